	.target	sm_90a

	.elftype	@"ET_EXEC"


//--------------------- .note.nv.tkinfo           --------------------------
	.section	.note.nv.tkinfo,"",@"SHT_NOTE"
	.sectionflags	@"SHF_NOTE_NV_TKINFO"
	.tkinfo
        /*0018*/ 	.word	0x00000002
        /*0030*/ 	.string	""
        /*0030*/ 	.string	"ptxas"
        /*0030*/ 	.string	"Cuda compilation tools, release 13.0, V13.0.88"
        /*0030*/ 	.string	"Build cuda_13.0.r13.0/compiler.36424714_0"
        /*0030*/ 	.string	"-arch sm_90a -m 64 "



//--------------------- .note.nv.cuinfo           --------------------------
	.section	.note.nv.cuinfo,"",@"SHT_NOTE"
	.sectionflags	@"SHF_NOTE_NV_CUINFO"
        /*0018*/ 	.short	0x0002
        /*001a*/ 	.short	0x005a
        /*001c*/ 	.short	0x0082
	.zero		2


//--------------------- .nv.info                  --------------------------
	.section	.nv.info,"",@"SHT_CUDA_INFO"
	.align	4


	//----- nvinfo : EIATTR_REGCOUNT
	.align		4
        /*0000*/ 	.byte	0x04, 0x2f
        /*0002*/ 	.short	(.L_27 - .L_26)
	.align		4
.L_26:
        /*0004*/ 	.word	index@(_ZN7cutlass13device_kernelIN5flash11enable_sm90INS1_16FlashAttnFwdSm90INS1_25CollectiveMainloopFwdSm90ILi2EN4cute5tupleIJNS5_1CILi1EEES8_S8_EEENS6_IJNS7_ILi128EEENS7_ILi160EEENS7_ILi192EEEEEELi128ENS_12float_e4m3_tEfNS_4arch4Sm90ELb1ELb0ELb1ELb1ELb1ELb1ELb0ELb1ELb1ELb1ELb0ELb0EEENS1_21CollectiveEpilogueFwdINS6_IJSA_SA_SB_EEES9_NS_10bfloat16_tESG_Li256ELb1ELb1ELb0ELb1EEENS1_36VarlenDynamicPersistentTileSchedulerILi128ELi160ELi256ELi128ELb0ELb1ELb1ELb1ELb1ELb1EEEEEEEEEvNT_6ParamsE)
        /*0008*/ 	.word	0x000000a8


	//----- nvinfo : EIATTR_FRAME_SIZE
	.align		4
.L_27:
        /*000c*/ 	.byte	0x04, 0x11
        /*000e*/ 	.short	(.L_29 - .L_28)
	.align		4
.L_28:
        /*0010*/ 	.word	index@(_ZN7cutlass13device_kernelIN5flash11enable_sm90INS1_16FlashAttnFwdSm90INS1_25CollectiveMainloopFwdSm90ILi2EN4cute5tupleIJNS5_1CILi1EEES8_S8_EEENS6_IJNS7_ILi128EEENS7_ILi160EEENS7_ILi192EEEEEELi128ENS_12float_e4m3_tEfNS_4arch4Sm90ELb1ELb0ELb1ELb1ELb1ELb1ELb0ELb1ELb1ELb1ELb0ELb0EEENS1_21CollectiveEpilogueFwdINS6_IJSA_SA_SB_EEES9_NS_10bfloat16_tESG_Li256ELb1ELb1ELb0ELb1EEENS1_36VarlenDynamicPersistentTileSchedulerILi128ELi160ELi256ELi128ELb0ELb1ELb1ELb1ELb1ELb1EEEEEEEEEvNT_6ParamsE)
        /*0014*/ 	.word	0x00000040


	//----- nvinfo : EIATTR_REGCOUNT
	.align		4
.L_29:
        /*0018*/ 	.byte	0x04, 0x2f
        /*001a*/ 	.short	(.L_31 - .L_30)
	.align		4
.L_30:
        /*001c*/ 	.word	index@(_ZN7cutlass13device_kernelIN5flash11enable_sm90INS1_16FlashAttnFwdSm90INS1_25CollectiveMainloopFwdSm90ILi2EN4cute5tupleIJNS5_1CILi1EEES8_S8_EEENS6_IJNS7_ILi128EEENS7_ILi160EEENS7_ILi192EEEEEELi128ENS_12float_e4m3_tEfNS_4arch4Sm90ELb1ELb0ELb1ELb1ELb1ELb0ELb0ELb1ELb1ELb1ELb0ELb0EEENS1_21CollectiveEpilogueFwdINS6_IJSA_SA_SB_EEES9_NS_10bfloat16_tESG_Li256ELb1ELb1ELb0ELb1EEENS1_36VarlenDynamicPersistentTileSchedulerILi128ELi160ELi256ELi128ELb0ELb1ELb1ELb1ELb1ELb1EEEEEEEEEvNT_6ParamsE)
        /*0020*/ 	.word	0x000000a8


	//----- nvinfo : EIATTR_FRAME_SIZE
	.align		4
.L_31:
        /*0024*/ 	.byte	0x04, 0x11
        /*0026*/ 	.short	(.L_33 - .L_32)
	.align		4
.L_32:
        /*0028*/ 	.word	index@(_ZN7cutlass13device_kernelIN5flash11enable_sm90INS1_16FlashAttnFwdSm90INS1_25CollectiveMainloopFwdSm90ILi2EN4cute5tupleIJNS5_1CILi1EEES8_S8_EEENS6_IJNS7_ILi128EEENS7_ILi160EEENS7_ILi192EEEEEELi128ENS_12float_e4m3_tEfNS_4arch4Sm90ELb1ELb0ELb1ELb1ELb1ELb0ELb0ELb1ELb1ELb1ELb0ELb0EEENS1_21CollectiveEpilogueFwdINS6_IJSA_SA_SB_EEES9_NS_10bfloat16_tESG_Li256ELb1ELb1ELb0ELb1EEENS1_36VarlenDynamicPersistentTileSchedulerILi128ELi160ELi256ELi128ELb0ELb1ELb1ELb1ELb1ELb1EEEEEEEEEvNT_6ParamsE)
        /*002c*/ 	.word	0x00000020


	//----- nvinfo : EIATTR_REGCOUNT
	.align		4
.L_33:
        /*0030*/ 	.byte	0x04, 0x2f
        /*0032*/ 	.short	(.L_35 - .L_34)
	.align		4
.L_34:
        /*0034*/ 	.word	index@(_ZN7cutlass13device_kernelIN5flash11enable_sm90INS1_16FlashAttnFwdSm90INS1_25CollectiveMainloopFwdSm90ILi2EN4cute5tupleIJNS5_1CILi1EEES8_S8_EEENS6_IJNS7_ILi128EEENS7_ILi160EEENS7_ILi192EEEEEELi128ENS_12float_e4m3_tEfNS_4arch4Sm90ELb1ELb0ELb1ELb0ELb1ELb0ELb0ELb1ELb1ELb1ELb0ELb0EEENS1_21CollectiveEpilogueFwdINS6_IJSA_SA_SB_EEES9_NS_10bfloat16_tESG_Li256ELb0ELb1ELb0ELb1EEENS1_30DynamicPersistentTileSchedulerILi256ELi128ELb0ELb1ELb1EEEEEEEEEvNT_6ParamsE)
        /*0038*/ 	.word	0x000000a8


	//----- nvinfo : EIATTR_FRAME_SIZE
	.align		4
.L_35:
        /*003c*/ 	.byte	0x04, 0x11
        /*003e*/ 	.short	(.L_37 - .L_36)
	.align		4
.L_36:
        /*0040*/ 	.word	index@(_ZN7cutlass13device_kernelIN5flash11enable_sm90INS1_16FlashAttnFwdSm90INS1_25CollectiveMainloopFwdSm90ILi2EN4cute5tupleIJNS5_1CILi1EEES8_S8_EEENS6_IJNS7_ILi128EEENS7_ILi160EEENS7_ILi192EEEEEELi128ENS_12float_e4m3_tEfNS_4arch4Sm90ELb1ELb0ELb1ELb0ELb1ELb0ELb0ELb1ELb1ELb1ELb0ELb0EEENS1_21CollectiveEpilogueFwdINS6_IJSA_SA_SB_EEES9_NS_10bfloat16_tESG_Li256ELb0ELb1ELb0ELb1EEENS1_30DynamicPersistentTileSchedulerILi256ELi128ELb0ELb1ELb1EEEEEEEEEvNT_6ParamsE)
        /*0044*/ 	.word	0x00000020


	//----- nvinfo : EIATTR_REGCOUNT
	.align		4
.L_37:
        /*0048*/ 	.byte	0x04, 0x2f
        /*004a*/ 	.short	(.L_39 - .L_38)
	.align		4
.L_38:
        /*004c*/ 	.word	index@(_ZN7cutlass13device_kernelIN5flash11enable_sm90INS1_16FlashAttnFwdSm90INS1_25CollectiveMainloopFwdSm90ILi2EN4cute5tupleIJNS5_1CILi1EEES8_S8_EEENS6_IJNS7_ILi128EEESA_NS7_ILi192EEEEEELi128ENS_12float_e4m3_tEfNS_4arch4Sm90ELb0ELb1ELb1ELb1ELb1ELb1ELb0ELb1ELb1ELb1ELb0ELb0EEENS1_21CollectiveEpilogueFwdINS6_IJSA_SA_SA_EEES9_NS_10bfloat16_tESF_Li256ELb1ELb1ELb0ELb1EEENS1_36VarlenDynamicPersistentTileSchedulerILi128ELi128ELi256ELi128ELb0ELb1ELb1ELb1ELb0ELb1EEEEEEEEEvNT_6ParamsE)
        /*0050*/ 	.word	0x000000a8


	//----- nvinfo : EIATTR_FRAME_SIZE
	.align		4
.L_39:
        /*0054*/ 	.byte	0x04, 0x11
        /*0056*/ 	.short	(.L_41 - .L_40)
	.align		4
.L_40:
        /*0058*/ 	.word	index@(_ZN7cutlass13device_kernelIN5flash11enable_sm90INS1_16FlashAttnFwdSm90INS1_25CollectiveMainloopFwdSm90ILi2EN4cute5tupleIJNS5_1CILi1EEES8_S8_EEENS6_IJNS7_ILi128EEESA_NS7_ILi192EEEEEELi128ENS_12float_e4m3_tEfNS_4arch4Sm90ELb0ELb1ELb1ELb1ELb1ELb1ELb0ELb1ELb1ELb1ELb0ELb0EEENS1_21CollectiveEpilogueFwdINS6_IJSA_SA_SA_EEES9_NS_10bfloat16_tESF_Li256ELb1ELb1ELb0ELb1EEENS1_36VarlenDynamicPersistentTileSchedulerILi128ELi128ELi256ELi128ELb0ELb1ELb1ELb1ELb0ELb1EEEEEEEEEvNT_6ParamsE)
        /*005c*/ 	.word	0x00000038


	//----- nvinfo : EIATTR_REGCOUNT
	.align		4
.L_41:
        /*0060*/ 	.byte	0x04, 0x2f
        /*0062*/ 	.short	(.L_43 - .L_42)
	.align		4
.L_42:
        /*0064*/ 	.word	index@(_ZN7cutlass13device_kernelIN5flash11enable_sm90INS1_16FlashAttnFwdSm90INS1_25CollectiveMainloopFwdSm90ILi2EN4cute5tupleIJNS5_1CILi1EEES8_S8_EEENS6_IJNS7_ILi128EEESA_NS7_ILi192EEEEEELi128ENS_12float_e4m3_tEfNS_4arch4Sm90ELb0ELb1ELb1ELb1ELb1ELb0ELb0ELb1ELb1ELb1ELb0ELb0EEENS1_21CollectiveEpilogueFwdINS6_IJSA_SA_SA_EEES9_NS_10bfloat16_tESF_Li256ELb1ELb1ELb0ELb1EEENS1_36VarlenDynamicPersistentTileSchedulerILi128ELi128ELi256ELi128ELb0ELb1ELb1ELb1ELb0ELb1EEEEEEEEEvNT_6ParamsE)
        /*0068*/ 	.word	0x000000a8


	//----- nvinfo : EIATTR_FRAME_SIZE
	.align		4
.L_43:
        /*006c*/ 	.byte	0x04, 0x11
        /*006e*/ 	.short	(.L_45 - .L_44)
	.align		4
.L_44:
        /*0070*/ 	.word	index@(_ZN7cutlass13device_kernelIN5flash11enable_sm90INS1_16FlashAttnFwdSm90INS1_25CollectiveMainloopFwdSm90ILi2EN4cute5tupleIJNS5_1CILi1EEES8_S8_EEENS6_IJNS7_ILi128EEESA_NS7_ILi192EEEEEELi128ENS_12float_e4m3_tEfNS_4arch4Sm90ELb0ELb1ELb1ELb1ELb1ELb0ELb0ELb1ELb1ELb1ELb0ELb0EEENS1_21CollectiveEpilogueFwdINS6_IJSA_SA_SA_EEES9_NS_10bfloat16_tESF_Li256ELb1ELb1ELb0ELb1EEENS1_36VarlenDynamicPersistentTileSchedulerILi128ELi128ELi256ELi128ELb0ELb1ELb1ELb1ELb0ELb1EEEEEEEEEvNT_6ParamsE)
        /*0074*/ 	.word	0x00000020


	//----- nvinfo : EIATTR_REGCOUNT
	.align		4
.L_45:
        /*0078*/ 	.byte	0x04, 0x2f
        /*007a*/ 	.short	(.L_47 - .L_46)
	.align		4
.L_46:
        /*007c*/ 	.word	index@(_ZN7cutlass13device_kernelIN5flash11enable_sm90INS1_16FlashAttnFwdSm90INS1_25CollectiveMainloopFwdSm90ILi2EN4cute5tupleIJNS5_1CILi1EEES8_S8_EEENS6_IJNS7_ILi128EEESA_NS7_ILi192EEEEEELi128ENS_12float_e4m3_tEfNS_4arch4Sm90ELb0ELb1ELb1ELb0ELb1ELb0ELb0ELb1ELb1ELb1ELb0ELb0EEENS1_21CollectiveEpilogueFwdINS6_IJSA_SA_SA_EEES9_NS_10bfloat16_tESF_Li256ELb0ELb1ELb0ELb1EEENS1_30DynamicPersistentTileSchedulerILi256ELi128ELb0ELb1ELb1EEEEEEEEEvNT_6ParamsE)
        /*0080*/ 	.word	0x000000a8


	//----- nvinfo : EIATTR_FRAME_SIZE
	.align		4
.L_47:
        /*0084*/ 	.byte	0x04, 0x11
        /*0086*/ 	.short	(.L_49 - .L_48)
	.align		4
.L_48:
        /*0088*/ 	.word	index@(_ZN7cutlass13device_kernelIN5flash11enable_sm90INS1_16FlashAttnFwdSm90INS1_25CollectiveMainloopFwdSm90ILi2EN4cute5tupleIJNS5_1CILi1EEES8_S8_EEENS6_IJNS7_ILi128EEESA_NS7_ILi192EEEEEELi128ENS_12float_e4m3_tEfNS_4arch4Sm90ELb0ELb1ELb1ELb0ELb1ELb0ELb0ELb1ELb1ELb1ELb0ELb0EEENS1_21CollectiveEpilogueFwdINS6_IJSA_SA_SA_EEES9_NS_10bfloat16_tESF_Li256ELb0ELb1ELb0ELb1EEENS1_30DynamicPersistentTileSchedulerILi256ELi128ELb0ELb1ELb1EEEEEEEEEvNT_6ParamsE)
        /*008c*/ 	.word	0x00000018


	//----- nvinfo : EIATTR_REGCOUNT
	.align		4
.L_49:
        /*0090*/ 	.byte	0x04, 0x2f
        /*0092*/ 	.short	(.L_51 - .L_50)
	.align		4
.L_50:
        /*0094*/ 	.word	index@(_ZN7cutlass13device_kernelIN5flash11enable_sm90INS1_16FlashAttnFwdSm90INS1_25CollectiveMainloopFwdSm90ILi2EN4cute5tupleIJNS5_1CILi1EEES8_S8_EEENS6_IJNS7_ILi128EEENS7_ILi160EEENS7_ILi192EEEEEELi128ENS_12float_e4m3_tEfNS_4arch4Sm90ELb0ELb0ELb1ELb1ELb1ELb1ELb0ELb1ELb1ELb1ELb0ELb0EEENS1_21CollectiveEpilogueFwdINS6_IJSA_SA_SB_EEES9_NS_10bfloat16_tESG_Li256ELb1ELb1ELb0ELb1EEENS1_36VarlenDynamicPersistentTileSchedulerILi128ELi160ELi256ELi128ELb0ELb1ELb1ELb0ELb1ELb1EEEEEEEEEvNT_6ParamsE)
        /*0098*/ 	.word	0x000000a8


	//----- nvinfo : EIATTR_FRAME_SIZE
	.align		4
.L_51:
        /*009c*/ 	.byte	0x04, 0x11
        /*009e*/ 	.short	(.L_53 - .L_52)
	.align		4
.L_52:
        /*00a0*/ 	.word	index@(_ZN7cutlass13device_kernelIN5flash11enable_sm90INS1_16FlashAttnFwdSm90INS1_25CollectiveMainloopFwdSm90ILi2EN4cute5tupleIJNS5_1CILi1EEES8_S8_EEENS6_IJNS7_ILi128EEENS7_ILi160EEENS7_ILi192EEEEEELi128ENS_12float_e4m3_tEfNS_4arch4Sm90ELb0ELb0ELb1ELb1ELb1ELb1ELb0ELb1ELb1ELb1ELb0ELb0EEENS1_21CollectiveEpilogueFwdINS6_IJSA_SA_SB_EEES9_NS_10bfloat16_tESG_Li256ELb1ELb1ELb0ELb1EEENS1_36VarlenDynamicPersistentTileSchedulerILi128ELi160ELi256ELi128ELb0ELb1ELb1ELb0ELb1ELb1EEEEEEEEEvNT_6ParamsE)
        /*00a4*/ 	.word	0x00000050


	//----- nvinfo : EIATTR_REGCOUNT
	.align		4
.L_53:
        /*00a8*/ 	.byte	0x04, 0x2f
        /*00aa*/ 	.short	(.L_55 - .L_54)
	.align		4
.L_54:
        /*00ac*/ 	.word	index@(_ZN7cutlass13device_kernelIN5flash11enable_sm90INS1_16FlashAttnFwdSm90INS1_25CollectiveMainloopFwdSm90ILi2EN4cute5tupleIJNS5_1CILi1EEES8_S8_EEENS6_IJNS7_ILi128EEENS7_ILi160EEENS7_ILi192EEEEEELi128ENS_12float_e4m3_tEfNS_4arch4Sm90ELb0ELb0ELb1ELb1ELb1ELb0ELb0ELb1ELb1ELb1ELb0ELb0EEENS1_21CollectiveEpilogueFwdINS6_IJSA_SA_SB_EEES9_NS_10bfloat16_tESG_Li256ELb1ELb1ELb0ELb1EEENS1_36VarlenDynamicPersistentTileSchedulerILi128ELi160ELi256ELi128ELb0ELb1ELb1ELb0ELb1ELb1EEEEEEEEEvNT_6ParamsE)
        /*00b0*/ 	.word	0x000000a8


	//----- nvinfo : EIATTR_FRAME_SIZE
	.align		4
.L_55:
        /*00b4*/ 	.byte	0x04, 0x11
        /*00b6*/ 	.short	(.L_57 - .L_56)
	.align		4
.L_56:
        /*00b8*/ 	.word	index@(_ZN7cutlass13device_kernelIN5flash11enable_sm90INS1_16FlashAttnFwdSm90INS1_25CollectiveMainloopFwdSm90ILi2EN4cute5tupleIJNS5_1CILi1EEES8_S8_EEENS6_IJNS7_ILi128EEENS7_ILi160EEENS7_ILi192EEEEEELi128ENS_12float_e4m3_tEfNS_4arch4Sm90ELb0ELb0ELb1ELb1ELb1ELb0ELb0ELb1ELb1ELb1ELb0ELb0EEENS1_21CollectiveEpilogueFwdINS6_IJSA_SA_SB_EEES9_NS_10bfloat16_tESG_Li256ELb1ELb1ELb0ELb1EEENS1_36VarlenDynamicPersistentTileSchedulerILi128ELi160ELi256ELi128ELb0ELb1ELb1ELb0ELb1ELb1EEEEEEEEEvNT_6ParamsE)
        /*00bc*/ 	.word	0x00000020


	//----- nvinfo : EIATTR_REGCOUNT
	.align		4
.L_57:
        /*00c0*/ 	.byte	0x04, 0x2f
        /*00c2*/ 	.short	(.L_59 - .L_58)
	.align		4
.L_58:
        /*00c4*/ 	.word	index@(_ZN7cutlass13device_kernelIN5flash11enable_sm90INS1_16FlashAttnFwdSm90INS1_25CollectiveMainloopFwdSm90ILi2EN4cute5tupleIJNS5_1CILi1EEES8_S8_EEENS6_IJNS7_ILi128EEENS7_ILi160EEENS7_ILi192EEEEEELi128ENS_12float_e4m3_tEfNS_4arch4Sm90ELb0ELb0ELb1ELb0ELb1ELb0ELb0ELb1ELb1ELb1ELb0ELb0EEENS1_21CollectiveEpilogueFwdINS6_IJSA_SA_SB_EEES9_NS_10bfloat16_tESG_Li256ELb0ELb1ELb0ELb1EEENS1_29StaticPersistentTileSchedulerILb0EEEEEEEEEvNT_6ParamsE)
        /*00c8*/ 	.word	0x000000a8


	//----- nvinfo : EIATTR_FRAME_SIZE
	.align		4
.L_59:
        /*00cc*/ 	.byte	0x04, 0x11
        /*00ce*/ 	.short	(.L_61 - .L_60)
	.align		4
.L_60:
        /*00d0*/ 	.word	index@(_ZN7cutlass13device_kernelIN5flash11enable_sm90INS1_16FlashAttnFwdSm90INS1_25CollectiveMainloopFwdSm90ILi2EN4cute5tupleIJNS5_1CILi1EEES8_S8_EEENS6_IJNS7_ILi128EEENS7_ILi160EEENS7_ILi192EEEEEELi128ENS_12float_e4m3_tEfNS_4arch4Sm90ELb0ELb0ELb1ELb0ELb1ELb0ELb0ELb1ELb1ELb1ELb0ELb0EEENS1_21CollectiveEpilogueFwdINS6_IJSA_SA_SB_EEES9_NS_10bfloat16_tESG_Li256ELb0ELb1ELb0ELb1EEENS1_29StaticPersistentTileSchedulerILb0EEEEEEEEEvNT_6ParamsE)
        /*00d4*/ 	.word	0x00000028


	//----- nvinfo : EIATTR_MIN_STACK_SIZE
	.align		4
.L_61:
        /*00d8*/ 	.byte	0x04, 0x12
        /*00da*/ 	.short	(.L_63 - .L_62)
	.align		4
.L_62:
        /*00dc*/ 	.word	index@(_ZN7cutlass13device_kernelIN5flash11enable_sm90INS1_16FlashAttnFwdSm90INS1_25CollectiveMainloopFwdSm90ILi2EN4cute5tupleIJNS5_1CILi1EEES8_S8_EEENS6_IJNS7_ILi128EEENS7_ILi160EEENS7_ILi192EEEEEELi128ENS_12float_e4m3_tEfNS_4arch4Sm90ELb0ELb0ELb1ELb0ELb1ELb0ELb0ELb1ELb1ELb1ELb0ELb0EEENS1_21CollectiveEpilogueFwdINS6_IJSA_SA_SB_EEES9_NS_10bfloat16_tESG_Li256ELb0ELb1ELb0ELb1EEENS1_29StaticPersistentTileSchedulerILb0EEEEEEEEEvNT_6ParamsE)
        /*00e0*/ 	.word	0x00000028


	//----- nvinfo : EIATTR_MIN_STACK_SIZE
	.align		4
.L_63:
        /*00e4*/ 	.byte	0x04, 0x12
        /*00e6*/ 	.short	(.L_65 - .L_64)
	.align		4
.L_64:
        /*00e8*/ 	.word	index@(_ZN7cutlass13device_kernelIN5flash11enable_sm90INS1_16FlashAttnFwdSm90INS1_25CollectiveMainloopFwdSm90ILi2EN4cute5tupleIJNS5_1CILi1EEES8_S8_EEENS6_IJNS7_ILi128EEENS7_ILi160EEENS7_ILi192EEEEEELi128ENS_12float_e4m3_tEfNS_4arch4Sm90ELb0ELb0ELb1ELb1ELb1ELb0ELb0ELb1ELb1ELb1ELb0ELb0EEENS1_21CollectiveEpilogueFwdINS6_IJSA_SA_SB_EEES9_NS_10bfloat16_tESG_Li256ELb1ELb1ELb0ELb1EEENS1_36VarlenDynamicPersistentTileSchedulerILi128ELi160ELi256ELi128ELb0ELb1ELb1ELb0ELb1ELb1EEEEEEEEEvNT_6ParamsE)
        /*00ec*/ 	.word	0x00000020


	//----- nvinfo : EIATTR_MIN_STACK_SIZE
	.align		4
.L_65:
        /*00f0*/ 	.byte	0x04, 0x12
        /*00f2*/ 	.short	(.L_67 - .L_66)
	.align		4
.L_66:
        /*00f4*/ 	.word	index@(_ZN7cutlass13device_kernelIN5flash11enable_sm90INS1_16FlashAttnFwdSm90INS1_25CollectiveMainloopFwdSm90ILi2EN4cute5tupleIJNS5_1CILi1EEES8_S8_EEENS6_IJNS7_ILi128EEENS7_ILi160EEENS7_ILi192EEEEEELi128ENS_12float_e4m3_tEfNS_4arch4Sm90ELb0ELb0ELb1ELb1ELb1ELb1ELb0ELb1ELb1ELb1ELb0ELb0EEENS1_21CollectiveEpilogueFwdINS6_IJSA_SA_SB_EEES9_NS_10bfloat16_tESG_Li256ELb1ELb1ELb0ELb1EEENS1_36VarlenDynamicPersistentTileSchedulerILi128ELi160ELi256ELi128ELb0ELb1ELb1ELb0ELb1ELb1EEEEEEEEEvNT_6ParamsE)
        /*00f8*/ 	.word	0x00000050


	//----- nvinfo : EIATTR_MIN_STACK_SIZE
	.align		4
.L_67:
        /*00fc*/ 	.byte	0x04, 0x12
        /*00fe*/ 	.short	(.L_69 - .L_68)
	.align		4
.L_68:
        /*0100*/ 	.word	index@(_ZN7cutlass13device_kernelIN5flash11enable_sm90INS1_16FlashAttnFwdSm90INS1_25CollectiveMainloopFwdSm90ILi2EN4cute5tupleIJNS5_1CILi1EEES8_S8_EEENS6_IJNS7_ILi128EEESA_NS7_ILi192EEEEEELi128ENS_12float_e4m3_tEfNS_4arch4Sm90ELb0ELb1ELb1ELb0ELb1ELb0ELb0ELb1ELb1ELb1ELb0ELb0EEENS1_21CollectiveEpilogueFwdINS6_IJSA_SA_SA_EEES9_NS_10bfloat16_tESF_Li256ELb0ELb1ELb0ELb1EEENS1_30DynamicPersistentTileSchedulerILi256ELi128ELb0ELb1ELb1EEEEEEEEEvNT_6ParamsE)
        /*0104*/ 	.word	0x00000018


	//----- nvinfo : EIATTR_MIN_STACK_SIZE
	.align		4
.L_69:
        /*0108*/ 	.byte	0x04, 0x12
        /*010a*/ 	.short	(.L_71 - .L_70)
	.align		4
.L_70:
        /*010c*/ 	.word	index@(_ZN7cutlass13device_kernelIN5flash11enable_sm90INS1_16FlashAttnFwdSm90INS1_25CollectiveMainloopFwdSm90ILi2EN4cute5tupleIJNS5_1CILi1EEES8_S8_EEENS6_IJNS7_ILi128EEESA_NS7_ILi192EEEEEELi128ENS_12float_e4m3_tEfNS_4arch4Sm90ELb0ELb1ELb1ELb1ELb1ELb0ELb0ELb1ELb1ELb1ELb0ELb0EEENS1_21CollectiveEpilogueFwdINS6_IJSA_SA_SA_EEES9_NS_10bfloat16_tESF_Li256ELb1ELb1ELb0ELb1EEENS1_36VarlenDynamicPersistentTileSchedulerILi128ELi128ELi256ELi128ELb0ELb1ELb1ELb1ELb0ELb1EEEEEEEEEvNT_6ParamsE)
        /*0110*/ 	.word	0x00000020


	//----- nvinfo : EIATTR_MIN_STACK_SIZE
	.align		4
.L_71:
        /*0114*/ 	.byte	0x04, 0x12
        /*0116*/ 	.short	(.L_73 - .L_72)
	.align		4
.L_72:
        /*0118*/ 	.word	index@(_ZN7cutlass13device_kernelIN5flash11enable_sm90INS1_16FlashAttnFwdSm90INS1_25CollectiveMainloopFwdSm90ILi2EN4cute5tupleIJNS5_1CILi1EEES8_S8_EEENS6_IJNS7_ILi128EEESA_NS7_ILi192EEEEEELi128ENS_12float_e4m3_tEfNS_4arch4Sm90ELb0ELb1ELb1ELb1ELb1ELb1ELb0ELb1ELb1ELb1ELb0ELb0EEENS1_21CollectiveEpilogueFwdINS6_IJSA_SA_SA_EEES9_NS_10bfloat16_tESF_Li256ELb1ELb1ELb0ELb1EEENS1_36VarlenDynamicPersistentTileSchedulerILi128ELi128ELi256ELi128ELb0ELb1ELb1ELb1ELb0ELb1EEEEEEEEEvNT_6ParamsE)
        /*011c*/ 	.word	0x00000038


	//----- nvinfo : EIATTR_MIN_STACK_SIZE
	.align		4
.L_73:
        /*0120*/ 	.byte	0x04, 0x12
        /*0122*/ 	.short	(.L_75 - .L_74)
	.align		4
.L_74:
        /*0124*/ 	.word	index@(_ZN7cutlass13device_kernelIN5flash11enable_sm90INS1_16FlashAttnFwdSm90INS1_25CollectiveMainloopFwdSm90ILi2EN4cute5tupleIJNS5_1CILi1EEES8_S8_EEENS6_IJNS7_ILi128EEENS7_ILi160EEENS7_ILi192EEEEEELi128ENS_12float_e4m3_tEfNS_4arch4Sm90ELb1ELb0ELb1ELb0ELb1ELb0ELb0ELb1ELb1ELb1ELb0ELb0EEENS1_21CollectiveEpilogueFwdINS6_IJSA_SA_SB_EEES9_NS_10bfloat16_tESG_Li256ELb0ELb1ELb0ELb1EEENS1_30DynamicPersistentTileSchedulerILi256ELi128ELb0ELb1ELb1EEEEEEEEEvNT_6ParamsE)
        /*0128*/ 	.word	0x00000020


	//----- nvinfo : EIATTR_MIN_STACK_SIZE
	.align		4
.L_75:
        /*012c*/ 	.byte	0x04, 0x12
        /*012e*/ 	.short	(.L_77 - .L_76)
	.align		4
.L_76:
        /*0130*/ 	.word	index@(_ZN7cutlass13device_kernelIN5flash11enable_sm90INS1_16FlashAttnFwdSm90INS1_25CollectiveMainloopFwdSm90ILi2EN4cute5tupleIJNS5_1CILi1EEES8_S8_EEENS6_IJNS7_ILi128EEENS7_ILi160EEENS7_ILi192EEEEEELi128ENS_12float_e4m3_tEfNS_4arch4Sm90ELb1ELb0ELb1ELb1ELb1ELb0ELb0ELb1ELb1ELb1ELb0ELb0EEENS1_21CollectiveEpilogueFwdINS6_IJSA_SA_SB_EEES9_NS_10bfloat16_tESG_Li256ELb1ELb1ELb0ELb1EEENS1_36VarlenDynamicPersistentTileSchedulerILi128ELi160ELi256ELi128ELb0ELb1ELb1ELb1ELb1ELb1EEEEEEEEEvNT_6ParamsE)
        /*0134*/ 	.word	0x00000020


	//----- nvinfo : EIATTR_MIN_STACK_SIZE
	.align		4
.L_77:
        /*0138*/ 	.byte	0x04, 0x12
        /*013a*/ 	.short	(.L_79 - .L_78)
	.align		4
.L_78:
        /*013c*/ 	.word	index@(_ZN7cutlass13device_kernelIN5flash11enable_sm90INS1_16FlashAttnFwdSm90INS1_25CollectiveMainloopFwdSm90ILi2EN4cute5tupleIJNS5_1CILi1EEES8_S8_EEENS6_IJNS7_ILi128EEENS7_ILi160EEENS7_ILi192EEEEEELi128ENS_12float_e4m3_tEfNS_4arch4Sm90ELb1ELb0ELb1ELb1ELb1ELb1ELb0ELb1ELb1ELb1ELb0ELb0EEENS1_21CollectiveEpilogueFwdINS6_IJSA_SA_SB_EEES9_NS_10bfloat16_tESG_Li256ELb1ELb1ELb0ELb1EEENS1_36VarlenDynamicPersistentTileSchedulerILi128ELi160ELi256ELi128ELb0ELb1ELb1ELb1ELb1ELb1EEEEEEEEEvNT_6ParamsE)
        /*0140*/ 	.word	0x00000040
.L_79:


//--------------------- .nv.compat                --------------------------
	.section	.nv.compat,"",@"SHT_CUDA_COMPAT_INFO"
	.align	4
        /*0000*/ 	.byte	0x02, 0x09, 0x01, 0x00, 0x02, 0x02, 0x04, 0x00, 0x02, 0x05, 0x05, 0x00, 0x03, 0x07, 0x01, 0x01
        /*0010*/ 	.byte	0x02, 0x03, 0x01, 0x00, 0x02, 0x06, 0x01, 0x00, 0x04, 0x0b, 0x08, 0x00, 0x00, 0x00, 0x00, 0x00
        /*0020*/ 	.byte	0x00, 0x00, 0x00, 0x00


//--------------------- .nv.info._ZN7cutlass13device_kernelIN5flash11enable_sm90INS1_16FlashAttnFwdSm90INS1_25CollectiveMainloopFwdSm90ILi2EN4cute5tupleIJNS5_1CILi1EEES8_S8_EEENS6_IJNS7_ILi128EEENS7_ILi160EEENS7_ILi192EEEEEELi128ENS_12float_e4m3_tEfNS_4arch4Sm90ELb0ELb0ELb1ELb0ELb1ELb0ELb0ELb1ELb1ELb1ELb0ELb0EEENS1_21CollectiveEpilogueFwdINS6_IJSA_SA_SB_EEES9_NS_10bfloat16_tESG_Li256ELb0ELb1ELb0ELb1EEENS1_29StaticPersistentTileSchedulerILb0EEEEEEEEEvNT_6ParamsE --------------------------
	.section	.nv.info._ZN7cutlass13device_kernelIN5flash11enable_sm90INS1_16FlashAttnFwdSm90INS1_25CollectiveMainloopFwdSm90ILi2EN4cute5tupleIJNS5_1CILi1EEES8_S8_EEENS6_IJNS7_ILi128EEENS7_ILi160EEENS7_ILi192EEEEEELi128ENS_12float_e4m3_tEfNS_4arch4Sm90ELb0ELb0ELb1ELb0ELb1ELb0ELb0ELb1ELb1ELb1ELb0ELb0EEENS1_21CollectiveEpilogueFwdINS6_IJSA_SA_SB_EEES9_NS_10bfloat16_tESG_Li256ELb0ELb1ELb0ELb1EEENS1_29StaticPersistentTileSchedulerILb0EEEEEEEEEvNT_6ParamsE,"",@"SHT_CUDA_INFO"
	.sectionflags	@""
	.align	4


	//----- nvinfo : EIATTR_CUDA_API_VERSION
	.align		4
        /*0000*/ 	.byte	0x04, 0x37
        /*0002*/ 	.short	(.L_81 - .L_80)
.L_80:
        /*0004*/ 	.word	0x00000082


	//----- nvinfo : EIATTR_KPARAM_INFO
	.align		4
.L_81:
        /*0008*/ 	.byte	0x04, 0x17
        /*000a*/ 	.short	(.L_83 - .L_82)
.L_82:
        /*000c*/ 	.word	0x00000000
        /*0010*/ 	.short	0x0000
        /*0012*/ 	.short	0x0070
        /*0014*/ 	.byte	0x00, 0xf0, 0x01, 0x28


	//----- nvinfo : EIATTR_SPARSE_MMA_MASK
	.align		4
.L_83:
        /*0018*/ 	.byte	0x03, 0x50
        /*001a*/ 	.short	0x0000


	//----- nvinfo : EIATTR_MAXREG_COUNT
	.align		4
        /*001c*/ 	.byte	0x03, 0x1b
        /*001e*/ 	.short	0x00a8


	//----- nvinfo : EIATTR_NUM_BARRIERS
	.align		4
        /*0020*/ 	.byte	0x02, 0x4c
        /*0022*/ 	.byte	0x10
	.zero		1


	//----- nvinfo : EIATTR_EXTERNS
	.align		4
        /*0024*/ 	.byte	0x04, 0x0f
        /*0026*/ 	.short	(.L_85 - .L_84)


	//   ....[0]....
	.align		4
.L_84:
        /*0028*/ 	.word	index@(__assertfail)


	//----- nvinfo : EIATTR_ANNOTATIONS
	.align		4
.L_85:
        /*002c*/ 	.byte	0x04, 0x55
        /*002e*/ 	.short	(.L_87 - .L_86)


	//   ....[0]....
.L_86:
        /*0030*/ 	.word	0x00000001
        /*0034*/ 	.byte	0xb0, 0xb0, 0x00, 0x00, 0x01, 0x00, 0x00, 0x00, 0xf0, 0xb0, 0x00, 0x00, 0x01, 0x00, 0x00, 0x00
        /* <DEDUP_REMOVED lines=10> */
        /*00e4*/ 	.byte	0x20, 0xf0, 0x00, 0x00, 0x01, 0x00, 0x00, 0x00, 0x30, 0xf0, 0x00, 0x00


	//----- nvinfo : EIATTR_MERCURY_ISA_VERSION
	.align		4
.L_87:
        /*00f0*/ 	.byte	0x03, 0x5f
        /*00f2*/ 	.short	0x0101


	//----- nvinfo : EIATTR_INT_WARP_WIDE_INSTR_OFFSETS
	.align		4
        /*00f4*/ 	.byte	0x04, 0x31
        /*00f6*/ 	.short	(.L_89 - .L_88)


	//   ....[0]....
.L_88:
        /*00f8*/ 	.word	0x000000c0


	//   ....[1]....
        /*00fc*/ 	.word	0x000000d0


	//   ....[2]....
        /*0100*/ 	.word	0x00000170


	//----- nvinfo : EIATTR_COOP_GROUP_MASK_REGIDS
	.align		4
.L_89:
        /*0104*/ 	.byte	0x04, 0x29
        /*0106*/ 	.short	(.L_91 - .L_90)


	//   ....[0]....
.L_90:
        /*0108*/ 	.word	0xffffffff


	//   ....[1]....
        /*010c*/ 	.word	0xffffffff


	//   ....[2]....
        /*0110*/ 	.word	0xffffffff


	//   ....[3]....
        /*0114*/ 	.word	0xffffffff


	//   ....[4]....
        /*0118*/ 	.word	0xffffffff


	//   ....[5]....
        /*011c*/ 	.word	0xffffffff


	//   ....[6]....
        /*0120*/ 	.word	0xffffffff


	//   ....[7]....
        /*0124*/ 	.word	0xffffffff


	//   ....[8]....
        /*0128*/ 	.word	0xffffffff


	//   ....[9]....
        /*012c*/ 	.word	0xffffffff


	//   ....[10]....
        /*0130*/ 	.word	0xffffffff


	//   ....[11]....
        /*0134*/ 	.word	0xffffffff


	//   ....[12]....
        /*0138*/ 	.word	0xffffffff


	//   ....[13]....
        /*013c*/ 	.word	0xffffffff


	//   ....[14]....
        /*0140*/ 	.word	0xffffffff


	//   ....[15]....
        /*0144*/ 	.word	0xffffffff


	//   ....[16]....
        /*0148*/ 	.word	0xffffffff


	//   ....[17]....
        /*014c*/ 	.word	0xffffffff


	//   ....[18]....
        /*0150*/ 	.word	0xffffffff


	//   ....[19]....
        /*0154*/ 	.word	0xffffffff


	//   ....[20]....
        /*0158*/ 	.word	0xffffffff


	//   ....[21]....
        /*015c*/ 	.word	0xffffffff


	//   ....[22]....
        /*0160*/ 	.word	0xffffffff


	//   ....[23]....
        /*0164*/ 	.word	0xffffffff


	//   ....[24]....
        /*0168*/ 	.word	0xffffffff


	//   ....[25]....
        /*016c*/ 	.word	0xffffffff


	//   ....[26]....
        /*0170*/ 	.word	0xffffffff


	//   ....[27]....
        /*0174*/ 	.word	0xffffffff


	//   ....[28]....
        /*0178*/ 	.word	0xffffffff


	//   ....[29]....
        /*017c*/ 	.word	0xffffffff


	//   ....[30]....
        /*0180*/ 	.word	0xffffffff


	//   ....[31]....
        /*0184*/ 	.word	0xffffffff


	//   ....[32]....
        /*0188*/ 	.word	0xffffffff


	//   ....[33]....
        /*018c*/ 	.word	0xffffffff


	//   ....[34]....
        /*0190*/ 	.word	0xffffffff


	//   ....[35]....
        /*0194*/ 	.word	0xffffffff


	//   ....[36]....
        /*0198*/ 	.word	0xffffffff


	//   ....[37]....
        /*019c*/ 	.word	0xffffffff


	//   ....[38]....
        /*01a0*/ 	.word	0xffffffff


	//   ....[39]....
        /*01a4*/ 	.word	0xffffffff


	//   ....[40]....
        /*01a8*/ 	.word	0xffffffff


	//   ....[41]....
        /*01ac*/ 	.word	0xffffffff


	//   ....[42]....
        /*01b0*/ 	.word	0xffffffff


	//   ....[43]....
        /*01b4*/ 	.word	0xffffffff


	//   ....[44]....
        /*01b8*/ 	.word	0xffffffff


	//   ....[45]....
        /*01bc*/ 	.word	0xffffffff


	//   ....[46]....
        /*01c0*/ 	.word	0xffffffff


	//   ....[47]....
        /*01c4*/ 	.word	0xffffffff


	//   ....[48]....
        /*01c8*/ 	.word	0xffffffff


	//   ....[49]....
        /*01cc*/ 	.word	0xffffffff


	//   ....[50]....
        /*01d0*/ 	.word	0xffffffff


	//   ....[51]....
        /*01d4*/ 	.word	0xffffffff


	//   ....[52]....
        /*01d8*/ 	.word	0xffffffff


	//   ....[53]....
        /*01dc*/ 	.word	0xffffffff


	//   ....[54]....
        /*01e0*/ 	.word	0xffffffff


	//   ....[55]....
        /*01e4*/ 	.word	0xffffffff


	//   ....[56]....
        /*01e8*/ 	.word	0xffffffff


	//   ....[57]....
        /*01ec*/ 	.word	0xffffffff


	//   ....[58]....
        /*01f0*/ 	.word	0xffffffff


	//   ....[59]....
        /*01f4*/ 	.word	0xffffffff


	//   ....[60]....
        /*01f8*/ 	.word	0xffffffff


	//   ....[61]....
        /*01fc*/ 	.word	0xffffffff


	//   ....[62]....
        /*0200*/ 	.word	0xffffffff


	//   ....[63]....
        /*0204*/ 	.word	0xffffffff


	//   ....[64]....
        /*0208*/ 	.word	0xffffffff


	//   ....[65]....
        /*020c*/ 	.word	0xffffffff


	//   ....[66]....
        /*0210*/ 	.word	0xffffffff


	//   ....[67]....
        /*0214*/ 	.word	0xffffffff


	//   ....[68]....
        /*0218*/ 	.word	0xffffffff


	//   ....[69]....
        /*021c*/ 	.word	0xffffffff


	//   ....[70]....
        /*0220*/ 	.word	0xffffffff


	//   ....[71]....
        /*0224*/ 	.word	0xffffffff


	//   ....[72]....
        /*0228*/ 	.word	0xffffffff


	//   ....[73]....
        /*022c*/ 	.word	0xffffffff


	//   ....[74]....
        /*0230*/ 	.word	0xffffffff


	//   ....[75]....
        /*0234*/ 	.word	0xffffffff


	//   ....[76]....
        /*0238*/ 	.word	0xffffffff


	//   ....[77]....
        /*023c*/ 	.word	0xffffffff


	//   ....[78]....
        /*0240*/ 	.word	0xffffffff


	//   ....[79]....
        /*0244*/ 	.word	0xffffffff


	//   ....[80]....
        /*0248*/ 	.word	0xffffffff


	//   ....[81]....
        /*024c*/ 	.word	0xffffffff


	//   ....[82]....
        /*0250*/ 	.word	0xffffffff


	//   ....[83]....
        /*0254*/ 	.word	0xffffffff


	//   ....[84]....
        /*0258*/ 	.word	0xffffffff


	//   ....[85]....
        /*025c*/ 	.word	0xffffffff


	//   ....[86]....
        /*0260*/ 	.word	0xffffffff


	//   ....[87]....
        /*0264*/ 	.word	0xffffffff


	//   ....[88]....
        /*0268*/ 	.word	0xffffffff


	//   ....[89]....
        /*026c*/ 	.word	0xffffffff


	//   ....[90]....
        /*0270*/ 	.word	0xffffffff


	//   ....[91]....
        /*0274*/ 	.word	0xffffffff


	//   ....[92]....
        /*0278*/ 	.word	0xffffffff


	//   ....[93]....
        /*027c*/ 	.word	0xffffffff


	//   ....[94]....
        /*0280*/ 	.word	0xffffffff


	//   ....[95]....
        /*0284*/ 	.word	0xffffffff


	//   ....[96]....
        /*0288*/ 	.word	0xffffffff


	//   ....[97]....
        /*028c*/ 	.word	0xffffffff


	//   ....[98]....
        /*0290*/ 	.word	0xffffffff


	//   ....[99]....
        /*0294*/ 	.word	0xffffffff


	//   ....[100]....
        /*0298*/ 	.word	0xffffffff


	//   ....[101]....
        /*029c*/ 	.word	0xffffffff


	//   ....[102]....
        /*02a0*/ 	.word	0xffffffff


	//   ....[103]....
        /*02a4*/ 	.word	0xffffffff


	//   ....[104]....
        /*02a8*/ 	.word	0xffffffff


	//   ....[105]....
        /*02ac*/ 	.word	0xffffffff


	//   ....[106]....
        /*02b0*/ 	.word	0xffffffff


	//   ....[107]....
        /*02b4*/ 	.word	0xffffffff


	//   ....[108]....
        /*02b8*/ 	.word	0xffffffff


	//   ....[109]....
        /*02bc*/ 	.word	0xffffffff


	//   ....[110]....
        /*02c0*/ 	.word	0xffffffff


	//   ....[111]....
        /*02c4*/ 	.word	0xffffffff


	//   ....[112]....
        /*02c8*/ 	.word	0x0500000f


	//   ....[113]....
        /*02cc*/ 	.word	0x0500000f


	//   ....[114]....
        /*02d0*/ 	.word	0x0500000f


	//   ....[115]....
        /*02d4*/ 	.word	0x0500000f


	//   ....[116]....
        /*02d8*/ 	.word	0x0500000f


	//   ....[117]....
        /*02dc*/ 	.word	0x0500000f


	//   ....[118]....
        /*02e0*/ 	.word	0x0500000f


	//   ....[119]....
        /*02e4*/ 	.word	0x0500000f


	//   ....[120]....
        /*02e8*/ 	.word	0x0500000f


	//   ....[121]....
        /*02ec*/ 	.word	0x0500000f


	//   ....[122]....
        /*02f0*/ 	.word	0x0500000f


	//   ....[123]....
        /*02f4*/ 	.word	0x0500000f


	//   ....[124]....
        /*02f8*/ 	.word	0x0500000f


	//   ....[125]....
        /*02fc*/ 	.word	0x0500000f


	//   ....[126]....
        /*0300*/ 	.word	0x0500000f


	//   ....[127]....
        /*0304*/ 	.word	0x0500000f


	//   ....[128]....
        /*0308*/ 	.word	0x0500000f


	//   ....[129]....
        /*030c*/ 	.word	0x0500000f


	//   ....[130]....
        /*0310*/ 	.word	0x0500000f


	//   ....[131]....
        /*0314*/ 	.word	0x0500000f


	//   ....[132]....
        /*0318*/ 	.word	0x0500000f


	//   ....[133]....
        /*031c*/ 	.word	0x0500000f


	//   ....[134]....
        /*0320*/ 	.word	0x0500000f


	//   ....[135]....
        /*0324*/ 	.word	0x0500000f


	//   ....[136]....
        /*0328*/ 	.word	0x0500000f


	//   ....[137]....
        /*032c*/ 	.word	0x0500000f


	//   ....[138]....
        /*0330*/ 	.word	0x0500000f


	//   ....[139]....
        /*0334*/ 	.word	0x0500000f


	//   ....[140]....
        /*0338*/ 	.word	0x0500000f


	//   ....[141]....
        /*033c*/ 	.word	0x0500000f


	//   ....[142]....
        /*0340*/ 	.word	0x0500000f


	//   ....[143]....
        /*0344*/ 	.word	0x0500000f


	//   ....[144]....
        /*0348*/ 	.word	0x0500000f


	//   ....[145]....
        /*034c*/ 	.word	0x0500000f


	//   ....[146]....
        /*0350*/ 	.word	0x0500000f


	//   ....[147]....
        /*0354*/ 	.word	0x0500000f


	//   ....[148]....
        /*0358*/ 	.word	0x0500000f


	//   ....[149]....
        /*035c*/ 	.word	0x0500000f


	//   ....[150]....
        /*0360*/ 	.word	0x0500000f


	//   ....[151]....
        /*0364*/ 	.word	0x0500000f


	//   ....[152]....
        /*0368*/ 	.word	0x0500000f


	//   ....[153]....
        /*036c*/ 	.word	0x0500000f


	//   ....[154]....
        /*0370*/ 	.word	0x0500000f


	//   ....[155]....
        /*0374*/ 	.word	0x0500000f


	//   ....[156]....
        /*0378*/ 	.word	0x0500000f


	//   ....[157]....
        /*037c*/ 	.word	0x0500000f


	//   ....[158]....
        /*0380*/ 	.word	0x0500000f


	//   ....[159]....
        /*0384*/ 	.word	0x0500000f


	//   ....[160]....
        /*0388*/ 	.word	0x0500000f


	//----- nvinfo : EIATTR_COOP_GROUP_INSTR_OFFSETS
	.align		4
.L_91:
        /*038c*/ 	.byte	0x04, 0x28
        /*038e*/ 	.short	(.L_93 - .L_92)


	//   ....[0]....
.L_92:
        /*0390*/ 	.word	0x00000080


	//   ....[1]....
        /*0394*/ 	.word	0x00000090


	//   ....[2]....
        /*0398*/ 	.word	0x000002d0


	//   ....[3]....
        /*039c*/ 	.word	0x00000430


	//   ....[4]....
        /*03a0*/ 	.word	0x00000550


	//   ....[5]....
        /*03a4*/ 	.word	0x000006b0


	//   ....[6]....
        /*03a8*/ 	.word	0x00000ce0


	//   ....[7]....
        /*03ac*/ 	.word	0x00003610


	//   ....[8]....
        /*03b0*/ 	.word	0x00003680


	//   ....[9]....
        /*03b4*/ 	.word	0x00003c80


	//   ....[10]....
        /*03b8*/ 	.word	0x00003ce0


	//   ....[11]....
        /*03bc*/ 	.word	0x00007040


	//   ....[12]....
        /*03c0*/ 	.word	0x00007070


	//   ....[13]....
        /*03c4*/ 	.word	0x000070a0


	//   ....[14]....
        /*03c8*/ 	.word	0x000070b0


	//   ....[15]....
        /*03cc*/ 	.word	0x00008b90


	//   ....[16]....
        /*03d0*/ 	.word	0x00008ba0


	//   ....[17]....
        /*03d4*/ 	.word	0x00008c20


	//   ....[18]....
        /*03d8*/ 	.word	0x00008c30


	//   ....[19]....
        /*03dc*/ 	.word	0x00009db0


	//   ....[20]....
        /*03e0*/ 	.word	0x00009df0


	//   ....[21]....
        /*03e4*/ 	.word	0x00009e30


	//   ....[22]....
        /*03e8*/ 	.word	0x00009e70


	//   ....[23]....
        /*03ec*/ 	.word	0x00009eb0


	//   ....[24]....
        /*03f0*/ 	.word	0x00009ee0


	//   ....[25]....
        /*03f4*/ 	.word	0x00009f10


	//   ....[26]....
        /*03f8*/ 	.word	0x00009f40


	//   ....[27]....
        /*03fc*/ 	.word	0x00009f70


	//   ....[28]....
        /*0400*/ 	.word	0x00009fa0


	//   ....[29]....
        /*0404*/ 	.word	0x0000a040


	//   ....[30]....
        /*0408*/ 	.word	0x0000a070


	//   ....[31]....
        /*040c*/ 	.word	0x0000a090


	//   ....[32]....
        /*0410*/ 	.word	0x0000a0a0


	//   ....[33]....
        /*0414*/ 	.word	0x0000a0b0


	//   ....[34]....
        /*0418*/ 	.word	0x0000a0c0


	//   ....[35]....
        /*041c*/ 	.word	0x0000a0d0


	//   ....[36]....
        /*0420*/ 	.word	0x0000a100


	//   ....[37]....
        /*0424*/ 	.word	0x0000a130


	//   ....[38]....
        /*0428*/ 	.word	0x0000a140


	//   ....[39]....
        /*042c*/ 	.word	0x0000a150


	//   ....[40]....
        /*0430*/ 	.word	0x0000a160


	//   ....[41]....
        /*0434*/ 	.word	0x0000a170


	//   ....[42]....
        /*0438*/ 	.word	0x0000a190


	//   ....[43]....
        /*043c*/ 	.word	0x0000a1a0


	//   ....[44]....
        /*0440*/ 	.word	0x0000a1b0


	//   ....[45]....
        /*0444*/ 	.word	0x0000a1c0


	//   ....[46]....
        /*0448*/ 	.word	0x0000a1d0


	//   ....[47]....
        /*044c*/ 	.word	0x0000a1e0


	//   ....[48]....
        /*0450*/ 	.word	0x0000a1f0


	//   ....[49]....
        /*0454*/ 	.word	0x0000a200


	//   ....[50]....
        /*0458*/ 	.word	0x0000a210


	//   ....[51]....
        /*045c*/ 	.word	0x0000a360


	//   ....[52]....
        /*0460*/ 	.word	0x0000a390


	//   ....[53]....
        /*0464*/ 	.word	0x0000a470


	//   ....[54]....
        /*0468*/ 	.word	0x0000a4a0


	//   ....[55]....
        /*046c*/ 	.word	0x0000a8a0


	//   ....[56]....
        /*0470*/ 	.word	0x0000a8e0


	//   ....[57]....
        /*0474*/ 	.word	0x0000a9b0


	//   ....[58]....
        /*0478*/ 	.word	0x0000a9d0


	//   ....[59]....
        /*047c*/ 	.word	0x0000aa80


	//   ....[60]....
        /*0480*/ 	.word	0x0000aaa0


	//   ....[61]....
        /*0484*/ 	.word	0x0000ab60


	//   ....[62]....
        /*0488*/ 	.word	0x0000aba0


	//   ....[63]....
        /*048c*/ 	.word	0x0000c490


	//   ....[64]....
        /*0490*/ 	.word	0x0000c4c0


	//   ....[65]....
        /*0494*/ 	.word	0x0000c4e0


	//   ....[66]....
        /*0498*/ 	.word	0x0000c5d0


	//   ....[67]....
        /*049c*/ 	.word	0x0000c5e0


	//   ....[68]....
        /*04a0*/ 	.word	0x0000c630


	//   ....[69]....
        /*04a4*/ 	.word	0x0000c640


	//   ....[70]....
        /*04a8*/ 	.word	0x0000c650


	//   ....[71]....
        /*04ac*/ 	.word	0x0000c6a0


	//   ....[72]....
        /*04b0*/ 	.word	0x0000c6f0


	//   ....[73]....
        /*04b4*/ 	.word	0x0000cae0


	//   ....[74]....
        /*04b8*/ 	.word	0x0000cb10


	//   ....[75]....
        /*04bc*/ 	.word	0x0000cb40


	//   ....[76]....
        /*04c0*/ 	.word	0x0000cb70


	//   ....[77]....
        /*04c4*/ 	.word	0x0000cbb0


	//   ....[78]....
        /*04c8*/ 	.word	0x0000cc30


	//   ....[79]....
        /*04cc*/ 	.word	0x0000cc70


	//   ....[80]....
        /*04d0*/ 	.word	0x0000ccb0


	//   ....[81]....
        /*04d4*/ 	.word	0x0000ccd0


	//   ....[82]....
        /*04d8*/ 	.word	0x0000cd50


	//   ....[83]....
        /*04dc*/ 	.word	0x0000d4d0


	//   ....[84]....
        /*04e0*/ 	.word	0x0000d4f0


	//   ....[85]....
        /*04e4*/ 	.word	0x0000d520


	//   ....[86]....
        /*04e8*/ 	.word	0x0000d560


	//   ....[87]....
        /*04ec*/ 	.word	0x0000d5e0


	//   ....[88]....
        /*04f0*/ 	.word	0x0000d610


	//   ....[89]....
        /*04f4*/ 	.word	0x0000d690


	//   ....[90]....
        /*04f8*/ 	.word	0x0000d6b0


	//   ....[91]....
        /*04fc*/ 	.word	0x0000df20


	//   ....[92]....
        /*0500*/ 	.word	0x0000df40


	//   ....[93]....
        /*0504*/ 	.word	0x0000df60


	//   ....[94]....
        /*0508*/ 	.word	0x0000dfb0


	//   ....[95]....
        /*050c*/ 	.word	0x0000dfc0


	//   ....[96]....
        /*0510*/ 	.word	0x0000e010


	//   ....[97]....
        /*0514*/ 	.word	0x0000e020


	//   ....[98]....
        /*0518*/ 	.word	0x0000e030


	//   ....[99]....
        /*051c*/ 	.word	0x0000e080


	//   ....[100]....
        /*0520*/ 	.word	0x0000e0d0


	//   ....[101]....
        /*0524*/ 	.word	0x0000e4c0


	//   ....[102]....
        /*0528*/ 	.word	0x0000e4e0


	//   ....[103]....
        /*052c*/ 	.word	0x0000e4f0


	//   ....[104]....
        /*0530*/ 	.word	0x0000e500


	//   ....[105]....
        /*0534*/ 	.word	0x0000e520


	//   ....[106]....
        /*0538*/ 	.word	0x0000e570


	//   ....[107]....
        /*053c*/ 	.word	0x0000e590


	//   ....[108]....
        /*0540*/ 	.word	0x0000e5a0


	//   ....[109]....
        /*0544*/ 	.word	0x0000e630


	//   ....[110]....
        /*0548*/ 	.word	0x0000e650


	//   ....[111]....
        /*054c*/ 	.word	0x0000f6d0


	//   ....[112]....
        /*0550*/ 	.word	0x0000fc00


	//   ....[113]....
        /*0554*/ 	.word	0x0000fce0


	//   ....[114]....
        /*0558*/ 	.word	0x0000fda0


	//   ....[115]....
        /*055c*/ 	.word	0x0000fe30


	//   ....[116]....
        /*0560*/ 	.word	0x0000ff10


	//   ....[117]....
        /*0564*/ 	.word	0x0000ff70


	//   ....[118]....
        /*0568*/ 	.word	0x00010050


	//   ....[119]....
        /*056c*/ 	.word	0x000100b0


	//   ....[120]....
        /*0570*/ 	.word	0x00010170


	//   ....[121]....
        /*0574*/ 	.word	0x000101d0


	//   ....[122]....
        /*0578*/ 	.word	0x00010290


	//   ....[123]....
        /*057c*/ 	.word	0x00010380


	//   ....[124]....
        /*0580*/ 	.word	0x00010450


	//   ....[125]....
        /*0584*/ 	.word	0x000104c0


	//   ....[126]....
        /*0588*/ 	.word	0x000105a0


	//   ....[127]....
        /*058c*/ 	.word	0x00010660


	//   ....[128]....
        /*0590*/ 	.word	0x00010750


	//   ....[129]....
        /*0594*/ 	.word	0x00010840


	//   ....[130]....
        /*0598*/ 	.word	0x00010900


	//   ....[131]....
        /*059c*/ 	.word	0x00010960


	//   ....[132]....
        /*05a0*/ 	.word	0x00010a40


	//   ....[133]....
        /*05a4*/ 	.word	0x00010ad0


	//   ....[134]....
        /*05a8*/ 	.word	0x00010b40


	//   ....[135]....
        /*05ac*/ 	.word	0x00010bc0


	//   ....[136]....
        /*05b0*/ 	.word	0x00010c80


	//   ....[137]....
        /*05b4*/ 	.word	0x00010cf0


	//   ....[138]....
        /*05b8*/ 	.word	0x00010de0


	//   ....[139]....
        /*05bc*/ 	.word	0x00010e50


	//   ....[140]....
        /*05c0*/ 	.word	0x00010f20


	//   ....[141]....
        /*05c4*/ 	.word	0x00011060


	//   ....[142]....
        /*05c8*/ 	.word	0x00011110


	//   ....[143]....
        /*05cc*/ 	.word	0x00011170


	//   ....[144]....
        /*05d0*/ 	.word	0x00011230


	//   ....[145]....
        /*05d4*/ 	.word	0x00011290


	//   ....[146]....
        /*05d8*/ 	.word	0x00011350


	//   ....[147]....
        /*05dc*/ 	.word	0x000113b0


	//   ....[148]....
        /*05e0*/ 	.word	0x00011470


	//   ....[149]....
        /*05e4*/ 	.word	0x000114d0


	//   ....[150]....
        /*05e8*/ 	.word	0x00011590


	//   ....[151]....
        /*05ec*/ 	.word	0x00011680


	//   ....[152]....
        /*05f0*/ 	.word	0x00011720


	//   ....[153]....
        /*05f4*/ 	.word	0x00011780


	//   ....[154]....
        /*05f8*/ 	.word	0x00011840


	//   ....[155]....
        /*05fc*/ 	.word	0x000118a0


	//   ....[156]....
        /*0600*/ 	.word	0x00011960


	//   ....[157]....
        /*0604*/ 	.word	0x000119c0


	//   ....[158]....
        /*0608*/ 	.word	0x00011a80


	//   ....[159]....
        /*060c*/ 	.word	0x00011ae0


	//   ....[160]....
        /*0610*/ 	.word	0x00011bb0


	//----- nvinfo : EIATTR_REG_RECONFIG
	.align		4
.L_93:
        /*0614*/ 	.byte	0x01, 0x54
	.zero		2


	//----- nvinfo : EIATTR_SYSCALL_OFFSETS
	.align		4
        /*0618*/ 	.byte	0x04, 0x46
        /*061a*/ 	.short	(.L_95 - .L_94)


	//   ....[0]....
.L_94:
        /*061c*/ 	.word	0x00001040


	//   ....[1]....
        /*0620*/ 	.word	0x0000b960


	//   ....[2]....
        /*0624*/ 	.word	0x0000bac0


	//   ....[3]....
        /*0628*/ 	.word	0x0000bc00


	//   ....[4]....
        /*062c*/ 	.word	0x0000bd20


	//   ....[5]....
        /*0630*/ 	.word	0x0000d130


	//----- nvinfo : EIATTR_MBARRIER_INSTR_OFFSETS
	.align		4
.L_95:
        /*0634*/ 	.byte	0x04, 0x39
        /*0636*/ 	.short	(.L_97 - .L_96)


	//   ....[0]....
.L_96:
        /*0638*/ 	.word	0x00000180
        /*063c*/ 	.word	0x000000ff
        /*0640*/ 	.word	0x00029800
        /*0644*/ 	.short	0x0100
        /*0646*/ 	.byte	0x08
	.zero		1


	//   ....[1]....
        /*0648*/ 	.word	0x00000190
        /*064c*/ 	.word	0x000000ff
        /*0650*/ 	.word	0x00029820
        /*0654*/ 	.short	0x0100
        /*0656*/ 	.byte	0x08
	.zero		1


	//   ....[2]....
        /*0658*/ 	.word	0x00000280
        /*065c*/ 	.word	0x000000ff
        /*0660*/ 	.word	0x00029830
        /*0664*/ 	.short	0x0100
        /*0666*/ 	.byte	0x08
	.zero		1


	//   ....[3]....
        /*0668*/ 	.word	0x00000290
        /*066c*/ 	.word	0x000000ff
        /*0670*/ 	.word	0x00029840
        /*0674*/ 	.short	0x0100
        /*0676*/ 	.byte	0x08
	.zero		1


	//   ....[4]....
        /*0678*/ 	.word	0x000002a0
        /*067c*/ 	.word	0x000000ff
        /*0680*/ 	.word	0x00029838
        /*0684*/ 	.short	0x0100
        /*0686*/ 	.byte	0x08
	.zero		1


	//   ....[5]....
        /*0688*/ 	.word	0x000002b0
        /*068c*/ 	.word	0x000000ff
        /*0690*/ 	.word	0x00029848
        /*0694*/ 	.short	0x0100
        /*0696*/ 	.byte	0x08
	.zero		1


	//   ....[6]....
        /*0698*/ 	.word	0x000003e0
        /*069c*/ 	.word	0x000000ff
        /*06a0*/ 	.word	0x00029850
        /*06a4*/ 	.short	0x0100
        /*06a6*/ 	.byte	0x08
	.zero		1


	//   ....[7]....
        /*06a8*/ 	.word	0x000003f0
        /*06ac*/ 	.word	0x000000ff
        /*06b0*/ 	.word	0x00029860
        /*06b4*/ 	.short	0x0100
        /*06b6*/ 	.byte	0x08
	.zero		1


	//   ....[8]....
        /*06b8*/ 	.word	0x00000400
        /*06bc*/ 	.word	0x000000ff
        /*06c0*/ 	.word	0x00029858
        /*06c4*/ 	.short	0x0100
        /*06c6*/ 	.byte	0x08
	.zero		1


	//   ....[9]....
        /*06c8*/ 	.word	0x00000410
        /*06cc*/ 	.word	0x000000ff
        /*06d0*/ 	.word	0x00029868
        /*06d4*/ 	.short	0x0100
        /*06d6*/ 	.byte	0x08
	.zero		1


	//   ....[10]....
        /*06d8*/ 	.word	0x00000500
        /*06dc*/ 	.word	0x000000ff
        /*06e0*/ 	.word	0x00029870
        /*06e4*/ 	.short	0x0100
        /*06e6*/ 	.byte	0x06
	.zero		1


	//   ....[11]....
        /*06e8*/ 	.word	0x00000510
        /*06ec*/ 	.word	0x000000ff
        /*06f0*/ 	.word	0x00029880
        /*06f4*/ 	.short	0x0100
        /*06f6*/ 	.byte	0x06
	.zero		1


	//   ....[12]....
        /*06f8*/ 	.word	0x00000520
        /*06fc*/ 	.word	0x000000ff
        /*0700*/ 	.word	0x00029878
        /*0704*/ 	.short	0x0100
        /*0706*/ 	.byte	0x06
	.zero		1


	//   ....[13]....
        /*0708*/ 	.word	0x00000530
        /*070c*/ 	.word	0x000000ff
        /*0710*/ 	.word	0x00029888
        /*0714*/ 	.short	0x0100
        /*0716*/ 	.byte	0x06
	.zero		1


	//   ....[14]....
        /*0718*/ 	.word	0x00000660
        /*071c*/ 	.word	0x000000ff
        /*0720*/ 	.word	0x00029890
        /*0724*/ 	.short	0x0100
        /*0726*/ 	.byte	0x08
	.zero		1


	//   ....[15]....
        /*0728*/ 	.word	0x00000670
        /*072c*/ 	.word	0x000000ff
        /*0730*/ 	.word	0x000298a0
        /*0734*/ 	.short	0x0100
        /*0736*/ 	.byte	0x08
	.zero		1


	//   ....[16]....
        /*0738*/ 	.word	0x00000680
        /*073c*/ 	.word	0x000000ff
        /*0740*/ 	.word	0x00029898
        /*0744*/ 	.short	0x0100
        /*0746*/ 	.byte	0x08
	.zero		1


	//   ....[17]....
        /*0748*/ 	.word	0x00000690
        /*074c*/ 	.word	0x000000ff
        /*0750*/ 	.word	0x000298a8
        /*0754*/ 	.short	0x0100
        /*0756*/ 	.byte	0x08
	.zero		1


	//   ....[18]....
        /*0758*/ 	.word	0x000007e0
        /*075c*/ 	.word	0x000000ff
        /*0760*/ 	.word	0x000298b0
        /*0764*/ 	.short	0x0100
        /*0766*/ 	.byte	0x08
	.zero		1


	//   ....[19]....
        /*0768*/ 	.word	0x000007f0
        /*076c*/ 	.word	0x000000ff
        /*0770*/ 	.word	0x000298c0
        /*0774*/ 	.short	0x0100
        /*0776*/ 	.byte	0x08
	.zero		1


	//   ....[20]....
        /*0778*/ 	.word	0x00000800
        /*077c*/ 	.word	0x000000ff
        /*0780*/ 	.word	0x000298b8
        /*0784*/ 	.short	0x0100
        /*0786*/ 	.byte	0x08
	.zero		1


	//   ....[21]....
        /*0788*/ 	.word	0x00000810
        /*078c*/ 	.word	0x000000ff
        /*0790*/ 	.word	0x000298c8
        /*0794*/ 	.short	0x0100
        /*0796*/ 	.byte	0x08
	.zero		1


	//   ....[22]....
        /*0798*/ 	.word	0x000013d0
        /*079c*/ 	.word	0x000000ff
        /*07a0*/ 	.word	0x00029800
        /*07a4*/ 	.short	0x010a
        /*07a6*/ 	.byte	0x27
	.zero		1


	//   ....[23]....
        /*07a8*/ 	.word	0x00001470
        /*07ac*/ 	.word	0x00000003
        /*07b0*/ 	.word	0x00029830
        /*07b4*/ 	.short	0x010a
        /*07b6*/ 	.byte	0x3f
	.zero		1


	//   ....[24]....
        /*07b8*/ 	.word	0x000014c0
        /*07bc*/ 	.word	0x00000003
        /*07c0*/ 	.word	0x00029830
        /*07c4*/ 	.short	0x010a
        /*07c6*/ 	.byte	0x3f
	.zero		1


	//   ....[25]....
        /*07c8*/ 	.word	0x00003690
        /*07cc*/ 	.word	0x000000ff
        /*07d0*/ 	.word	0x00000000
        /*07d4*/ 	.short	0x0101
        /*07d6*/ 	.byte	0x06
	.zero		1


	//   ....[26]....
        /*07d8*/ 	.word	0x00005230
        /*07dc*/ 	.word	0x000000ff
        /*07e0*/ 	.word	0x00029830
        /*07e4*/ 	.short	0x010a
        /*07e6*/ 	.byte	0x06
	.zero		1


	//   ....[27]....
        /*07e8*/ 	.word	0x00005270
        /*07ec*/ 	.word	0x000000ff
        /*07f0*/ 	.word	0x00029830
        /*07f4*/ 	.short	0x010a
        /*07f6*/ 	.byte	0x06
	.zero		1


	//   ....[28]....
        /*07f8*/ 	.word	0x00005e90
        /*07fc*/ 	.word	0x000000ff
        /*0800*/ 	.word	0x00029850
        /*0804*/ 	.short	0x010a
        /*0806*/ 	.byte	0x06
	.zero		1


	//   ....[29]....
        /*0808*/ 	.word	0x00005ed0
        /*080c*/ 	.word	0x000000ff
        /*0810*/ 	.word	0x00029850
        /*0814*/ 	.short	0x010a
        /*0816*/ 	.byte	0x06
	.zero		1


	//   ....[30]....
        /*0818*/ 	.word	0x00006800
        /*081c*/ 	.word	0x000000ff
        /*0820*/ 	.word	0x00000000
        /*0824*/ 	.short	0x0101
        /*0826*/ 	.byte	0x06
	.zero		1


	//   ....[31]....
        /*0828*/ 	.word	0x000081a0
        /*082c*/ 	.word	0x000000ff
        /*0830*/ 	.word	0x00000000
        /*0834*/ 	.short	0x0101
        /*0836*/ 	.byte	0x06
	.zero		1


	//   ....[32]....
        /*0838*/ 	.word	0x00008850
        /*083c*/ 	.word	0x000000ff
        /*0840*/ 	.word	0x00029850
        /*0844*/ 	.short	0x010a
        /*0846*/ 	.byte	0x04
	.zero		1


	//   ....[33]....
        /*0848*/ 	.word	0x00008890
        /*084c*/ 	.word	0x000000ff
        /*0850*/ 	.word	0x00029850
        /*0854*/ 	.short	0x010a
        /*0856*/ 	.byte	0x04
	.zero		1


	//   ....[34]....
        /*0858*/ 	.word	0x000095b0
        /*085c*/ 	.word	0x000000ff
        /*0860*/ 	.word	0x00000000
        /*0864*/ 	.short	0x0101
        /*0866*/ 	.byte	0x04
	.zero		1


	//   ....[35]....
        /*0868*/ 	.word	0x0000a8c0
        /*086c*/ 	.word	0x000000ff
        /*0870*/ 	.word	0x00000000
        /*0874*/ 	.short	0x0101
        /*0876*/ 	.byte	0x27
	.zero		1


	//   ....[36]....
        /*0878*/ 	.word	0x0000c200
        /*087c*/ 	.word	0x00000000
        /*0880*/ 	.word	0x00029880
        /*0884*/ 	.short	0x010a
        /*0886*/ 	.byte	0x3f
	.zero		1


	//   ....[37]....
        /*0888*/ 	.word	0x0000c7a0
        /*088c*/ 	.word	0x00000000
        /*0890*/ 	.word	0x00029870
        /*0894*/ 	.short	0x0107
        /*0896*/ 	.byte	0x3f
	.zero		1


	//   ....[38]....
        /*0898*/ 	.word	0x0000c860
        /*089c*/ 	.word	0x00000000
        /*08a0*/ 	.word	0x00029870
        /*08a4*/ 	.short	0x0101
        /*08a6*/ 	.byte	0x3f
	.zero		1


	//   ....[39]....
        /*08a8*/ 	.word	0x0000c890
        /*08ac*/ 	.word	0x00000000
        /*08b0*/ 	.word	0x00029840
        /*08b4*/ 	.short	0x010a
        /*08b6*/ 	.byte	0x3f
	.zero		1


	//   ....[40]....
        /*08b8*/ 	.word	0x0000cf00
        /*08bc*/ 	.word	0x00000000
        /*08c0*/ 	.word	0x00029830
        /*08c4*/ 	.short	0x0107
        /*08c6*/ 	.byte	0x3f
	.zero		1


	//   ....[41]....
        /*08c8*/ 	.word	0x0000cfd0
        /*08cc*/ 	.word	0x00000000
        /*08d0*/ 	.word	0x00029830
        /*08d4*/ 	.short	0x0101
        /*08d6*/ 	.byte	0x3f
	.zero		1


	//   ....[42]....
        /*08d8*/ 	.word	0x0000d790
        /*08dc*/ 	.word	0x000000ff
        /*08e0*/ 	.word	0x00029800
        /*08e4*/ 	.short	0x0107
        /*08e6*/ 	.byte	0x29
	.zero		1


	//   ....[43]....
        /*08e8*/ 	.word	0x0000d7e0
        /*08ec*/ 	.word	0x000000ff
        /*08f0*/ 	.word	0x00029800
        /*08f4*/ 	.short	0x0101
        /*08f6*/ 	.byte	0x29
	.zero		1


	//   ....[44]....
        /*08f8*/ 	.word	0x0000d810
        /*08fc*/ 	.word	0x000000ff
        /*0900*/ 	.word	0x00029820
        /*0904*/ 	.short	0x010a
        /*0906*/ 	.byte	0x29
	.zero		1


	//   ....[45]....
        /*0908*/ 	.word	0x0000dc80
        /*090c*/ 	.word	0x00000000
        /*0910*/ 	.word	0x00029880
        /*0914*/ 	.short	0x010a
        /*0916*/ 	.byte	0x3f
	.zero		1


	//   ....[46]....
        /*0918*/ 	.word	0x0000e160
        /*091c*/ 	.word	0x00000000
        /*0920*/ 	.word	0x00029870
        /*0924*/ 	.short	0x0107
        /*0926*/ 	.byte	0x3f
	.zero		1


	//   ....[47]....
        /*0928*/ 	.word	0x0000e220
        /*092c*/ 	.word	0x00000000
        /*0930*/ 	.word	0x00029870
        /*0934*/ 	.short	0x0101
        /*0936*/ 	.byte	0x3f
	.zero		1


	//   ....[48]....
        /*0938*/ 	.word	0x0000e250
        /*093c*/ 	.word	0x00000000
        /*0940*/ 	.word	0x00029840
        /*0944*/ 	.short	0x010a
        /*0946*/ 	.byte	0x3f
	.zero		1


	//   ....[49]....
        /*0948*/ 	.word	0x0000e740
        /*094c*/ 	.word	0x00000000
        /*0950*/ 	.word	0x00029830
        /*0954*/ 	.short	0x0107
        /*0956*/ 	.byte	0x3f
	.zero		1


	//   ....[50]....
        /*0958*/ 	.word	0x0000e800
        /*095c*/ 	.word	0x00000000
        /*0960*/ 	.word	0x00029830
        /*0964*/ 	.short	0x0101
        /*0966*/ 	.byte	0x3f
	.zero		1


	//   ....[51]....
        /*0968*/ 	.word	0x0000e890
        /*096c*/ 	.word	0x00000000
        /*0970*/ 	.word	0x00029870
        /*0974*/ 	.short	0x010a
        /*0976*/ 	.byte	0x3f
	.zero		1


	//   ....[52]....
        /*0978*/ 	.word	0x0000e920
        /*097c*/ 	.word	0x00000000
        /*0980*/ 	.word	0x00029860
        /*0984*/ 	.short	0x010a
        /*0986*/ 	.byte	0x3f
	.zero		1


	//   ....[53]....
        /*0988*/ 	.word	0x0000ee30
        /*098c*/ 	.word	0x00000000
        /*0990*/ 	.word	0x00029850
        /*0994*/ 	.short	0x0101
        /*0996*/ 	.byte	0x3f
	.zero		1


	//   ....[54]....
        /*0998*/ 	.word	0x0000eec0
        /*099c*/ 	.word	0x00000000
        /*09a0*/ 	.word	0x00000000
        /*09a4*/ 	.short	0x0101
        /*09a6*/ 	.byte	0x3f
	.zero		1


	//   ....[55]....
        /*09a8*/ 	.word	0x0000ef60
        /*09ac*/ 	.word	0x00000003
        /*09b0*/ 	.word	0x00029870
        /*09b4*/ 	.short	0x010a
        /*09b6*/ 	.byte	0x3f
	.zero		1


	//   ....[56]....
        /*09b8*/ 	.word	0x0000eff0
        /*09bc*/ 	.word	0x00000003
        /*09c0*/ 	.word	0x00029860
        /*09c4*/ 	.short	0x010a
        /*09c6*/ 	.byte	0x3f
	.zero		1


	//   ....[57]....
        /*09c8*/ 	.word	0x0000f500
        /*09cc*/ 	.word	0x00000003
        /*09d0*/ 	.word	0x00029850
        /*09d4*/ 	.short	0x0101
        /*09d6*/ 	.byte	0x3f
	.zero		1


	//   ....[58]....
        /*09d8*/ 	.word	0x0000f5f0
        /*09dc*/ 	.word	0x00000003
        /*09e0*/ 	.word	0x00000000
        /*09e4*/ 	.short	0x0101
        /*09e6*/ 	.byte	0x3f
	.zero		1


	//   ....[59]....
        /*09e8*/ 	.word	0x0000f680
        /*09ec*/ 	.word	0x00000004
        /*09f0*/ 	.word	0x00029820
        /*09f4*/ 	.short	0x010a
        /*09f6*/ 	.byte	0x3f
	.zero		1


	//   ....[60]....
        /*09f8*/ 	.word	0x0000f7b0
        /*09fc*/ 	.word	0x00000003
        /*0a00*/ 	.word	0x00029840
        /*0a04*/ 	.short	0x010a
        /*0a06*/ 	.byte	0x3f
	.zero		1


	//   ....[61]....
        /*0a08*/ 	.word	0x0000f850
        /*0a0c*/ 	.word	0x00000013
        /*0a10*/ 	.word	0x00029840
        /*0a14*/ 	.short	0x010a
        /*0a16*/ 	.byte	0x3f
	.zero		1


	//   ....[62]....
        /*0a18*/ 	.word	0x0000f890
        /*0a1c*/ 	.word	0x00000003
        /*0a20*/ 	.word	0x00029860
        /*0a24*/ 	.short	0x010a
        /*0a26*/ 	.byte	0x3f
	.zero		1


	//   ....[63]....
        /*0a28*/ 	.word	0x0000f8d0
        /*0a2c*/ 	.word	0x00000013
        /*0a30*/ 	.word	0x00029860
        /*0a34*/ 	.short	0x010a
        /*0a36*/ 	.byte	0x3f
	.zero		1


	//   ....[64]....
        /*0a38*/ 	.word	0x0000f910
        /*0a3c*/ 	.word	0x00000003
        /*0a40*/ 	.word	0x00029880
        /*0a44*/ 	.short	0x010a
        /*0a46*/ 	.byte	0x3f
	.zero		1


	//   ....[65]....
        /*0a48*/ 	.word	0x0000f950
        /*0a4c*/ 	.word	0x00000013
        /*0a50*/ 	.word	0x00029880
        /*0a54*/ 	.short	0x010a
        /*0a56*/ 	.byte	0x3f
	.zero		1


	//   ....[66]....
        /*0a58*/ 	.word	0x0000f9c0
        /*0a5c*/ 	.word	0x00000003
        /*0a60*/ 	.word	0x00029800
        /*0a64*/ 	.short	0x010a
        /*0a66*/ 	.byte	0x3f
	.zero		1


	//   ....[67]....
        /*0a68*/ 	.word	0x0000fa10
        /*0a6c*/ 	.word	0x00000003
        /*0a70*/ 	.word	0x00029830
        /*0a74*/ 	.short	0x010a
        /*0a76*/ 	.byte	0x3f
	.zero		1


	//   ....[68]....
        /*0a78*/ 	.word	0x0000fa70
        /*0a7c*/ 	.word	0x00000008
        /*0a80*/ 	.word	0x00029830
        /*0a84*/ 	.short	0x010a
        /*0a86*/ 	.byte	0x3f
	.zero		1


	//   ....[69]....
        /*0a88*/ 	.word	0x0000fad0
        /*0a8c*/ 	.word	0x00000008
        /*0a90*/ 	.word	0x00029850
        /*0a94*/ 	.short	0x010a
        /*0a96*/ 	.byte	0x3f
	.zero		1


	//   ....[70]....
        /*0a98*/ 	.word	0x0000fb30
        /*0a9c*/ 	.word	0x00000003
        /*0aa0*/ 	.word	0x00029850
        /*0aa4*/ 	.short	0x010a
        /*0aa6*/ 	.byte	0x3f
	.zero		1


	//   ....[71]....
        /*0aa8*/ 	.word	0x0000fc30
        /*0aac*/ 	.word	0x00000000
        /*0ab0*/ 	.word	0x00029880
        /*0ab4*/ 	.short	0x010a
        /*0ab6*/ 	.byte	0x3f
	.zero		1


	//   ....[72]....
        /*0ab8*/ 	.word	0x000102d0
        /*0abc*/ 	.word	0x00000000
        /*0ac0*/ 	.word	0x00029840
        /*0ac4*/ 	.short	0x010a
        /*0ac6*/ 	.byte	0x3f
	.zero		1


	//   ....[73]....
        /*0ac8*/ 	.word	0x00010f60
        /*0acc*/ 	.word	0x00000003
        /*0ad0*/ 	.word	0x00029820
        /*0ad4*/ 	.short	0x010a
        /*0ad6*/ 	.byte	0x3f
	.zero		1


	//   ....[74]....
        /*0ad8*/ 	.word	0x00010fb0
        /*0adc*/ 	.word	0x00000000
        /*0ae0*/ 	.word	0x00029880
        /*0ae4*/ 	.short	0x010a
        /*0ae6*/ 	.byte	0x3f
	.zero		1


	//   ....[75]....
        /*0ae8*/ 	.word	0x000115d0
        /*0aec*/ 	.word	0x00000000
        /*0af0*/ 	.word	0x00029840
        /*0af4*/ 	.short	0x010a
        /*0af6*/ 	.byte	0x3f
	.zero		1


	//   ....[76]....
        /*0af8*/ 	.word	0x00011be0
        /*0afc*/ 	.word	0x00000000
        /*0b00*/ 	.word	0x00029870
        /*0b04*/ 	.short	0x010a
        /*0b06*/ 	.byte	0x3f
	.zero		1


	//   ....[77]....
        /*0b08*/ 	.word	0x00011c30
        /*0b0c*/ 	.word	0x00000000
        /*0b10*/ 	.word	0x00029860
        /*0b14*/ 	.short	0x010a
        /*0b16*/ 	.byte	0x3f
	.zero		1


	//   ....[78]....
        /*0b18*/ 	.word	0x00011c80
        /*0b1c*/ 	.word	0x00000003
        /*0b20*/ 	.word	0x00029870
        /*0b24*/ 	.short	0x010a
        /*0b26*/ 	.byte	0x3f
	.zero		1


	//   ....[79]....
        /*0b28*/ 	.word	0x00011cd0
        /*0b2c*/ 	.word	0x00000003
        /*0b30*/ 	.word	0x00029860
        /*0b34*/ 	.short	0x010a
        /*0b36*/ 	.byte	0x3f
	.zero		1


	//   ....[80]....
        /*0b38*/ 	.word	0x00011d20
        /*0b3c*/ 	.word	0x00000004
        /*0b40*/ 	.word	0x00029820
        /*0b44*/ 	.short	0x010a
        /*0b46*/ 	.byte	0x3f
	.zero		1


	//   ....[81]....
        /*0b48*/ 	.word	0x00011d70
        /*0b4c*/ 	.word	0x00000003
        /*0b50*/ 	.word	0x00029840
        /*0b54*/ 	.short	0x010a
        /*0b56*/ 	.byte	0x3f
	.zero		1


	//   ....[82]....
        /*0b58*/ 	.word	0x00011dc0
        /*0b5c*/ 	.word	0x00000013
        /*0b60*/ 	.word	0x00029840
        /*0b64*/ 	.short	0x010a
        /*0b66*/ 	.byte	0x3f
	.zero		1


	//   ....[83]....
        /*0b68*/ 	.word	0x00011e10
        /*0b6c*/ 	.word	0x00000003
        /*0b70*/ 	.word	0x00029860
        /*0b74*/ 	.short	0x010a
        /*0b76*/ 	.byte	0x3f
	.zero		1


	//   ....[84]....
        /*0b78*/ 	.word	0x00011e60
        /*0b7c*/ 	.word	0x00000013
        /*0b80*/ 	.word	0x00029860
        /*0b84*/ 	.short	0x010a
        /*0b86*/ 	.byte	0x3f
	.zero		1


	//   ....[85]....
        /*0b88*/ 	.word	0x00011eb0
        /*0b8c*/ 	.word	0x00000003
        /*0b90*/ 	.word	0x00029880
        /*0b94*/ 	.short	0x010a
        /*0b96*/ 	.byte	0x3f
	.zero		1


	//----- nvinfo : EIATTR_NUM_MBARRIERS
	.align		4
.L_97:
        /*0b98*/ 	.byte	0x03, 0x38
        /*0b9a*/ 	.short	0x0016


	//----- nvinfo : EIATTR_EXIT_INSTR_OFFSETS
	.align		4
        /*0b9c*/ 	.byte	0x04, 0x1c
        /*0b9e*/ 	.short	(.L_99 - .L_98)


	//   ....[0]....
.L_98:
        /*0ba0*/ 	.word	0x00000970


	//   ....[1]....
        /*0ba4*/ 	.word	0x0000ac80


	//   ....[2]....
        /*0ba8*/ 	.word	0x0000f6f0


	//   ....[3]....
        /*0bac*/ 	.word	0x0000f9a0


	//----- nvinfo : EIATTR_MAX_THREADS
	.align		4
.L_99:
        /*0bb0*/ 	.byte	0x04, 0x05
        /*0bb2*/ 	.short	(.L_101 - .L_100)
.L_100:
        /*0bb4*/ 	.word	0x00000180
        /*0bb8*/ 	.word	0x00000001
        /*0bbc*/ 	.word	0x00000001


	//----- nvinfo : EIATTR_CRS_STACK_SIZE
	.align		4
.L_101:
        /*0bc0*/ 	.byte	0x04, 0x1e
        /*0bc2*/ 	.short	(.L_103 - .L_102)
.L_102:
        /*0bc4*/ 	.word	0x00000000


	//----- nvinfo : EIATTR_CBANK_PARAM_SIZE
	.align		4
.L_103:
        /*0bc8*/ 	.byte	0x03, 0x19
        /*0bca*/ 	.short	0x0a70


	//----- nvinfo : EIATTR_PARAM_CBANK
	.align		4
        /*0bcc*/ 	.byte	0x04, 0x0a
        /*0bce*/ 	.short	(.L_105 - .L_104)
	.align		4
.L_104:
        /*0bd0*/ 	.word	index@(.nv.constant0._ZN7cutlass13device_kernelIN5flash11enable_sm90INS1_16FlashAttnFwdSm90INS1_25CollectiveMainloopFwdSm90ILi2EN4cute5tupleIJNS5_1CILi1EEES8_S8_EEENS6_IJNS7_ILi128EEENS7_ILi160EEENS7_ILi192EEEEEELi128ENS_12float_e4m3_tEfNS_4arch4Sm90ELb0ELb0ELb1ELb0ELb1ELb0ELb0ELb1ELb1ELb1ELb0ELb0EEENS1_21CollectiveEpilogueFwdINS6_IJSA_SA_SB_EEES9_NS_10bfloat16_tESG_Li256ELb0ELb1ELb0ELb1EEENS1_29StaticPersistentTileSchedulerILb0EEEEEEEEEvNT_6ParamsE)
        /*0bd4*/ 	.short	0x0210
        /*0bd6*/ 	.short	0x0a70


	//----- nvinfo : EIATTR_SW_WAR
	.align		4
.L_105:
        /*0bd8*/ 	.byte	0x04, 0x36
        /*0bda*/ 	.short	(.L_107 - .L_106)
.L_106:
        /*0bdc*/ 	.word	0x00000008
.L_107:


//--------------------- .nv.info._ZN7cutlass13device_kernelIN5flash11enable_sm90INS1_16FlashAttnFwdSm90INS1_25CollectiveMainloopFwdSm90ILi2EN4cute5tupleIJNS5_1CILi1EEES8_S8_EEENS6_IJNS7_ILi128EEENS7_ILi160EEENS7_ILi192EEEEEELi128ENS_12float_e4m3_tEfNS_4arch4Sm90ELb0ELb0ELb1ELb1ELb1ELb0ELb0ELb1ELb1ELb1ELb0ELb0EEENS1_21CollectiveEpilogueFwdINS6_IJSA_SA_SB_EEES9_NS_10bfloat16_tESG_Li256ELb1ELb1ELb0ELb1EEENS1_36VarlenDynamicPersistentTileSchedulerILi128ELi160ELi256ELi128ELb0ELb1ELb1ELb0ELb1ELb1EEEEEEEEEvNT_6ParamsE --------------------------
	.section	.nv.info._ZN7cutlass13device_kernelIN5flash11enable_sm90INS1_16FlashAttnFwdSm90INS1_25CollectiveMainloopFwdSm90ILi2EN4cute5tupleIJNS5_1CILi1EEES8_S8_EEENS6_IJNS7_ILi128EEENS7_ILi160EEENS7_ILi192EEEEEELi128ENS_12float_e4m3_tEfNS_4arch4Sm90ELb0ELb0ELb1ELb1ELb1ELb0ELb0ELb1ELb1ELb1ELb0ELb0EEENS1_21CollectiveEpilogueFwdINS6_IJSA_SA_SB_EEES9_NS_10bfloat16_tESG_Li256ELb1ELb1ELb0ELb1EEENS1_36VarlenDynamicPersistentTileSchedulerILi128ELi160ELi256ELi128ELb0ELb1ELb1ELb0ELb1ELb1EEEEEEEEEvNT_6ParamsE,"",@"SHT_CUDA_INFO"
	.sectionflags	@""
	.align	4


	//----- nvinfo : EIATTR_CUDA_API_VERSION
	.align		4
        /*0000*/ 	.byte	0x04, 0x37
        /*0002*/ 	.short	(.L_109 - .L_108)
.L_108:
        /*0004*/ 	.word	0x00000082


	//----- nvinfo : EIATTR_KPARAM_INFO
	.align		4
.L_109:
        /*0008*/ 	.byte	0x04, 0x17
        /*000a*/ 	.short	(.L_111 - .L_110)
.L_110:
        /*000c*/ 	.word	0x00000000
        /*0010*/ 	.short	0x0000
        /*0012*/ 	.short	0x0070
        /*0014*/ 	.byte	0x00, 0xf0, 0x01, 0x2a


	//----- nvinfo : EIATTR_SPARSE_MMA_MASK
	.align		4
.L_111:
        /*0018*/ 	.byte	0x03, 0x50
        /*001a*/ 	.short	0x0000


	//----- nvinfo : EIATTR_MAXREG_COUNT
	.align		4
        /*001c*/ 	.byte	0x03, 0x1b
        /*001e*/ 	.short	0x00a8


	//----- nvinfo : EIATTR_NUM_BARRIERS
	.align		4
        /*0020*/ 	.byte	0x02, 0x4c
        /*0022*/ 	.byte	0x10
	.zero		1


	//----- nvinfo : EIATTR_EXTERNS
	.align		4
        /*0024*/ 	.byte	0x04, 0x0f
        /*0026*/ 	.short	(.L_113 - .L_112)


	//   ....[0]....
	.align		4
.L_112:
        /*0028*/ 	.word	index@(__assertfail)


	//----- nvinfo : EIATTR_ANNOTATIONS
	.align		4
.L_113:
        /*002c*/ 	.byte	0x04, 0x55
        /*002e*/ 	.short	(.L_115 - .L_114)


	//   ....[0]....
.L_114:
        /* <DEDUP_REMOVED lines=14> */
        /*0104*/ 	.byte	0x60, 0x21, 0x01, 0x00


	//----- nvinfo : EIATTR_MERCURY_ISA_VERSION
	.align		4
.L_115:
        /*0108*/ 	.byte	0x03, 0x5f
        /*010a*/ 	.short	0x0101


	//----- nvinfo : EIATTR_UNUSED_LOAD_BYTE_OFFSET
	.align		4
        /*010c*/ 	.byte	0x04, 0x44
        /*010e*/ 	.short	(.L_117 - .L_116)


	//   ....[0]....
.L_116:
        /*0110*/ 	.word	0x00000980
        /*0114*/ 	.word	0x0000fff0


	//   ....[1]....
        /*0118*/ 	.word	0x00009870
        /*011c*/ 	.word	0x0000fff0


	//----- nvinfo : EIATTR_INT_WARP_WIDE_INSTR_OFFSETS
	.align		4
.L_117:
        /*0120*/ 	.byte	0x04, 0x31
        /*0122*/ 	.short	(.L_119 - .L_118)


	//   ....[0]....
.L_118:
        /*0124*/ 	.word	0x000000c0


	//   ....[1]....
        /*0128*/ 	.word	0x000000d0


	//   ....[2]....
        /*012c*/ 	.word	0x00000170


	//   ....[3]....
        /*0130*/ 	.word	0x0000d320


	//   ....[4]....
        /*0134*/ 	.word	0x0000d3b0


	//   ....[5]....
        /*0138*/ 	.word	0x00011040


	//   ....[6]....
        /*013c*/ 	.word	0x000110d0


	//----- nvinfo : EIATTR_COOP_GROUP_MASK_REGIDS
	.align		4
.L_119:
        /*0140*/ 	.byte	0x04, 0x29
        /*0142*/ 	.short	(.L_121 - .L_120)


	//   ....[0]....
.L_120:
        /*0144*/ 	.word	0xffffffff


	//   ....[1]....
        /*0148*/ 	.word	0xffffffff


	//   ....[2]....
        /*014c*/ 	.word	0xffffffff


	//   ....[3]....
        /*0150*/ 	.word	0xffffffff


	//   ....[4]....
        /*0154*/ 	.word	0xffffffff


	//   ....[5]....
        /*0158*/ 	.word	0xffffffff


	//   ....[6]....
        /*015c*/ 	.word	0xffffffff


	//   ....[7]....
        /*0160*/ 	.word	0xffffffff


	//   ....[8]....
        /*0164*/ 	.word	0xffffffff


	//   ....[9]....
        /*0168*/ 	.word	0xffffffff


	//   ....[10]....
        /*016c*/ 	.word	0xffffffff


	//   ....[11]....
        /*0170*/ 	.word	0xffffffff


	//   ....[12]....
        /*0174*/ 	.word	0xffffffff


	//   ....[13]....
        /*0178*/ 	.word	0xffffffff


	//   ....[14]....
        /*017c*/ 	.word	0xffffffff


	//   ....[15]....
        /*0180*/ 	.word	0xffffffff


	//   ....[16]....
        /*0184*/ 	.word	0xffffffff


	//   ....[17]....
        /*0188*/ 	.word	0xffffffff


	//   ....[18]....
        /*018c*/ 	.word	0xffffffff


	//   ....[19]....
        /*0190*/ 	.word	0xffffffff


	//   ....[20]....
        /*0194*/ 	.word	0xffffffff


	//   ....[21]....
        /*0198*/ 	.word	0xffffffff


	//   ....[22]....
        /*019c*/ 	.word	0xffffffff


	//   ....[23]....
        /*01a0*/ 	.word	0xffffffff


	//   ....[24]....
        /*01a4*/ 	.word	0xffffffff


	//   ....[25]....
        /*01a8*/ 	.word	0xffffffff


	//   ....[26]....
        /*01ac*/ 	.word	0xffffffff


	//   ....[27]....
        /*01b0*/ 	.word	0xffffffff


	//   ....[28]....
        /*01b4*/ 	.word	0xffffffff


	//   ....[29]....
        /*01b8*/ 	.word	0xffffffff


	//   ....[30]....
        /*01bc*/ 	.word	0xffffffff


	//   ....[31]....
        /*01c0*/ 	.word	0xffffffff


	//   ....[32]....
        /*01c4*/ 	.word	0xffffffff


	//   ....[33]....
        /*01c8*/ 	.word	0xffffffff


	//   ....[34]....
        /*01cc*/ 	.word	0xffffffff


	//   ....[35]....
        /*01d0*/ 	.word	0xffffffff


	//   ....[36]....
        /*01d4*/ 	.word	0xffffffff


	//   ....[37]....
        /*01d8*/ 	.word	0xffffffff


	//   ....[38]....
        /*01dc*/ 	.word	0xffffffff


	//   ....[39]....
        /*01e0*/ 	.word	0xffffffff


	//   ....[40]....
        /*01e4*/ 	.word	0xffffffff


	//   ....[41]....
        /*01e8*/ 	.word	0xffffffff


	//   ....[42]....
        /*01ec*/ 	.word	0xffffffff


	//   ....[43]....
        /*01f0*/ 	.word	0xffffffff


	//   ....[44]....
        /*01f4*/ 	.word	0xffffffff


	//   ....[45]....
        /*01f8*/ 	.word	0xffffffff


	//   ....[46]....
        /*01fc*/ 	.word	0xffffffff


	//   ....[47]....
        /*0200*/ 	.word	0xffffffff


	//   ....[48]....
        /*0204*/ 	.word	0xffffffff


	//   ....[49]....
        /*0208*/ 	.word	0xffffffff


	//   ....[50]....
        /*020c*/ 	.word	0xffffffff


	//   ....[51]....
        /*0210*/ 	.word	0xffffffff


	//   ....[52]....
        /*0214*/ 	.word	0xffffffff


	//   ....[53]....
        /*0218*/ 	.word	0xffffffff


	//   ....[54]....
        /*021c*/ 	.word	0xffffffff


	//   ....[55]....
        /*0220*/ 	.word	0xffffffff


	//   ....[56]....
        /*0224*/ 	.word	0xffffffff


	//   ....[57]....
        /*0228*/ 	.word	0xffffffff


	//   ....[58]....
        /*022c*/ 	.word	0xffffffff


	//   ....[59]....
        /*0230*/ 	.word	0xffffffff


	//   ....[60]....
        /*0234*/ 	.word	0xffffffff


	//   ....[61]....
        /*0238*/ 	.word	0xffffffff


	//   ....[62]....
        /*023c*/ 	.word	0xffffffff


	//   ....[63]....
        /*0240*/ 	.word	0xffffffff


	//   ....[64]....
        /*0244*/ 	.word	0xffffffff


	//   ....[65]....
        /*0248*/ 	.word	0xffffffff


	//   ....[66]....
        /*024c*/ 	.word	0xffffffff


	//   ....[67]....
        /*0250*/ 	.word	0xffffffff


	//   ....[68]....
        /*0254*/ 	.word	0xffffffff


	//   ....[69]....
        /*0258*/ 	.word	0xffffffff


	//   ....[70]....
        /*025c*/ 	.word	0xffffffff


	//   ....[71]....
        /*0260*/ 	.word	0xffffffff


	//   ....[72]....
        /*0264*/ 	.word	0xffffffff


	//   ....[73]....
        /*0268*/ 	.word	0xffffffff


	//   ....[74]....
        /*026c*/ 	.word	0xffffffff


	//   ....[75]....
        /*0270*/ 	.word	0xffffffff


	//   ....[76]....
        /*0274*/ 	.word	0xffffffff


	//   ....[77]....
        /*0278*/ 	.word	0xffffffff


	//   ....[78]....
        /*027c*/ 	.word	0xffffffff


	//   ....[79]....
        /*0280*/ 	.word	0xffffffff


	//   ....[80]....
        /*0284*/ 	.word	0xffffffff


	//   ....[81]....
        /*0288*/ 	.word	0xffffffff


	//   ....[82]....
        /*028c*/ 	.word	0xffffffff


	//   ....[83]....
        /*0290*/ 	.word	0xffffffff


	//   ....[84]....
        /*0294*/ 	.word	0xffffffff


	//   ....[85]....
        /*0298*/ 	.word	0xffffffff


	//   ....[86]....
        /*029c*/ 	.word	0xffffffff


	//   ....[87]....
        /*02a0*/ 	.word	0xffffffff


	//   ....[88]....
        /*02a4*/ 	.word	0xffffffff


	//   ....[89]....
        /*02a8*/ 	.word	0xffffffff


	//   ....[90]....
        /*02ac*/ 	.word	0xffffffff


	//   ....[91]....
        /*02b0*/ 	.word	0xffffffff


	//   ....[92]....
        /*02b4*/ 	.word	0xffffffff


	//   ....[93]....
        /*02b8*/ 	.word	0xffffffff


	//   ....[94]....
        /*02bc*/ 	.word	0xffffffff


	//   ....[95]....
        /*02c0*/ 	.word	0xffffffff


	//   ....[96]....
        /*02c4*/ 	.word	0xffffffff


	//   ....[97]....
        /*02c8*/ 	.word	0xffffffff


	//   ....[98]....
        /*02cc*/ 	.word	0xffffffff


	//   ....[99]....
        /*02d0*/ 	.word	0xffffffff


	//   ....[100]....
        /*02d4*/ 	.word	0xffffffff


	//   ....[101]....
        /*02d8*/ 	.word	0xffffffff


	//   ....[102]....
        /*02dc*/ 	.word	0xffffffff


	//   ....[103]....
        /*02e0*/ 	.word	0xffffffff


	//   ....[104]....
        /*02e4*/ 	.word	0xffffffff


	//   ....[105]....
        /*02e8*/ 	.word	0xffffffff


	//   ....[106]....
        /*02ec*/ 	.word	0xffffffff


	//   ....[107]....
        /*02f0*/ 	.word	0xffffffff


	//   ....[108]....
        /*02f4*/ 	.word	0xffffffff


	//   ....[109]....
        /*02f8*/ 	.word	0xffffffff


	//   ....[110]....
        /*02fc*/ 	.word	0xffffffff


	//   ....[111]....
        /*0300*/ 	.word	0xffffffff


	//   ....[112]....
        /*0304*/ 	.word	0xffffffff


	//   ....[113]....
        /*0308*/ 	.word	0xffffffff


	//   ....[114]....
        /*030c*/ 	.word	0xffffffff


	//   ....[115]....
        /*0310*/ 	.word	0xffffffff


	//   ....[116]....
        /*0314*/ 	.word	0xffffffff


	//   ....[117]....
        /*0318*/ 	.word	0xffffffff


	//   ....[118]....
        /*031c*/ 	.word	0xffffffff


	//   ....[119]....
        /*0320*/ 	.word	0xffffffff


	//   ....[120]....
        /*0324*/ 	.word	0xffffffff


	//   ....[121]....
        /*0328*/ 	.word	0xffffffff


	//   ....[122]....
        /*032c*/ 	.word	0xffffffff


	//   ....[123]....
        /*0330*/ 	.word	0xffffffff


	//   ....[124]....
        /*0334*/ 	.word	0xffffffff


	//   ....[125]....
        /*0338*/ 	.word	0xffffffff


	//   ....[126]....
        /*033c*/ 	.word	0xffffffff


	//   ....[127]....
        /*0340*/ 	.word	0xffffffff


	//   ....[128]....
        /*0344*/ 	.word	0xffffffff


	//   ....[129]....
        /*0348*/ 	.word	0xffffffff


	//   ....[130]....
        /*034c*/ 	.word	0xffffffff


	//   ....[131]....
        /*0350*/ 	.word	0xffffffff


	//   ....[132]....
        /*0354*/ 	.word	0xffffffff


	//   ....[133]....
        /*0358*/ 	.word	0xffffffff


	//   ....[134]....
        /*035c*/ 	.word	0xffffffff


	//   ....[135]....
        /*0360*/ 	.word	0xffffffff


	//   ....[136]....
        /*0364*/ 	.word	0xffffffff


	//   ....[137]....
        /*0368*/ 	.word	0xffffffff


	//   ....[138]....
        /*036c*/ 	.word	0xffffffff


	//   ....[139]....
        /*0370*/ 	.word	0xffffffff


	//   ....[140]....
        /*0374*/ 	.word	0xffffffff


	//   ....[141]....
        /*0378*/ 	.word	0xffffffff


	//   ....[142]....
        /*037c*/ 	.word	0xffffffff


	//   ....[143]....
        /*0380*/ 	.word	0xffffffff


	//   ....[144]....
        /*0384*/ 	.word	0xffffffff


	//   ....[145]....
        /*0388*/ 	.word	0xffffffff


	//   ....[146]....
        /*038c*/ 	.word	0xffffffff


	//   ....[147]....
        /*0390*/ 	.word	0xffffffff


	//   ....[148]....
        /*0394*/ 	.word	0xffffffff


	//   ....[149]....
        /*0398*/ 	.word	0xffffffff


	//   ....[150]....
        /*039c*/ 	.word	0xffffffff


	//   ....[151]....
        /*03a0*/ 	.word	0xffffffff


	//   ....[152]....
        /*03a4*/ 	.word	0xffffffff


	//   ....[153]....
        /*03a8*/ 	.word	0x0500000f


	//   ....[154]....
        /*03ac*/ 	.word	0x0500000f


	//   ....[155]....
        /*03b0*/ 	.word	0x0500000f


	//   ....[156]....
        /*03b4*/ 	.word	0x0500000f


	//   ....[157]....
        /*03b8*/ 	.word	0x0500000f


	//   ....[158]....
        /*03bc*/ 	.word	0x0500000f


	//   ....[159]....
        /*03c0*/ 	.word	0x0500000f


	//   ....[160]....
        /*03c4*/ 	.word	0x0500000f


	//   ....[161]....
        /*03c8*/ 	.word	0x0500000f


	//   ....[162]....
        /*03cc*/ 	.word	0x0500000f


	//   ....[163]....
        /*03d0*/ 	.word	0x0500000f


	//   ....[164]....
        /*03d4*/ 	.word	0x0500000f


	//   ....[165]....
        /*03d8*/ 	.word	0x0500000f


	//   ....[166]....
        /*03dc*/ 	.word	0x0500000f


	//   ....[167]....
        /*03e0*/ 	.word	0x0500000f


	//   ....[168]....
        /*03e4*/ 	.word	0x0500000f


	//   ....[169]....
        /*03e8*/ 	.word	0x0500000f


	//   ....[170]....
        /*03ec*/ 	.word	0x0500000f


	//   ....[171]....
        /*03f0*/ 	.word	0x0500000f


	//   ....[172]....
        /*03f4*/ 	.word	0x0500000f


	//   ....[173]....
        /*03f8*/ 	.word	0x0500000f


	//   ....[174]....
        /*03fc*/ 	.word	0x0500000f


	//   ....[175]....
        /*0400*/ 	.word	0x0500000f


	//   ....[176]....
        /*0404*/ 	.word	0x0500000f


	//   ....[177]....
        /*0408*/ 	.word	0x0500000f


	//   ....[178]....
        /*040c*/ 	.word	0x0500000f


	//   ....[179]....
        /*0410*/ 	.word	0x0500000f


	//   ....[180]....
        /*0414*/ 	.word	0x0500000f


	//   ....[181]....
        /*0418*/ 	.word	0x0500000f


	//   ....[182]....
        /*041c*/ 	.word	0x0500000f


	//   ....[183]....
        /*0420*/ 	.word	0x0500000f


	//   ....[184]....
        /*0424*/ 	.word	0x0500000f


	//   ....[185]....
        /*0428*/ 	.word	0x0500000f


	//   ....[186]....
        /*042c*/ 	.word	0x0500000f


	//   ....[187]....
        /*0430*/ 	.word	0x0500000f


	//   ....[188]....
        /*0434*/ 	.word	0x0500000f


	//   ....[189]....
        /*0438*/ 	.word	0x0500000f


	//   ....[190]....
        /*043c*/ 	.word	0x0500000f


	//   ....[191]....
        /*0440*/ 	.word	0x0500000f


	//   ....[192]....
        /*0444*/ 	.word	0x0500000f


	//   ....[193]....
        /*0448*/ 	.word	0x0500000f


	//   ....[194]....
        /*044c*/ 	.word	0x0500000f


	//   ....[195]....
        /*0450*/ 	.word	0x0500000f


	//   ....[196]....
        /*0454*/ 	.word	0x0500000f


	//   ....[197]....
        /*0458*/ 	.word	0x0500000f


	//   ....[198]....
        /*045c*/ 	.word	0x0500000f


	//   ....[199]....
        /*0460*/ 	.word	0x0500000f


	//   ....[200]....
        /*0464*/ 	.word	0x0500000f


	//   ....[201]....
        /*0468*/ 	.word	0x0500000f


	//   ....[202]....
        /*046c*/ 	.word	0x0500000f


	//----- nvinfo : EIATTR_COOP_GROUP_INSTR_OFFSETS
	.align		4
.L_121:
        /*0470*/ 	.byte	0x04, 0x28
        /*0472*/ 	.short	(.L_123 - .L_122)


	//   ....[0]....
.L_122:
        /*0474*/ 	.word	0x00000080


	//   ....[1]....
        /*0478*/ 	.word	0x00000090


	//   ....[2]....
        /*047c*/ 	.word	0x000002d0


	//   ....[3]....
        /*0480*/ 	.word	0x00000430


	//   ....[4]....
        /*0484*/ 	.word	0x00000550


	//   ....[5]....
        /*0488*/ 	.word	0x000006b0


	//   ....[6]....
        /*048c*/ 	.word	0x00001360


	//   ....[7]....
        /*0490*/ 	.word	0x00003aa0


	//   ....[8]....
        /*0494*/ 	.word	0x00003ae0


	//   ....[9]....
        /*0498*/ 	.word	0x00004120


	//   ....[10]....
        /*049c*/ 	.word	0x000041b0


	//   ....[11]....
        /*04a0*/ 	.word	0x00007570


	//   ....[12]....
        /*04a4*/ 	.word	0x000075a0


	//   ....[13]....
        /*04a8*/ 	.word	0x000075d0


	//   ....[14]....
        /*04ac*/ 	.word	0x000075e0


	//   ....[15]....
        /*04b0*/ 	.word	0x000090f0


	//   ....[16]....
        /*04b4*/ 	.word	0x00009100


	//   ....[17]....
        /*04b8*/ 	.word	0x00009180


	//   ....[18]....
        /*04bc*/ 	.word	0x00009190


	//   ....[19]....
        /*04c0*/ 	.word	0x0000a100


	//   ....[20]....
        /*04c4*/ 	.word	0x0000a110


	//   ....[21]....
        /*04c8*/ 	.word	0x0000a120


	//   ....[22]....
        /*04cc*/ 	.word	0x0000a130


	//   ....[23]....
        /*04d0*/ 	.word	0x0000a140


	//   ....[24]....
        /*04d4*/ 	.word	0x0000a150


	//   ....[25]....
        /*04d8*/ 	.word	0x0000a160


	//   ....[26]....
        /*04dc*/ 	.word	0x0000a170


	//   ....[27]....
        /*04e0*/ 	.word	0x0000a1a0


	//   ....[28]....
        /*04e4*/ 	.word	0x0000a1b0


	//   ....[29]....
        /*04e8*/ 	.word	0x0000a1e0


	//   ....[30]....
        /*04ec*/ 	.word	0x0000a1f0


	//   ....[31]....
        /*04f0*/ 	.word	0x0000a230


	//   ....[32]....
        /*04f4*/ 	.word	0x0000a240


	//   ....[33]....
        /*04f8*/ 	.word	0x0000a270


	//   ....[34]....
        /*04fc*/ 	.word	0x0000a280


	//   ....[35]....
        /*0500*/ 	.word	0x0000a2b0


	//   ....[36]....
        /*0504*/ 	.word	0x0000a2c0


	//   ....[37]....
        /*0508*/ 	.word	0x0000a2d0


	//   ....[38]....
        /*050c*/ 	.word	0x0000a2e0


	//   ....[39]....
        /*0510*/ 	.word	0x0000a300


	//   ....[40]....
        /*0514*/ 	.word	0x0000a320


	//   ....[41]....
        /*0518*/ 	.word	0x0000a340


	//   ....[42]....
        /*051c*/ 	.word	0x0000a350


	//   ....[43]....
        /*0520*/ 	.word	0x0000a380


	//   ....[44]....
        /*0524*/ 	.word	0x0000a3b0


	//   ....[45]....
        /*0528*/ 	.word	0x0000a3c0


	//   ....[46]....
        /*052c*/ 	.word	0x0000a3d0


	//   ....[47]....
        /*0530*/ 	.word	0x0000a3e0


	//   ....[48]....
        /*0534*/ 	.word	0x0000a3f0


	//   ....[49]....
        /*0538*/ 	.word	0x0000a400


	//   ....[50]....
        /*053c*/ 	.word	0x0000a410


	//   ....[51]....
        /*0540*/ 	.word	0x0000aa70


	//   ....[52]....
        /*0544*/ 	.word	0x0000aab0


	//   ....[53]....
        /*0548*/ 	.word	0x0000aae0


	//   ....[54]....
        /*054c*/ 	.word	0x0000ab20


	//   ....[55]....
        /*0550*/ 	.word	0x0000b0c0


	//   ....[56]....
        /*0554*/ 	.word	0x0000b0e0


	//   ....[57]....
        /*0558*/ 	.word	0x0000b1b0


	//   ....[58]....
        /*055c*/ 	.word	0x0000b1d0


	//   ....[59]....
        /*0560*/ 	.word	0x0000b290


	//   ....[60]....
        /*0564*/ 	.word	0x0000b2b0


	//   ....[61]....
        /*0568*/ 	.word	0x0000b380


	//   ....[62]....
        /*056c*/ 	.word	0x0000b3a0


	//   ....[63]....
        /*0570*/ 	.word	0x0000bc70


	//   ....[64]....
        /*0574*/ 	.word	0x0000bca0


	//   ....[65]....
        /*0578*/ 	.word	0x0000bd70


	//   ....[66]....
        /*057c*/ 	.word	0x0000bd90


	//   ....[67]....
        /*0580*/ 	.word	0x0000be50


	//   ....[68]....
        /*0584*/ 	.word	0x0000be70


	//   ....[69]....
        /*0588*/ 	.word	0x0000bf40


	//   ....[70]....
        /*058c*/ 	.word	0x0000bf60


	//   ....[71]....
        /*0590*/ 	.word	0x0000c0a0


	//   ....[72]....
        /*0594*/ 	.word	0x0000c250


	//   ....[73]....
        /*0598*/ 	.word	0x0000c280


	//   ....[74]....
        /*059c*/ 	.word	0x0000c2b0


	//   ....[75]....
        /*05a0*/ 	.word	0x0000c2e0


	//   ....[76]....
        /*05a4*/ 	.word	0x0000c310


	//   ....[77]....
        /*05a8*/ 	.word	0x0000c350


	//   ....[78]....
        /*05ac*/ 	.word	0x0000c4a0


	//   ....[79]....
        /*05b0*/ 	.word	0x0000c4d0


	//   ....[80]....
        /*05b4*/ 	.word	0x0000c500


	//   ....[81]....
        /*05b8*/ 	.word	0x0000c530


	//   ....[82]....
        /*05bc*/ 	.word	0x0000c560


	//   ....[83]....
        /*05c0*/ 	.word	0x0000c5a0


	//   ....[84]....
        /*05c4*/ 	.word	0x0000c620


	//   ....[85]....
        /*05c8*/ 	.word	0x0000c660


	//   ....[86]....
        /*05cc*/ 	.word	0x0000c6f0


	//   ....[87]....
        /*05d0*/ 	.word	0x0000e2e0


	//   ....[88]....
        /*05d4*/ 	.word	0x0000e310


	//   ....[89]....
        /*05d8*/ 	.word	0x0000e350


	//   ....[90]....
        /*05dc*/ 	.word	0x0000e3e0


	//   ....[91]....
        /*05e0*/ 	.word	0x0000e3f0


	//   ....[92]....
        /*05e4*/ 	.word	0x0000e460


	//   ....[93]....
        /*05e8*/ 	.word	0x0000e470


	//   ....[94]....
        /*05ec*/ 	.word	0x0000e480


	//   ....[95]....
        /*05f0*/ 	.word	0x0000e4f0


	//   ....[96]....
        /*05f4*/ 	.word	0x0000e570


	//   ....[97]....
        /*05f8*/ 	.word	0x0000e980


	//   ....[98]....
        /*05fc*/ 	.word	0x0000e9c0


	//   ....[99]....
        /*0600*/ 	.word	0x0000e9e0


	//   ....[100]....
        /*0604*/ 	.word	0x0000e9f0


	//   ....[101]....
        /*0608*/ 	.word	0x0000eaa0


	//   ....[102]....
        /*060c*/ 	.word	0x0000eac0


	//   ....[103]....
        /*0610*/ 	.word	0x0000eb50


	//   ....[104]....
        /*0614*/ 	.word	0x0000eb70


	//   ....[105]....
        /*0618*/ 	.word	0x0000eb80


	//   ....[106]....
        /*061c*/ 	.word	0x0000ec10


	//   ....[107]....
        /*0620*/ 	.word	0x0000f410


	//   ....[108]....
        /*0624*/ 	.word	0x0000f440


	//   ....[109]....
        /*0628*/ 	.word	0x0000f470


	//   ....[110]....
        /*062c*/ 	.word	0x0000f500


	//   ....[111]....
        /*0630*/ 	.word	0x0000f550


	//   ....[112]....
        /*0634*/ 	.word	0x0000f5a0


	//   ....[113]....
        /*0638*/ 	.word	0x0000f5c0


	//   ....[114]....
        /*063c*/ 	.word	0x0000f600


	//   ....[115]....
        /*0640*/ 	.word	0x0000fff0


	//   ....[116]....
        /*0644*/ 	.word	0x00010010


	//   ....[117]....
        /*0648*/ 	.word	0x00010030


	//   ....[118]....
        /*064c*/ 	.word	0x00010080


	//   ....[119]....
        /*0650*/ 	.word	0x00010090


	//   ....[120]....
        /*0654*/ 	.word	0x000100e0


	//   ....[121]....
        /*0658*/ 	.word	0x000100f0


	//   ....[122]....
        /*065c*/ 	.word	0x00010100


	//   ....[123]....
        /*0660*/ 	.word	0x00010150


	//   ....[124]....
        /*0664*/ 	.word	0x000101a0


	//   ....[125]....
        /*0668*/ 	.word	0x000105a0


	//   ....[126]....
        /*066c*/ 	.word	0x000105c0


	//   ....[127]....
        /*0670*/ 	.word	0x000105d0


	//   ....[128]....
        /*0674*/ 	.word	0x000105e0


	//   ....[129]....
        /*0678*/ 	.word	0x000105f0


	//   ....[130]....
        /*067c*/ 	.word	0x00010650


	//   ....[131]....
        /*0680*/ 	.word	0x00010660


	//   ....[132]....
        /*0684*/ 	.word	0x000106c0


	//   ....[133]....
        /*0688*/ 	.word	0x000106f0


	//   ....[134]....
        /*068c*/ 	.word	0x00010730


	//   ....[135]....
        /*0690*/ 	.word	0x000119a0


	//   ....[136]....
        /*0694*/ 	.word	0x000119d0


	//   ....[137]....
        /*0698*/ 	.word	0x00011a00


	//   ....[138]....
        /*069c*/ 	.word	0x00011a10


	//   ....[139]....
        /*06a0*/ 	.word	0x00011a40


	//   ....[140]....
        /*06a4*/ 	.word	0x00011a50


	//   ....[141]....
        /*06a8*/ 	.word	0x00011a80


	//   ....[142]....
        /*06ac*/ 	.word	0x00011ac0


	//   ....[143]....
        /*06b0*/ 	.word	0x00011c00


	//   ....[144]....
        /*06b4*/ 	.word	0x00011c30


	//   ....[145]....
        /*06b8*/ 	.word	0x00011c60


	//   ....[146]....
        /*06bc*/ 	.word	0x00011c90


	//   ....[147]....
        /*06c0*/ 	.word	0x00011cc0


	//   ....[148]....
        /*06c4*/ 	.word	0x00011d00


	//   ....[149]....
        /*06c8*/ 	.word	0x00011d90


	//   ....[150]....
        /*06cc*/ 	.word	0x00011dd0


	//   ....[151]....
        /*06d0*/ 	.word	0x00011e60


	//   ....[152]....
        /*06d4*/ 	.word	0x00012280


	//   ....[153]....
        /*06d8*/ 	.word	0x000127d0


	//   ....[154]....
        /*06dc*/ 	.word	0x000128b0


	//   ....[155]....
        /*06e0*/ 	.word	0x000129a0


	//   ....[156]....
        /*06e4*/ 	.word	0x00012a00


	//   ....[157]....
        /*06e8*/ 	.word	0x00012ae0


	//   ....[158]....
        /*06ec*/ 	.word	0x00012b40


	//   ....[159]....
        /*06f0*/ 	.word	0x00012c20


	//   ....[160]....
        /*06f4*/ 	.word	0x00012c80


	//   ....[161]....
        /*06f8*/ 	.word	0x00012d50


	//   ....[162]....
        /*06fc*/ 	.word	0x00012df0


	//   ....[163]....
        /*0700*/ 	.word	0x00012ed0


	//   ....[164]....
        /*0704*/ 	.word	0x00013020


	//   ....[165]....
        /*0708*/ 	.word	0x000130d0


	//   ....[166]....
        /*070c*/ 	.word	0x00013200


	//   ....[167]....
        /*0710*/ 	.word	0x000132b0


	//   ....[168]....
        /*0714*/ 	.word	0x000133b0


	//   ....[169]....
        /*0718*/ 	.word	0x00013470


	//   ....[170]....
        /*071c*/ 	.word	0x000134d0


	//   ....[171]....
        /*0720*/ 	.word	0x00013570


	//   ....[172]....
        /*0724*/ 	.word	0x00013630


	//   ....[173]....
        /*0728*/ 	.word	0x00013700


	//   ....[174]....
        /*072c*/ 	.word	0x000137a0


	//   ....[175]....
        /*0730*/ 	.word	0x00013810


	//   ....[176]....
        /*0734*/ 	.word	0x00013870


	//   ....[177]....
        /*0738*/ 	.word	0x00013970


	//   ....[178]....
        /*073c*/ 	.word	0x000139f0


	//   ....[179]....
        /*0740*/ 	.word	0x00013ac0


	//   ....[180]....
        /*0744*/ 	.word	0x00013b40


	//   ....[181]....
        /*0748*/ 	.word	0x00013c00


	//   ....[182]....
        /*074c*/ 	.word	0x00013d30


	//   ....[183]....
        /*0750*/ 	.word	0x00013de0


	//   ....[184]....
        /*0754*/ 	.word	0x00013e40


	//   ....[185]....
        /*0758*/ 	.word	0x00013f00


	//   ....[186]....
        /*075c*/ 	.word	0x00013f60


	//   ....[187]....
        /*0760*/ 	.word	0x00014020


	//   ....[188]....
        /*0764*/ 	.word	0x00014080


	//   ....[189]....
        /*0768*/ 	.word	0x00014140


	//   ....[190]....
        /*076c*/ 	.word	0x000141a0


	//   ....[191]....
        /*0770*/ 	.word	0x00014260


	//   ....[192]....
        /*0774*/ 	.word	0x00014350


	//   ....[193]....
        /*0778*/ 	.word	0x000143f0


	//   ....[194]....
        /*077c*/ 	.word	0x00014450


	//   ....[195]....
        /*0780*/ 	.word	0x00014520


	//   ....[196]....
        /*0784*/ 	.word	0x00014580


	//   ....[197]....
        /*0788*/ 	.word	0x00014650


	//   ....[198]....
        /*078c*/ 	.word	0x000146b0


	//   ....[199]....
        /*0790*/ 	.word	0x00014780


	//   ....[200]....
        /*0794*/ 	.word	0x000147e0


	//   ....[201]....
        /*0798*/ 	.word	0x000148b0


	//   ....[202]....
        /*079c*/ 	.word	0x00014b00


	//----- nvinfo : EIATTR_REG_RECONFIG
	.align		4
.L_123:
        /*07a0*/ 	.byte	0x01, 0x54
	.zero		2


	//----- nvinfo : EIATTR_SYSCALL_OFFSETS
	.align		4
        /*07a4*/ 	.byte	0x04, 0x46
        /*07a6*/ 	.short	(.L_125 - .L_124)


	//   ....[0]....
.L_124:
        /*07a8*/ 	.word	0x00001540


	//   ....[1]....
        /*07ac*/ 	.word	0x0000d510


	//   ....[2]....
        /*07b0*/ 	.word	0x0000d680


	//   ....[3]....
        /*07b4*/ 	.word	0x0000d7d0


	//   ....[4]....
        /*07b8*/ 	.word	0x0000d910


	//   ....[5]....
        /*07bc*/ 	.word	0x0000f050


	//----- nvinfo : EIATTR_MBARRIER_INSTR_OFFSETS
	.align		4
.L_125:
        /*07c0*/ 	.byte	0x04, 0x39
        /*07c2*/ 	.short	(.L_127 - .L_126)


	//   ....[0]....
.L_126:
        /*07c4*/ 	.word	0x00000180
        /*07c8*/ 	.word	0x000000ff
        /*07cc*/ 	.word	0x00029800
        /*07d0*/ 	.short	0x0100
        /*07d2*/ 	.byte	0x08
	.zero		1


	//   ....[1]....
        /*07d4*/ 	.word	0x00000190
        /*07d8*/ 	.word	0x000000ff
        /*07dc*/ 	.word	0x00029820
        /*07e0*/ 	.short	0x0100
        /*07e2*/ 	.byte	0x08
	.zero		1


	//   ....[2]....
        /*07e4*/ 	.word	0x00000280
        /*07e8*/ 	.word	0x000000ff
        /*07ec*/ 	.word	0x00029830
        /*07f0*/ 	.short	0x0100
        /*07f2*/ 	.byte	0x08
	.zero		1


	//   ....[3]....
        /*07f4*/ 	.word	0x00000290
        /*07f8*/ 	.word	0x000000ff
        /*07fc*/ 	.word	0x00029840
        /*0800*/ 	.short	0x0100
        /*0802*/ 	.byte	0x08
	.zero		1


	//   ....[4]....
        /*0804*/ 	.word	0x000002a0
        /*0808*/ 	.word	0x000000ff
        /*080c*/ 	.word	0x00029838
        /*0810*/ 	.short	0x0100
        /*0812*/ 	.byte	0x08
	.zero		1


	//   ....[5]....
        /*0814*/ 	.word	0x000002b0
        /*0818*/ 	.word	0x000000ff
        /*081c*/ 	.word	0x00029848
        /*0820*/ 	.short	0x0100
        /*0822*/ 	.byte	0x08
	.zero		1


	//   ....[6]....
        /*0824*/ 	.word	0x000003e0
        /*0828*/ 	.word	0x000000ff
        /*082c*/ 	.word	0x00029850
        /*0830*/ 	.short	0x0100
        /*0832*/ 	.byte	0x08
	.zero		1


	//   ....[7]....
        /*0834*/ 	.word	0x000003f0
        /*0838*/ 	.word	0x000000ff
        /*083c*/ 	.word	0x00029860
        /*0840*/ 	.short	0x0100
        /*0842*/ 	.byte	0x08
	.zero		1


	//   ....[8]....
        /*0844*/ 	.word	0x00000400
        /*0848*/ 	.word	0x000000ff
        /*084c*/ 	.word	0x00029858
        /*0850*/ 	.short	0x0100
        /*0852*/ 	.byte	0x08
	.zero		1


	//   ....[9]....
        /*0854*/ 	.word	0x00000410
        /*0858*/ 	.word	0x000000ff
        /*085c*/ 	.word	0x00029868
        /*0860*/ 	.short	0x0100
        /*0862*/ 	.byte	0x08
	.zero		1


	//   ....[10]....
        /*0864*/ 	.word	0x00000500
        /*0868*/ 	.word	0x000000ff
        /*086c*/ 	.word	0x00029870
        /*0870*/ 	.short	0x0100
        /*0872*/ 	.byte	0x06
	.zero		1


	//   ....[11]....
        /*0874*/ 	.word	0x00000510
        /*0878*/ 	.word	0x000000ff
        /*087c*/ 	.word	0x00029880
        /*0880*/ 	.short	0x0100
        /*0882*/ 	.byte	0x06
	.zero		1


	//   ....[12]....
        /*0884*/ 	.word	0x00000520
        /*0888*/ 	.word	0x000000ff
        /*088c*/ 	.word	0x00029878
        /*0890*/ 	.short	0x0100
        /*0892*/ 	.byte	0x06
	.zero		1


	//   ....[13]....
        /*0894*/ 	.word	0x00000530
        /*0898*/ 	.word	0x000000ff
        /*089c*/ 	.word	0x00029888
        /*08a0*/ 	.short	0x0100
        /*08a2*/ 	.byte	0x06
	.zero		1


	//   ....[14]....
        /*08a4*/ 	.word	0x00000660
        /*08a8*/ 	.word	0x000000ff
        /*08ac*/ 	.word	0x00029890
        /*08b0*/ 	.short	0x0100
        /*08b2*/ 	.byte	0x08
	.zero		1


	//   ....[15]....
        /*08b4*/ 	.word	0x00000670
        /*08b8*/ 	.word	0x000000ff
        /*08bc*/ 	.word	0x000298a0
        /*08c0*/ 	.short	0x0100
        /*08c2*/ 	.byte	0x08
	.zero		1


	//   ....[16]....
        /*08c4*/ 	.word	0x00000680
        /*08c8*/ 	.word	0x000000ff
        /*08cc*/ 	.word	0x00029898
        /*08d0*/ 	.short	0x0100
        /*08d2*/ 	.byte	0x08
	.zero		1


	//   ....[17]....
        /*08d4*/ 	.word	0x00000690
        /*08d8*/ 	.word	0x000000ff
        /*08dc*/ 	.word	0x000298a8
        /*08e0*/ 	.short	0x0100
        /*08e2*/ 	.byte	0x08
	.zero		1


	//   ....[18]....
        /*08e4*/ 	.word	0x000007e0
        /*08e8*/ 	.word	0x000000ff
        /*08ec*/ 	.word	0x000298b0
        /*08f0*/ 	.short	0x0100
        /*08f2*/ 	.byte	0x08
	.zero		1


	//   ....[19]....
        /*08f4*/ 	.word	0x000007f0
        /*08f8*/ 	.word	0x000000ff
        /*08fc*/ 	.word	0x000298c0
        /*0900*/ 	.short	0x0100
        /*0902*/ 	.byte	0x08
	.zero		1


	//   ....[20]....
        /*0904*/ 	.word	0x00000800
        /*0908*/ 	.word	0x000000ff
        /*090c*/ 	.word	0x000298b8
        /*0910*/ 	.short	0x0100
        /*0912*/ 	.byte	0x08
	.zero		1


	//   ....[21]....
        /*0914*/ 	.word	0x00000810
        /*0918*/ 	.word	0x000000ff
        /*091c*/ 	.word	0x000298c8
        /*0920*/ 	.short	0x0100
        /*0922*/ 	.byte	0x08
	.zero		1


	//   ....[22]....
        /*0924*/ 	.word	0x00001870
        /*0928*/ 	.word	0x000000ff
        /*092c*/ 	.word	0x00029800
        /*0930*/ 	.short	0x010a
        /*0932*/ 	.byte	0x2f
	.zero		1


	//   ....[23]....
        /*0934*/ 	.word	0x00001910
        /*0938*/ 	.word	0x00000003
        /*093c*/ 	.word	0x00029830
        /*0940*/ 	.short	0x010a
        /*0942*/ 	.byte	0x3f
	.zero		1


	//   ....[24]....
        /*0944*/ 	.word	0x00001960
        /*0948*/ 	.word	0x00000003
        /*094c*/ 	.word	0x00029830
        /*0950*/ 	.short	0x010a
        /*0952*/ 	.byte	0x3f
	.zero		1


	//   ....[25]....
        /*0954*/ 	.word	0x000031b0
        /*0958*/ 	.word	0x000000ff
        /*095c*/ 	.word	0x00000000
        /*0960*/ 	.short	0x0101
        /*0962*/ 	.byte	0x06
	.zero		1


	//   ....[26]....
        /*0964*/ 	.word	0x00005700
        /*0968*/ 	.word	0x000000ff
        /*096c*/ 	.word	0x00029830
        /*0970*/ 	.short	0x010a
        /*0972*/ 	.byte	0x06
	.zero		1


	//   ....[27]....
        /*0974*/ 	.word	0x00005740
        /*0978*/ 	.word	0x000000ff
        /*097c*/ 	.word	0x00029830
        /*0980*/ 	.short	0x010a
        /*0982*/ 	.byte	0x06
	.zero		1


	//   ....[28]....
        /*0984*/ 	.word	0x00006390
        /*0988*/ 	.word	0x000000ff
        /*098c*/ 	.word	0x00029850
        /*0990*/ 	.short	0x010a
        /*0992*/ 	.byte	0x06
	.zero		1


	//   ....[29]....
        /*0994*/ 	.word	0x000063d0
        /*0998*/ 	.word	0x000000ff
        /*099c*/ 	.word	0x00029850
        /*09a0*/ 	.short	0x010a
        /*09a2*/ 	.byte	0x06
	.zero		1


	//   ....[30]....
        /*09a4*/ 	.word	0x00006d30
        /*09a8*/ 	.word	0x000000ff
        /*09ac*/ 	.word	0x00000000
        /*09b0*/ 	.short	0x0101
        /*09b2*/ 	.byte	0x06
	.zero		1


	//   ....[31]....
        /*09b4*/ 	.word	0x000086d0
        /*09b8*/ 	.word	0x000000ff
        /*09bc*/ 	.word	0x00000000
        /*09c0*/ 	.short	0x0101
        /*09c2*/ 	.byte	0x06
	.zero		1


	//   ....[32]....
        /*09c4*/ 	.word	0x00008db0
        /*09c8*/ 	.word	0x000000ff
        /*09cc*/ 	.word	0x00029850
        /*09d0*/ 	.short	0x010a
        /*09d2*/ 	.byte	0x09
	.zero		1


	//   ....[33]....
        /*09d4*/ 	.word	0x00008df0
        /*09d8*/ 	.word	0x000000ff
        /*09dc*/ 	.word	0x00029850
        /*09e0*/ 	.short	0x010a
        /*09e2*/ 	.byte	0x09
	.zero		1


	//   ....[34]....
        /*09e4*/ 	.word	0x00009540
        /*09e8*/ 	.word	0x000000ff
        /*09ec*/ 	.word	0x00000000
        /*09f0*/ 	.short	0x0101
        /*09f2*/ 	.byte	0x04
	.zero		1


	//   ....[35]....
        /*09f4*/ 	.word	0x0000b0b0
        /*09f8*/ 	.word	0x00000004
        /*09fc*/ 	.word	0x00000000
        /*0a00*/ 	.short	0x0101
        /*0a02*/ 	.byte	0x3f
	.zero		1


	//   ....[36]....
        /*0a04*/ 	.word	0x0000dff0
        /*0a08*/ 	.word	0x00000000
        /*0a0c*/ 	.word	0x00029880
        /*0a10*/ 	.short	0x010a
        /*0a12*/ 	.byte	0x3f
	.zero		1


	//   ....[37]....
        /*0a14*/ 	.word	0x0000e640
        /*0a18*/ 	.word	0x00000000
        /*0a1c*/ 	.word	0x00029870
        /*0a20*/ 	.short	0x0107
        /*0a22*/ 	.byte	0x3f
	.zero		1


	//   ....[38]....
        /*0a24*/ 	.word	0x0000e700
        /*0a28*/ 	.word	0x00000000
        /*0a2c*/ 	.word	0x00029870
        /*0a30*/ 	.short	0x0101
        /*0a32*/ 	.byte	0x3f
	.zero		1


	//   ....[39]....
        /*0a34*/ 	.word	0x0000e730
        /*0a38*/ 	.word	0x00000000
        /*0a3c*/ 	.word	0x00029840
        /*0a40*/ 	.short	0x010a
        /*0a42*/ 	.byte	0x3f
	.zero		1


	//   ....[40]....
        /*0a44*/ 	.word	0x0000ed70
        /*0a48*/ 	.word	0x00000000
        /*0a4c*/ 	.word	0x00029830
        /*0a50*/ 	.short	0x0107
        /*0a52*/ 	.byte	0x3f
	.zero		1


	//   ....[41]....
        /*0a54*/ 	.word	0x0000ee40
        /*0a58*/ 	.word	0x00000000
        /*0a5c*/ 	.word	0x00029830
        /*0a60*/ 	.short	0x0101
        /*0a62*/ 	.byte	0x3f
	.zero		1


	//   ....[42]....
        /*0a64*/ 	.word	0x0000f710
        /*0a68*/ 	.word	0x00000016
        /*0a6c*/ 	.word	0x00029800
        /*0a70*/ 	.short	0x0107
        /*0a72*/ 	.byte	0x3f
	.zero		1


	//   ....[43]....
        /*0a74*/ 	.word	0x0000f810
        /*0a78*/ 	.word	0x00000016
        /*0a7c*/ 	.word	0x00029800
        /*0a80*/ 	.short	0x0101
        /*0a82*/ 	.byte	0x3f
	.zero		1


	//   ....[44]....
        /*0a84*/ 	.word	0x0000f830
        /*0a88*/ 	.word	0x00000016
        /*0a8c*/ 	.word	0x00029820
        /*0a90*/ 	.short	0x010a
        /*0a92*/ 	.byte	0x3f
	.zero		1


	//   ....[45]....
        /*0a94*/ 	.word	0x0000fd50
        /*0a98*/ 	.word	0x00000000
        /*0a9c*/ 	.word	0x00029880
        /*0aa0*/ 	.short	0x010a
        /*0aa2*/ 	.byte	0x3f
	.zero		1


	//   ....[46]....
        /*0aa4*/ 	.word	0x00010230
        /*0aa8*/ 	.word	0x00000000
        /*0aac*/ 	.word	0x00029870
        /*0ab0*/ 	.short	0x0107
        /*0ab2*/ 	.byte	0x3f
	.zero		1


	//   ....[47]....
        /*0ab4*/ 	.word	0x000102f0
        /*0ab8*/ 	.word	0x00000000
        /*0abc*/ 	.word	0x00029870
        /*0ac0*/ 	.short	0x0101
        /*0ac2*/ 	.byte	0x3f
	.zero		1


	//   ....[48]....
        /*0ac4*/ 	.word	0x00010320
        /*0ac8*/ 	.word	0x00000000
        /*0acc*/ 	.word	0x00029840
        /*0ad0*/ 	.short	0x010a
        /*0ad2*/ 	.byte	0x3f
	.zero		1


	//   ....[49]....
        /*0ad4*/ 	.word	0x00010820
        /*0ad8*/ 	.word	0x00000000
        /*0adc*/ 	.word	0x00029830
        /*0ae0*/ 	.short	0x0107
        /*0ae2*/ 	.byte	0x3f
	.zero		1


	//   ....[50]....
        /*0ae4*/ 	.word	0x000108e0
        /*0ae8*/ 	.word	0x00000000
        /*0aec*/ 	.word	0x00029830
        /*0af0*/ 	.short	0x0101
        /*0af2*/ 	.byte	0x3f
	.zero		1


	//   ....[51]....
        /*0af4*/ 	.word	0x00010970
        /*0af8*/ 	.word	0x00000003
        /*0afc*/ 	.word	0x00029870
        /*0b00*/ 	.short	0x010a
        /*0b02*/ 	.byte	0x3f
	.zero		1


	//   ....[52]....
        /*0b04*/ 	.word	0x00010a00
        /*0b08*/ 	.word	0x00000003
        /*0b0c*/ 	.word	0x00029860
        /*0b10*/ 	.short	0x010a
        /*0b12*/ 	.byte	0x3f
	.zero		1


	//   ....[53]....
        /*0b14*/ 	.word	0x00010f10
        /*0b18*/ 	.word	0x00000003
        /*0b1c*/ 	.word	0x00029850
        /*0b20*/ 	.short	0x0101
        /*0b22*/ 	.byte	0x3f
	.zero		1


	//   ....[54]....
        /*0b24*/ 	.word	0x00010fa0
        /*0b28*/ 	.word	0x00000003
        /*0b2c*/ 	.word	0x00000000
        /*0b30*/ 	.short	0x0101
        /*0b32*/ 	.byte	0x3f
	.zero		1


	//   ....[55]....
        /*0b34*/ 	.word	0x00011160
        /*0b38*/ 	.word	0x00000011
        /*0b3c*/ 	.word	0x00029870
        /*0b40*/ 	.short	0x010a
        /*0b42*/ 	.byte	0x3f
	.zero		1


	//   ....[56]....
        /*0b44*/ 	.word	0x000111e0
        /*0b48*/ 	.word	0x00000011
        /*0b4c*/ 	.word	0x00029860
        /*0b50*/ 	.short	0x010a
        /*0b52*/ 	.byte	0x3f
	.zero		1


	//   ....[57]....
        /*0b54*/ 	.word	0x00011700
        /*0b58*/ 	.word	0x00000011
        /*0b5c*/ 	.word	0x00029850
        /*0b60*/ 	.short	0x0101
        /*0b62*/ 	.byte	0x3f
	.zero		1


	//   ....[58]....
        /*0b64*/ 	.word	0x000117b0
        /*0b68*/ 	.word	0x00000011
        /*0b6c*/ 	.word	0x00000000
        /*0b70*/ 	.short	0x0101
        /*0b72*/ 	.byte	0x3f
	.zero		1


	//   ....[59]....
        /*0b74*/ 	.word	0x00012200
        /*0b78*/ 	.word	0x00000005
        /*0b7c*/ 	.word	0x00029820
        /*0b80*/ 	.short	0x010a
        /*0b82*/ 	.byte	0x3f
	.zero		1


	//   ....[60]....
        /*0b84*/ 	.word	0x00012380
        /*0b88*/ 	.word	0x00000003
        /*0b8c*/ 	.word	0x00029840
        /*0b90*/ 	.short	0x010a
        /*0b92*/ 	.byte	0x3f
	.zero		1


	//   ....[61]....
        /*0b94*/ 	.word	0x00012420
        /*0b98*/ 	.word	0x00000005
        /*0b9c*/ 	.word	0x00029840
        /*0ba0*/ 	.short	0x010a
        /*0ba2*/ 	.byte	0x3f
	.zero		1


	//   ....[62]....
        /*0ba4*/ 	.word	0x00012460
        /*0ba8*/ 	.word	0x00000003
        /*0bac*/ 	.word	0x00029860
        /*0bb0*/ 	.short	0x010a
        /*0bb2*/ 	.byte	0x3f
	.zero		1


	//   ....[63]....
        /*0bb4*/ 	.word	0x000124a0
        /*0bb8*/ 	.word	0x00000005
        /*0bbc*/ 	.word	0x00029860
        /*0bc0*/ 	.short	0x010a
        /*0bc2*/ 	.byte	0x3f
	.zero		1


	//   ....[64]....
        /*0bc4*/ 	.word	0x000124e0
        /*0bc8*/ 	.word	0x00000003
        /*0bcc*/ 	.word	0x00029880
        /*0bd0*/ 	.short	0x010a
        /*0bd2*/ 	.byte	0x3f
	.zero		1


	//   ....[65]....
        /*0bd4*/ 	.word	0x00012520
        /*0bd8*/ 	.word	0x00000005
        /*0bdc*/ 	.word	0x00029880
        /*0be0*/ 	.short	0x010a
        /*0be2*/ 	.byte	0x3f
	.zero		1


	//   ....[66]....
        /*0be4*/ 	.word	0x00012590
        /*0be8*/ 	.word	0x00000003
        /*0bec*/ 	.word	0x00029800
        /*0bf0*/ 	.short	0x010a
        /*0bf2*/ 	.byte	0x3f
	.zero		1


	//   ....[67]....
        /*0bf4*/ 	.word	0x000125e0
        /*0bf8*/ 	.word	0x00000003
        /*0bfc*/ 	.word	0x00029830
        /*0c00*/ 	.short	0x010a
        /*0c02*/ 	.byte	0x3f
	.zero		1


	//   ....[68]....
        /*0c04*/ 	.word	0x00012640
        /*0c08*/ 	.word	0x00000008
        /*0c0c*/ 	.word	0x00029830
        /*0c10*/ 	.short	0x010a
        /*0c12*/ 	.byte	0x3f
	.zero		1


	//   ....[69]....
        /*0c14*/ 	.word	0x000126a0
        /*0c18*/ 	.word	0x00000008
        /*0c1c*/ 	.word	0x00029850
        /*0c20*/ 	.short	0x010a
        /*0c22*/ 	.byte	0x3f
	.zero		1


	//   ....[70]....
        /*0c24*/ 	.word	0x00012700
        /*0c28*/ 	.word	0x00000003
        /*0c2c*/ 	.word	0x00029850
        /*0c30*/ 	.short	0x010a
        /*0c32*/ 	.byte	0x3f
	.zero		1


	//   ....[71]....
        /*0c34*/ 	.word	0x00012800
        /*0c38*/ 	.word	0x00000000
        /*0c3c*/ 	.word	0x00029880
        /*0c40*/ 	.short	0x010a
        /*0c42*/ 	.byte	0x3f
	.zero		1


	//   ....[72]....
        /*0c44*/ 	.word	0x00012f70
        /*0c48*/ 	.word	0x00000000
        /*0c4c*/ 	.word	0x00029840
        /*0c50*/ 	.short	0x010a
        /*0c52*/ 	.byte	0x3f
	.zero		1


	//   ....[73]....
        /*0c54*/ 	.word	0x00013c30
        /*0c58*/ 	.word	0x00000016
        /*0c5c*/ 	.word	0x00029820
        /*0c60*/ 	.short	0x010a
        /*0c62*/ 	.byte	0x3f
	.zero		1


	//   ....[74]....
        /*0c64*/ 	.word	0x00013c80
        /*0c68*/ 	.word	0x00000000
        /*0c6c*/ 	.word	0x00029880
        /*0c70*/ 	.short	0x010a
        /*0c72*/ 	.byte	0x3f
	.zero		1


	//   ....[75]....
        /*0c74*/ 	.word	0x000142a0
        /*0c78*/ 	.word	0x00000000
        /*0c7c*/ 	.word	0x00029840
        /*0c80*/ 	.short	0x010a
        /*0c82*/ 	.byte	0x3f
	.zero		1


	//   ....[76]....
        /*0c84*/ 	.word	0x000148e0
        /*0c88*/ 	.word	0x00000003
        /*0c8c*/ 	.word	0x00029870
        /*0c90*/ 	.short	0x010a
        /*0c92*/ 	.byte	0x3f
	.zero		1


	//   ....[77]....
        /*0c94*/ 	.word	0x00014930
        /*0c98*/ 	.word	0x00000003
        /*0c9c*/ 	.word	0x00029860
        /*0ca0*/ 	.short	0x010a
        /*0ca2*/ 	.byte	0x3f
	.zero		1


	//   ....[78]....
        /*0ca4*/ 	.word	0x00014980
        /*0ca8*/ 	.word	0x00000011
        /*0cac*/ 	.word	0x00029870
        /*0cb0*/ 	.short	0x010a
        /*0cb2*/ 	.byte	0x3f
	.zero		1


	//   ....[79]....
        /*0cb4*/ 	.word	0x000149d0
        /*0cb8*/ 	.word	0x00000011
        /*0cbc*/ 	.word	0x00029860
        /*0cc0*/ 	.short	0x010a
        /*0cc2*/ 	.byte	0x3f
	.zero		1


	//   ....[80]....
        /*0cc4*/ 	.word	0x00014a20
        /*0cc8*/ 	.word	0x00000005
        /*0ccc*/ 	.word	0x00029820
        /*0cd0*/ 	.short	0x010a
        /*0cd2*/ 	.byte	0x3f
	.zero		1


	//   ....[81]....
        /*0cd4*/ 	.word	0x00014bc0
        /*0cd8*/ 	.word	0x00000003
        /*0cdc*/ 	.word	0x00029840
        /*0ce0*/ 	.short	0x010a
        /*0ce2*/ 	.byte	0x3f
	.zero		1


	//   ....[82]....
        /*0ce4*/ 	.word	0x00014c10
        /*0ce8*/ 	.word	0x00000005
        /*0cec*/ 	.word	0x00029840
        /*0cf0*/ 	.short	0x010a
        /*0cf2*/ 	.byte	0x3f
	.zero		1


	//   ....[83]....
        /*0cf4*/ 	.word	0x00014c60
        /*0cf8*/ 	.word	0x00000003
        /*0cfc*/ 	.word	0x00029860
        /*0d00*/ 	.short	0x010a
        /*0d02*/ 	.byte	0x3f
	.zero		1


	//   ....[84]....
        /*0d04*/ 	.word	0x00014cb0
        /*0d08*/ 	.word	0x00000005
        /*0d0c*/ 	.word	0x00029860
        /*0d10*/ 	.short	0x010a
        /*0d12*/ 	.byte	0x3f
	.zero		1


	//   ....[85]....
        /*0d14*/ 	.word	0x00014d00
        /*0d18*/ 	.word	0x00000003
        /*0d1c*/ 	.word	0x00029880
        /*0d20*/ 	.short	0x010a
        /*0d22*/ 	.byte	0x3f
	.zero		1


	//----- nvinfo : EIATTR_NUM_MBARRIERS
	.align		4
.L_127:
        /*0d24*/ 	.byte	0x03, 0x38
        /*0d26*/ 	.short	0x0016


	//----- nvinfo : EIATTR_EXIT_INSTR_OFFSETS
	.align		4
        /*0d28*/ 	.byte	0x04, 0x1c
        /*0d2a*/ 	.short	(.L_129 - .L_128)


	//   ....[0]....
.L_128:
        /*0d2c*/ 	.word	0x000009c0


	//   ....[1]....
        /*0d30*/ 	.word	0x0000c050


	//   ....[2]....
        /*0d34*/ 	.word	0x00012570


	//----- nvinfo : EIATTR_MAX_THREADS
	.align		4
.L_129:
        /*0d38*/ 	.byte	0x04, 0x05
        /*0d3a*/ 	.short	(.L_131 - .L_130)
.L_130:
        /*0d3c*/ 	.word	0x00000180
        /*0d40*/ 	.word	0x00000001
        /*0d44*/ 	.word	0x00000001


	//----- nvinfo : EIATTR_CRS_STACK_SIZE
	.align		4
.L_131:
        /*0d48*/ 	.byte	0x04, 0x1e
        /*0d4a*/ 	.short	(.L_133 - .L_132)
.L_132:
        /*0d4c*/ 	.word	0x00000000


	//----- nvinfo : EIATTR_CBANK_PARAM_SIZE
	.align		4
.L_133:
        /*0d50*/ 	.byte	0x03, 0x19
        /*0d52*/ 	.short	0x0af0


	//----- nvinfo : EIATTR_PARAM_CBANK
	.align		4
        /*0d54*/ 	.byte	0x04, 0x0a
        /*0d56*/ 	.short	(.L_135 - .L_134)
	.align		4
.L_134:
        /*0d58*/ 	.word	index@(.nv.constant0._ZN7cutlass13device_kernelIN5flash11enable_sm90INS1_16FlashAttnFwdSm90INS1_25CollectiveMainloopFwdSm90ILi2EN4cute5tupleIJNS5_1CILi1EEES8_S8_EEENS6_IJNS7_ILi128EEENS7_ILi160EEENS7_ILi192EEEEEELi128ENS_12float_e4m3_tEfNS_4arch4Sm90ELb0ELb0ELb1ELb1ELb1ELb0ELb0ELb1ELb1ELb1ELb0ELb0EEENS1_21CollectiveEpilogueFwdINS6_IJSA_SA_SB_EEES9_NS_10bfloat16_tESG_Li256ELb1ELb1ELb0ELb1EEENS1_36VarlenDynamicPersistentTileSchedulerILi128ELi160ELi256ELi128ELb0ELb1ELb1ELb0ELb1ELb1EEEEEEEEEvNT_6ParamsE)
        /*0d5c*/ 	.short	0x0210
        /*0d5e*/ 	.short	0x0af0


	//----- nvinfo : EIATTR_SW_WAR
	.align		4
.L_135:
        /*0d60*/ 	.byte	0x04, 0x36
        /*0d62*/ 	.short	(.L_137 - .L_136)
.L_136:
        /*0d64*/ 	.word	0x00000008
.L_137:


//--------------------- .nv.info._ZN7cutlass13device_kernelIN5flash11enable_sm90INS1_16FlashAttnFwdSm90INS1_25CollectiveMainloopFwdSm90ILi2EN4cute5tupleIJNS5_1CILi1EEES8_S8_EEENS6_IJNS7_ILi128EEENS7_ILi160EEENS7_ILi192EEEEEELi128ENS_12float_e4m3_tEfNS_4arch4Sm90ELb0ELb0ELb1ELb1ELb1ELb1ELb0ELb1ELb1ELb1ELb0ELb0EEENS1_21CollectiveEpilogueFwdINS6_IJSA_SA_SB_EEES9_NS_10bfloat16_tESG_Li256ELb1ELb1ELb0ELb1EEENS1_36VarlenDynamicPersistentTileSchedulerILi128ELi160ELi256ELi128ELb0ELb1ELb1ELb0ELb1ELb1EEEEEEEEEvNT_6ParamsE --------------------------
	.section	.nv.info._ZN7cutlass13device_kernelIN5flash11enable_sm90INS1_16FlashAttnFwdSm90INS1_25CollectiveMainloopFwdSm90ILi2EN4cute5tupleIJNS5_1CILi1EEES8_S8_EEENS6_IJNS7_ILi128EEENS7_ILi160EEENS7_ILi192EEEEEELi128ENS_12float_e4m3_tEfNS_4arch4Sm90ELb0ELb0ELb1ELb1ELb1ELb1ELb0ELb1ELb1ELb1ELb0ELb0EEENS1_21CollectiveEpilogueFwdINS6_IJSA_SA_SB_EEES9_NS_10bfloat16_tESG_Li256ELb1ELb1ELb0ELb1EEENS1_36VarlenDynamicPersistentTileSchedulerILi128ELi160ELi256ELi128ELb0ELb1ELb1ELb0ELb1ELb1EEEEEEEEEvNT_6ParamsE,"",@"SHT_CUDA_INFO"
	.sectionflags	@""
	.align	4


	//----- nvinfo : EIATTR_CUDA_API_VERSION
	.align		4
        /*0000*/ 	.byte	0x04, 0x37
        /*0002*/ 	.short	(.L_139 - .L_138)
.L_138:
        /*0004*/ 	.word	0x00000082


	//----- nvinfo : EIATTR_KPARAM_INFO
	.align		4
.L_139:
        /*0008*/ 	.byte	0x04, 0x17
        /*000a*/ 	.short	(.L_141 - .L_140)
.L_140:
        /*000c*/ 	.word	0x00000000
        /*0010*/ 	.short	0x0000
        /*0012*/ 	.short	0x0070
        /*0014*/ 	.byte	0x00, 0xf0, 0x01, 0x2a


	//----- nvinfo : EIATTR_SPARSE_MMA_MASK
	.align		4
.L_141:
        /*0018*/ 	.byte	0x03, 0x50
        /*001a*/ 	.short	0x0000


	//----- nvinfo : EIATTR_MAXREG_COUNT
	.align		4
        /*001c*/ 	.byte	0x03, 0x1b
        /*001e*/ 	.short	0x00a8


	//----- nvinfo : EIATTR_NUM_BARRIERS
	.align		4
        /*0020*/ 	.byte	0x02, 0x4c
        /*0022*/ 	.byte	0x10
	.zero		1


	//----- nvinfo : EIATTR_EXTERNS
	.align		4
        /*0024*/ 	.byte	0x04, 0x0f
        /*0026*/ 	.short	(.L_143 - .L_142)


	//   ....[0]....
	.align		4
.L_142:
        /*0028*/ 	.word	index@(__assertfail)


	//----- nvinfo : EIATTR_ANNOTATIONS
	.align		4
.L_143:
        /*002c*/ 	.byte	0x04, 0x55
        /*002e*/ 	.short	(.L_145 - .L_144)


	//   ....[0]....
.L_144:
        /* <DEDUP_REMOVED lines=52> */


	//----- nvinfo : EIATTR_MERCURY_ISA_VERSION
	.align		4
.L_145:
        /*0358*/ 	.byte	0x03, 0x5f
        /*035a*/ 	.short	0x0101


	//----- nvinfo : EIATTR_UNUSED_LOAD_BYTE_OFFSET
	.align		4
        /*035c*/ 	.byte	0x04, 0x44
        /*035e*/ 	.short	(.L_147 - .L_146)


	//   ....[0]....
.L_146:
        /*0360*/ 	.word	0x00000a90
        /*0364*/ 	.word	0x0000fff0


	//   ....[1]....
        /*0368*/ 	.word	0x0001fed0
        /*036c*/ 	.word	0x0000fff0


	//----- nvinfo : EIATTR_INT_WARP_WIDE_INSTR_OFFSETS
	.align		4
.L_147:
        /*0370*/ 	.byte	0x04, 0x31
        /*0372*/ 	.short	(.L_149 - .L_148)


	//   ....[0]....
.L_148:
        /*0374*/ 	.word	0x00000130


	//   ....[1]....
        /*0378*/ 	.word	0x00000170


	//   ....[2]....
        /*037c*/ 	.word	0x000001e0


	//   ....[3]....
        /*0380*/ 	.word	0x00024a40


	//   ....[4]....
        /*0384*/ 	.word	0x00024ad0


	//   ....[5]....
        /*0388*/ 	.word	0x00028a50


	//   ....[6]....
        /*038c*/ 	.word	0x00028ae0


	//----- nvinfo : EIATTR_COOP_GROUP_MASK_REGIDS
	.align		4
.L_149:
        /*0390*/ 	.byte	0x04, 0x29
        /*0392*/ 	.short	(.L_151 - .L_150)


	//   ....[0]....
.L_150:
        /*0394*/ 	.word	0xffffffff


	//   ....[1]....
        /*0398*/ 	.word	0xffffffff


	//   ....[2]....
        /*039c*/ 	.word	0xffffffff


	//   ....[3]....
        /*03a0*/ 	.word	0xffffffff


	//   ....[4]....
        /*03a4*/ 	.word	0xffffffff


	//   ....[5]....
        /*03a8*/ 	.word	0xffffffff


	//   ....[6]....
        /*03ac*/ 	.word	0xffffffff


	//   ....[7]....
        /*03b0*/ 	.word	0xffffffff


	//   ....[8]....
        /*03b4*/ 	.word	0xffffffff


	//   ....[9]....
        /*03b8*/ 	.word	0xffffffff


	//   ....[10]....
        /*03bc*/ 	.word	0xffffffff


	//   ....[11]....
        /*03c0*/ 	.word	0xffffffff


	//   ....[12]....
        /*03c4*/ 	.word	0xffffffff


	//   ....[13]....
        /*03c8*/ 	.word	0xffffffff


	//   ....[14]....
        /*03cc*/ 	.word	0xffffffff


	//   ....[15]....
        /*03d0*/ 	.word	0xffffffff


	//   ....[16]....
        /*03d4*/ 	.word	0xffffffff


	//   ....[17]....
        /*03d8*/ 	.word	0xffffffff


	//   ....[18]....
        /*03dc*/ 	.word	0xffffffff


	//   ....[19]....
        /*03e0*/ 	.word	0xffffffff


	//   ....[20]....
        /*03e4*/ 	.word	0xffffffff


	//   ....[21]....
        /*03e8*/ 	.word	0xffffffff


	//   ....[22]....
        /*03ec*/ 	.word	0xffffffff


	//   ....[23]....
        /*03f0*/ 	.word	0xffffffff


	//   ....[24]....
        /*03f4*/ 	.word	0xffffffff


	//   ....[25]....
        /*03f8*/ 	.word	0xffffffff


	//   ....[26]....
        /*03fc*/ 	.word	0xffffffff


	//   ....[27]....
        /*0400*/ 	.word	0xffffffff


	//   ....[28]....
        /*0404*/ 	.word	0xffffffff


	//   ....[29]....
        /*0408*/ 	.word	0xffffffff


	//   ....[30]....
        /*040c*/ 	.word	0xffffffff


	//   ....[31]....
        /*0410*/ 	.word	0xffffffff


	//   ....[32]....
        /*0414*/ 	.word	0xffffffff


	//   ....[33]....
        /*0418*/ 	.word	0xffffffff


	//   ....[34]....
        /*041c*/ 	.word	0xffffffff


	//   ....[35]....
        /*0420*/ 	.word	0xffffffff


	//   ....[36]....
        /*0424*/ 	.word	0xffffffff


	//   ....[37]....
        /*0428*/ 	.word	0xffffffff


	//   ....[38]....
        /*042c*/ 	.word	0xffffffff


	//   ....[39]....
        /*0430*/ 	.word	0xffffffff


	//   ....[40]....
        /*0434*/ 	.word	0xffffffff


	//   ....[41]....
        /*0438*/ 	.word	0xffffffff


	//   ....[42]....
        /*043c*/ 	.word	0xffffffff


	//   ....[43]....
        /*0440*/ 	.word	0xffffffff


	//   ....[44]....
        /*0444*/ 	.word	0xffffffff


	//   ....[45]....
        /*0448*/ 	.word	0xffffffff


	//   ....[46]....
        /*044c*/ 	.word	0xffffffff


	//   ....[47]....
        /*0450*/ 	.word	0xffffffff


	//   ....[48]....
        /*0454*/ 	.word	0xffffffff


	//   ....[49]....
        /*0458*/ 	.word	0xffffffff


	//   ....[50]....
        /*045c*/ 	.word	0xffffffff


	//   ....[51]....
        /*0460*/ 	.word	0xffffffff


	//   ....[52]....
        /*0464*/ 	.word	0xffffffff


	//   ....[53]....
        /*0468*/ 	.word	0xffffffff


	//   ....[54]....
        /*046c*/ 	.word	0xffffffff


	//   ....[55]....
        /*0470*/ 	.word	0xffffffff


	//   ....[56]....
        /*0474*/ 	.word	0xffffffff


	//   ....[57]....
        /*0478*/ 	.word	0xffffffff


	//   ....[58]....
        /*047c*/ 	.word	0xffffffff


	//   ....[59]....
        /*0480*/ 	.word	0xffffffff


	//   ....[60]....
        /*0484*/ 	.word	0xffffffff


	//   ....[61]....
        /*0488*/ 	.word	0xffffffff


	//   ....[62]....
        /*048c*/ 	.word	0xffffffff


	//   ....[63]....
        /*0490*/ 	.word	0xffffffff


	//   ....[64]....
        /*0494*/ 	.word	0xffffffff


	//   ....[65]....
        /*0498*/ 	.word	0xffffffff


	//   ....[66]....
        /*049c*/ 	.word	0xffffffff


	//   ....[67]....
        /*04a0*/ 	.word	0xffffffff


	//   ....[68]....
        /*04a4*/ 	.word	0xffffffff


	//   ....[69]....
        /*04a8*/ 	.word	0xffffffff


	//   ....[70]....
        /*04ac*/ 	.word	0xffffffff


	//   ....[71]....
        /*04b0*/ 	.word	0xffffffff


	//   ....[72]....
        /*04b4*/ 	.word	0xffffffff


	//   ....[73]....
        /*04b8*/ 	.word	0xffffffff


	//   ....[74]....
        /*04bc*/ 	.word	0xffffffff


	//   ....[75]....
        /*04c0*/ 	.word	0xffffffff


	//   ....[76]....
        /*04c4*/ 	.word	0xffffffff


	//   ....[77]....
        /*04c8*/ 	.word	0xffffffff


	//   ....[78]....
        /*04cc*/ 	.word	0xffffffff


	//   ....[79]....
        /*04d0*/ 	.word	0xffffffff


	//   ....[80]....
        /*04d4*/ 	.word	0xffffffff


	//   ....[81]....
        /*04d8*/ 	.word	0xffffffff


	//   ....[82]....
        /*04dc*/ 	.word	0xffffffff


	//   ....[83]....
        /*04e0*/ 	.word	0xffffffff


	//   ....[84]....
        /*04e4*/ 	.word	0xffffffff


	//   ....[85]....
        /*04e8*/ 	.word	0xffffffff


	//   ....[86]....
        /*04ec*/ 	.word	0xffffffff


	//   ....[87]....
        /*04f0*/ 	.word	0xffffffff


	//   ....[88]....
        /*04f4*/ 	.word	0xffffffff


	//   ....[89]....
        /*04f8*/ 	.word	0xffffffff


	//   ....[90]....
        /*04fc*/ 	.word	0xffffffff


	//   ....[91]....
        /*0500*/ 	.word	0xffffffff


	//   ....[92]....
        /*0504*/ 	.word	0xffffffff


	//   ....[93]....
        /*0508*/ 	.word	0xffffffff


	//   ....[94]....
        /*050c*/ 	.word	0xffffffff


	//   ....[95]....
        /*0510*/ 	.word	0xffffffff


	//   ....[96]....
        /*0514*/ 	.word	0xffffffff


	//   ....[97]....
        /*0518*/ 	.word	0xffffffff


	//   ....[98]....
        /*051c*/ 	.word	0xffffffff


	//   ....[99]....
        /*0520*/ 	.word	0xffffffff


	//   ....[100]....
        /*0524*/ 	.word	0xffffffff


	//   ....[101]....
        /*0528*/ 	.word	0xffffffff


	//   ....[102]....
        /*052c*/ 	.word	0xffffffff


	//   ....[103]....
        /*0530*/ 	.word	0xffffffff


	//   ....[104]....
        /*0534*/ 	.word	0xffffffff


	//   ....[105]....
        /*0538*/ 	.word	0xffffffff


	//   ....[106]....
        /*053c*/ 	.word	0xffffffff


	//   ....[107]....
        /*0540*/ 	.word	0xffffffff


	//   ....[108]....
        /*0544*/ 	.word	0xffffffff


	//   ....[109]....
        /*0548*/ 	.word	0xffffffff


	//   ....[110]....
        /*054c*/ 	.word	0xffffffff


	//   ....[111]....
        /*0550*/ 	.word	0xffffffff


	//   ....[112]....
        /*0554*/ 	.word	0xffffffff


	//   ....[113]....
        /*0558*/ 	.word	0xffffffff


	//   ....[114]....
        /*055c*/ 	.word	0xffffffff


	//   ....[115]....
        /*0560*/ 	.word	0xffffffff


	//   ....[116]....
        /*0564*/ 	.word	0xffffffff


	//   ....[117]....
        /*0568*/ 	.word	0xffffffff


	//   ....[118]....
        /*056c*/ 	.word	0xffffffff


	//   ....[119]....
        /*0570*/ 	.word	0xffffffff


	//   ....[120]....
        /*0574*/ 	.word	0xffffffff


	//   ....[121]....
        /*0578*/ 	.word	0xffffffff


	//   ....[122]....
        /*057c*/ 	.word	0xffffffff


	//   ....[123]....
        /*0580*/ 	.word	0xffffffff


	//   ....[124]....
        /*0584*/ 	.word	0xffffffff


	//   ....[125]....
        /*0588*/ 	.word	0xffffffff


	//   ....[126]....
        /*058c*/ 	.word	0xffffffff


	//   ....[127]....
        /*0590*/ 	.word	0xffffffff


	//   ....[128]....
        /*0594*/ 	.word	0xffffffff


	//   ....[129]....
        /*0598*/ 	.word	0xffffffff


	//   ....[130]....
        /*059c*/ 	.word	0xffffffff


	//   ....[131]....
        /*05a0*/ 	.word	0xffffffff


	//   ....[132]....
        /*05a4*/ 	.word	0xffffffff


	//   ....[133]....
        /*05a8*/ 	.word	0xffffffff


	//   ....[134]....
        /*05ac*/ 	.word	0xffffffff


	//   ....[135]....
        /*05b0*/ 	.word	0xffffffff


	//   ....[136]....
        /*05b4*/ 	.word	0xffffffff


	//   ....[137]....
        /*05b8*/ 	.word	0xffffffff


	//   ....[138]....
        /*05bc*/ 	.word	0xffffffff


	//   ....[139]....
        /*05c0*/ 	.word	0xffffffff


	//   ....[140]....
        /*05c4*/ 	.word	0xffffffff


	//   ....[141]....
        /*05c8*/ 	.word	0xffffffff


	//   ....[142]....
        /*05cc*/ 	.word	0xffffffff


	//   ....[143]....
        /*05d0*/ 	.word	0xffffffff


	//   ....[144]....
        /*05d4*/ 	.word	0xffffffff


	//   ....[145]....
        /*05d8*/ 	.word	0xffffffff


	//   ....[146]....
        /*05dc*/ 	.word	0xffffffff


	//   ....[147]....
        /*05e0*/ 	.word	0xffffffff


	//   ....[148]....
        /*05e4*/ 	.word	0xffffffff


	//   ....[149]....
        /*05e8*/ 	.word	0xffffffff


	//   ....[150]....
        /*05ec*/ 	.word	0xffffffff


	//   ....[151]....
        /*05f0*/ 	.word	0xffffffff


	//   ....[152]....
        /*05f4*/ 	.word	0xffffffff


	//   ....[153]....
        /*05f8*/ 	.word	0xffffffff


	//   ....[154]....
        /*05fc*/ 	.word	0xffffffff


	//   ....[155]....
        /*0600*/ 	.word	0xffffffff


	//   ....[156]....
        /*0604*/ 	.word	0xffffffff


	//   ....[157]....
        /*0608*/ 	.word	0xffffffff


	//   ....[158]....
        /*060c*/ 	.word	0xffffffff


	//   ....[159]....
        /*0610*/ 	.word	0xffffffff


	//   ....[160]....
        /*0614*/ 	.word	0xffffffff


	//   ....[161]....
        /*0618*/ 	.word	0xffffffff


	//   ....[162]....
        /*061c*/ 	.word	0xffffffff


	//   ....[163]....
        /*0620*/ 	.word	0xffffffff


	//   ....[164]....
        /*0624*/ 	.word	0xffffffff


	//   ....[165]....
        /*0628*/ 	.word	0xffffffff


	//   ....[166]....
        /*062c*/ 	.word	0xffffffff


	//   ....[167]....
        /*0630*/ 	.word	0xffffffff


	//   ....[168]....
        /*0634*/ 	.word	0xffffffff


	//   ....[169]....
        /*0638*/ 	.word	0xffffffff


	//   ....[170]....
        /*063c*/ 	.word	0xffffffff


	//   ....[171]....
        /*0640*/ 	.word	0xffffffff


	//   ....[172]....
        /*0644*/ 	.word	0xffffffff


	//   ....[173]....
        /*0648*/ 	.word	0xffffffff


	//   ....[174]....
        /*064c*/ 	.word	0xffffffff


	//   ....[175]....
        /*0650*/ 	.word	0xffffffff


	//   ....[176]....
        /*0654*/ 	.word	0xffffffff


	//   ....[177]....
        /*0658*/ 	.word	0xffffffff


	//   ....[178]....
        /*065c*/ 	.word	0xffffffff


	//   ....[179]....
        /*0660*/ 	.word	0x0500000f


	//   ....[180]....
        /*0664*/ 	.word	0x0500000f


	//   ....[181]....
        /*0668*/ 	.word	0x0500000f


	//   ....[182]....
        /*066c*/ 	.word	0x0500000f


	//   ....[183]....
        /*0670*/ 	.word	0x0500000f


	//   ....[184]....
        /*0674*/ 	.word	0x0500000f


	//   ....[185]....
        /*0678*/ 	.word	0x0500000f


	//   ....[186]....
        /*067c*/ 	.word	0x0500000f


	//   ....[187]....
        /*0680*/ 	.word	0x0500000f


	//   ....[188]....
        /*0684*/ 	.word	0x0500000f


	//   ....[189]....
        /*0688*/ 	.word	0x0500000f


	//   ....[190]....
        /*068c*/ 	.word	0x0500000f


	//   ....[191]....
        /*0690*/ 	.word	0x0500000f


	//   ....[192]....
        /*0694*/ 	.word	0x0500000f


	//   ....[193]....
        /*0698*/ 	.word	0x0500000f


	//   ....[194]....
        /*069c*/ 	.word	0x0500000f


	//   ....[195]....
        /*06a0*/ 	.word	0x0500000f


	//   ....[196]....
        /*06a4*/ 	.word	0x0500000f


	//   ....[197]....
        /*06a8*/ 	.word	0x0500000f


	//   ....[198]....
        /*06ac*/ 	.word	0x0500000f


	//   ....[199]....
        /*06b0*/ 	.word	0x0500000f


	//   ....[200]....
        /*06b4*/ 	.word	0x0500000f


	//   ....[201]....
        /*06b8*/ 	.word	0x0500000f


	//   ....[202]....
        /*06bc*/ 	.word	0x0500000f


	//   ....[203]....
        /*06c0*/ 	.word	0x0500000f


	//   ....[204]....
        /*06c4*/ 	.word	0x0500000f


	//   ....[205]....
        /*06c8*/ 	.word	0x0500000f


	//   ....[206]....
        /*06cc*/ 	.word	0x0500000f


	//   ....[207]....
        /*06d0*/ 	.word	0x0500000f


	//   ....[208]....
        /*06d4*/ 	.word	0x0500000f


	//   ....[209]....
        /*06d8*/ 	.word	0x0500000f


	//   ....[210]....
        /*06dc*/ 	.word	0x0500000f


	//   ....[211]....
        /*06e0*/ 	.word	0x0500000f


	//   ....[212]....
        /*06e4*/ 	.word	0x0500000f


	//   ....[213]....
        /*06e8*/ 	.word	0x0500000f


	//   ....[214]....
        /*06ec*/ 	.word	0x0500000f


	//   ....[215]....
        /*06f0*/ 	.word	0x0500000f


	//   ....[216]....
        /*06f4*/ 	.word	0x0500000f


	//   ....[217]....
        /*06f8*/ 	.word	0x0500000f


	//   ....[218]....
        /*06fc*/ 	.word	0x0500000f


	//   ....[219]....
        /*0700*/ 	.word	0x0500000f


	//   ....[220]....
        /*0704*/ 	.word	0x0500000f


	//   ....[221]....
        /*0708*/ 	.word	0x0500000f


	//   ....[222]....
        /*070c*/ 	.word	0x0500000f


	//   ....[223]....
        /*0710*/ 	.word	0x0500000f


	//   ....[224]....
        /*0714*/ 	.word	0x0500000f


	//   ....[225]....
        /*0718*/ 	.word	0x0500000f


	//   ....[226]....
        /*071c*/ 	.word	0x0500000f


	//   ....[227]....
        /*0720*/ 	.word	0x0500000f


	//   ....[228]....
        /*0724*/ 	.word	0x0500000f


	//   ....[229]....
        /*0728*/ 	.word	0x0500000f


	//   ....[230]....
        /*072c*/ 	.word	0x0500000f


	//   ....[231]....
        /*0730*/ 	.word	0x0500000f


	//   ....[232]....
        /*0734*/ 	.word	0x0500000f


	//   ....[233]....
        /*0738*/ 	.word	0x0500000f


	//   ....[234]....
        /*073c*/ 	.word	0x0500000f


	//   ....[235]....
        /*0740*/ 	.word	0x0500000f


	//   ....[236]....
        /*0744*/ 	.word	0x0500000f


	//   ....[237]....
        /*0748*/ 	.word	0x0500000f


	//   ....[238]....
        /*074c*/ 	.word	0x0500000f


	//   ....[239]....
        /*0750*/ 	.word	0x0500000f


	//   ....[240]....
        /*0754*/ 	.word	0x0500000f


	//   ....[241]....
        /*0758*/ 	.word	0x0500000f


	//   ....[242]....
        /*075c*/ 	.word	0x0500000f


	//   ....[243]....
        /*0760*/ 	.word	0x0500000f


	//   ....[244]....
        /*0764*/ 	.word	0x0500000f


	//   ....[245]....
        /*0768*/ 	.word	0x0500000f


	//   ....[246]....
        /*076c*/ 	.word	0x0500000f


	//   ....[247]....
        /*0770*/ 	.word	0x0500000f


	//   ....[248]....
        /*0774*/ 	.word	0x0500000f


	//   ....[249]....
        /*0778*/ 	.word	0x0500000f


	//   ....[250]....
        /*077c*/ 	.word	0x0500000f


	//   ....[251]....
        /*0780*/ 	.word	0x0500000f


	//   ....[252]....
        /*0784*/ 	.word	0x0500000f


	//   ....[253]....
        /*0788*/ 	.word	0x0500000f


	//   ....[254]....
        /*078c*/ 	.word	0x0500000f


	//   ....[255]....
        /*0790*/ 	.word	0x0500000f


	//   ....[0]....
        /*0794*/ 	.word	0x0500000f


	//   ....[1]....
        /*0798*/ 	.word	0x0500000f


	//   ....[2]....
        /*079c*/ 	.word	0x0500000f


	//   ....[3]....
        /*07a0*/ 	.word	0x0500000f


	//   ....[4]....
        /*07a4*/ 	.word	0x0500000f


	//   ....[5]....
        /*07a8*/ 	.word	0x0500000f


	//   ....[6]....
        /*07ac*/ 	.word	0x0500000f


	//   ....[7]....
        /*07b0*/ 	.word	0x0500000f


	//   ....[8]....
        /*07b4*/ 	.word	0x0500000f


	//   ....[9]....
        /*07b8*/ 	.word	0x0500000f


	//   ....[10]....
        /*07bc*/ 	.word	0x0500000f


	//   ....[11]....
        /*07c0*/ 	.word	0x0500000f


	//   ....[12]....
        /*07c4*/ 	.word	0x0500000f


	//   ....[13]....
        /*07c8*/ 	.word	0x0500000f


	//   ....[14]....
        /*07cc*/ 	.word	0x0500000f


	//   ....[15]....
        /*07d0*/ 	.word	0x0500000f


	//   ....[16]....
        /*07d4*/ 	.word	0x0500000f


	//   ....[17]....
        /*07d8*/ 	.word	0x0500000f


	//   ....[18]....
        /*07dc*/ 	.word	0x0500000f


	//   ....[19]....
        /*07e0*/ 	.word	0x0500000f


	//   ....[20]....
        /*07e4*/ 	.word	0x0500000f


	//   ....[21]....
        /*07e8*/ 	.word	0x0500000f


	//   ....[22]....
        /*07ec*/ 	.word	0x0500000f


	//   ....[23]....
        /*07f0*/ 	.word	0x0500000f


	//   ....[24]....
        /*07f4*/ 	.word	0x0500000f


	//   ....[25]....
        /*07f8*/ 	.word	0x0500000f


	//   ....[26]....
        /*07fc*/ 	.word	0x0500000f


	//   ....[27]....
        /*0800*/ 	.word	0x0500000f


	//   ....[28]....
        /*0804*/ 	.word	0x0500000f


	//   ....[29]....
        /*0808*/ 	.word	0x0500000f


	//   ....[30]....
        /*080c*/ 	.word	0x0500000f


	//   ....[31]....
        /*0810*/ 	.word	0x0500000f


	//   ....[32]....
        /*0814*/ 	.word	0x0500000f


	//   ....[33]....
        /*0818*/ 	.word	0x0500000f


	//   ....[34]....
        /*081c*/ 	.word	0x0500000f


	//   ....[35]....
        /*0820*/ 	.word	0x0500000f


	//   ....[36]....
        /*0824*/ 	.word	0x0500000f


	//   ....[37]....
        /*0828*/ 	.word	0x0500000f


	//   ....[38]....
        /*082c*/ 	.word	0x0500000f


	//   ....[39]....
        /*0830*/ 	.word	0x0500000f


	//   ....[40]....
        /*0834*/ 	.word	0x0500000f


	//   ....[41]....
        /*0838*/ 	.word	0x0500000f


	//   ....[42]....
        /*083c*/ 	.word	0x0500000f


	//   ....[43]....
        /*0840*/ 	.word	0x0500000f


	//   ....[44]....
        /*0844*/ 	.word	0x0500000f


	//   ....[45]....
        /*0848*/ 	.word	0x0500000f


	//   ....[46]....
        /*084c*/ 	.word	0x0500000f


	//   ....[47]....
        /*0850*/ 	.word	0x0500000f


	//   ....[48]....
        /*0854*/ 	.word	0x0500000f


	//   ....[49]....
        /*0858*/ 	.word	0x0500000f


	//   ....[50]....
        /*085c*/ 	.word	0x0500000f


	//   ....[51]....
        /*0860*/ 	.word	0x0500000f


	//----- nvinfo : EIATTR_COOP_GROUP_INSTR_OFFSETS
	.align		4
.L_151:
        /*0864*/ 	.byte	0x04, 0x28
        /*0866*/ 	.short	(.L_153 - .L_152)


	//   ....[0]....
.L_152:
        /*0868*/ 	.word	0x00000070


	//   ....[1]....
        /*086c*/ 	.word	0x00000140


	//   ....[2]....
        /*0870*/ 	.word	0x00000190


	//   ....[3]....
        /*0874*/ 	.word	0x000003c0


	//   ....[4]....
        /*0878*/ 	.word	0x00000520


	//   ....[5]....
        /*087c*/ 	.word	0x00000640


	//   ....[6]....
        /*0880*/ 	.word	0x000007a0


	//   ....[7]....
        /*0884*/ 	.word	0x00003610


	//   ....[8]....
        /*0888*/ 	.word	0x00003620


	//   ....[9]....
        /*088c*/ 	.word	0x00006270


	//   ....[10]....
        /*0890*/ 	.word	0x00006280


	//   ....[11]....
        /*0894*/ 	.word	0x00009620


	//   ....[12]....
        /*0898*/ 	.word	0x00009630


	//   ....[13]....
        /*089c*/ 	.word	0x0000c410


	//   ....[14]....
        /*08a0*/ 	.word	0x0000c420


	//   ....[15]....
        /*08a4*/ 	.word	0x0000f440


	//   ....[16]....
        /*08a8*/ 	.word	0x0000f450


	//   ....[17]....
        /*08ac*/ 	.word	0x0000f6c0


	//   ....[18]....
        /*08b0*/ 	.word	0x0000f6d0


	//   ....[19]....
        /*08b4*/ 	.word	0x0000fbb0


	//   ....[20]....
        /*08b8*/ 	.word	0x0000fc10


	//   ....[21]....
        /*08bc*/ 	.word	0x0000fdb0


	//   ....[22]....
        /*08c0*/ 	.word	0x0000fdd0


	//   ....[23]....
        /*08c4*/ 	.word	0x000103f0


	//   ....[24]....
        /*08c8*/ 	.word	0x00010ba0


	//   ....[25]....
        /*08cc*/ 	.word	0x00010bb0


	//   ....[26]....
        /*08d0*/ 	.word	0x00010bc0


	//   ....[27]....
        /*08d4*/ 	.word	0x00010bd0


	//   ....[28]....
        /*08d8*/ 	.word	0x00014050


	//   ....[29]....
        /*08dc*/ 	.word	0x00014060


	//   ....[30]....
        /*08e0*/ 	.word	0x00014070


	//   ....[31]....
        /*08e4*/ 	.word	0x00014080


	//   ....[32]....
        /*08e8*/ 	.word	0x00019b30


	//   ....[33]....
        /*08ec*/ 	.word	0x00019b90


	//   ....[34]....
        /*08f0*/ 	.word	0x0001a1f0


	//   ....[35]....
        /*08f4*/ 	.word	0x0001a2d0


	//   ....[36]....
        /*08f8*/ 	.word	0x0001db50


	//   ....[37]....
        /*08fc*/ 	.word	0x0001db70


	//   ....[38]....
        /*0900*/ 	.word	0x0001db90


	//   ....[39]....
        /*0904*/ 	.word	0x0001dbc0


	//   ....[40]....
        /*0908*/ 	.word	0x0001f700


	//   ....[41]....
        /*090c*/ 	.word	0x0001f710


	//   ....[42]....
        /*0910*/ 	.word	0x0001f790


	//   ....[43]....
        /*0914*/ 	.word	0x0001f7a0


	//   ....[44]....
        /*0918*/ 	.word	0x00020520


	//   ....[45]....
        /*091c*/ 	.word	0x00020550


	//   ....[46]....
        /*0920*/ 	.word	0x00020590


	//   ....[47]....
        /*0924*/ 	.word	0x000205c0


	//   ....[48]....
        /*0928*/ 	.word	0x000205f0


	//   ....[49]....
        /*092c*/ 	.word	0x00020620


	//   ....[50]....
        /*0930*/ 	.word	0x00020650


	//   ....[51]....
        /*0934*/ 	.word	0x00020680


	//   ....[52]....
        /*0938*/ 	.word	0x000206b0


	//   ....[53]....
        /*093c*/ 	.word	0x000206e0


	//   ....[54]....
        /*0940*/ 	.word	0x00020710


	//   ....[55]....
        /*0944*/ 	.word	0x00020740


	//   ....[56]....
        /*0948*/ 	.word	0x00020770


	//   ....[57]....
        /*094c*/ 	.word	0x000207a0


	//   ....[58]....
        /*0950*/ 	.word	0x000207d0


	//   ....[59]....
        /*0954*/ 	.word	0x00020800


	//   ....[60]....
        /*0958*/ 	.word	0x00020830


	//   ....[61]....
        /*095c*/ 	.word	0x00020860


	//   ....[62]....
        /*0960*/ 	.word	0x00020890


	//   ....[63]....
        /*0964*/ 	.word	0x000208c0


	//   ....[64]....
        /*0968*/ 	.word	0x000208f0


	//   ....[65]....
        /*096c*/ 	.word	0x00020920


	//   ....[66]....
        /*0970*/ 	.word	0x00020950


	//   ....[67]....
        /*0974*/ 	.word	0x00020960


	//   ....[68]....
        /*0978*/ 	.word	0x00020970


	//   ....[69]....
        /*097c*/ 	.word	0x00020980


	//   ....[70]....
        /*0980*/ 	.word	0x00020990


	//   ....[71]....
        /*0984*/ 	.word	0x000209a0


	//   ....[72]....
        /*0988*/ 	.word	0x000209b0


	//   ....[73]....
        /*098c*/ 	.word	0x000209c0


	//   ....[74]....
        /*0990*/ 	.word	0x000209f0


	//   ....[75]....
        /*0994*/ 	.word	0x00020a20


	//   ....[76]....
        /*0998*/ 	.word	0x00020ff0


	//   ....[77]....
        /*099c*/ 	.word	0x00021030


	//   ....[78]....
        /*09a0*/ 	.word	0x00021060


	//   ....[79]....
        /*09a4*/ 	.word	0x00021090


	//   ....[80]....
        /*09a8*/ 	.word	0x00021660


	//   ....[81]....
        /*09ac*/ 	.word	0x00021690


	//   ....[82]....
        /*09b0*/ 	.word	0x00021750


	//   ....[83]....
        /*09b4*/ 	.word	0x00021770


	//   ....[84]....
        /*09b8*/ 	.word	0x00021830


	//   ....[85]....
        /*09bc*/ 	.word	0x00021850


	//   ....[86]....
        /*09c0*/ 	.word	0x00021920


	//   ....[87]....
        /*09c4*/ 	.word	0x00021940


	//   ....[88]....
        /*09c8*/ 	.word	0x00022120


	//   ....[89]....
        /*09cc*/ 	.word	0x00022130


	//   ....[90]....
        /*09d0*/ 	.word	0x00022270


	//   ....[91]....
        /*09d4*/ 	.word	0x00022280


	//   ....[92]....
        /*09d8*/ 	.word	0x000223b0


	//   ....[93]....
        /*09dc*/ 	.word	0x000223c0


	//   ....[94]....
        /*09e0*/ 	.word	0x000224f0


	//   ....[95]....
        /*09e4*/ 	.word	0x00022500


	//   ....[96]....
        /*09e8*/ 	.word	0x00022680


	//   ....[97]....
        /*09ec*/ 	.word	0x00022850


	//   ....[98]....
        /*09f0*/ 	.word	0x00022880


	//   ....[99]....
        /*09f4*/ 	.word	0x000228b0


	//   ....[100]....
        /*09f8*/ 	.word	0x000228e0


	//   ....[101]....
        /*09fc*/ 	.word	0x00022910


	//   ....[102]....
        /*0a00*/ 	.word	0x00022940


	//   ....[103]....
        /*0a04*/ 	.word	0x00022ab0


	//   ....[104]....
        /*0a08*/ 	.word	0x00022ae0


	//   ....[105]....
        /*0a0c*/ 	.word	0x00022b10


	//   ....[106]....
        /*0a10*/ 	.word	0x00022b40


	//   ....[107]....
        /*0a14*/ 	.word	0x00022b70


	//   ....[108]....
        /*0a18*/ 	.word	0x00022ba0


	//   ....[109]....
        /*0a1c*/ 	.word	0x00022c30


	//   ....[110]....
        /*0a20*/ 	.word	0x00022c60


	//   ....[111]....
        /*0a24*/ 	.word	0x00022ce0


	//   ....[112]....
        /*0a28*/ 	.word	0x000239e0


	//   ....[113]....
        /*0a2c*/ 	.word	0x00025ae0


	//   ....[114]....
        /*0a30*/ 	.word	0x00025b00


	//   ....[115]....
        /*0a34*/ 	.word	0x00025b50


	//   ....[116]....
        /*0a38*/ 	.word	0x00025bf0


	//   ....[117]....
        /*0a3c*/ 	.word	0x00025c50


	//   ....[118]....
        /*0a40*/ 	.word	0x00025c70


	//   ....[119]....
        /*0a44*/ 	.word	0x00025c80


	//   ....[120]....
        /*0a48*/ 	.word	0x00025c90


	//   ....[121]....
        /*0a4c*/ 	.word	0x00025d90


	//   ....[122]....
        /*0a50*/ 	.word	0x00025da0


	//   ....[123]....
        /*0a54*/ 	.word	0x00026270


	//   ....[124]....
        /*0a58*/ 	.word	0x00026280


	//   ....[125]....
        /*0a5c*/ 	.word	0x00026370


	//   ....[126]....
        /*0a60*/ 	.word	0x00026390


	//   ....[127]....
        /*0a64*/ 	.word	0x00026420


	//   ....[128]....
        /*0a68*/ 	.word	0x00026440


	//   ....[129]....
        /*0a6c*/ 	.word	0x00026450


	//   ....[130]....
        /*0a70*/ 	.word	0x000264e0


	//   ....[131]....
        /*0a74*/ 	.word	0x00026540


	//   ....[132]....
        /*0a78*/ 	.word	0x00026550


	//   ....[133]....
        /*0a7c*/ 	.word	0x00026d50


	//   ....[134]....
        /*0a80*/ 	.word	0x00026d80


	//   ....[135]....
        /*0a84*/ 	.word	0x00026e40


	//   ....[136]....
        /*0a88*/ 	.word	0x00026e60


	//   ....[137]....
        /*0a8c*/ 	.word	0x00026f00


	//   ....[138]....
        /*0a90*/ 	.word	0x00026f20


	//   ....[139]....
        /*0a94*/ 	.word	0x00026f30


	//   ....[140]....
        /*0a98*/ 	.word	0x00026fc0


	//   ....[141]....
        /*0a9c*/ 	.word	0x00027960


	//   ....[142]....
        /*0aa0*/ 	.word	0x00027990


	//   ....[143]....
        /*0aa4*/ 	.word	0x000279f0


	//   ....[144]....
        /*0aa8*/ 	.word	0x00027a20


	//   ....[145]....
        /*0aac*/ 	.word	0x00027a30


	//   ....[146]....
        /*0ab0*/ 	.word	0x00027a80


	//   ....[147]....
        /*0ab4*/ 	.word	0x00027a90


	//   ....[148]....
        /*0ab8*/ 	.word	0x00027aa0


	//   ....[149]....
        /*0abc*/ 	.word	0x00027af0


	//   ....[150]....
        /*0ac0*/ 	.word	0x00027b40


	//   ....[151]....
        /*0ac4*/ 	.word	0x00027fb0


	//   ....[152]....
        /*0ac8*/ 	.word	0x00027fd0


	//   ....[153]....
        /*0acc*/ 	.word	0x00027fe0


	//   ....[154]....
        /*0ad0*/ 	.word	0x00027ff0


	//   ....[155]....
        /*0ad4*/ 	.word	0x00028050


	//   ....[156]....
        /*0ad8*/ 	.word	0x00028060


	//   ....[157]....
        /*0adc*/ 	.word	0x000280c0


	//   ....[158]....
        /*0ae0*/ 	.word	0x000280f0


	//   ....[159]....
        /*0ae4*/ 	.word	0x00028130


	//   ....[160]....
        /*0ae8*/ 	.word	0x00028190


	//   ....[161]....
        /*0aec*/ 	.word	0x00029380


	//   ....[162]....
        /*0af0*/ 	.word	0x000293b0


	//   ....[163]....
        /*0af4*/ 	.word	0x000293f0


	//   ....[164]....
        /*0af8*/ 	.word	0x00029420


	//   ....[165]....
        /*0afc*/ 	.word	0x00029450


	//   ....[166]....
        /*0b00*/ 	.word	0x00029480


	//   ....[167]....
        /*0b04*/ 	.word	0x000294b0


	//   ....[168]....
        /*0b08*/ 	.word	0x000294e0


	//   ....[169]....
        /*0b0c*/ 	.word	0x00029660


	//   ....[170]....
        /*0b10*/ 	.word	0x00029690


	//   ....[171]....
        /*0b14*/ 	.word	0x000296c0


	//   ....[172]....
        /*0b18*/ 	.word	0x000296f0


	//   ....[173]....
        /*0b1c*/ 	.word	0x00029720


	//   ....[174]....
        /*0b20*/ 	.word	0x00029750


	//   ....[175]....
        /*0b24*/ 	.word	0x00029810


	//   ....[176]....
        /*0b28*/ 	.word	0x00029830


	//   ....[177]....
        /*0b2c*/ 	.word	0x000298a0


	//   ....[178]....
        /*0b30*/ 	.word	0x00029d30


	//   ....[179]....
        /*0b34*/ 	.word	0x0002a0d0


	//   ....[180]....
        /*0b38*/ 	.word	0x0002a160


	//   ....[181]....
        /*0b3c*/ 	.word	0x0002a200


	//   ....[182]....
        /*0b40*/ 	.word	0x0002a290


	//   ....[183]....
        /*0b44*/ 	.word	0x0002a380


	//   ....[184]....
        /*0b48*/ 	.word	0x0002a410


	//   ....[185]....
        /*0b4c*/ 	.word	0x0002a4b0


	//   ....[186]....
        /*0b50*/ 	.word	0x0002a540


	//   ....[187]....
        /*0b54*/ 	.word	0x0002a630


	//   ....[188]....
        /*0b58*/ 	.word	0x0002a6c0


	//   ....[189]....
        /*0b5c*/ 	.word	0x0002a760


	//   ....[190]....
        /*0b60*/ 	.word	0x0002a7f0


	//   ....[191]....
        /*0b64*/ 	.word	0x0002a930


	//   ....[192]....
        /*0b68*/ 	.word	0x0002a9e0


	//   ....[193]....
        /*0b6c*/ 	.word	0x0002aa70


	//   ....[194]....
        /*0b70*/ 	.word	0x0002aac0


	//   ....[195]....
        /*0b74*/ 	.word	0x0002ab10


	//   ....[196]....
        /*0b78*/ 	.word	0x0002abf0


	//   ....[197]....
        /*0b7c*/ 	.word	0x0002ac80


	//   ....[198]....
        /*0b80*/ 	.word	0x0002acd0


	//   ....[199]....
        /*0b84*/ 	.word	0x0002ad20


	//   ....[200]....
        /*0b88*/ 	.word	0x0002af50


	//   ....[201]....
        /*0b8c*/ 	.word	0x0002b070


	//   ....[202]....
        /*0b90*/ 	.word	0x0002b190


	//   ....[203]....
        /*0b94*/ 	.word	0x0002b250


	//   ....[204]....
        /*0b98*/ 	.word	0x0002b2b0


	//   ....[205]....
        /*0b9c*/ 	.word	0x0002b330


	//   ....[206]....
        /*0ba0*/ 	.word	0x0002b390


	//   ....[207]....
        /*0ba4*/ 	.word	0x0002b3f0


	//   ....[208]....
        /*0ba8*/ 	.word	0x0002b450


	//   ....[209]....
        /*0bac*/ 	.word	0x0002b4d0


	//   ....[210]....
        /*0bb0*/ 	.word	0x0002b530


	//   ....[211]....
        /*0bb4*/ 	.word	0x0002b5b0


	//   ....[212]....
        /*0bb8*/ 	.word	0x0002b610


	//   ....[213]....
        /*0bbc*/ 	.word	0x0002b690


	//   ....[214]....
        /*0bc0*/ 	.word	0x0002b6f0


	//   ....[215]....
        /*0bc4*/ 	.word	0x0002b770


	//   ....[216]....
        /*0bc8*/ 	.word	0x0002b7d0


	//   ....[217]....
        /*0bcc*/ 	.word	0x0002b850


	//   ....[218]....
        /*0bd0*/ 	.word	0x0002b8b0


	//   ....[219]....
        /*0bd4*/ 	.word	0x0002b930


	//   ....[220]....
        /*0bd8*/ 	.word	0x0002b990


	//   ....[221]....
        /*0bdc*/ 	.word	0x0002b9f0


	//   ....[222]....
        /*0be0*/ 	.word	0x0002ba50


	//   ....[223]....
        /*0be4*/ 	.word	0x0002bab0


	//   ....[224]....
        /*0be8*/ 	.word	0x0002bb10


	//   ....[225]....
        /*0bec*/ 	.word	0x0002bb90


	//   ....[226]....
        /*0bf0*/ 	.word	0x0002bbf0


	//   ....[227]....
        /*0bf4*/ 	.word	0x0002bc70


	//   ....[228]....
        /*0bf8*/ 	.word	0x0002bcd0


	//   ....[229]....
        /*0bfc*/ 	.word	0x0002bd50


	//   ....[230]....
        /*0c00*/ 	.word	0x0002bdb0


	//   ....[231]....
        /*0c04*/ 	.word	0x0002be40


	//   ....[232]....
        /*0c08*/ 	.word	0x0002bf30


	//   ....[233]....
        /*0c0c*/ 	.word	0x0002bf80


	//   ....[234]....
        /*0c10*/ 	.word	0x0002c010


	//   ....[235]....
        /*0c14*/ 	.word	0x0002c0a0


	//   ....[236]....
        /*0c18*/ 	.word	0x0002c130


	//   ....[237]....
        /*0c1c*/ 	.word	0x0002c1c0


	//   ....[238]....
        /*0c20*/ 	.word	0x0002c250


	//   ....[239]....
        /*0c24*/ 	.word	0x0002c2e0


	//   ....[240]....
        /*0c28*/ 	.word	0x0002c3a0


	//   ....[241]....
        /*0c2c*/ 	.word	0x0002c670


	//   ....[242]....
        /*0c30*/ 	.word	0x0002c770


	//   ....[243]....
        /*0c34*/ 	.word	0x0002c820


	//   ....[244]....
        /*0c38*/ 	.word	0x0002c970


	//   ....[245]....
        /*0c3c*/ 	.word	0x0002c9d0


	//   ....[246]....
        /*0c40*/ 	.word	0x0002ca80


	//   ....[247]....
        /*0c44*/ 	.word	0x0002cb40


	//   ....[248]....
        /*0c48*/ 	.word	0x0002cc60


	//   ....[249]....
        /*0c4c*/ 	.word	0x0002ccc0


	//   ....[250]....
        /*0c50*/ 	.word	0x0002cd70


	//   ....[251]....
        /*0c54*/ 	.word	0x0002ce30


	//   ....[252]....
        /*0c58*/ 	.word	0x0002cf90


	//   ....[253]....
        /*0c5c*/ 	.word	0x0002d050


	//   ....[254]....
        /*0c60*/ 	.word	0x0002d1a0


	//   ....[255]....
        /*0c64*/ 	.word	0x0002d250


	//   ....[0]....
        /*0c68*/ 	.word	0x0002d350


	//   ....[1]....
        /*0c6c*/ 	.word	0x0002d410


	//   ....[2]....
        /*0c70*/ 	.word	0x0002d470


	//   ....[3]....
        /*0c74*/ 	.word	0x0002d510


	//   ....[4]....
        /*0c78*/ 	.word	0x0002d5d0


	//   ....[5]....
        /*0c7c*/ 	.word	0x0002d6a0


	//   ....[6]....
        /*0c80*/ 	.word	0x0002d750


	//   ....[7]....
        /*0c84*/ 	.word	0x0002d7c0


	//   ....[8]....
        /*0c88*/ 	.word	0x0002d820


	//   ....[9]....
        /*0c8c*/ 	.word	0x0002d930


	//   ....[10]....
        /*0c90*/ 	.word	0x0002d990


	//   ....[11]....
        /*0c94*/ 	.word	0x0002dab0


	//   ....[12]....
        /*0c98*/ 	.word	0x0002db10


	//   ....[13]....
        /*0c9c*/ 	.word	0x0002dbb0


	//   ....[14]....
        /*0ca0*/ 	.word	0x0002dd50


	//   ....[15]....
        /*0ca4*/ 	.word	0x0002de10


	//   ....[16]....
        /*0ca8*/ 	.word	0x0002dec0


	//   ....[17]....
        /*0cac*/ 	.word	0x0002df80


	//   ....[18]....
        /*0cb0*/ 	.word	0x0002e030


	//   ....[19]....
        /*0cb4*/ 	.word	0x0002e0e0


	//   ....[20]....
        /*0cb8*/ 	.word	0x0002e190


	//   ....[21]....
        /*0cbc*/ 	.word	0x0002e240


	//   ....[22]....
        /*0cc0*/ 	.word	0x0002e2a0


	//   ....[23]....
        /*0cc4*/ 	.word	0x0002e380


	//   ....[24]....
        /*0cc8*/ 	.word	0x0002e470


	//   ....[25]....
        /*0ccc*/ 	.word	0x0002e510


	//   ....[26]....
        /*0cd0*/ 	.word	0x0002e570


	//   ....[27]....
        /*0cd4*/ 	.word	0x0002e640


	//   ....[28]....
        /*0cd8*/ 	.word	0x0002e6a0


	//   ....[29]....
        /*0cdc*/ 	.word	0x0002e770


	//   ....[30]....
        /*0ce0*/ 	.word	0x0002e7d0


	//   ....[31]....
        /*0ce4*/ 	.word	0x0002e8a0


	//   ....[32]....
        /*0ce8*/ 	.word	0x0002e900


	//   ....[33]....
        /*0cec*/ 	.word	0x0002e9d0


	//   ....[34]....
        /*0cf0*/ 	.word	0x0002ebb0


	//   ....[35]....
        /*0cf4*/ 	.word	0x0002ec50


	//   ....[36]....
        /*0cf8*/ 	.word	0x0002ed70


	//   ....[37]....
        /*0cfc*/ 	.word	0x0002ede0


	//   ....[38]....
        /*0d00*/ 	.word	0x0002ee50


	//   ....[39]....
        /*0d04*/ 	.word	0x0002eec0


	//   ....[40]....
        /*0d08*/ 	.word	0x0002ef30


	//   ....[41]....
        /*0d0c*/ 	.word	0x0002efb0


	//   ....[42]....
        /*0d10*/ 	.word	0x0002f040


	//   ....[43]....
        /*0d14*/ 	.word	0x0002f0d0


	//   ....[44]....
        /*0d18*/ 	.word	0x0002f140


	//   ....[45]....
        /*0d1c*/ 	.word	0x0002f1b0


	//   ....[46]....
        /*0d20*/ 	.word	0x0002f220


	//   ....[47]....
        /*0d24*/ 	.word	0x0002f2a0


	//   ....[48]....
        /*0d28*/ 	.word	0x0002f310


	//   ....[49]....
        /*0d2c*/ 	.word	0x0002f3b0


	//   ....[50]....
        /*0d30*/ 	.word	0x0002f440


	//   ....[51]....
        /*0d34*/ 	.word	0x0002f560


	//----- nvinfo : EIATTR_REG_RECONFIG
	.align		4
.L_153:
        /*0d38*/ 	.byte	0x01, 0x54
	.zero		2


	//----- nvinfo : EIATTR_SYSCALL_OFFSETS
	.align		4
        /*0d3c*/ 	.byte	0x04, 0x46
        /*0d3e*/ 	.short	(.L_155 - .L_154)


	//   ....[0]....
.L_154:
        /*0d40*/ 	.word	0x00001cb0


	//   ....[1]....
        /*0d44*/ 	.word	0x00001e00


	//   ....[2]....
        /*0d48*/ 	.word	0x00010580


	//   ....[3]....
        /*0d4c*/ 	.word	0x00010b20


	//   ....[4]....
        /*0d50*/ 	.word	0x00024c30


	//   ....[5]....
        /*0d54*/ 	.word	0x00024dc0


	//   ....[6]....
        /*0d58*/ 	.word	0x00024f10


	//   ....[7]....
        /*0d5c*/ 	.word	0x00025050


	//   ....[8]....
        /*0d60*/ 	.word	0x00026980


	//----- nvinfo : EIATTR_MBARRIER_INSTR_OFFSETS
	.align		4
.L_155:
        /*0d64*/ 	.byte	0x04, 0x39
        /*0d66*/ 	.short	(.L_157 - .L_156)


	//   ....[0]....
.L_156:
        /*0d68*/ 	.word	0x00000270
        /*0d6c*/ 	.word	0x000000ff
        /*0d70*/ 	.word	0x00029800
        /*0d74*/ 	.short	0x0100
        /*0d76*/ 	.byte	0x08
	.zero		1


	//   ....[1]....
        /*0d78*/ 	.word	0x00000280
        /*0d7c*/ 	.word	0x000000ff
        /*0d80*/ 	.word	0x00029820
        /*0d84*/ 	.short	0x0100
        /*0d86*/ 	.byte	0x08
	.zero		1


	//   ....[2]....
        /*0d88*/ 	.word	0x00000370
        /*0d8c*/ 	.word	0x000000ff
        /*0d90*/ 	.word	0x00029830
        /*0d94*/ 	.short	0x0100
        /*0d96*/ 	.byte	0x08
	.zero		1


	//   ....[3]....
        /*0d98*/ 	.word	0x00000380
        /*0d9c*/ 	.word	0x000000ff
        /*0da0*/ 	.word	0x00029840
        /*0da4*/ 	.short	0x0100
        /*0da6*/ 	.byte	0x08
	.zero		1


	//   ....[4]....
        /*0da8*/ 	.word	0x00000390
        /*0dac*/ 	.word	0x000000ff
        /*0db0*/ 	.word	0x00029838
        /*0db4*/ 	.short	0x0100
        /*0db6*/ 	.byte	0x08
	.zero		1


	//   ....[5]....
        /*0db8*/ 	.word	0x000003a0
        /*0dbc*/ 	.word	0x000000ff
        /*0dc0*/ 	.word	0x00029848
        /*0dc4*/ 	.short	0x0100
        /*0dc6*/ 	.byte	0x08
	.zero		1


	//   ....[6]....
        /*0dc8*/ 	.word	0x000004d0
        /*0dcc*/ 	.word	0x000000ff
        /*0dd0*/ 	.word	0x00029850
        /*0dd4*/ 	.short	0x0100
        /*0dd6*/ 	.byte	0x08
	.zero		1


	//   ....[7]....
        /*0dd8*/ 	.word	0x000004e0
        /*0ddc*/ 	.word	0x000000ff
        /*0de0*/ 	.word	0x00029860
        /*0de4*/ 	.short	0x0100
        /*0de6*/ 	.byte	0x08
	.zero		1


	//   ....[8]....
        /*0de8*/ 	.word	0x000004f0
        /*0dec*/ 	.word	0x000000ff
        /*0df0*/ 	.word	0x00029858
        /*0df4*/ 	.short	0x0100
        /*0df6*/ 	.byte	0x08
	.zero		1


	//   ....[9]....
        /*0df8*/ 	.word	0x00000500
        /*0dfc*/ 	.word	0x000000ff
        /*0e00*/ 	.word	0x00029868
        /*0e04*/ 	.short	0x0100
        /*0e06*/ 	.byte	0x08
	.zero		1


	//   ....[10]....
        /*0e08*/ 	.word	0x000005f0
        /*0e0c*/ 	.word	0x000000ff
        /*0e10*/ 	.word	0x00029870
        /*0e14*/ 	.short	0x0100
        /*0e16*/ 	.byte	0x06
	.zero		1


	//   ....[11]....
        /*0e18*/ 	.word	0x00000600
        /*0e1c*/ 	.word	0x000000ff
        /*0e20*/ 	.word	0x00029880
        /*0e24*/ 	.short	0x0100
        /*0e26*/ 	.byte	0x06
	.zero		1


	//   ....[12]....
        /*0e28*/ 	.word	0x00000610
        /*0e2c*/ 	.word	0x000000ff
        /*0e30*/ 	.word	0x00029878
        /*0e34*/ 	.short	0x0100
        /*0e36*/ 	.byte	0x06
	.zero		1


	//   ....[13]....
        /*0e38*/ 	.word	0x00000620
        /*0e3c*/ 	.word	0x000000ff
        /*0e40*/ 	.word	0x00029888
        /*0e44*/ 	.short	0x0100
        /*0e46*/ 	.byte	0x06
	.zero		1


	//   ....[14]....
        /*0e48*/ 	.word	0x00000750
        /*0e4c*/ 	.word	0x000000ff
        /*0e50*/ 	.word	0x00029890
        /*0e54*/ 	.short	0x0100
        /*0e56*/ 	.byte	0x08
	.zero		1


	//   ....[15]....
        /*0e58*/ 	.word	0x00000760
        /*0e5c*/ 	.word	0x000000ff
        /*0e60*/ 	.word	0x000298a0
        /*0e64*/ 	.short	0x0100
        /*0e66*/ 	.byte	0x08
	.zero		1


	//   ....[16]....
        /*0e68*/ 	.word	0x00000770
        /*0e6c*/ 	.word	0x000000ff
        /*0e70*/ 	.word	0x00029898
        /*0e74*/ 	.short	0x0100
        /*0e76*/ 	.byte	0x08
	.zero		1


	//   ....[17]....
        /*0e78*/ 	.word	0x00000780
        /*0e7c*/ 	.word	0x000000ff
        /*0e80*/ 	.word	0x000298a8
        /*0e84*/ 	.short	0x0100
        /*0e86*/ 	.byte	0x08
	.zero		1


	//   ....[18]....
        /*0e88*/ 	.word	0x000008c0
        /*0e8c*/ 	.word	0x000000ff
        /*0e90*/ 	.word	0x000298b0
        /*0e94*/ 	.short	0x0100
        /*0e96*/ 	.byte	0x08
	.zero		1


	//   ....[19]....
        /*0e98*/ 	.word	0x000008d0
        /*0e9c*/ 	.word	0x000000ff
        /*0ea0*/ 	.word	0x000298c0
        /*0ea4*/ 	.short	0x0100
        /*0ea6*/ 	.byte	0x08
	.zero		1


	//   ....[20]....
        /*0ea8*/ 	.word	0x000008e0
        /*0eac*/ 	.word	0x000000ff
        /*0eb0*/ 	.word	0x000298b8
        /*0eb4*/ 	.short	0x0100
        /*0eb6*/ 	.byte	0x08
	.zero		1


	//   ....[21]....
        /*0eb8*/ 	.word	0x000008f0
        /*0ebc*/ 	.word	0x000000ff
        /*0ec0*/ 	.word	0x000298c8
        /*0ec4*/ 	.short	0x0100
        /*0ec6*/ 	.byte	0x08
	.zero		1


	//   ....[22]....
        /*0ec8*/ 	.word	0x000035c0
        /*0ecc*/ 	.word	0x0000005b
        /*0ed0*/ 	.word	0x00029890
        /*0ed4*/ 	.short	0x010a
        /*0ed6*/ 	.byte	0x3f
	.zero		1


	//   ....[23]....
        /*0ed8*/ 	.word	0x000095c0
        /*0edc*/ 	.word	0x0000005b
        /*0ee0*/ 	.word	0x00029890
        /*0ee4*/ 	.short	0x010a
        /*0ee6*/ 	.byte	0x3f
	.zero		1


	//   ....[24]....
        /*0ee8*/ 	.word	0x0000f290
        /*0eec*/ 	.word	0x0000005b
        /*0ef0*/ 	.word	0x00029890
        /*0ef4*/ 	.short	0x010a
        /*0ef6*/ 	.byte	0x3f
	.zero		1


	//   ....[25]....
        /*0ef8*/ 	.word	0x0000f9f0
        /*0efc*/ 	.word	0x0000000b
        /*0f00*/ 	.word	0x00000000
        /*0f04*/ 	.short	0x0101
        /*0f06*/ 	.byte	0x3f
	.zero		1


	//   ....[26]....
        /*0f08*/ 	.word	0x0000fa30
        /*0f0c*/ 	.word	0x0000005b
        /*0f10*/ 	.word	0x000298b0
        /*0f14*/ 	.short	0x010a
        /*0f16*/ 	.byte	0x3f
	.zero		1


	//   ....[27]....
        /*0f18*/ 	.word	0x00010050
        /*0f1c*/ 	.word	0x0000005b
        /*0f20*/ 	.word	0x00000000
        /*0f24*/ 	.short	0x0101
        /*0f26*/ 	.byte	0x3f
	.zero		1


	//   ....[28]....
        /*0f28*/ 	.word	0x00010880
        /*0f2c*/ 	.word	0x00000012
        /*0f30*/ 	.word	0x00029800
        /*0f34*/ 	.short	0x010a
        /*0f36*/ 	.byte	0x3f
	.zero		1


	//   ....[29]....
        /*0f38*/ 	.word	0x000108d0
        /*0f3c*/ 	.word	0x00000012
        /*0f40*/ 	.word	0x00029800
        /*0f44*/ 	.short	0x010a
        /*0f46*/ 	.byte	0x3f
	.zero		1


	//   ....[30]....
        /*0f48*/ 	.word	0x00011160
        /*0f4c*/ 	.word	0x00000012
        /*0f50*/ 	.word	0x00029800
        /*0f54*/ 	.short	0x010a
        /*0f56*/ 	.byte	0x3f
	.zero		1


	//   ....[31]....
        /*0f58*/ 	.word	0x000144c0
        /*0f5c*/ 	.word	0x00000012
        /*0f60*/ 	.word	0x00029800
        /*0f64*/ 	.short	0x010a
        /*0f66*/ 	.byte	0x3f
	.zero		1


	//   ....[32]....
        /*0f68*/ 	.word	0x00017590
        /*0f6c*/ 	.word	0x00000000
        /*0f70*/ 	.word	0x00029830
        /*0f74*/ 	.short	0x010a
        /*0f76*/ 	.byte	0x3f
	.zero		1


	//   ....[33]....
        /*0f78*/ 	.word	0x000175e0
        /*0f7c*/ 	.word	0x00000000
        /*0f80*/ 	.word	0x00029830
        /*0f84*/ 	.short	0x010a
        /*0f86*/ 	.byte	0x3f
	.zero		1


	//   ....[34]....
        /*0f88*/ 	.word	0x0001a600
        /*0f8c*/ 	.word	0x0000003c
        /*0f90*/ 	.word	0x00000000
        /*0f94*/ 	.short	0x0101
        /*0f96*/ 	.byte	0x3f
	.zero		1


	//   ....[35]....
        /*0f98*/ 	.word	0x0001b7c0
        /*0f9c*/ 	.word	0x0000000b
        /*0fa0*/ 	.word	0x00029830
        /*0fa4*/ 	.short	0x010a
        /*0fa6*/ 	.byte	0x3f
	.zero		1


	//   ....[36]....
        /*0fa8*/ 	.word	0x0001b810
        /*0fac*/ 	.word	0x0000000b
        /*0fb0*/ 	.word	0x00029830
        /*0fb4*/ 	.short	0x010a
        /*0fb6*/ 	.byte	0x3f
	.zero		1


	//   ....[37]....
        /*0fb8*/ 	.word	0x0001c910
        /*0fbc*/ 	.word	0x0000000a
        /*0fc0*/ 	.word	0x00029850
        /*0fc4*/ 	.short	0x010a
        /*0fc6*/ 	.byte	0x3f
	.zero		1


	//   ....[38]....
        /*0fc8*/ 	.word	0x0001c950
        /*0fcc*/ 	.word	0x0000000a
        /*0fd0*/ 	.word	0x00029850
        /*0fd4*/ 	.short	0x010a
        /*0fd6*/ 	.byte	0x3f
	.zero		1


	//   ....[39]....
        /*0fd8*/ 	.word	0x0001e050
        /*0fdc*/ 	.word	0x0000009d
        /*0fe0*/ 	.word	0x00000000
        /*0fe4*/ 	.short	0x0101
        /*0fe6*/ 	.byte	0x3f
	.zero		1


	//   ....[40]....
        /*0fe8*/ 	.word	0x0001ed20
        /*0fec*/ 	.word	0x00000007
        /*0ff0*/ 	.word	0x00000000
        /*0ff4*/ 	.short	0x0101
        /*0ff6*/ 	.byte	0x3f
	.zero		1


	//   ....[41]....
        /*0ff8*/ 	.word	0x0001f390
        /*0ffc*/ 	.word	0x0000000b
        /*1000*/ 	.word	0x00029850
        /*1004*/ 	.short	0x010a
        /*1006*/ 	.byte	0x3f
	.zero		1


	//   ....[42]....
        /*1008*/ 	.word	0x0001f410
        /*100c*/ 	.word	0x0000000b
        /*1010*/ 	.word	0x00029850
        /*1014*/ 	.short	0x010a
        /*1016*/ 	.byte	0x3f
	.zero		1


	//   ....[43]....
        /*1018*/ 	.word	0x0001fa40
        /*101c*/ 	.word	0x00000000
        /*1020*/ 	.word	0x00000000
        /*1024*/ 	.short	0x0101
        /*1026*/ 	.byte	0x3f
	.zero		1


	//   ....[44]....
        /*1028*/ 	.word	0x00021680
        /*102c*/ 	.word	0x00000000
        /*1030*/ 	.word	0x00000000
        /*1034*/ 	.short	0x0101
        /*1036*/ 	.byte	0x3f
	.zero		1


	//   ....[45]....
        /*1038*/ 	.word	0x00023ac0
        /*103c*/ 	.word	0x00000016
        /*1040*/ 	.word	0x00029820
        /*1044*/ 	.short	0x010a
        /*1046*/ 	.byte	0x3f
	.zero		1


	//   ....[46]....
        /*1048*/ 	.word	0x00023b50
        /*104c*/ 	.word	0x00000009
        /*1050*/ 	.word	0x000298a0
        /*1054*/ 	.short	0x010a
        /*1056*/ 	.byte	0x3f
	.zero		1


	//   ....[47]....
        /*1058*/ 	.word	0x00023f80
        /*105c*/ 	.word	0x00000009
        /*1060*/ 	.word	0x000298c0
        /*1064*/ 	.short	0x010a
        /*1066*/ 	.byte	0x3f
	.zero		1


	//   ....[48]....
        /*1068*/ 	.word	0x000242c0
        /*106c*/ 	.word	0x00000008
        /*1070*/ 	.word	0x000298a0
        /*1074*/ 	.short	0x010a
        /*1076*/ 	.byte	0x3f
	.zero		1


	//   ....[49]....
        /*1078*/ 	.word	0x000246e0
        /*107c*/ 	.word	0x00000008
        /*1080*/ 	.word	0x000298c0
        /*1084*/ 	.short	0x010a
        /*1086*/ 	.byte	0x3f
	.zero		1


	//   ....[50]....
        /*1088*/ 	.word	0x00025780
        /*108c*/ 	.word	0x00000000
        /*1090*/ 	.word	0x00029880
        /*1094*/ 	.short	0x010a
        /*1096*/ 	.byte	0x3f
	.zero		1


	//   ....[51]....
        /*1098*/ 	.word	0x00025eb0
        /*109c*/ 	.word	0x00000000
        /*10a0*/ 	.word	0x00029870
        /*10a4*/ 	.short	0x0107
        /*10a6*/ 	.byte	0x3f
	.zero		1


	//   ....[52]....
        /*10a8*/ 	.word	0x00025f70
        /*10ac*/ 	.word	0x00000000
        /*10b0*/ 	.word	0x00029870
        /*10b4*/ 	.short	0x0101
        /*10b6*/ 	.byte	0x3f
	.zero		1


	//   ....[53]....
        /*10b8*/ 	.word	0x00025fc0
        /*10bc*/ 	.word	0x00000000
        /*10c0*/ 	.word	0x00029840
        /*10c4*/ 	.short	0x010a
        /*10c6*/ 	.byte	0x3f
	.zero		1


	//   ....[54]....
        /*10c8*/ 	.word	0x00026690
        /*10cc*/ 	.word	0x00000000
        /*10d0*/ 	.word	0x00029830
        /*10d4*/ 	.short	0x0107
        /*10d6*/ 	.byte	0x3f
	.zero		1


	//   ....[55]....
        /*10d8*/ 	.word	0x00026770
        /*10dc*/ 	.word	0x00000000
        /*10e0*/ 	.word	0x00029830
        /*10e4*/ 	.short	0x0101
        /*10e6*/ 	.byte	0x3f
	.zero		1


	//   ....[56]....
        /*10e8*/ 	.word	0x000270a0
        /*10ec*/ 	.word	0x00000016
        /*10f0*/ 	.word	0x00029800
        /*10f4*/ 	.short	0x0107
        /*10f6*/ 	.byte	0x3f
	.zero		1


	//   ....[57]....
        /*10f8*/ 	.word	0x000271a0
        /*10fc*/ 	.word	0x00000016
        /*1100*/ 	.word	0x00029800
        /*1104*/ 	.short	0x0101
        /*1106*/ 	.byte	0x3f
	.zero		1


	//   ....[58]....
        /*1108*/ 	.word	0x000271c0
        /*110c*/ 	.word	0x00000016
        /*1110*/ 	.word	0x00029820
        /*1114*/ 	.short	0x010a
        /*1116*/ 	.byte	0x3f
	.zero		1


	//   ....[59]....
        /*1118*/ 	.word	0x00027690
        /*111c*/ 	.word	0x00000000
        /*1120*/ 	.word	0x00029880
        /*1124*/ 	.short	0x010a
        /*1126*/ 	.byte	0x3f
	.zero		1


	//   ....[60]....
        /*1128*/ 	.word	0x00027c00
        /*112c*/ 	.word	0x00000000
        /*1130*/ 	.word	0x00029870
        /*1134*/ 	.short	0x0107
        /*1136*/ 	.byte	0x3f
	.zero		1


	//   ....[61]....
        /*1138*/ 	.word	0x00027cc0
        /*113c*/ 	.word	0x00000000
        /*1140*/ 	.word	0x00029870
        /*1144*/ 	.short	0x0101
        /*1146*/ 	.byte	0x3f
	.zero		1


	//   ....[62]....
        /*1148*/ 	.word	0x00027cf0
        /*114c*/ 	.word	0x00000000
        /*1150*/ 	.word	0x00029840
        /*1154*/ 	.short	0x010a
        /*1156*/ 	.byte	0x3f
	.zero		1


	//   ....[63]....
        /*1158*/ 	.word	0x00028230
        /*115c*/ 	.word	0x00000000
        /*1160*/ 	.word	0x00029830
        /*1164*/ 	.short	0x0107
        /*1166*/ 	.byte	0x3f
	.zero		1


	//   ....[64]....
        /*1168*/ 	.word	0x000282f0
        /*116c*/ 	.word	0x00000000
        /*1170*/ 	.word	0x00029830
        /*1174*/ 	.short	0x0101
        /*1176*/ 	.byte	0x3f
	.zero		1


	//   ....[65]....
        /*1178*/ 	.word	0x00028380
        /*117c*/ 	.word	0x00000003
        /*1180*/ 	.word	0x00029870
        /*1184*/ 	.short	0x010a
        /*1186*/ 	.byte	0x3f
	.zero		1


	//   ....[66]....
        /*1188*/ 	.word	0x00028410
        /*118c*/ 	.word	0x00000003
        /*1190*/ 	.word	0x00029860
        /*1194*/ 	.short	0x010a
        /*1196*/ 	.byte	0x3f
	.zero		1


	//   ....[67]....
        /*1198*/ 	.word	0x00028920
        /*119c*/ 	.word	0x00000003
        /*11a0*/ 	.word	0x00029850
        /*11a4*/ 	.short	0x0101
        /*11a6*/ 	.byte	0x3f
	.zero		1


	//   ....[68]....
        /*11a8*/ 	.word	0x000289b0
        /*11ac*/ 	.word	0x00000003
        /*11b0*/ 	.word	0x00000000
        /*11b4*/ 	.short	0x0101
        /*11b6*/ 	.byte	0x3f
	.zero		1


	//   ....[69]....
        /*11b8*/ 	.word	0x00028b70
        /*11bc*/ 	.word	0x00000011
        /*11c0*/ 	.word	0x00029870
        /*11c4*/ 	.short	0x010a
        /*11c6*/ 	.byte	0x3f
	.zero		1


	//   ....[70]....
        /*11c8*/ 	.word	0x00028bf0
        /*11cc*/ 	.word	0x00000011
        /*11d0*/ 	.word	0x00029860
        /*11d4*/ 	.short	0x010a
        /*11d6*/ 	.byte	0x3f
	.zero		1


	//   ....[71]....
        /*11d8*/ 	.word	0x00029110
        /*11dc*/ 	.word	0x00000011
        /*11e0*/ 	.word	0x00029850
        /*11e4*/ 	.short	0x0101
        /*11e6*/ 	.byte	0x3f
	.zero		1


	//   ....[72]....
        /*11e8*/ 	.word	0x000291d0
        /*11ec*/ 	.word	0x00000011
        /*11f0*/ 	.word	0x00000000
        /*11f4*/ 	.short	0x0101
        /*11f6*/ 	.byte	0x3f
	.zero		1


	//   ....[73]....
        /*11f8*/ 	.word	0x00029cb0
        /*11fc*/ 	.word	0x00000004
        /*1200*/ 	.word	0x00029820
        /*1204*/ 	.short	0x010a
        /*1206*/ 	.byte	0x3f
	.zero		1


	//   ....[74]....
        /*1208*/ 	.word	0x00029e20
        /*120c*/ 	.word	0x00000005
        /*1210*/ 	.word	0x00029840
        /*1214*/ 	.short	0x010a
        /*1216*/ 	.byte	0x3f
	.zero		1


	//   ....[75]....
        /*1218*/ 	.word	0x00029ec0
        /*121c*/ 	.word	0x00000017
        /*1220*/ 	.word	0x00029840
        /*1224*/ 	.short	0x010a
        /*1226*/ 	.byte	0x3f
	.zero		1


	//   ....[76]....
        /*1228*/ 	.word	0x00029f00
        /*122c*/ 	.word	0x00000005
        /*1230*/ 	.word	0x00029860
        /*1234*/ 	.short	0x010a
        /*1236*/ 	.byte	0x3f
	.zero		1


	//   ....[77]....
        /*1238*/ 	.word	0x00029f40
        /*123c*/ 	.word	0x00000017
        /*1240*/ 	.word	0x00029860
        /*1244*/ 	.short	0x010a
        /*1246*/ 	.byte	0x3f
	.zero		1


	//   ....[78]....
        /*1248*/ 	.word	0x00029f80
        /*124c*/ 	.word	0x00000005
        /*1250*/ 	.word	0x00029880
        /*1254*/ 	.short	0x010a
        /*1256*/ 	.byte	0x3f
	.zero		1


	//   ....[79]....
        /*1258*/ 	.word	0x00029fc0
        /*125c*/ 	.word	0x00000017
        /*1260*/ 	.word	0x00029880
        /*1264*/ 	.short	0x010a
        /*1266*/ 	.byte	0x3f
	.zero		1


	//   ....[80]....
        /*1268*/ 	.word	0x0002a020
        /*126c*/ 	.word	0x0000005b
        /*1270*/ 	.word	0x00029890
        /*1274*/ 	.short	0x010a
        /*1276*/ 	.byte	0x3f
	.zero		1


	//   ....[81]....
        /*1278*/ 	.word	0x0002a2d0
        /*127c*/ 	.word	0x0000005b
        /*1280*/ 	.word	0x00029890
        /*1284*/ 	.short	0x010a
        /*1286*/ 	.byte	0x3f
	.zero		1


	//   ....[82]....
        /*1288*/ 	.word	0x0002a580
        /*128c*/ 	.word	0x0000005b
        /*1290*/ 	.word	0x00029890
        /*1294*/ 	.short	0x010a
        /*1296*/ 	.byte	0x3f
	.zero		1


	//   ....[83]....
        /*1298*/ 	.word	0x0002a830
        /*129c*/ 	.word	0x0000005b
        /*12a0*/ 	.word	0x000298b0
        /*12a4*/ 	.short	0x010a
        /*12a6*/ 	.byte	0x3f
	.zero		1


	//   ....[84]....
        /*12a8*/ 	.word	0x0002ab40
        /*12ac*/ 	.word	0x00000012
        /*12b0*/ 	.word	0x00029800
        /*12b4*/ 	.short	0x010a
        /*12b6*/ 	.byte	0x3f
	.zero		1


	//   ....[85]....
        /*12b8*/ 	.word	0x0002ad60
        /*12bc*/ 	.word	0x00000012
        /*12c0*/ 	.word	0x00029800
        /*12c4*/ 	.short	0x010a
        /*12c6*/ 	.byte	0x3f
	.zero		1


	//   ....[86]....
        /*12c8*/ 	.word	0x0002adb0
        /*12cc*/ 	.word	0x00000000
        /*12d0*/ 	.word	0x00029830
        /*12d4*/ 	.short	0x010a
        /*12d6*/ 	.byte	0x3f
	.zero		1


	//   ....[87]....
        /*12d8*/ 	.word	0x0002ae00
        /*12dc*/ 	.word	0x0000000b
        /*12e0*/ 	.word	0x00029830
        /*12e4*/ 	.short	0x010a
        /*12e6*/ 	.byte	0x3f
	.zero		1


	//   ....[88]....
        /*12e8*/ 	.word	0x0002ae50
        /*12ec*/ 	.word	0x0000000a
        /*12f0*/ 	.word	0x00029850
        /*12f4*/ 	.short	0x010a
        /*12f6*/ 	.byte	0x3f
	.zero		1


	//   ....[89]....
        /*12f8*/ 	.word	0x0002aea0
        /*12fc*/ 	.word	0x0000000b
        /*1300*/ 	.word	0x00029850
        /*1304*/ 	.short	0x010a
        /*1306*/ 	.byte	0x3f
	.zero		1


	//   ....[90]....
        /*1308*/ 	.word	0x0002c460
        /*130c*/ 	.word	0x00000016
        /*1310*/ 	.word	0x00029820
        /*1314*/ 	.short	0x010a
        /*1316*/ 	.byte	0x3f
	.zero		1


	//   ....[91]....
        /*1318*/ 	.word	0x0002c4b0
        /*131c*/ 	.word	0x00000009
        /*1320*/ 	.word	0x000298a0
        /*1324*/ 	.short	0x010a
        /*1326*/ 	.byte	0x3f
	.zero		1


	//   ....[92]....
        /*1328*/ 	.word	0x0002c500
        /*132c*/ 	.word	0x00000009
        /*1330*/ 	.word	0x000298c0
        /*1334*/ 	.short	0x010a
        /*1336*/ 	.byte	0x3f
	.zero		1


	//   ....[93]....
        /*1338*/ 	.word	0x0002c550
        /*133c*/ 	.word	0x00000008
        /*1340*/ 	.word	0x000298a0
        /*1344*/ 	.short	0x010a
        /*1346*/ 	.byte	0x3f
	.zero		1


	//   ....[94]....
        /*1348*/ 	.word	0x0002c5a0
        /*134c*/ 	.word	0x00000008
        /*1350*/ 	.word	0x000298c0
        /*1354*/ 	.short	0x010a
        /*1356*/ 	.byte	0x3f
	.zero		1


	//   ....[95]....
        /*1358*/ 	.word	0x0002c6c0
        /*135c*/ 	.word	0x00000000
        /*1360*/ 	.word	0x00029880
        /*1364*/ 	.short	0x010a
        /*1366*/ 	.byte	0x3f
	.zero		1


	//   ....[96]....
        /*1368*/ 	.word	0x0002cee0
        /*136c*/ 	.word	0x00000000
        /*1370*/ 	.word	0x00029840
        /*1374*/ 	.short	0x010a
        /*1376*/ 	.byte	0x3f
	.zero		1


	//   ....[97]....
        /*1378*/ 	.word	0x0002dc50
        /*137c*/ 	.word	0x00000016
        /*1380*/ 	.word	0x00029820
        /*1384*/ 	.short	0x010a
        /*1386*/ 	.byte	0x3f
	.zero		1


	//   ....[98]....
        /*1388*/ 	.word	0x0002dca0
        /*138c*/ 	.word	0x00000000
        /*1390*/ 	.word	0x00029880
        /*1394*/ 	.short	0x010a
        /*1396*/ 	.byte	0x3f
	.zero		1


	//   ....[99]....
        /*1398*/ 	.word	0x0002e3c0
        /*139c*/ 	.word	0x00000000
        /*13a0*/ 	.word	0x00029840
        /*13a4*/ 	.short	0x010a
        /*13a6*/ 	.byte	0x3f
	.zero		1


	//   ....[100]....
        /*13a8*/ 	.word	0x0002ea10
        /*13ac*/ 	.word	0x00000003
        /*13b0*/ 	.word	0x00029870
        /*13b4*/ 	.short	0x010a
        /*13b6*/ 	.byte	0x3f
	.zero		1


	//   ....[101]....
        /*13b8*/ 	.word	0x0002ea60
        /*13bc*/ 	.word	0x00000003
        /*13c0*/ 	.word	0x00029860
        /*13c4*/ 	.short	0x010a
        /*13c6*/ 	.byte	0x3f
	.zero		1


	//   ....[102]....
        /*13c8*/ 	.word	0x0002eab0
        /*13cc*/ 	.word	0x00000011
        /*13d0*/ 	.word	0x00029870
        /*13d4*/ 	.short	0x010a
        /*13d6*/ 	.byte	0x3f
	.zero		1


	//   ....[103]....
        /*13d8*/ 	.word	0x0002eb00
        /*13dc*/ 	.word	0x00000011
        /*13e0*/ 	.word	0x00029860
        /*13e4*/ 	.short	0x010a
        /*13e6*/ 	.byte	0x3f
	.zero		1


	//   ....[104]....
        /*13e8*/ 	.word	0x0002f480
        /*13ec*/ 	.word	0x00000004
        /*13f0*/ 	.word	0x00029820
        /*13f4*/ 	.short	0x010a
        /*13f6*/ 	.byte	0x3f
	.zero		1


	//   ....[105]....
        /*13f8*/ 	.word	0x0002f620
        /*13fc*/ 	.word	0x00000005
        /*1400*/ 	.word	0x00029840
        /*1404*/ 	.short	0x010a
        /*1406*/ 	.byte	0x3f
	.zero		1


	//   ....[106]....
        /*1408*/ 	.word	0x0002f670
        /*140c*/ 	.word	0x00000017
        /*1410*/ 	.word	0x00029840
        /*1414*/ 	.short	0x010a
        /*1416*/ 	.byte	0x3f
	.zero		1


	//   ....[107]....
        /*1418*/ 	.word	0x0002f6c0
        /*141c*/ 	.word	0x00000005
        /*1420*/ 	.word	0x00029860
        /*1424*/ 	.short	0x010a
        /*1426*/ 	.byte	0x3f
	.zero		1


	//   ....[108]....
        /*1428*/ 	.word	0x0002f710
        /*142c*/ 	.word	0x00000017
        /*1430*/ 	.word	0x00029860
        /*1434*/ 	.short	0x010a
        /*1436*/ 	.byte	0x3f
	.zero		1


	//   ....[109]....
        /*1438*/ 	.word	0x0002f760
        /*143c*/ 	.word	0x00000005
        /*1440*/ 	.word	0x00029880
        /*1444*/ 	.short	0x010a
        /*1446*/ 	.byte	0x3f
	.zero		1


	//----- nvinfo : EIATTR_NUM_MBARRIERS
	.align		4
.L_157:
        /*1448*/ 	.byte	0x03, 0x38
        /*144a*/ 	.short	0x0016


	//----- nvinfo : EIATTR_EXIT_INSTR_OFFSETS
	.align		4
        /*144c*/ 	.byte	0x04, 0x1c
        /*144e*/ 	.short	(.L_159 - .L_158)


	//   ....[0]....
.L_158:
        /*1450*/ 	.word	0x0002a010


	//----- nvinfo : EIATTR_MAX_THREADS
	.align		4
.L_159:
        /*1454*/ 	.byte	0x04, 0x05
        /*1456*/ 	.short	(.L_161 - .L_160)
.L_160:
        /*1458*/ 	.word	0x00000180
        /*145c*/ 	.word	0x00000001
        /*1460*/ 	.word	0x00000001


	//----- nvinfo : EIATTR_CRS_STACK_SIZE
	.align		4
.L_161:
        /*1464*/ 	.byte	0x04, 0x1e
        /*1466*/ 	.short	(.L_163 - .L_162)
.L_162:
        /*1468*/ 	.word	0x00000000


	//----- nvinfo : EIATTR_CBANK_PARAM_SIZE
	.align		4
.L_163:
        /*146c*/ 	.byte	0x03, 0x19
        /*146e*/ 	.short	0x0af0


	//----- nvinfo : EIATTR_PARAM_CBANK
	.align		4
        /*1470*/ 	.byte	0x04, 0x0a
        /*1472*/ 	.short	(.L_165 - .L_164)
	.align		4
.L_164:
        /*1474*/ 	.word	index@(.nv.constant0._ZN7cutlass13device_kernelIN5flash11enable_sm90INS1_16FlashAttnFwdSm90INS1_25CollectiveMainloopFwdSm90ILi2EN4cute5tupleIJNS5_1CILi1EEES8_S8_EEENS6_IJNS7_ILi128EEENS7_ILi160EEENS7_ILi192EEEEEELi128ENS_12float_e4m3_tEfNS_4arch4Sm90ELb0ELb0ELb1ELb1ELb1ELb1ELb0ELb1ELb1ELb1ELb0ELb0EEENS1_21CollectiveEpilogueFwdINS6_IJSA_SA_SB_EEES9_NS_10bfloat16_tESG_Li256ELb1ELb1ELb0ELb1EEENS1_36VarlenDynamicPersistentTileSchedulerILi128ELi160ELi256ELi128ELb0ELb1ELb1ELb0ELb1ELb1EEEEEEEEEvNT_6ParamsE)
        /*1478*/ 	.short	0x0210
        /*147a*/ 	.short	0x0af0


	//----- nvinfo : EIATTR_SW_WAR
	.align		4
.L_165:
        /*147c*/ 	.byte	0x04, 0x36
        /*147e*/ 	.short	(.L_167 - .L_166)
.L_166:
        /*1480*/ 	.word	0x00000008
.L_167:


//--------------------- .nv.info._ZN7cutlass13device_kernelIN5flash11enable_sm90INS1_16FlashAttnFwdSm90INS1_25CollectiveMainloopFwdSm90ILi2EN4cute5tupleIJNS5_1CILi1EEES8_S8_EEENS6_IJNS7_ILi128EEESA_NS7_ILi192EEEEEELi128ENS_12float_e4m3_tEfNS_4arch4Sm90ELb0ELb1ELb1ELb0ELb1ELb0ELb0ELb1ELb1ELb1ELb0ELb0EEENS1_21CollectiveEpilogueFwdINS6_IJSA_SA_SA_EEES9_NS_10bfloat16_tESF_Li256ELb0ELb1ELb0ELb1EEENS1_30DynamicPersistentTileSchedulerILi256ELi128ELb0ELb1ELb1EEEEEEEEEvNT_6ParamsE --------------------------
	.section	.nv.info._ZN7cutlass13device_kernelIN5flash11enable_sm90INS1_16FlashAttnFwdSm90INS1_25CollectiveMainloopFwdSm90ILi2EN4cute5tupleIJNS5_1CILi1EEES8_S8_EEENS6_IJNS7_ILi128EEESA_NS7_ILi192EEEEEELi128ENS_12float_e4m3_tEfNS_4arch4Sm90ELb0ELb1ELb1ELb0ELb1ELb0ELb0ELb1ELb1ELb1ELb0ELb0EEENS1_21CollectiveEpilogueFwdINS6_IJSA_SA_SA_EEES9_NS_10bfloat16_tESF_Li256ELb0ELb1ELb0ELb1EEENS1_30DynamicPersistentTileSchedulerILi256ELi128ELb0ELb1ELb1EEEEEEEEEvNT_6ParamsE,"",@"SHT_CUDA_INFO"
	.sectionflags	@""
	.align	4


	//----- nvinfo : EIATTR_CUDA_API_VERSION
	.align		4
        /*0000*/ 	.byte	0x04, 0x37
        /*0002*/ 	.short	(.L_169 - .L_168)
.L_168:
        /*0004*/ 	.word	0x00000082


	//----- nvinfo : EIATTR_KPARAM_INFO
	.align		4
.L_169:
        /*0008*/ 	.byte	0x04, 0x17
        /*000a*/ 	.short	(.L_171 - .L_170)
.L_170:
        /*000c*/ 	.word	0x00000000
        /*0010*/ 	.short	0x0000
        /*0012*/ 	.short	0x0070
        /*0014*/ 	.byte	0x00, 0xf0, 0x01, 0x2a


	//----- nvinfo : EIATTR_SPARSE_MMA_MASK
	.align		4
.L_171:
        /*0018*/ 	.byte	0x03, 0x50
        /*001a*/ 	.short	0x0000


	//----- nvinfo : EIATTR_MAXREG_COUNT
	.align		4
        /*001c*/ 	.byte	0x03, 0x1b
        /*001e*/ 	.short	0x00a8


	//----- nvinfo : EIATTR_NUM_BARRIERS
	.align		4
        /*0020*/ 	.byte	0x02, 0x4c
        /*0022*/ 	.byte	0x10
	.zero		1


	//----- nvinfo : EIATTR_EXTERNS
	.align		4
        /*0024*/ 	.byte	0x04, 0x0f
        /*0026*/ 	.short	(.L_173 - .L_172)


	//   ....[0]....
	.align		4
.L_172:
        /*0028*/ 	.word	index@(__assertfail)


	//----- nvinfo : EIATTR_ANNOTATIONS
	.align		4
.L_173:
        /*002c*/ 	.byte	0x04, 0x55
        /*002e*/ 	.short	(.L_175 - .L_174)


	//   ....[0]....
.L_174:
        /* <DEDUP_REMOVED lines=12> */


	//----- nvinfo : EIATTR_MERCURY_ISA_VERSION
	.align		4
.L_175:
        /*00d8*/ 	.byte	0x03, 0x5f
        /*00da*/ 	.short	0x0101


	//----- nvinfo : EIATTR_INT_WARP_WIDE_INSTR_OFFSETS
	.align		4
        /*00dc*/ 	.byte	0x04, 0x31
        /*00de*/ 	.short	(.L_177 - .L_176)


	//   ....[0]....
.L_176:
        /*00e0*/ 	.word	0x000000c0


	//   ....[1]....
        /*00e4*/ 	.word	0x000000d0


	//   ....[2]....
        /*00e8*/ 	.word	0x00000170


	//   ....[3]....
        /*00ec*/ 	.word	0x00012b40


	//   ....[4]....
        /*00f0*/ 	.word	0x00012bd0


	//   ....[5]....
        /*00f4*/ 	.word	0x00015bc0


	//   ....[6]....
        /*00f8*/ 	.word	0x00015c50


	//----- nvinfo : EIATTR_COOP_GROUP_MASK_REGIDS
	.align		4
.L_177:
        /*00fc*/ 	.byte	0x04, 0x29
        /*00fe*/ 	.short	(.L_179 - .L_178)


	//   ....[0]....
.L_178:
        /*0100*/ 	.word	0xffffffff


	//   ....[1]....
        /*0104*/ 	.word	0xffffffff


	//   ....[2]....
        /*0108*/ 	.word	0xffffffff


	//   ....[3]....
        /*010c*/ 	.word	0xffffffff


	//   ....[4]....
        /*0110*/ 	.word	0xffffffff


	//   ....[5]....
        /*0114*/ 	.word	0xffffffff


	//   ....[6]....
        /*0118*/ 	.word	0xffffffff


	//   ....[7]....
        /*011c*/ 	.word	0xffffffff


	//   ....[8]....
        /*0120*/ 	.word	0xffffffff


	//   ....[9]....
        /*0124*/ 	.word	0xffffffff


	//   ....[10]....
        /*0128*/ 	.word	0xffffffff


	//   ....[11]....
        /*012c*/ 	.word	0xffffffff


	//   ....[12]....
        /*0130*/ 	.word	0xffffffff


	//   ....[13]....
        /*0134*/ 	.word	0xffffffff


	//   ....[14]....
        /*0138*/ 	.word	0xffffffff


	//   ....[15]....
        /*013c*/ 	.word	0xffffffff


	//   ....[16]....
        /*0140*/ 	.word	0xffffffff


	//   ....[17]....
        /*0144*/ 	.word	0xffffffff


	//   ....[18]....
        /*0148*/ 	.word	0xffffffff


	//   ....[19]....
        /*014c*/ 	.word	0xffffffff


	//   ....[20]....
        /*0150*/ 	.word	0xffffffff


	//   ....[21]....
        /*0154*/ 	.word	0xffffffff


	//   ....[22]....
        /*0158*/ 	.word	0xffffffff


	//   ....[23]....
        /*015c*/ 	.word	0xffffffff


	//   ....[24]....
        /*0160*/ 	.word	0xffffffff


	//   ....[25]....
        /*0164*/ 	.word	0xffffffff


	//   ....[26]....
        /*0168*/ 	.word	0xffffffff


	//   ....[27]....
        /*016c*/ 	.word	0xffffffff


	//   ....[28]....
        /*0170*/ 	.word	0xffffffff


	//   ....[29]....
        /*0174*/ 	.word	0xffffffff


	//   ....[30]....
        /*0178*/ 	.word	0xffffffff


	//   ....[31]....
        /*017c*/ 	.word	0xffffffff


	//   ....[32]....
        /*0180*/ 	.word	0xffffffff


	//   ....[33]....
        /*0184*/ 	.word	0xffffffff


	//   ....[34]....
        /*0188*/ 	.word	0xffffffff


	//   ....[35]....
        /*018c*/ 	.word	0xffffffff


	//   ....[36]....
        /*0190*/ 	.word	0xffffffff


	//   ....[37]....
        /*0194*/ 	.word	0xffffffff


	//   ....[38]....
        /*0198*/ 	.word	0xffffffff


	//   ....[39]....
        /*019c*/ 	.word	0xffffffff


	//   ....[40]....
        /*01a0*/ 	.word	0xffffffff


	//   ....[41]....
        /*01a4*/ 	.word	0xffffffff


	//   ....[42]....
        /*01a8*/ 	.word	0xffffffff


	//   ....[43]....
        /*01ac*/ 	.word	0xffffffff


	//   ....[44]....
        /*01b0*/ 	.word	0xffffffff


	//   ....[45]....
        /*01b4*/ 	.word	0xffffffff


	//   ....[46]....
        /*01b8*/ 	.word	0xffffffff


	//   ....[47]....
        /*01bc*/ 	.word	0xffffffff


	//   ....[48]....
        /*01c0*/ 	.word	0xffffffff


	//   ....[49]....
        /*01c4*/ 	.word	0xffffffff


	//   ....[50]....
        /*01c8*/ 	.word	0xffffffff


	//   ....[51]....
        /*01cc*/ 	.word	0xffffffff


	//   ....[52]....
        /*01d0*/ 	.word	0xffffffff


	//   ....[53]....
        /*01d4*/ 	.word	0xffffffff


	//   ....[54]....
        /*01d8*/ 	.word	0xffffffff


	//   ....[55]....
        /*01dc*/ 	.word	0xffffffff


	//   ....[56]....
        /*01e0*/ 	.word	0xffffffff


	//   ....[57]....
        /*01e4*/ 	.word	0xffffffff


	//   ....[58]....
        /*01e8*/ 	.word	0xffffffff


	//   ....[59]....
        /*01ec*/ 	.word	0xffffffff


	//   ....[60]....
        /*01f0*/ 	.word	0xffffffff


	//   ....[61]....
        /*01f4*/ 	.word	0xffffffff


	//   ....[62]....
        /*01f8*/ 	.word	0xffffffff


	//   ....[63]....
        /*01fc*/ 	.word	0xffffffff


	//   ....[64]....
        /*0200*/ 	.word	0xffffffff


	//   ....[65]....
        /*0204*/ 	.word	0xffffffff


	//   ....[66]....
        /*0208*/ 	.word	0xffffffff


	//   ....[67]....
        /*020c*/ 	.word	0xffffffff


	//   ....[68]....
        /*0210*/ 	.word	0xffffffff


	//   ....[69]....
        /*0214*/ 	.word	0xffffffff


	//   ....[70]....
        /*0218*/ 	.word	0xffffffff


	//   ....[71]....
        /*021c*/ 	.word	0xffffffff


	//   ....[72]....
        /*0220*/ 	.word	0xffffffff


	//   ....[73]....
        /*0224*/ 	.word	0xffffffff


	//   ....[74]....
        /*0228*/ 	.word	0xffffffff


	//   ....[75]....
        /*022c*/ 	.word	0xffffffff


	//   ....[76]....
        /*0230*/ 	.word	0xffffffff


	//   ....[77]....
        /*0234*/ 	.word	0xffffffff


	//   ....[78]....
        /*0238*/ 	.word	0xffffffff


	//   ....[79]....
        /*023c*/ 	.word	0xffffffff


	//   ....[80]....
        /*0240*/ 	.word	0xffffffff


	//   ....[81]....
        /*0244*/ 	.word	0xffffffff


	//   ....[82]....
        /*0248*/ 	.word	0xffffffff


	//   ....[83]....
        /*024c*/ 	.word	0xffffffff


	//   ....[84]....
        /*0250*/ 	.word	0xffffffff


	//   ....[85]....
        /*0254*/ 	.word	0xffffffff


	//   ....[86]....
        /*0258*/ 	.word	0xffffffff


	//   ....[87]....
        /*025c*/ 	.word	0xffffffff


	//   ....[88]....
        /*0260*/ 	.word	0xffffffff


	//   ....[89]....
        /*0264*/ 	.word	0xffffffff


	//   ....[90]....
        /*0268*/ 	.word	0xffffffff


	//   ....[91]....
        /*026c*/ 	.word	0xffffffff


	//   ....[92]....
        /*0270*/ 	.word	0xffffffff


	//   ....[93]....
        /*0274*/ 	.word	0xffffffff


	//   ....[94]....
        /*0278*/ 	.word	0xffffffff


	//   ....[95]....
        /*027c*/ 	.word	0xffffffff


	//   ....[96]....
        /*0280*/ 	.word	0xffffffff


	//   ....[97]....
        /*0284*/ 	.word	0xffffffff


	//   ....[98]....
        /*0288*/ 	.word	0xffffffff


	//   ....[99]....
        /*028c*/ 	.word	0xffffffff


	//   ....[100]....
        /*0290*/ 	.word	0xffffffff


	//   ....[101]....
        /*0294*/ 	.word	0xffffffff


	//   ....[102]....
        /*0298*/ 	.word	0xffffffff


	//   ....[103]....
        /*029c*/ 	.word	0xffffffff


	//   ....[104]....
        /*02a0*/ 	.word	0xffffffff


	//   ....[105]....
        /*02a4*/ 	.word	0xffffffff


	//   ....[106]....
        /*02a8*/ 	.word	0xffffffff


	//   ....[107]....
        /*02ac*/ 	.word	0xffffffff


	//   ....[108]....
        /*02b0*/ 	.word	0xffffffff


	//   ....[109]....
        /*02b4*/ 	.word	0xffffffff


	//   ....[110]....
        /*02b8*/ 	.word	0xffffffff


	//   ....[111]....
        /*02bc*/ 	.word	0xffffffff


	//   ....[112]....
        /*02c0*/ 	.word	0xffffffff


	//   ....[113]....
        /*02c4*/ 	.word	0xffffffff


	//   ....[114]....
        /*02c8*/ 	.word	0xffffffff


	//   ....[115]....
        /*02cc*/ 	.word	0xffffffff


	//   ....[116]....
        /*02d0*/ 	.word	0xffffffff


	//   ....[117]....
        /*02d4*/ 	.word	0xffffffff


	//   ....[118]....
        /*02d8*/ 	.word	0xffffffff


	//   ....[119]....
        /*02dc*/ 	.word	0xffffffff


	//   ....[120]....
        /*02e0*/ 	.word	0xffffffff


	//   ....[121]....
        /*02e4*/ 	.word	0xffffffff


	//   ....[122]....
        /*02e8*/ 	.word	0xffffffff


	//   ....[123]....
        /*02ec*/ 	.word	0xffffffff


	//   ....[124]....
        /*02f0*/ 	.word	0xffffffff


	//   ....[125]....
        /*02f4*/ 	.word	0xffffffff


	//   ....[126]....
        /*02f8*/ 	.word	0xffffffff


	//   ....[127]....
        /*02fc*/ 	.word	0xffffffff


	//   ....[128]....
        /*0300*/ 	.word	0x0500000f


	//   ....[129]....
        /*0304*/ 	.word	0x0500000f


	//   ....[130]....
        /*0308*/ 	.word	0x0500000f


	//   ....[131]....
        /*030c*/ 	.word	0x0500000f


	//   ....[132]....
        /*0310*/ 	.word	0x0500000f


	//   ....[133]....
        /*0314*/ 	.word	0x0500000f


	//   ....[134]....
        /*0318*/ 	.word	0x0500000f


	//   ....[135]....
        /*031c*/ 	.word	0x0500000f


	//   ....[136]....
        /*0320*/ 	.word	0x0500000f


	//   ....[137]....
        /*0324*/ 	.word	0x0500000f


	//   ....[138]....
        /*0328*/ 	.word	0x0500000f


	//   ....[139]....
        /*032c*/ 	.word	0x0500000f


	//   ....[140]....
        /*0330*/ 	.word	0x0500000f


	//   ....[141]....
        /*0334*/ 	.word	0x0500000f


	//   ....[142]....
        /*0338*/ 	.word	0x0500000f


	//   ....[143]....
        /*033c*/ 	.word	0x0500000f


	//   ....[144]....
        /*0340*/ 	.word	0x0500000f


	//   ....[145]....
        /*0344*/ 	.word	0x0500000f


	//   ....[146]....
        /*0348*/ 	.word	0x0500000f


	//   ....[147]....
        /*034c*/ 	.word	0x0500000f


	//   ....[148]....
        /*0350*/ 	.word	0x0500000f


	//   ....[149]....
        /*0354*/ 	.word	0x0500000f


	//   ....[150]....
        /*0358*/ 	.word	0x0500000f


	//   ....[151]....
        /*035c*/ 	.word	0x0500000f


	//   ....[152]....
        /*0360*/ 	.word	0x0500000f


	//   ....[153]....
        /*0364*/ 	.word	0x0500000f


	//   ....[154]....
        /*0368*/ 	.word	0x0500000f


	//   ....[155]....
        /*036c*/ 	.word	0x0500000f


	//   ....[156]....
        /*0370*/ 	.word	0x0500000f


	//   ....[157]....
        /*0374*/ 	.word	0x0500000f


	//   ....[158]....
        /*0378*/ 	.word	0x0500000f


	//   ....[159]....
        /*037c*/ 	.word	0x0500000f


	//   ....[160]....
        /*0380*/ 	.word	0x0500000f


	//   ....[161]....
        /*0384*/ 	.word	0x0500000f


	//   ....[162]....
        /*0388*/ 	.word	0x0500000f


	//   ....[163]....
        /*038c*/ 	.word	0x0500000f


	//   ....[164]....
        /*0390*/ 	.word	0x0500000f


	//   ....[165]....
        /*0394*/ 	.word	0x0500000f


	//   ....[166]....
        /*0398*/ 	.word	0x0500000f


	//   ....[167]....
        /*039c*/ 	.word	0x0500000f


	//   ....[168]....
        /*03a0*/ 	.word	0x0500000f


	//   ....[169]....
        /*03a4*/ 	.word	0x0500000f


	//----- nvinfo : EIATTR_COOP_GROUP_INSTR_OFFSETS
	.align		4
.L_179:
        /*03a8*/ 	.byte	0x04, 0x28
        /*03aa*/ 	.short	(.L_181 - .L_180)


	//   ....[0]....
.L_180:
        /*03ac*/ 	.word	0x00000080


	//   ....[1]....
        /*03b0*/ 	.word	0x00000090


	//   ....[2]....
        /*03b4*/ 	.word	0x000002d0


	//   ....[3]....
        /*03b8*/ 	.word	0x00000430


	//   ....[4]....
        /*03bc*/ 	.word	0x00000550


	//   ....[5]....
        /*03c0*/ 	.word	0x000006b0


	//   ....[6]....
        /*03c4*/ 	.word	0x00001740


	//   ....[7]....
        /*03c8*/ 	.word	0x000021e0


	//   ....[8]....
        /*03cc*/ 	.word	0x00003540


	//   ....[9]....
        /*03d0*/ 	.word	0x00003da0


	//   ....[10]....
        /*03d4*/ 	.word	0x00003eb0


	//   ....[11]....
        /*03d8*/ 	.word	0x000046e0


	//   ....[12]....
        /*03dc*/ 	.word	0x00004750


	//   ....[13]....
        /*03e0*/ 	.word	0x00005eb0


	//   ....[14]....
        /*03e4*/ 	.word	0x00006820


	//   ....[15]....
        /*03e8*/ 	.word	0x00007400


	//   ....[16]....
        /*03ec*/ 	.word	0x00007420


	//   ....[17]....
        /*03f0*/ 	.word	0x00007db0


	//   ....[18]....
        /*03f4*/ 	.word	0x00007e50


	//   ....[19]....
        /*03f8*/ 	.word	0x0000a330


	//   ....[20]....
        /*03fc*/ 	.word	0x0000a350


	//   ....[21]....
        /*0400*/ 	.word	0x0000a370


	//   ....[22]....
        /*0404*/ 	.word	0x0000a390


	//   ....[23]....
        /*0408*/ 	.word	0x0000bf80


	//   ....[24]....
        /*040c*/ 	.word	0x0000c8e0


	//   ....[25]....
        /*0410*/ 	.word	0x0000d4c0


	//   ....[26]....
        /*0414*/ 	.word	0x0000d4e0


	//   ....[27]....
        /*0418*/ 	.word	0x0000de90


	//   ....[28]....
        /*041c*/ 	.word	0x0000df30


	//   ....[29]....
        /*0420*/ 	.word	0x0000f1f0


	//   ....[30]....
        /*0424*/ 	.word	0x0000f200


	//   ....[31]....
        /*0428*/ 	.word	0x0000f280


	//   ....[32]....
        /*042c*/ 	.word	0x0000f290


	//   ....[33]....
        /*0430*/ 	.word	0x000105f0


	//   ....[34]....
        /*0434*/ 	.word	0x00010600


	//   ....[35]....
        /*0438*/ 	.word	0x00010610


	//   ....[36]....
        /*043c*/ 	.word	0x00010620


	//   ....[37]....
        /*0440*/ 	.word	0x00010630


	//   ....[38]....
        /*0444*/ 	.word	0x00010640


	//   ....[39]....
        /*0448*/ 	.word	0x00010650


	//   ....[40]....
        /*044c*/ 	.word	0x00010660


	//   ....[41]....
        /*0450*/ 	.word	0x00010680


	//   ....[42]....
        /*0454*/ 	.word	0x00010690


	//   ....[43]....
        /*0458*/ 	.word	0x000106b0


	//   ....[44]....
        /*045c*/ 	.word	0x000106c0


	//   ....[45]....
        /*0460*/ 	.word	0x000106f0


	//   ....[46]....
        /*0464*/ 	.word	0x00010710


	//   ....[47]....
        /*0468*/ 	.word	0x00010730


	//   ....[48]....
        /*046c*/ 	.word	0x00010740


	//   ....[49]....
        /*0470*/ 	.word	0x00010750


	//   ....[50]....
        /*0474*/ 	.word	0x00010780


	//   ....[51]....
        /*0478*/ 	.word	0x000107b0


	//   ....[52]....
        /*047c*/ 	.word	0x000107c0


	//   ....[53]....
        /*0480*/ 	.word	0x000107d0


	//   ....[54]....
        /*0484*/ 	.word	0x000107e0


	//   ....[55]....
        /*0488*/ 	.word	0x000107f0


	//   ....[56]....
        /*048c*/ 	.word	0x00010800


	//   ....[57]....
        /*0490*/ 	.word	0x00010810


	//   ....[58]....
        /*0494*/ 	.word	0x00010820


	//   ....[59]....
        /*0498*/ 	.word	0x00010830


	//   ....[60]....
        /*049c*/ 	.word	0x00010840


	//   ....[61]....
        /*04a0*/ 	.word	0x00010850


	//   ....[62]....
        /*04a4*/ 	.word	0x00010860


	//   ....[63]....
        /*04a8*/ 	.word	0x00010870


	//   ....[64]....
        /*04ac*/ 	.word	0x00010880


	//   ....[65]....
        /*04b0*/ 	.word	0x000109a0


	//   ....[66]....
        /*04b4*/ 	.word	0x000109e0


	//   ....[67]....
        /*04b8*/ 	.word	0x00010a10


	//   ....[68]....
        /*04bc*/ 	.word	0x00010a80


	//   ....[69]....
        /*04c0*/ 	.word	0x00010f00


	//   ....[70]....
        /*04c4*/ 	.word	0x00010f20


	//   ....[71]....
        /*04c8*/ 	.word	0x00010ff0


	//   ....[72]....
        /*04cc*/ 	.word	0x00011010


	//   ....[73]....
        /*04d0*/ 	.word	0x000110d0


	//   ....[74]....
        /*04d4*/ 	.word	0x000110f0


	//   ....[75]....
        /*04d8*/ 	.word	0x000111c0


	//   ....[76]....
        /*04dc*/ 	.word	0x000111e0


	//   ....[77]....
        /*04e0*/ 	.word	0x00011820


	//   ....[78]....
        /*04e4*/ 	.word	0x00011850


	//   ....[79]....
        /*04e8*/ 	.word	0x00011920


	//   ....[80]....
        /*04ec*/ 	.word	0x00011940


	//   ....[81]....
        /*04f0*/ 	.word	0x00011a00


	//   ....[82]....
        /*04f4*/ 	.word	0x00011a20


	//   ....[83]....
        /*04f8*/ 	.word	0x00011af0


	//   ....[84]....
        /*04fc*/ 	.word	0x00011b10


	//   ....[85]....
        /*0500*/ 	.word	0x00011ca0


	//   ....[86]....
        /*0504*/ 	.word	0x00013710


	//   ....[87]....
        /*0508*/ 	.word	0x00013740


	//   ....[88]....
        /*050c*/ 	.word	0x00013800


	//   ....[89]....
        /*0510*/ 	.word	0x00013810


	//   ....[90]....
        /*0514*/ 	.word	0x00013880


	//   ....[91]....
        /*0518*/ 	.word	0x00013890


	//   ....[92]....
        /*051c*/ 	.word	0x000138a0


	//   ....[93]....
        /*0520*/ 	.word	0x00013910


	//   ....[94]....
        /*0524*/ 	.word	0x00013c50


	//   ....[95]....
        /*0528*/ 	.word	0x00013c80


	//   ....[96]....
        /*052c*/ 	.word	0x00013ce0


	//   ....[97]....
        /*0530*/ 	.word	0x00013d40


	//   ....[98]....
        /*0534*/ 	.word	0x00013d90


	//   ....[99]....
        /*0538*/ 	.word	0x00013dd0


	//   ....[100]....
        /*053c*/ 	.word	0x00013df0


	//   ....[101]....
        /*0540*/ 	.word	0x00013e30


	//   ....[102]....
        /*0544*/ 	.word	0x000144e0


	//   ....[103]....
        /*0548*/ 	.word	0x00014500


	//   ....[104]....
        /*054c*/ 	.word	0x00014560


	//   ....[105]....
        /*0550*/ 	.word	0x000145c0


	//   ....[106]....
        /*0554*/ 	.word	0x00014610


	//   ....[107]....
        /*0558*/ 	.word	0x00014660


	//   ....[108]....
        /*055c*/ 	.word	0x00014680


	//   ....[109]....
        /*0560*/ 	.word	0x000146c0


	//   ....[110]....
        /*0564*/ 	.word	0x00014dd0


	//   ....[111]....
        /*0568*/ 	.word	0x00014df0


	//   ....[112]....
        /*056c*/ 	.word	0x00014e60


	//   ....[113]....
        /*0570*/ 	.word	0x00014e70


	//   ....[114]....
        /*0574*/ 	.word	0x00014ec0


	//   ....[115]....
        /*0578*/ 	.word	0x00014ed0


	//   ....[116]....
        /*057c*/ 	.word	0x00014ee0


	//   ....[117]....
        /*0580*/ 	.word	0x00014f30


	//   ....[118]....
        /*0584*/ 	.word	0x00015260


	//   ....[119]....
        /*0588*/ 	.word	0x00015280


	//   ....[120]....
        /*058c*/ 	.word	0x00015290


	//   ....[121]....
        /*0590*/ 	.word	0x000152a0


	//   ....[122]....
        /*0594*/ 	.word	0x00015300


	//   ....[123]....
        /*0598*/ 	.word	0x00015310


	//   ....[124]....
        /*059c*/ 	.word	0x00015370


	//   ....[125]....
        /*05a0*/ 	.word	0x000153a0


	//   ....[126]....
        /*05a4*/ 	.word	0x000163c0


	//   ....[127]....
        /*05a8*/ 	.word	0x00016560


	//   ....[128]....
        /*05ac*/ 	.word	0x00016c30


	//   ....[129]....
        /*05b0*/ 	.word	0x00016d10


	//   ....[130]....
        /*05b4*/ 	.word	0x00016df0


	//   ....[131]....
        /*05b8*/ 	.word	0x00016e50


	//   ....[132]....
        /*05bc*/ 	.word	0x00016f30


	//   ....[133]....
        /*05c0*/ 	.word	0x00016f90


	//   ....[134]....
        /*05c4*/ 	.word	0x00017070


	//   ....[135]....
        /*05c8*/ 	.word	0x000170d0


	//   ....[136]....
        /*05cc*/ 	.word	0x000171b0


	//   ....[137]....
        /*05d0*/ 	.word	0x000172e0


	//   ....[138]....
        /*05d4*/ 	.word	0x000173b0


	//   ....[139]....
        /*05d8*/ 	.word	0x00017490


	//   ....[140]....
        /*05dc*/ 	.word	0x00017550


	//   ....[141]....
        /*05e0*/ 	.word	0x000175d0


	//   ....[142]....
        /*05e4*/ 	.word	0x00017690


	//   ....[143]....
        /*05e8*/ 	.word	0x00017710


	//   ....[144]....
        /*05ec*/ 	.word	0x000177e0


	//   ....[145]....
        /*05f0*/ 	.word	0x00017870


	//   ....[146]....
        /*05f4*/ 	.word	0x000178e0


	//   ....[147]....
        /*05f8*/ 	.word	0x00017960


	//   ....[148]....
        /*05fc*/ 	.word	0x00017a30


	//   ....[149]....
        /*0600*/ 	.word	0x00017ab0


	//   ....[150]....
        /*0604*/ 	.word	0x00017b80


	//   ....[151]....
        /*0608*/ 	.word	0x00017c00


	//   ....[152]....
        /*060c*/ 	.word	0x00017cc0


	//   ....[153]....
        /*0610*/ 	.word	0x00017df0


	//   ....[154]....
        /*0614*/ 	.word	0x00017ea0


	//   ....[155]....
        /*0618*/ 	.word	0x00017f00


	//   ....[156]....
        /*061c*/ 	.word	0x00017fc0


	//   ....[157]....
        /*0620*/ 	.word	0x00018020


	//   ....[158]....
        /*0624*/ 	.word	0x000180e0


	//   ....[159]....
        /*0628*/ 	.word	0x00018140


	//   ....[160]....
        /*062c*/ 	.word	0x00018200


	//   ....[161]....
        /*0630*/ 	.word	0x000182f0


	//   ....[162]....
        /*0634*/ 	.word	0x00018390


	//   ....[163]....
        /*0638*/ 	.word	0x000183f0


	//   ....[164]....
        /*063c*/ 	.word	0x000184c0


	//   ....[165]....
        /*0640*/ 	.word	0x00018520


	//   ....[166]....
        /*0644*/ 	.word	0x000185f0


	//   ....[167]....
        /*0648*/ 	.word	0x00018650


	//   ....[168]....
        /*064c*/ 	.word	0x00018720


	//   ....[169]....
        /*0650*/ 	.word	0x00018970


	//----- nvinfo : EIATTR_REG_RECONFIG
	.align		4
.L_181:
        /*0654*/ 	.byte	0x01, 0x54
	.zero		2


	//----- nvinfo : EIATTR_SYSCALL_OFFSETS
	.align		4
        /*0658*/ 	.byte	0x04, 0x46
        /*065a*/ 	.short	(.L_183 - .L_182)


	//   ....[0]....
.L_182:
        /*065c*/ 	.word	0x00001920


	//   ....[1]....
        /*0660*/ 	.word	0x00012d40


	//   ....[2]....
        /*0664*/ 	.word	0x00012eb0


	//   ....[3]....
        /*0668*/ 	.word	0x00013000


	//   ....[4]....
        /*066c*/ 	.word	0x00013140


	//   ....[5]....
        /*0670*/ 	.word	0x00014150


	//----- nvinfo : EIATTR_MBARRIER_INSTR_OFFSETS
	.align		4
.L_183:
        /*0674*/ 	.byte	0x04, 0x39
        /*0676*/ 	.short	(.L_185 - .L_184)


	//   ....[0]....
.L_184:
        /*0678*/ 	.word	0x00000180
        /*067c*/ 	.word	0x000000ff
        /*0680*/ 	.word	0x00022800
        /*0684*/ 	.short	0x0100
        /*0686*/ 	.byte	0x08
	.zero		1


	//   ....[1]....
        /*0688*/ 	.word	0x00000190
        /*068c*/ 	.word	0x000000ff
        /*0690*/ 	.word	0x00022820
        /*0694*/ 	.short	0x0100
        /*0696*/ 	.byte	0x08
	.zero		1


	//   ....[2]....
        /*0698*/ 	.word	0x00000280
        /*069c*/ 	.word	0x000000ff
        /*06a0*/ 	.word	0x00022830
        /*06a4*/ 	.short	0x0100
        /*06a6*/ 	.byte	0x08
	.zero		1


	//   ....[3]....
        /*06a8*/ 	.word	0x00000290
        /*06ac*/ 	.word	0x000000ff
        /*06b0*/ 	.word	0x00022840
        /*06b4*/ 	.short	0x0100
        /*06b6*/ 	.byte	0x08
	.zero		1


	//   ....[4]....
        /*06b8*/ 	.word	0x000002a0
        /*06bc*/ 	.word	0x000000ff
        /*06c0*/ 	.word	0x00022838
        /*06c4*/ 	.short	0x0100
        /*06c6*/ 	.byte	0x08
	.zero		1


	//   ....[5]....
        /*06c8*/ 	.word	0x000002b0
        /*06cc*/ 	.word	0x000000ff
        /*06d0*/ 	.word	0x00022848
        /*06d4*/ 	.short	0x0100
        /*06d6*/ 	.byte	0x08
	.zero		1


	//   ....[6]....
        /*06d8*/ 	.word	0x000003e0
        /*06dc*/ 	.word	0x000000ff
        /*06e0*/ 	.word	0x00022850
        /*06e4*/ 	.short	0x0100
        /*06e6*/ 	.byte	0x08
	.zero		1


	//   ....[7]....
        /*06e8*/ 	.word	0x000003f0
        /*06ec*/ 	.word	0x000000ff
        /*06f0*/ 	.word	0x00022860
        /*06f4*/ 	.short	0x0100
        /*06f6*/ 	.byte	0x08
	.zero		1


	//   ....[8]....
        /*06f8*/ 	.word	0x00000400
        /*06fc*/ 	.word	0x000000ff
        /*0700*/ 	.word	0x00022858
        /*0704*/ 	.short	0x0100
        /*0706*/ 	.byte	0x08
	.zero		1


	//   ....[9]....
        /*0708*/ 	.word	0x00000410
        /*070c*/ 	.word	0x000000ff
        /*0710*/ 	.word	0x00022868
        /*0714*/ 	.short	0x0100
        /*0716*/ 	.byte	0x08
	.zero		1


	//   ....[10]....
        /*0718*/ 	.word	0x00000500
        /*071c*/ 	.word	0x000000ff
        /*0720*/ 	.word	0x00022870
        /*0724*/ 	.short	0x0100
        /*0726*/ 	.byte	0x06
	.zero		1


	//   ....[11]....
        /*0728*/ 	.word	0x00000510
        /*072c*/ 	.word	0x000000ff
        /*0730*/ 	.word	0x00022880
        /*0734*/ 	.short	0x0100
        /*0736*/ 	.byte	0x06
	.zero		1


	//   ....[12]....
        /*0738*/ 	.word	0x00000520
        /*073c*/ 	.word	0x000000ff
        /*0740*/ 	.word	0x00022878
        /*0744*/ 	.short	0x0100
        /*0746*/ 	.byte	0x06
	.zero		1


	//   ....[13]....
        /*0748*/ 	.word	0x00000530
        /*074c*/ 	.word	0x000000ff
        /*0750*/ 	.word	0x00022888
        /*0754*/ 	.short	0x0100
        /*0756*/ 	.byte	0x06
	.zero		1


	//   ....[14]....
        /*0758*/ 	.word	0x00000660
        /*075c*/ 	.word	0x000000ff
        /*0760*/ 	.word	0x00022890
        /*0764*/ 	.short	0x0100
        /*0766*/ 	.byte	0x08
	.zero		1


	//   ....[15]....
        /*0768*/ 	.word	0x00000670
        /*076c*/ 	.word	0x000000ff
        /*0770*/ 	.word	0x000228a0
        /*0774*/ 	.short	0x0100
        /*0776*/ 	.byte	0x08
	.zero		1


	//   ....[16]....
        /*0778*/ 	.word	0x00000680
        /*077c*/ 	.word	0x000000ff
        /*0780*/ 	.word	0x00022898
        /*0784*/ 	.short	0x0100
        /*0786*/ 	.byte	0x08
	.zero		1


	//   ....[17]....
        /*0788*/ 	.word	0x00000690
        /*078c*/ 	.word	0x000000ff
        /*0790*/ 	.word	0x000228a8
        /*0794*/ 	.short	0x0100
        /*0796*/ 	.byte	0x08
	.zero		1


	//   ....[18]....
        /*0798*/ 	.word	0x000007e0
        /*079c*/ 	.word	0x000000ff
        /*07a0*/ 	.word	0x000228b0
        /*07a4*/ 	.short	0x0100
        /*07a6*/ 	.byte	0x08
	.zero		1


	//   ....[19]....
        /*07a8*/ 	.word	0x000007f0
        /*07ac*/ 	.word	0x000000ff
        /*07b0*/ 	.word	0x000228c0
        /*07b4*/ 	.short	0x0100
        /*07b6*/ 	.byte	0x08
	.zero		1


	//   ....[20]....
        /*07b8*/ 	.word	0x00000800
        /*07bc*/ 	.word	0x000000ff
        /*07c0*/ 	.word	0x000228b8
        /*07c4*/ 	.short	0x0100
        /*07c6*/ 	.byte	0x08
	.zero		1


	//   ....[21]....
        /*07c8*/ 	.word	0x00000810
        /*07cc*/ 	.word	0x000000ff
        /*07d0*/ 	.word	0x000228c8
        /*07d4*/ 	.short	0x0100
        /*07d6*/ 	.byte	0x08
	.zero		1


	//   ....[22]....
        /*07d8*/ 	.word	0x00001c00
        /*07dc*/ 	.word	0x000000ff
        /*07e0*/ 	.word	0x00022800
        /*07e4*/ 	.short	0x010a
        /*07e6*/ 	.byte	0x26
	.zero		1


	//   ....[23]....
        /*07e8*/ 	.word	0x00001ca0
        /*07ec*/ 	.word	0x00000007
        /*07f0*/ 	.word	0x00022830
        /*07f4*/ 	.short	0x010a
        /*07f6*/ 	.byte	0x3f
	.zero		1


	//   ....[24]....
        /*07f8*/ 	.word	0x00001ce0
        /*07fc*/ 	.word	0x00000007
        /*0800*/ 	.word	0x00022830
        /*0804*/ 	.short	0x010a
        /*0806*/ 	.byte	0x3f
	.zero		1


	//   ....[25]....
        /*0808*/ 	.word	0x000025e0
        /*080c*/ 	.word	0x000000ff
        /*0810*/ 	.word	0x00000000
        /*0814*/ 	.short	0x0101
        /*0816*/ 	.byte	0x06
	.zero		1


	//   ....[26]....
        /*0818*/ 	.word	0x00005780
        /*081c*/ 	.word	0x000000ff
        /*0820*/ 	.word	0x00022830
        /*0824*/ 	.short	0x010a
        /*0826*/ 	.byte	0x06
	.zero		1


	//   ....[27]....
        /*0828*/ 	.word	0x000057c0
        /*082c*/ 	.word	0x000000ff
        /*0830*/ 	.word	0x00022830
        /*0834*/ 	.short	0x010a
        /*0836*/ 	.byte	0x06
	.zero		1


	//   ....[28]....
        /*0838*/ 	.word	0x00005a90
        /*083c*/ 	.word	0x000000ff
        /*0840*/ 	.word	0x00022850
        /*0844*/ 	.short	0x010a
        /*0846*/ 	.byte	0x06
	.zero		1


	//   ....[29]....
        /*0848*/ 	.word	0x00005ad0
        /*084c*/ 	.word	0x000000ff
        /*0850*/ 	.word	0x00022850
        /*0854*/ 	.short	0x010a
        /*0856*/ 	.byte	0x06
	.zero		1


	//   ....[30]....
        /*0858*/ 	.word	0x00006220
        /*085c*/ 	.word	0x000000ff
        /*0860*/ 	.word	0x00000000
        /*0864*/ 	.short	0x0101
        /*0866*/ 	.byte	0x06
	.zero		1


	//   ....[31]....
        /*0868*/ 	.word	0x000088a0
        /*086c*/ 	.word	0x000000ff
        /*0870*/ 	.word	0x00000000
        /*0874*/ 	.short	0x0101
        /*0876*/ 	.byte	0x06
	.zero		1


	//   ....[32]....
        /*0878*/ 	.word	0x00009190
        /*087c*/ 	.word	0x000000ff
        /*0880*/ 	.word	0x00022830
        /*0884*/ 	.short	0x010a
        /*0886*/ 	.byte	0x06
	.zero		1


	//   ....[33]....
        /*0888*/ 	.word	0x000091d0
        /*088c*/ 	.word	0x000000ff
        /*0890*/ 	.word	0x00022830
        /*0894*/ 	.short	0x010a
        /*0896*/ 	.byte	0x06
	.zero		1


	//   ....[34]....
        /*0898*/ 	.word	0x000094a0
        /*089c*/ 	.word	0x000000ff
        /*08a0*/ 	.word	0x00022850
        /*08a4*/ 	.short	0x010a
        /*08a6*/ 	.byte	0x06
	.zero		1


	//   ....[35]....
        /*08a8*/ 	.word	0x000094e0
        /*08ac*/ 	.word	0x000000ff
        /*08b0*/ 	.word	0x00022850
        /*08b4*/ 	.short	0x010a
        /*08b6*/ 	.byte	0x06
	.zero		1


	//   ....[36]....
        /*08b8*/ 	.word	0x00009c80
        /*08bc*/ 	.word	0x000000ff
        /*08c0*/ 	.word	0x00000000
        /*08c4*/ 	.short	0x0101
        /*08c6*/ 	.byte	0x06
	.zero		1


	//   ....[37]....
        /*08c8*/ 	.word	0x0000b180
        /*08cc*/ 	.word	0x000000ff
        /*08d0*/ 	.word	0x00000000
        /*08d4*/ 	.short	0x0101
        /*08d6*/ 	.byte	0x06
	.zero		1


	//   ....[38]....
        /*08d8*/ 	.word	0x0000b880
        /*08dc*/ 	.word	0x000000ff
        /*08e0*/ 	.word	0x00022830
        /*08e4*/ 	.short	0x010a
        /*08e6*/ 	.byte	0x06
	.zero		1


	//   ....[39]....
        /*08e8*/ 	.word	0x0000b8c0
        /*08ec*/ 	.word	0x000000ff
        /*08f0*/ 	.word	0x00022830
        /*08f4*/ 	.short	0x010a
        /*08f6*/ 	.byte	0x06
	.zero		1


	//   ....[40]....
        /*08f8*/ 	.word	0x0000bb60
        /*08fc*/ 	.word	0x000000ff
        /*0900*/ 	.word	0x00022850
        /*0904*/ 	.short	0x010a
        /*0906*/ 	.byte	0x06
	.zero		1


	//   ....[41]....
        /*0908*/ 	.word	0x0000bba0
        /*090c*/ 	.word	0x000000ff
        /*0910*/ 	.word	0x00022850
        /*0914*/ 	.short	0x010a
        /*0916*/ 	.byte	0x06
	.zero		1


	//   ....[42]....
        /*0918*/ 	.word	0x0000c2e0
        /*091c*/ 	.word	0x000000ff
        /*0920*/ 	.word	0x00000000
        /*0924*/ 	.short	0x0101
        /*0926*/ 	.byte	0x06
	.zero		1


	//   ....[43]....
        /*0928*/ 	.word	0x0000e960
        /*092c*/ 	.word	0x000000ff
        /*0930*/ 	.word	0x00000000
        /*0934*/ 	.short	0x0101
        /*0936*/ 	.byte	0x06
	.zero		1


	//   ....[44]....
        /*0938*/ 	.word	0x0000ef50
        /*093c*/ 	.word	0x000000ff
        /*0940*/ 	.word	0x00022850
        /*0944*/ 	.short	0x010a
        /*0946*/ 	.byte	0x05
	.zero		1


	//   ....[45]....
        /*0948*/ 	.word	0x0000ef90
        /*094c*/ 	.word	0x000000ff
        /*0950*/ 	.word	0x00022850
        /*0954*/ 	.short	0x010a
        /*0956*/ 	.byte	0x05
	.zero		1


	//   ....[46]....
        /*0958*/ 	.word	0x0000f550
        /*095c*/ 	.word	0x000000ff
        /*0960*/ 	.word	0x00000000
        /*0964*/ 	.short	0x0101
        /*0966*/ 	.byte	0x04
	.zero		1


	//   ....[47]....
        /*0968*/ 	.word	0x00010ed0
        /*096c*/ 	.word	0x00000003
        /*0970*/ 	.word	0x00000000
        /*0974*/ 	.short	0x0101
        /*0976*/ 	.byte	0x3f
	.zero		1


	//   ....[48]....
        /*0978*/ 	.word	0x00013530
        /*097c*/ 	.word	0x00000000
        /*0980*/ 	.word	0x00022880
        /*0984*/ 	.short	0x010a
        /*0986*/ 	.byte	0x3f
	.zero		1


	//   ....[49]....
        /*0988*/ 	.word	0x000139d0
        /*098c*/ 	.word	0x00000000
        /*0990*/ 	.word	0x00022870
        /*0994*/ 	.short	0x0107
        /*0996*/ 	.byte	0x3f
	.zero		1


	//   ....[50]....
        /*0998*/ 	.word	0x00013a90
        /*099c*/ 	.word	0x00000000
        /*09a0*/ 	.word	0x00022870
        /*09a4*/ 	.short	0x0101
        /*09a6*/ 	.byte	0x3f
	.zero		1


	//   ....[51]....
        /*09a8*/ 	.word	0x00013ac0
        /*09ac*/ 	.word	0x00000000
        /*09b0*/ 	.word	0x00022840
        /*09b4*/ 	.short	0x010a
        /*09b6*/ 	.byte	0x3f
	.zero		1


	//   ....[52]....
        /*09b8*/ 	.word	0x00013f30
        /*09bc*/ 	.word	0x00000000
        /*09c0*/ 	.word	0x00022830
        /*09c4*/ 	.short	0x0107
        /*09c6*/ 	.byte	0x3f
	.zero		1


	//   ....[53]....
        /*09c8*/ 	.word	0x00013ff0
        /*09cc*/ 	.word	0x00000000
        /*09d0*/ 	.word	0x00022830
        /*09d4*/ 	.short	0x0101
        /*09d6*/ 	.byte	0x3f
	.zero		1


	//   ....[54]....
        /*09d8*/ 	.word	0x000147b0
        /*09dc*/ 	.word	0x00000011
        /*09e0*/ 	.word	0x00022800
        /*09e4*/ 	.short	0x0107
        /*09e6*/ 	.byte	0x3f
	.zero		1


	//   ....[55]....
        /*09e8*/ 	.word	0x000148a0
        /*09ec*/ 	.word	0x00000011
        /*09f0*/ 	.word	0x00022800
        /*09f4*/ 	.short	0x0101
        /*09f6*/ 	.byte	0x3f
	.zero		1


	//   ....[56]....
        /*09f8*/ 	.word	0x000148c0
        /*09fc*/ 	.word	0x00000011
        /*0a00*/ 	.word	0x00022820
        /*0a04*/ 	.short	0x010a
        /*0a06*/ 	.byte	0x3f
	.zero		1


	//   ....[57]....
        /*0a08*/ 	.word	0x00014c40
        /*0a0c*/ 	.word	0x00000000
        /*0a10*/ 	.word	0x00022880
        /*0a14*/ 	.short	0x010a
        /*0a16*/ 	.byte	0x3f
	.zero		1


	//   ....[58]....
        /*0a18*/ 	.word	0x00014fc0
        /*0a1c*/ 	.word	0x00000000
        /*0a20*/ 	.word	0x00022870
        /*0a24*/ 	.short	0x0107
        /*0a26*/ 	.byte	0x3f
	.zero		1


	//   ....[59]....
        /*0a28*/ 	.word	0x00015080
        /*0a2c*/ 	.word	0x00000000
        /*0a30*/ 	.word	0x00022870
        /*0a34*/ 	.short	0x0101
        /*0a36*/ 	.byte	0x3f
	.zero		1


	//   ....[60]....
        /*0a38*/ 	.word	0x000150b0
        /*0a3c*/ 	.word	0x00000000
        /*0a40*/ 	.word	0x00022840
        /*0a44*/ 	.short	0x010a
        /*0a46*/ 	.byte	0x3f
	.zero		1


	//   ....[61]....
        /*0a48*/ 	.word	0x00015470
        /*0a4c*/ 	.word	0x00000000
        /*0a50*/ 	.word	0x00022830
        /*0a54*/ 	.short	0x0107
        /*0a56*/ 	.byte	0x3f
	.zero		1


	//   ....[62]....
        /*0a58*/ 	.word	0x00015530
        /*0a5c*/ 	.word	0x00000000
        /*0a60*/ 	.word	0x00022830
        /*0a64*/ 	.short	0x0101
        /*0a66*/ 	.byte	0x3f
	.zero		1


	//   ....[63]....
        /*0a68*/ 	.word	0x000155c0
        /*0a6c*/ 	.word	0x00000000
        /*0a70*/ 	.word	0x00022870
        /*0a74*/ 	.short	0x010a
        /*0a76*/ 	.byte	0x3f
	.zero		1


	//   ....[64]....
        /*0a78*/ 	.word	0x00015650
        /*0a7c*/ 	.word	0x00000000
        /*0a80*/ 	.word	0x00022860
        /*0a84*/ 	.short	0x010a
        /*0a86*/ 	.byte	0x3f
	.zero		1


	//   ....[65]....
        /*0a88*/ 	.word	0x00015ab0
        /*0a8c*/ 	.word	0x00000000
        /*0a90*/ 	.word	0x00022850
        /*0a94*/ 	.short	0x0101
        /*0a96*/ 	.byte	0x3f
	.zero		1


	//   ....[66]....
        /*0a98*/ 	.word	0x00015b30
        /*0a9c*/ 	.word	0x00000000
        /*0aa0*/ 	.word	0x00000000
        /*0aa4*/ 	.short	0x0101
        /*0aa6*/ 	.byte	0x3f
	.zero		1


	//   ....[67]....
        /*0aa8*/ 	.word	0x00015d00
        /*0aac*/ 	.word	0x00000012
        /*0ab0*/ 	.word	0x00022870
        /*0ab4*/ 	.short	0x010a
        /*0ab6*/ 	.byte	0x3f
	.zero		1


	//   ....[68]....
        /*0ab8*/ 	.word	0x00015d80
        /*0abc*/ 	.word	0x00000012
        /*0ac0*/ 	.word	0x00022860
        /*0ac4*/ 	.short	0x010a
        /*0ac6*/ 	.byte	0x3f
	.zero		1


	//   ....[69]....
        /*0ac8*/ 	.word	0x000161f0
        /*0acc*/ 	.word	0x00000012
        /*0ad0*/ 	.word	0x00022850
        /*0ad4*/ 	.short	0x0101
        /*0ad6*/ 	.byte	0x3f
	.zero		1


	//   ....[70]....
        /*0ad8*/ 	.word	0x00016270
        /*0adc*/ 	.word	0x00000012
        /*0ae0*/ 	.word	0x00000000
        /*0ae4*/ 	.short	0x0101
        /*0ae6*/ 	.byte	0x3f
	.zero		1


	//   ....[71]....
        /*0ae8*/ 	.word	0x000164e0
        /*0aec*/ 	.word	0x00000005
        /*0af0*/ 	.word	0x00022820
        /*0af4*/ 	.short	0x010a
        /*0af6*/ 	.byte	0x3f
	.zero		1


	//   ....[72]....
        /*0af8*/ 	.word	0x00016660
        /*0afc*/ 	.word	0x00000003
        /*0b00*/ 	.word	0x00022840
        /*0b04*/ 	.short	0x010a
        /*0b06*/ 	.byte	0x3f
	.zero		1


	//   ....[73]....
        /*0b08*/ 	.word	0x00016700
        /*0b0c*/ 	.word	0x00000013
        /*0b10*/ 	.word	0x00022840
        /*0b14*/ 	.short	0x010a
        /*0b16*/ 	.byte	0x3f
	.zero		1


	//   ....[74]....
        /*0b18*/ 	.word	0x00016740
        /*0b1c*/ 	.word	0x00000003
        /*0b20*/ 	.word	0x00022860
        /*0b24*/ 	.short	0x010a
        /*0b26*/ 	.byte	0x3f
	.zero		1


	//   ....[75]....
        /*0b28*/ 	.word	0x00016780
        /*0b2c*/ 	.word	0x00000013
        /*0b30*/ 	.word	0x00022860
        /*0b34*/ 	.short	0x010a
        /*0b36*/ 	.byte	0x3f
	.zero		1


	//   ....[76]....
        /*0b38*/ 	.word	0x000167c0
        /*0b3c*/ 	.word	0x00000003
        /*0b40*/ 	.word	0x00022880
        /*0b44*/ 	.short	0x010a
        /*0b46*/ 	.byte	0x3f
	.zero		1


	//   ....[77]....
        /*0b48*/ 	.word	0x00016800
        /*0b4c*/ 	.word	0x00000013
        /*0b50*/ 	.word	0x00022880
        /*0b54*/ 	.short	0x010a
        /*0b56*/ 	.byte	0x3f
	.zero		1


	//   ....[78]....
        /*0b58*/ 	.word	0x00016870
        /*0b5c*/ 	.word	0x00000003
        /*0b60*/ 	.word	0x00022800
        /*0b64*/ 	.short	0x010a
        /*0b66*/ 	.byte	0x3f
	.zero		1


	//   ....[79]....
        /*0b68*/ 	.word	0x000168c0
        /*0b6c*/ 	.word	0x00000007
        /*0b70*/ 	.word	0x00022830
        /*0b74*/ 	.short	0x010a
        /*0b76*/ 	.byte	0x3f
	.zero		1


	//   ....[80]....
        /*0b78*/ 	.word	0x00016920
        /*0b7c*/ 	.word	0x00000005
        /*0b80*/ 	.word	0x00022830
        /*0b84*/ 	.short	0x010a
        /*0b86*/ 	.byte	0x3f
	.zero		1


	//   ....[81]....
        /*0b88*/ 	.word	0x00016980
        /*0b8c*/ 	.word	0x00000005
        /*0b90*/ 	.word	0x00022850
        /*0b94*/ 	.short	0x010a
        /*0b96*/ 	.byte	0x3f
	.zero		1


	//   ....[82]....
        /*0b98*/ 	.word	0x000169e0
        /*0b9c*/ 	.word	0x00000005
        /*0ba0*/ 	.word	0x00022830
        /*0ba4*/ 	.short	0x010a
        /*0ba6*/ 	.byte	0x3f
	.zero		1


	//   ....[83]....
        /*0ba8*/ 	.word	0x00016a40
        /*0bac*/ 	.word	0x00000005
        /*0bb0*/ 	.word	0x00022850
        /*0bb4*/ 	.short	0x010a
        /*0bb6*/ 	.byte	0x3f
	.zero		1


	//   ....[84]....
        /*0bb8*/ 	.word	0x00016aa0
        /*0bbc*/ 	.word	0x00000005
        /*0bc0*/ 	.word	0x00022830
        /*0bc4*/ 	.short	0x010a
        /*0bc6*/ 	.byte	0x3f
	.zero		1


	//   ....[85]....
        /*0bc8*/ 	.word	0x00016b00
        /*0bcc*/ 	.word	0x00000005
        /*0bd0*/ 	.word	0x00022850
        /*0bd4*/ 	.short	0x010a
        /*0bd6*/ 	.byte	0x3f
	.zero		1


	//   ....[86]....
        /*0bd8*/ 	.word	0x00016b60
        /*0bdc*/ 	.word	0x00000007
        /*0be0*/ 	.word	0x00022850
        /*0be4*/ 	.short	0x010a
        /*0be6*/ 	.byte	0x3f
	.zero		1


	//   ....[87]....
        /*0be8*/ 	.word	0x00016c60
        /*0bec*/ 	.word	0x00000000
        /*0bf0*/ 	.word	0x00022880
        /*0bf4*/ 	.short	0x010a
        /*0bf6*/ 	.byte	0x3f
	.zero		1


	//   ....[88]....
        /*0bf8*/ 	.word	0x00017230
        /*0bfc*/ 	.word	0x00000000
        /*0c00*/ 	.word	0x00022840
        /*0c04*/ 	.short	0x010a
        /*0c06*/ 	.byte	0x3f
	.zero		1


	//   ....[89]....
        /*0c08*/ 	.word	0x00017cf0
        /*0c0c*/ 	.word	0x00000011
        /*0c10*/ 	.word	0x00022820
        /*0c14*/ 	.short	0x010a
        /*0c16*/ 	.byte	0x3f
	.zero		1


	//   ....[90]....
        /*0c18*/ 	.word	0x00017d40
        /*0c1c*/ 	.word	0x00000000
        /*0c20*/ 	.word	0x00022880
        /*0c24*/ 	.short	0x010a
        /*0c26*/ 	.byte	0x3f
	.zero		1


	//   ....[91]....
        /*0c28*/ 	.word	0x00018240
        /*0c2c*/ 	.word	0x00000000
        /*0c30*/ 	.word	0x00022840
        /*0c34*/ 	.short	0x010a
        /*0c36*/ 	.byte	0x3f
	.zero		1


	//   ....[92]....
        /*0c38*/ 	.word	0x00018750
        /*0c3c*/ 	.word	0x00000000
        /*0c40*/ 	.word	0x00022870
        /*0c44*/ 	.short	0x010a
        /*0c46*/ 	.byte	0x3f
	.zero		1


	//   ....[93]....
        /*0c48*/ 	.word	0x000187a0
        /*0c4c*/ 	.word	0x00000000
        /*0c50*/ 	.word	0x00022860
        /*0c54*/ 	.short	0x010a
        /*0c56*/ 	.byte	0x3f
	.zero		1


	//   ....[94]....
        /*0c58*/ 	.word	0x000187f0
        /*0c5c*/ 	.word	0x00000012
        /*0c60*/ 	.word	0x00022870
        /*0c64*/ 	.short	0x010a
        /*0c66*/ 	.byte	0x3f
	.zero		1


	//   ....[95]....
        /*0c68*/ 	.word	0x00018840
        /*0c6c*/ 	.word	0x00000012
        /*0c70*/ 	.word	0x00022860
        /*0c74*/ 	.short	0x010a
        /*0c76*/ 	.byte	0x3f
	.zero		1


	//   ....[96]....
        /*0c78*/ 	.word	0x00018890
        /*0c7c*/ 	.word	0x00000005
        /*0c80*/ 	.word	0x00022820
        /*0c84*/ 	.short	0x010a
        /*0c86*/ 	.byte	0x3f
	.zero		1


	//   ....[97]....
        /*0c88*/ 	.word	0x00018a30
        /*0c8c*/ 	.word	0x00000003
        /*0c90*/ 	.word	0x00022840
        /*0c94*/ 	.short	0x010a
        /*0c96*/ 	.byte	0x3f
	.zero		1


	//   ....[98]....
        /*0c98*/ 	.word	0x00018a80
        /*0c9c*/ 	.word	0x00000013
        /*0ca0*/ 	.word	0x00022840
        /*0ca4*/ 	.short	0x010a
        /*0ca6*/ 	.byte	0x3f
	.zero		1


	//   ....[99]....
        /*0ca8*/ 	.word	0x00018ad0
        /*0cac*/ 	.word	0x00000003
        /*0cb0*/ 	.word	0x00022860
        /*0cb4*/ 	.short	0x010a
        /*0cb6*/ 	.byte	0x3f
	.zero		1


	//   ....[100]....
        /*0cb8*/ 	.word	0x00018b20
        /*0cbc*/ 	.word	0x00000013
        /*0cc0*/ 	.word	0x00022860
        /*0cc4*/ 	.short	0x010a
        /*0cc6*/ 	.byte	0x3f
	.zero		1


	//   ....[101]....
        /*0cc8*/ 	.word	0x00018b70
        /*0ccc*/ 	.word	0x00000003
        /*0cd0*/ 	.word	0x00022880
        /*0cd4*/ 	.short	0x010a
        /*0cd6*/ 	.byte	0x3f
	.zero		1


	//----- nvinfo : EIATTR_NUM_MBARRIERS
	.align		4
.L_185:
        /*0cd8*/ 	.byte	0x03, 0x38
        /*0cda*/ 	.short	0x0016


	//----- nvinfo : EIATTR_EXIT_INSTR_OFFSETS
	.align		4
        /*0cdc*/ 	.byte	0x04, 0x1c
        /*0cde*/ 	.short	(.L_187 - .L_186)


	//   ....[0]....
.L_186:
        /*0ce0*/ 	.word	0x00000990


	//   ....[1]....
        /*0ce4*/ 	.word	0x00011c10


	//   ....[2]....
        /*0ce8*/ 	.word	0x00016850


	//----- nvinfo : EIATTR_MAX_THREADS
	.align		4
.L_187:
        /*0cec*/ 	.byte	0x04, 0x05
        /*0cee*/ 	.short	(.L_189 - .L_188)
.L_188:
        /*0cf0*/ 	.word	0x00000180
        /*0cf4*/ 	.word	0x00000001
        /*0cf8*/ 	.word	0x00000001


	//----- nvinfo : EIATTR_CRS_STACK_SIZE
	.align		4
.L_189:
        /*0cfc*/ 	.byte	0x04, 0x1e
        /*0cfe*/ 	.short	(.L_191 - .L_190)
.L_190:
        /*0d00*/ 	.word	0x00000000


	//----- nvinfo : EIATTR_CBANK_PARAM_SIZE
	.align		4
.L_191:
        /*0d04*/ 	.byte	0x03, 0x19
        /*0d06*/ 	.short	0x0af0


	//----- nvinfo : EIATTR_PARAM_CBANK
	.align		4
        /*0d08*/ 	.byte	0x04, 0x0a
        /*0d0a*/ 	.short	(.L_193 - .L_192)
	.align		4
.L_192:
        /*0d0c*/ 	.word	index@(.nv.constant0._ZN7cutlass13device_kernelIN5flash11enable_sm90INS1_16FlashAttnFwdSm90INS1_25CollectiveMainloopFwdSm90ILi2EN4cute5tupleIJNS5_1CILi1EEES8_S8_EEENS6_IJNS7_ILi128EEESA_NS7_ILi192EEEEEELi128ENS_12float_e4m3_tEfNS_4arch4Sm90ELb0ELb1ELb1ELb0ELb1ELb0ELb0ELb1ELb1ELb1ELb0ELb0EEENS1_21CollectiveEpilogueFwdINS6_IJSA_SA_SA_EEES9_NS_10bfloat16_tESF_Li256ELb0ELb1ELb0ELb1EEENS1_30DynamicPersistentTileSchedulerILi256ELi128ELb0ELb1ELb1EEEEEEEEEvNT_6ParamsE)
        /*0d10*/ 	.short	0x0210
        /*0d12*/ 	.short	0x0af0


	//----- nvinfo : EIATTR_SW_WAR
	.align		4
.L_193:
        /*0d14*/ 	.byte	0x04, 0x36
        /*0d16*/ 	.short	(.L_195 - .L_194)
.L_194:
        /*0d18*/ 	.word	0x00000008
.L_195:


//--------------------- .nv.info._ZN7cutlass13device_kernelIN5flash11enable_sm90INS1_16FlashAttnFwdSm90INS1_25CollectiveMainloopFwdSm90ILi2EN4cute5tupleIJNS5_1CILi1EEES8_S8_EEENS6_IJNS7_ILi128EEESA_NS7_ILi192EEEEEELi128ENS_12float_e4m3_tEfNS_4arch4Sm90ELb0ELb1ELb1ELb1ELb1ELb0ELb0ELb1ELb1ELb1ELb0ELb0EEENS1_21CollectiveEpilogueFwdINS6_IJSA_SA_SA_EEES9_NS_10bfloat16_tESF_Li256ELb1ELb1ELb0ELb1EEENS1_36VarlenDynamicPersistentTileSchedulerILi128ELi128ELi256ELi128ELb0ELb1ELb1ELb1ELb0ELb1EEEEEEEEEvNT_6ParamsE --------------------------
	.section	.nv.info._ZN7cutlass13device_kernelIN5flash11enable_sm90INS1_16FlashAttnFwdSm90INS1_25CollectiveMainloopFwdSm90ILi2EN4cute5tupleIJNS5_1CILi1EEES8_S8_EEENS6_IJNS7_ILi128EEESA_NS7_ILi192EEEEEELi128ENS_12float_e4m3_tEfNS_4arch4Sm90ELb0ELb1ELb1ELb1ELb1ELb0ELb0ELb1ELb1ELb1ELb0ELb0EEENS1_21CollectiveEpilogueFwdINS6_IJSA_SA_SA_EEES9_NS_10bfloat16_tESF_Li256ELb1ELb1ELb0ELb1EEENS1_36VarlenDynamicPersistentTileSchedulerILi128ELi128ELi256ELi128ELb0ELb1ELb1ELb1ELb0ELb1EEEEEEEEEvNT_6ParamsE,"",@"SHT_CUDA_INFO"
	.sectionflags	@""
	.align	4


	//----- nvinfo : EIATTR_CUDA_API_VERSION
	.align		4
        /*0000*/ 	.byte	0x04, 0x37
        /*0002*/ 	.short	(.L_197 - .L_196)
.L_196:
        /*0004*/ 	.word	0x00000082


	//----- nvinfo : EIATTR_KPARAM_INFO
	.align		4
.L_197:
        /*0008*/ 	.byte	0x04, 0x17
        /*000a*/ 	.short	(.L_199 - .L_198)
.L_198:
        /*000c*/ 	.word	0x00000000
        /*0010*/ 	.short	0x0000
        /*0012*/ 	.short	0x0070
        /*0014*/ 	.byte	0x00, 0xf0, 0x01, 0x2a


	//----- nvinfo : EIATTR_SPARSE_MMA_MASK
	.align		4
.L_199:
        /*0018*/ 	.byte	0x03, 0x50
        /*001a*/ 	.short	0x0000


	//----- nvinfo : EIATTR_MAXREG_COUNT
	.align		4
        /*001c*/ 	.byte	0x03, 0x1b
        /*001e*/ 	.short	0x00a8


	//----- nvinfo : EIATTR_NUM_BARRIERS
	.align		4
        /*0020*/ 	.byte	0x02, 0x4c
        /*0022*/ 	.byte	0x10
	.zero		1


	//----- nvinfo : EIATTR_EXTERNS
	.align		4
        /*0024*/ 	.byte	0x04, 0x0f
        /*0026*/ 	.short	(.L_201 - .L_200)


	//   ....[0]....
	.align		4
.L_200:
        /*0028*/ 	.word	index@(__assertfail)


	//----- nvinfo : EIATTR_ANNOTATIONS
	.align		4
.L_201:
        /*002c*/ 	.byte	0x04, 0x55
        /*002e*/ 	.short	(.L_203 - .L_202)


	//   ....[0]....
.L_202:
        /* <DEDUP_REMOVED lines=19> */


	//----- nvinfo : EIATTR_MERCURY_ISA_VERSION
	.align		4
.L_203:
        /*0148*/ 	.byte	0x03, 0x5f
        /*014a*/ 	.short	0x0101


	//----- nvinfo : EIATTR_UNUSED_LOAD_BYTE_OFFSET
	.align		4
        /*014c*/ 	.byte	0x04, 0x44
        /*014e*/ 	.short	(.L_205 - .L_204)


	//   ....[0]....
.L_204:
        /*0150*/ 	.word	0x00000980
        /*0154*/ 	.word	0x0000fff0


	//   ....[1]....
        /*0158*/ 	.word	0x0000f7f0
        /*015c*/ 	.word	0x0000fff0


	//----- nvinfo : EIATTR_INT_WARP_WIDE_INSTR_OFFSETS
	.align		4
.L_205:
        /*0160*/ 	.byte	0x04, 0x31
        /*0162*/ 	.short	(.L_207 - .L_206)


	//   ....[0]....
.L_206:
        /*0164*/ 	.word	0x000000c0


	//   ....[1]....
        /*0168*/ 	.word	0x000000d0


	//   ....[2]....
        /*016c*/ 	.word	0x00000170


	//   ....[3]....
        /*0170*/ 	.word	0x000135d0


	//   ....[4]....
        /*0174*/ 	.word	0x00013660


	//   ....[5]....
        /*0178*/ 	.word	0x00016920


	//   ....[6]....
        /*017c*/ 	.word	0x000169b0


	//----- nvinfo : EIATTR_COOP_GROUP_MASK_REGIDS
	.align		4
.L_207:
        /*0180*/ 	.byte	0x04, 0x29
        /*0182*/ 	.short	(.L_209 - .L_208)


	//   ....[0]....
.L_208:
        /*0184*/ 	.word	0xffffffff


	//   ....[1]....
        /*0188*/ 	.word	0xffffffff


	//   ....[2]....
        /*018c*/ 	.word	0xffffffff


	//   ....[3]....
        /*0190*/ 	.word	0xffffffff


	//   ....[4]....
        /*0194*/ 	.word	0xffffffff


	//   ....[5]....
        /*0198*/ 	.word	0xffffffff


	//   ....[6]....
        /*019c*/ 	.word	0xffffffff


	//   ....[7]....
        /*01a0*/ 	.word	0xffffffff


	//   ....[8]....
        /*01a4*/ 	.word	0xffffffff


	//   ....[9]....
        /*01a8*/ 	.word	0xffffffff


	//   ....[10]....
        /*01ac*/ 	.word	0xffffffff


	//   ....[11]....
        /*01b0*/ 	.word	0xffffffff


	//   ....[12]....
        /*01b4*/ 	.word	0xffffffff


	//   ....[13]....
        /*01b8*/ 	.word	0xffffffff


	//   ....[14]....
        /*01bc*/ 	.word	0xffffffff


	//   ....[15]....
        /*01c0*/ 	.word	0xffffffff


	//   ....[16]....
        /*01c4*/ 	.word	0xffffffff


	//   ....[17]....
        /*01c8*/ 	.word	0xffffffff


	//   ....[18]....
        /*01cc*/ 	.word	0xffffffff


	//   ....[19]....
        /*01d0*/ 	.word	0xffffffff


	//   ....[20]....
        /*01d4*/ 	.word	0xffffffff


	//   ....[21]....
        /*01d8*/ 	.word	0xffffffff


	//   ....[22]....
        /*01dc*/ 	.word	0xffffffff


	//   ....[23]....
        /*01e0*/ 	.word	0xffffffff


	//   ....[24]....
        /*01e4*/ 	.word	0xffffffff


	//   ....[25]....
        /*01e8*/ 	.word	0xffffffff


	//   ....[26]....
        /*01ec*/ 	.word	0xffffffff


	//   ....[27]....
        /*01f0*/ 	.word	0xffffffff


	//   ....[28]....
        /*01f4*/ 	.word	0xffffffff


	//   ....[29]....
        /*01f8*/ 	.word	0xffffffff


	//   ....[30]....
        /*01fc*/ 	.word	0xffffffff


	//   ....[31]....
        /*0200*/ 	.word	0xffffffff


	//   ....[32]....
        /*0204*/ 	.word	0xffffffff


	//   ....[33]....
        /*0208*/ 	.word	0xffffffff


	//   ....[34]....
        /*020c*/ 	.word	0xffffffff


	//   ....[35]....
        /*0210*/ 	.word	0xffffffff


	//   ....[36]....
        /*0214*/ 	.word	0xffffffff


	//   ....[37]....
        /*0218*/ 	.word	0xffffffff


	//   ....[38]....
        /*021c*/ 	.word	0xffffffff


	//   ....[39]....
        /*0220*/ 	.word	0xffffffff


	//   ....[40]....
        /*0224*/ 	.word	0xffffffff


	//   ....[41]....
        /*0228*/ 	.word	0xffffffff


	//   ....[42]....
        /*022c*/ 	.word	0xffffffff


	//   ....[43]....
        /*0230*/ 	.word	0xffffffff


	//   ....[44]....
        /*0234*/ 	.word	0xffffffff


	//   ....[45]....
        /*0238*/ 	.word	0xffffffff


	//   ....[46]....
        /*023c*/ 	.word	0xffffffff


	//   ....[47]....
        /*0240*/ 	.word	0xffffffff


	//   ....[48]....
        /*0244*/ 	.word	0xffffffff


	//   ....[49]....
        /*0248*/ 	.word	0xffffffff


	//   ....[50]....
        /*024c*/ 	.word	0xffffffff


	//   ....[51]....
        /*0250*/ 	.word	0xffffffff


	//   ....[52]....
        /*0254*/ 	.word	0xffffffff


	//   ....[53]....
        /*0258*/ 	.word	0xffffffff


	//   ....[54]....
        /*025c*/ 	.word	0xffffffff


	//   ....[55]....
        /*0260*/ 	.word	0xffffffff


	//   ....[56]....
        /*0264*/ 	.word	0xffffffff


	//   ....[57]....
        /*0268*/ 	.word	0xffffffff


	//   ....[58]....
        /*026c*/ 	.word	0xffffffff


	//   ....[59]....
        /*0270*/ 	.word	0xffffffff


	//   ....[60]....
        /*0274*/ 	.word	0xffffffff


	//   ....[61]....
        /*0278*/ 	.word	0xffffffff


	//   ....[62]....
        /*027c*/ 	.word	0xffffffff


	//   ....[63]....
        /*0280*/ 	.word	0xffffffff


	//   ....[64]....
        /*0284*/ 	.word	0xffffffff


	//   ....[65]....
        /*0288*/ 	.word	0xffffffff


	//   ....[66]....
        /*028c*/ 	.word	0xffffffff


	//   ....[67]....
        /*0290*/ 	.word	0xffffffff


	//   ....[68]....
        /*0294*/ 	.word	0xffffffff


	//   ....[69]....
        /*0298*/ 	.word	0xffffffff


	//   ....[70]....
        /*029c*/ 	.word	0xffffffff


	//   ....[71]....
        /*02a0*/ 	.word	0xffffffff


	//   ....[72]....
        /*02a4*/ 	.word	0xffffffff


	//   ....[73]....
        /*02a8*/ 	.word	0xffffffff


	//   ....[74]....
        /*02ac*/ 	.word	0xffffffff


	//   ....[75]....
        /*02b0*/ 	.word	0xffffffff


	//   ....[76]....
        /*02b4*/ 	.word	0xffffffff


	//   ....[77]....
        /*02b8*/ 	.word	0xffffffff


	//   ....[78]....
        /*02bc*/ 	.word	0xffffffff


	//   ....[79]....
        /*02c0*/ 	.word	0xffffffff


	//   ....[80]....
        /*02c4*/ 	.word	0xffffffff


	//   ....[81]....
        /*02c8*/ 	.word	0xffffffff


	//   ....[82]....
        /*02cc*/ 	.word	0xffffffff


	//   ....[83]....
        /*02d0*/ 	.word	0xffffffff


	//   ....[84]....
        /*02d4*/ 	.word	0xffffffff


	//   ....[85]....
        /*02d8*/ 	.word	0xffffffff


	//   ....[86]....
        /*02dc*/ 	.word	0xffffffff


	//   ....[87]....
        /*02e0*/ 	.word	0xffffffff


	//   ....[88]....
        /*02e4*/ 	.word	0xffffffff


	//   ....[89]....
        /*02e8*/ 	.word	0xffffffff


	//   ....[90]....
        /*02ec*/ 	.word	0xffffffff


	//   ....[91]....
        /*02f0*/ 	.word	0xffffffff


	//   ....[92]....
        /*02f4*/ 	.word	0xffffffff


	//   ....[93]....
        /*02f8*/ 	.word	0xffffffff


	//   ....[94]....
        /*02fc*/ 	.word	0xffffffff


	//   ....[95]....
        /*0300*/ 	.word	0xffffffff


	//   ....[96]....
        /*0304*/ 	.word	0xffffffff


	//   ....[97]....
        /*0308*/ 	.word	0xffffffff


	//   ....[98]....
        /*030c*/ 	.word	0xffffffff


	//   ....[99]....
        /*0310*/ 	.word	0xffffffff


	//   ....[100]....
        /*0314*/ 	.word	0xffffffff


	//   ....[101]....
        /*0318*/ 	.word	0xffffffff


	//   ....[102]....
        /*031c*/ 	.word	0xffffffff


	//   ....[103]....
        /*0320*/ 	.word	0xffffffff


	//   ....[104]....
        /*0324*/ 	.word	0xffffffff


	//   ....[105]....
        /*0328*/ 	.word	0xffffffff


	//   ....[106]....
        /*032c*/ 	.word	0xffffffff


	//   ....[107]....
        /*0330*/ 	.word	0xffffffff


	//   ....[108]....
        /*0334*/ 	.word	0xffffffff


	//   ....[109]....
        /*0338*/ 	.word	0xffffffff


	//   ....[110]....
        /*033c*/ 	.word	0xffffffff


	//   ....[111]....
        /*0340*/ 	.word	0xffffffff


	//   ....[112]....
        /*0344*/ 	.word	0xffffffff


	//   ....[113]....
        /*0348*/ 	.word	0xffffffff


	//   ....[114]....
        /*034c*/ 	.word	0xffffffff


	//   ....[115]....
        /*0350*/ 	.word	0xffffffff


	//   ....[116]....
        /*0354*/ 	.word	0xffffffff


	//   ....[117]....
        /*0358*/ 	.word	0xffffffff


	//   ....[118]....
        /*035c*/ 	.word	0xffffffff


	//   ....[119]....
        /*0360*/ 	.word	0xffffffff


	//   ....[120]....
        /*0364*/ 	.word	0xffffffff


	//   ....[121]....
        /*0368*/ 	.word	0xffffffff


	//   ....[122]....
        /*036c*/ 	.word	0xffffffff


	//   ....[123]....
        /*0370*/ 	.word	0xffffffff


	//   ....[124]....
        /*0374*/ 	.word	0xffffffff


	//   ....[125]....
        /*0378*/ 	.word	0xffffffff


	//   ....[126]....
        /*037c*/ 	.word	0xffffffff


	//   ....[127]....
        /*0380*/ 	.word	0xffffffff


	//   ....[128]....
        /*0384*/ 	.word	0xffffffff


	//   ....[129]....
        /*0388*/ 	.word	0xffffffff


	//   ....[130]....
        /*038c*/ 	.word	0xffffffff


	//   ....[131]....
        /*0390*/ 	.word	0xffffffff


	//   ....[132]....
        /*0394*/ 	.word	0xffffffff


	//   ....[133]....
        /*0398*/ 	.word	0xffffffff


	//   ....[134]....
        /*039c*/ 	.word	0xffffffff


	//   ....[135]....
        /*03a0*/ 	.word	0xffffffff


	//   ....[136]....
        /*03a4*/ 	.word	0xffffffff


	//   ....[137]....
        /*03a8*/ 	.word	0xffffffff


	//   ....[138]....
        /*03ac*/ 	.word	0xffffffff


	//   ....[139]....
        /*03b0*/ 	.word	0xffffffff


	//   ....[140]....
        /*03b4*/ 	.word	0xffffffff


	//   ....[141]....
        /*03b8*/ 	.word	0xffffffff


	//   ....[142]....
        /*03bc*/ 	.word	0xffffffff


	//   ....[143]....
        /*03c0*/ 	.word	0xffffffff


	//   ....[144]....
        /*03c4*/ 	.word	0xffffffff


	//   ....[145]....
        /*03c8*/ 	.word	0xffffffff


	//   ....[146]....
        /*03cc*/ 	.word	0xffffffff


	//   ....[147]....
        /*03d0*/ 	.word	0xffffffff


	//   ....[148]....
        /*03d4*/ 	.word	0xffffffff


	//   ....[149]....
        /*03d8*/ 	.word	0xffffffff


	//   ....[150]....
        /*03dc*/ 	.word	0xffffffff


	//   ....[151]....
        /*03e0*/ 	.word	0xffffffff


	//   ....[152]....
        /*03e4*/ 	.word	0xffffffff


	//   ....[153]....
        /*03e8*/ 	.word	0xffffffff


	//   ....[154]....
        /*03ec*/ 	.word	0xffffffff


	//   ....[155]....
        /*03f0*/ 	.word	0xffffffff


	//   ....[156]....
        /*03f4*/ 	.word	0xffffffff


	//   ....[157]....
        /*03f8*/ 	.word	0xffffffff


	//   ....[158]....
        /*03fc*/ 	.word	0xffffffff


	//   ....[159]....
        /*0400*/ 	.word	0x0500000f


	//   ....[160]....
        /*0404*/ 	.word	0x0500000f


	//   ....[161]....
        /*0408*/ 	.word	0x0500000f


	//   ....[162]....
        /*040c*/ 	.word	0x0500000f


	//   ....[163]....
        /*0410*/ 	.word	0x0500000f


	//   ....[164]....
        /*0414*/ 	.word	0x0500000f


	//   ....[165]....
        /*0418*/ 	.word	0x0500000f


	//   ....[166]....
        /*041c*/ 	.word	0x0500000f


	//   ....[167]....
        /*0420*/ 	.word	0x0500000f


	//   ....[168]....
        /*0424*/ 	.word	0x0500000f


	//   ....[169]....
        /*0428*/ 	.word	0x0500000f


	//   ....[170]....
        /*042c*/ 	.word	0x0500000f


	//   ....[171]....
        /*0430*/ 	.word	0x0500000f


	//   ....[172]....
        /*0434*/ 	.word	0x0500000f


	//   ....[173]....
        /*0438*/ 	.word	0x0500000f


	//   ....[174]....
        /*043c*/ 	.word	0x0500000f


	//   ....[175]....
        /*0440*/ 	.word	0x0500000f


	//   ....[176]....
        /*0444*/ 	.word	0x0500000f


	//   ....[177]....
        /*0448*/ 	.word	0x0500000f


	//   ....[178]....
        /*044c*/ 	.word	0x0500000f


	//   ....[179]....
        /*0450*/ 	.word	0x0500000f


	//   ....[180]....
        /*0454*/ 	.word	0x0500000f


	//   ....[181]....
        /*0458*/ 	.word	0x0500000f


	//   ....[182]....
        /*045c*/ 	.word	0x0500000f


	//   ....[183]....
        /*0460*/ 	.word	0x0500000f


	//   ....[184]....
        /*0464*/ 	.word	0x0500000f


	//   ....[185]....
        /*0468*/ 	.word	0x0500000f


	//   ....[186]....
        /*046c*/ 	.word	0x0500000f


	//   ....[187]....
        /*0470*/ 	.word	0x0500000f


	//   ....[188]....
        /*0474*/ 	.word	0x0500000f


	//   ....[189]....
        /*0478*/ 	.word	0x0500000f


	//   ....[190]....
        /*047c*/ 	.word	0x0500000f


	//   ....[191]....
        /*0480*/ 	.word	0x0500000f


	//   ....[192]....
        /*0484*/ 	.word	0x0500000f


	//   ....[193]....
        /*0488*/ 	.word	0x0500000f


	//   ....[194]....
        /*048c*/ 	.word	0x0500000f


	//   ....[195]....
        /*0490*/ 	.word	0x0500000f


	//   ....[196]....
        /*0494*/ 	.word	0x0500000f


	//   ....[197]....
        /*0498*/ 	.word	0x0500000f


	//   ....[198]....
        /*049c*/ 	.word	0x0500000f


	//   ....[199]....
        /*04a0*/ 	.word	0x0500000f


	//   ....[200]....
        /*04a4*/ 	.word	0x0500000f


	//----- nvinfo : EIATTR_COOP_GROUP_INSTR_OFFSETS
	.align		4
.L_209:
        /*04a8*/ 	.byte	0x04, 0x28
        /*04aa*/ 	.short	(.L_211 - .L_210)


	//   ....[0]....
.L_210:
        /*04ac*/ 	.word	0x00000080


	//   ....[1]....
        /*04b0*/ 	.word	0x00000090


	//   ....[2]....
        /*04b4*/ 	.word	0x000002d0


	//   ....[3]....
        /*04b8*/ 	.word	0x00000430


	//   ....[4]....
        /*04bc*/ 	.word	0x00000550


	//   ....[5]....
        /*04c0*/ 	.word	0x000006b0


	//   ....[6]....
        /*04c4*/ 	.word	0x00001750


	//   ....[7]....
        /*04c8*/ 	.word	0x00002350


	//   ....[8]....
        /*04cc*/ 	.word	0x00002b80


	//   ....[9]....
        /*04d0*/ 	.word	0x00003cc0


	//   ....[10]....
        /*04d4*/ 	.word	0x00003dc0


	//   ....[11]....
        /*04d8*/ 	.word	0x000045e0


	//   ....[12]....
        /*04dc*/ 	.word	0x00004650


	//   ....[13]....
        /*04e0*/ 	.word	0x000063a0


	//   ....[14]....
        /*04e4*/ 	.word	0x00006bd0


	//   ....[15]....
        /*04e8*/ 	.word	0x000072f0


	//   ....[16]....
        /*04ec*/ 	.word	0x00007310


	//   ....[17]....
        /*04f0*/ 	.word	0x00007d10


	//   ....[18]....
        /*04f4*/ 	.word	0x00007db0


	//   ....[19]....
        /*04f8*/ 	.word	0x0000a230


	//   ....[20]....
        /*04fc*/ 	.word	0x0000a260


	//   ....[21]....
        /*0500*/ 	.word	0x0000a280


	//   ....[22]....
        /*0504*/ 	.word	0x0000a2a0


	//   ....[23]....
        /*0508*/ 	.word	0x0000bfe0


	//   ....[24]....
        /*050c*/ 	.word	0x0000cb50


	//   ....[25]....
        /*0510*/ 	.word	0x0000d2a0


	//   ....[26]....
        /*0514*/ 	.word	0x0000d2c0


	//   ....[27]....
        /*0518*/ 	.word	0x0000dd00


	//   ....[28]....
        /*051c*/ 	.word	0x0000ddc0


	//   ....[29]....
        /*0520*/ 	.word	0x0000f070


	//   ....[30]....
        /*0524*/ 	.word	0x0000f080


	//   ....[31]....
        /*0528*/ 	.word	0x0000f100


	//   ....[32]....
        /*052c*/ 	.word	0x0000f110


	//   ....[33]....
        /*0530*/ 	.word	0x0000ffe0


	//   ....[34]....
        /*0534*/ 	.word	0x0000fff0


	//   ....[35]....
        /*0538*/ 	.word	0x00010000


	//   ....[36]....
        /*053c*/ 	.word	0x00010010


	//   ....[37]....
        /*0540*/ 	.word	0x00010020


	//   ....[38]....
        /*0544*/ 	.word	0x00010030


	//   ....[39]....
        /*0548*/ 	.word	0x00010040


	//   ....[40]....
        /*054c*/ 	.word	0x00010060


	//   ....[41]....
        /*0550*/ 	.word	0x00010080


	//   ....[42]....
        /*0554*/ 	.word	0x000100a0


	//   ....[43]....
        /*0558*/ 	.word	0x000100e0


	//   ....[44]....
        /*055c*/ 	.word	0x000100f0


	//   ....[45]....
        /*0560*/ 	.word	0x00010100


	//   ....[46]....
        /*0564*/ 	.word	0x00010110


	//   ....[47]....
        /*0568*/ 	.word	0x00010130


	//   ....[48]....
        /*056c*/ 	.word	0x00010150


	//   ....[49]....
        /*0570*/ 	.word	0x00010160


	//   ....[50]....
        /*0574*/ 	.word	0x00010170


	//   ....[51]....
        /*0578*/ 	.word	0x00010180


	//   ....[52]....
        /*057c*/ 	.word	0x00010190


	//   ....[53]....
        /*0580*/ 	.word	0x000101a0


	//   ....[54]....
        /*0584*/ 	.word	0x000101b0


	//   ....[55]....
        /*0588*/ 	.word	0x000101c0


	//   ....[56]....
        /*058c*/ 	.word	0x000101d0


	//   ....[57]....
        /*0590*/ 	.word	0x000101e0


	//   ....[58]....
        /*0594*/ 	.word	0x00010210


	//   ....[59]....
        /*0598*/ 	.word	0x00010240


	//   ....[60]....
        /*059c*/ 	.word	0x00010270


	//   ....[61]....
        /*05a0*/ 	.word	0x000102b0


	//   ....[62]....
        /*05a4*/ 	.word	0x000102f0


	//   ....[63]....
        /*05a8*/ 	.word	0x00010320


	//   ....[64]....
        /*05ac*/ 	.word	0x00010350


	//   ....[65]....
        /*05b0*/ 	.word	0x00010910


	//   ....[66]....
        /*05b4*/ 	.word	0x00010950


	//   ....[67]....
        /*05b8*/ 	.word	0x00010990


	//   ....[68]....
        /*05bc*/ 	.word	0x000109c0


	//   ....[69]....
        /*05c0*/ 	.word	0x00010f10


	//   ....[70]....
        /*05c4*/ 	.word	0x00010f50


	//   ....[71]....
        /*05c8*/ 	.word	0x00011010


	//   ....[72]....
        /*05cc*/ 	.word	0x00011030


	//   ....[73]....
        /*05d0*/ 	.word	0x000110f0


	//   ....[74]....
        /*05d4*/ 	.word	0x00011110


	//   ....[75]....
        /*05d8*/ 	.word	0x000111e0


	//   ....[76]....
        /*05dc*/ 	.word	0x00011200


	//   ....[77]....
        /*05e0*/ 	.word	0x00011a10


	//   ....[78]....
        /*05e4*/ 	.word	0x00011a30


	//   ....[79]....
        /*05e8*/ 	.word	0x00011af0


	//   ....[80]....
        /*05ec*/ 	.word	0x00011b10


	//   ....[81]....
        /*05f0*/ 	.word	0x00011bd0


	//   ....[82]....
        /*05f4*/ 	.word	0x00011bf0


	//   ....[83]....
        /*05f8*/ 	.word	0x00011cc0


	//   ....[84]....
        /*05fc*/ 	.word	0x00011ce0


	//   ....[85]....
        /*0600*/ 	.word	0x00011e20


	//   ....[86]....
        /*0604*/ 	.word	0x00011fd0


	//   ....[87]....
        /*0608*/ 	.word	0x00012000


	//   ....[88]....
        /*060c*/ 	.word	0x00012030


	//   ....[89]....
        /*0610*/ 	.word	0x00012060


	//   ....[90]....
        /*0614*/ 	.word	0x00012090


	//   ....[91]....
        /*0618*/ 	.word	0x000120d0


	//   ....[92]....
        /*061c*/ 	.word	0x00012220


	//   ....[93]....
        /*0620*/ 	.word	0x00012250


	//   ....[94]....
        /*0624*/ 	.word	0x00012280


	//   ....[95]....
        /*0628*/ 	.word	0x000122b0


	//   ....[96]....
        /*062c*/ 	.word	0x000122e0


	//   ....[97]....
        /*0630*/ 	.word	0x00012320


	//   ....[98]....
        /*0634*/ 	.word	0x000123b0


	//   ....[99]....
        /*0638*/ 	.word	0x00012410


	//   ....[100]....
        /*063c*/ 	.word	0x000124a0


	//   ....[101]....
        /*0640*/ 	.word	0x000142b0


	//   ....[102]....
        /*0644*/ 	.word	0x000142e0


	//   ....[103]....
        /*0648*/ 	.word	0x000143a0


	//   ....[104]....
        /*064c*/ 	.word	0x000143b0


	//   ....[105]....
        /*0650*/ 	.word	0x00014420


	//   ....[106]....
        /*0654*/ 	.word	0x00014430


	//   ....[107]....
        /*0658*/ 	.word	0x00014440


	//   ....[108]....
        /*065c*/ 	.word	0x000144b0


	//   ....[109]....
        /*0660*/ 	.word	0x00014800


	//   ....[110]....
        /*0664*/ 	.word	0x00014830


	//   ....[111]....
        /*0668*/ 	.word	0x00014850


	//   ....[112]....
        /*066c*/ 	.word	0x00014900


	//   ....[113]....
        /*0670*/ 	.word	0x00014920


	//   ....[114]....
        /*0674*/ 	.word	0x000149b0


	//   ....[115]....
        /*0678*/ 	.word	0x000149c0


	//   ....[116]....
        /*067c*/ 	.word	0x000149d0


	//   ....[117]....
        /*0680*/ 	.word	0x000151a0


	//   ....[118]....
        /*0684*/ 	.word	0x000151d0


	//   ....[119]....
        /*0688*/ 	.word	0x00015200


	//   ....[120]....
        /*068c*/ 	.word	0x000152b0


	//   ....[121]....
        /*0690*/ 	.word	0x000152c0


	//   ....[122]....
        /*0694*/ 	.word	0x00015360


	//   ....[123]....
        /*0698*/ 	.word	0x00015370


	//   ....[124]....
        /*069c*/ 	.word	0x00015380


	//   ....[125]....
        /*06a0*/ 	.word	0x00015b10


	//   ....[126]....
        /*06a4*/ 	.word	0x00015b30


	//   ....[127]....
        /*06a8*/ 	.word	0x00015ba0


	//   ....[128]....
        /*06ac*/ 	.word	0x00015bb0


	//   ....[129]....
        /*06b0*/ 	.word	0x00015c00


	//   ....[130]....
        /*06b4*/ 	.word	0x00015c10


	//   ....[131]....
        /*06b8*/ 	.word	0x00015c20


	//   ....[132]....
        /*06bc*/ 	.word	0x00015c70


	//   ....[133]....
        /*06c0*/ 	.word	0x00015fb0


	//   ....[134]....
        /*06c4*/ 	.word	0x00015fd0


	//   ....[135]....
        /*06c8*/ 	.word	0x00015fe0


	//   ....[136]....
        /*06cc*/ 	.word	0x00016040


	//   ....[137]....
        /*06d0*/ 	.word	0x00016050


	//   ....[138]....
        /*06d4*/ 	.word	0x000160b0


	//   ....[139]....
        /*06d8*/ 	.word	0x000160e0


	//   ....[140]....
        /*06dc*/ 	.word	0x00016120


	//   ....[141]....
        /*06e0*/ 	.word	0x00017120


	//   ....[142]....
        /*06e4*/ 	.word	0x000171c0


	//   ....[143]....
        /*06e8*/ 	.word	0x000171f0


	//   ....[144]....
        /*06ec*/ 	.word	0x00017220


	//   ....[145]....
        /*06f0*/ 	.word	0x00017260


	//   ....[146]....
        /*06f4*/ 	.word	0x00017290


	//   ....[147]....
        /*06f8*/ 	.word	0x000172c0


	//   ....[148]....
        /*06fc*/ 	.word	0x000172d0


	//   ....[149]....
        /*0700*/ 	.word	0x00017400


	//   ....[150]....
        /*0704*/ 	.word	0x00017430


	//   ....[151]....
        /*0708*/ 	.word	0x00017460


	//   ....[152]....
        /*070c*/ 	.word	0x00017490


	//   ....[153]....
        /*0710*/ 	.word	0x000174c0


	//   ....[154]....
        /*0714*/ 	.word	0x00017500


	//   ....[155]....
        /*0718*/ 	.word	0x000175a0


	//   ....[156]....
        /*071c*/ 	.word	0x00017610


	//   ....[157]....
        /*0720*/ 	.word	0x00017640


	//   ....[158]....
        /*0724*/ 	.word	0x00017c50


	//   ....[159]....
        /*0728*/ 	.word	0x00018320


	//   ....[160]....
        /*072c*/ 	.word	0x00018400


	//   ....[161]....
        /*0730*/ 	.word	0x000184e0


	//   ....[162]....
        /*0734*/ 	.word	0x00018540


	//   ....[163]....
        /*0738*/ 	.word	0x00018620


	//   ....[164]....
        /*073c*/ 	.word	0x00018680


	//   ....[165]....
        /*0740*/ 	.word	0x00018760


	//   ....[166]....
        /*0744*/ 	.word	0x000187c0


	//   ....[167]....
        /*0748*/ 	.word	0x000188a0


	//   ....[168]....
        /*074c*/ 	.word	0x000189d0


	//   ....[169]....
        /*0750*/ 	.word	0x00018aa0


	//   ....[170]....
        /*0754*/ 	.word	0x00018bc0


	//   ....[171]....
        /*0758*/ 	.word	0x00018c80


	//   ....[172]....
        /*075c*/ 	.word	0x00018ce0


	//   ....[173]....
        /*0760*/ 	.word	0x00018de0


	//   ....[174]....
        /*0764*/ 	.word	0x00018e40


	//   ....[175]....
        /*0768*/ 	.word	0x00018f50


	//   ....[176]....
        /*076c*/ 	.word	0x00018ff0


	//   ....[177]....
        /*0770*/ 	.word	0x00019060


	//   ....[178]....
        /*0774*/ 	.word	0x000190c0


	//   ....[179]....
        /*0778*/ 	.word	0x000191e0


	//   ....[180]....
        /*077c*/ 	.word	0x00019240


	//   ....[181]....
        /*0780*/ 	.word	0x00019350


	//   ....[182]....
        /*0784*/ 	.word	0x000193b0


	//   ....[183]....
        /*0788*/ 	.word	0x000194b0


	//   ....[184]....
        /*078c*/ 	.word	0x000195e0


	//   ....[185]....
        /*0790*/ 	.word	0x00019690


	//   ....[186]....
        /*0794*/ 	.word	0x000196f0


	//   ....[187]....
        /*0798*/ 	.word	0x000197b0


	//   ....[188]....
        /*079c*/ 	.word	0x00019810


	//   ....[189]....
        /*07a0*/ 	.word	0x000198d0


	//   ....[190]....
        /*07a4*/ 	.word	0x00019930


	//   ....[191]....
        /*07a8*/ 	.word	0x000199f0


	//   ....[192]....
        /*07ac*/ 	.word	0x00019ae0


	//   ....[193]....
        /*07b0*/ 	.word	0x00019b80


	//   ....[194]....
        /*07b4*/ 	.word	0x00019be0


	//   ....[195]....
        /*07b8*/ 	.word	0x00019cb0


	//   ....[196]....
        /*07bc*/ 	.word	0x00019d10


	//   ....[197]....
        /*07c0*/ 	.word	0x00019de0


	//   ....[198]....
        /*07c4*/ 	.word	0x00019e40


	//   ....[199]....
        /*07c8*/ 	.word	0x00019f10


	//   ....[200]....
        /*07cc*/ 	.word	0x0001a170


	//----- nvinfo : EIATTR_REG_RECONFIG
	.align		4
.L_211:
        /*07d0*/ 	.byte	0x01, 0x54
	.zero		2


	//----- nvinfo : EIATTR_SYSCALL_OFFSETS
	.align		4
        /*07d4*/ 	.byte	0x04, 0x46
        /*07d6*/ 	.short	(.L_213 - .L_212)


	//   ....[0]....
.L_212:
        /*07d8*/ 	.word	0x00001930


	//   ....[1]....
        /*07dc*/ 	.word	0x000137c0


	//   ....[2]....
        /*07e0*/ 	.word	0x00013950


	//   ....[3]....
        /*07e4*/ 	.word	0x00013aa0


	//   ....[4]....
        /*07e8*/ 	.word	0x00013be0


	//   ....[5]....
        /*07ec*/ 	.word	0x00014db0


	//----- nvinfo : EIATTR_MBARRIER_INSTR_OFFSETS
	.align		4
.L_213:
        /*07f0*/ 	.byte	0x04, 0x39
        /*07f2*/ 	.short	(.L_215 - .L_214)


	//   ....[0]....
.L_214:
        /*07f4*/ 	.word	0x00000180
        /*07f8*/ 	.word	0x000000ff
        /*07fc*/ 	.word	0x00022800
        /*0800*/ 	.short	0x0100
        /*0802*/ 	.byte	0x08
	.zero		1


	//   ....[1]....
        /*0804*/ 	.word	0x00000190
        /*0808*/ 	.word	0x000000ff
        /*080c*/ 	.word	0x00022820
        /*0810*/ 	.short	0x0100
        /*0812*/ 	.byte	0x08
	.zero		1


	//   ....[2]....
        /*0814*/ 	.word	0x00000280
        /*0818*/ 	.word	0x000000ff
        /*081c*/ 	.word	0x00022830
        /*0820*/ 	.short	0x0100
        /*0822*/ 	.byte	0x08
	.zero		1


	//   ....[3]....
        /*0824*/ 	.word	0x00000290
        /*0828*/ 	.word	0x000000ff
        /*082c*/ 	.word	0x00022840
        /*0830*/ 	.short	0x0100
        /*0832*/ 	.byte	0x08
	.zero		1


	//   ....[4]....
        /*0834*/ 	.word	0x000002a0
        /*0838*/ 	.word	0x000000ff
        /*083c*/ 	.word	0x00022838
        /*0840*/ 	.short	0x0100
        /*0842*/ 	.byte	0x08
	.zero		1


	//   ....[5]....
        /*0844*/ 	.word	0x000002b0
        /*0848*/ 	.word	0x000000ff
        /*084c*/ 	.word	0x00022848
        /*0850*/ 	.short	0x0100
        /*0852*/ 	.byte	0x08
	.zero		1


	//   ....[6]....
        /*0854*/ 	.word	0x000003e0
        /*0858*/ 	.word	0x000000ff
        /*085c*/ 	.word	0x00022850
        /*0860*/ 	.short	0x0100
        /*0862*/ 	.byte	0x08
	.zero		1


	//   ....[7]....
        /*0864*/ 	.word	0x000003f0
        /*0868*/ 	.word	0x000000ff
        /*086c*/ 	.word	0x00022860
        /*0870*/ 	.short	0x0100
        /*0872*/ 	.byte	0x08
	.zero		1


	//   ....[8]....
        /*0874*/ 	.word	0x00000400
        /*0878*/ 	.word	0x000000ff
        /*087c*/ 	.word	0x00022858
        /*0880*/ 	.short	0x0100
        /*0882*/ 	.byte	0x08
	.zero		1


	//   ....[9]....
        /*0884*/ 	.word	0x00000410
        /*0888*/ 	.word	0x000000ff
        /*088c*/ 	.word	0x00022868
        /*0890*/ 	.short	0x0100
        /*0892*/ 	.byte	0x08
	.zero		1


	//   ....[10]....
        /*0894*/ 	.word	0x00000500
        /*0898*/ 	.word	0x000000ff
        /*089c*/ 	.word	0x00022870
        /*08a0*/ 	.short	0x0100
        /*08a2*/ 	.byte	0x06
	.zero		1


	//   ....[11]....
        /*08a4*/ 	.word	0x00000510
        /*08a8*/ 	.word	0x000000ff
        /*08ac*/ 	.word	0x00022880
        /*08b0*/ 	.short	0x0100
        /*08b2*/ 	.byte	0x06
	.zero		1


	//   ....[12]....
        /*08b4*/ 	.word	0x00000520
        /*08b8*/ 	.word	0x000000ff
        /*08bc*/ 	.word	0x00022878
        /*08c0*/ 	.short	0x0100
        /*08c2*/ 	.byte	0x06
	.zero		1


	//   ....[13]....
        /*08c4*/ 	.word	0x00000530
        /*08c8*/ 	.word	0x000000ff
        /*08cc*/ 	.word	0x00022888
        /*08d0*/ 	.short	0x0100
        /*08d2*/ 	.byte	0x06
	.zero		1


	//   ....[14]....
        /*08d4*/ 	.word	0x00000660
        /*08d8*/ 	.word	0x000000ff
        /*08dc*/ 	.word	0x00022890
        /*08e0*/ 	.short	0x0100
        /*08e2*/ 	.byte	0x08
	.zero		1


	//   ....[15]....
        /*08e4*/ 	.word	0x00000670
        /*08e8*/ 	.word	0x000000ff
        /*08ec*/ 	.word	0x000228a0
        /*08f0*/ 	.short	0x0100
        /*08f2*/ 	.byte	0x08
	.zero		1


	//   ....[16]....
        /*08f4*/ 	.word	0x00000680
        /*08f8*/ 	.word	0x000000ff
        /*08fc*/ 	.word	0x00022898
        /*0900*/ 	.short	0x0100
        /*0902*/ 	.byte	0x08
	.zero		1


	//   ....[17]....
        /*0904*/ 	.word	0x00000690
        /*0908*/ 	.word	0x000000ff
        /*090c*/ 	.word	0x000228a8
        /*0910*/ 	.short	0x0100
        /*0912*/ 	.byte	0x08
	.zero		1


	//   ....[18]....
        /*0914*/ 	.word	0x000007e0
        /*0918*/ 	.word	0x000000ff
        /*091c*/ 	.word	0x000228b0
        /*0920*/ 	.short	0x0100
        /*0922*/ 	.byte	0x08
	.zero		1


	//   ....[19]....
        /*0924*/ 	.word	0x000007f0
        /*0928*/ 	.word	0x000000ff
        /*092c*/ 	.word	0x000228c0
        /*0930*/ 	.short	0x0100
        /*0932*/ 	.byte	0x08
	.zero		1


	//   ....[20]....
        /*0934*/ 	.word	0x00000800
        /*0938*/ 	.word	0x000000ff
        /*093c*/ 	.word	0x000228b8
        /*0940*/ 	.short	0x0100
        /*0942*/ 	.byte	0x08
	.zero		1


	//   ....[21]....
        /*0944*/ 	.word	0x00000810
        /*0948*/ 	.word	0x000000ff
        /*094c*/ 	.word	0x000228c8
        /*0950*/ 	.short	0x0100
        /*0952*/ 	.byte	0x08
	.zero		1


	//   ....[22]....
        /*0954*/ 	.word	0x00001c10
        /*0958*/ 	.word	0x000000ff
        /*095c*/ 	.word	0x00022800
        /*0960*/ 	.short	0x010a
        /*0962*/ 	.byte	0x26
	.zero		1


	//   ....[23]....
        /*0964*/ 	.word	0x00001cb0
        /*0968*/ 	.word	0x0000000d
        /*096c*/ 	.word	0x00022830
        /*0970*/ 	.short	0x010a
        /*0972*/ 	.byte	0x3f
	.zero		1


	//   ....[24]....
        /*0974*/ 	.word	0x00001cf0
        /*0978*/ 	.word	0x0000000d
        /*097c*/ 	.word	0x00022830
        /*0980*/ 	.short	0x010a
        /*0982*/ 	.byte	0x3f
	.zero		1


	//   ....[25]....
        /*0984*/ 	.word	0x00002560
        /*0988*/ 	.word	0x000000ff
        /*098c*/ 	.word	0x00000000
        /*0990*/ 	.short	0x0101
        /*0992*/ 	.byte	0x04
	.zero		1


	//   ....[26]....
        /*0994*/ 	.word	0x000056e0
        /*0998*/ 	.word	0x000000ff
        /*099c*/ 	.word	0x00022830
        /*09a0*/ 	.short	0x010a
        /*09a2*/ 	.byte	0x04
	.zero		1


	//   ....[27]....
        /*09a4*/ 	.word	0x00005720
        /*09a8*/ 	.word	0x000000ff
        /*09ac*/ 	.word	0x00022830
        /*09b0*/ 	.short	0x010a
        /*09b2*/ 	.byte	0x04
	.zero		1


	//   ....[28]....
        /*09b4*/ 	.word	0x00005a40
        /*09b8*/ 	.word	0x000000ff
        /*09bc*/ 	.word	0x00022850
        /*09c0*/ 	.short	0x010a
        /*09c2*/ 	.byte	0x04
	.zero		1


	//   ....[29]....
        /*09c4*/ 	.word	0x00005a80
        /*09c8*/ 	.word	0x000000ff
        /*09cc*/ 	.word	0x00022850
        /*09d0*/ 	.short	0x010a
        /*09d2*/ 	.byte	0x04
	.zero		1


	//   ....[30]....
        /*09d4*/ 	.word	0x00006130
        /*09d8*/ 	.word	0x000000ff
        /*09dc*/ 	.word	0x00000000
        /*09e0*/ 	.short	0x0101
        /*09e2*/ 	.byte	0x04
	.zero		1


	//   ....[31]....
        /*09e4*/ 	.word	0x000087d0
        /*09e8*/ 	.word	0x000000ff
        /*09ec*/ 	.word	0x00000000
        /*09f0*/ 	.short	0x0101
        /*09f2*/ 	.byte	0x04
	.zero		1


	//   ....[32]....
        /*09f4*/ 	.word	0x000090b0
        /*09f8*/ 	.word	0x000000ff
        /*09fc*/ 	.word	0x00022830
        /*0a00*/ 	.short	0x010a
        /*0a02*/ 	.byte	0x06
	.zero		1


	//   ....[33]....
        /*0a04*/ 	.word	0x000090f0
        /*0a08*/ 	.word	0x000000ff
        /*0a0c*/ 	.word	0x00022830
        /*0a10*/ 	.short	0x010a
        /*0a12*/ 	.byte	0x06
	.zero		1


	//   ....[34]....
        /*0a14*/ 	.word	0x000093c0
        /*0a18*/ 	.word	0x000000ff
        /*0a1c*/ 	.word	0x00022850
        /*0a20*/ 	.short	0x010a
        /*0a22*/ 	.byte	0x06
	.zero		1


	//   ....[35]....
        /*0a24*/ 	.word	0x00009400
        /*0a28*/ 	.word	0x000000ff
        /*0a2c*/ 	.word	0x00022850
        /*0a30*/ 	.short	0x010a
        /*0a32*/ 	.byte	0x06
	.zero		1


	//   ....[36]....
        /*0a34*/ 	.word	0x00009b90
        /*0a38*/ 	.word	0x000000ff
        /*0a3c*/ 	.word	0x00000000
        /*0a40*/ 	.short	0x0101
        /*0a42*/ 	.byte	0x05
	.zero		1


	//   ....[37]....
        /*0a44*/ 	.word	0x0000b090
        /*0a48*/ 	.word	0x000000ff
        /*0a4c*/ 	.word	0x00000000
        /*0a50*/ 	.short	0x0101
        /*0a52*/ 	.byte	0x04
	.zero		1


	//   ....[38]....
        /*0a54*/ 	.word	0x0000b780
        /*0a58*/ 	.word	0x000000ff
        /*0a5c*/ 	.word	0x00022830
        /*0a60*/ 	.short	0x010a
        /*0a62*/ 	.byte	0x0a
	.zero		1


	//   ....[39]....
        /*0a64*/ 	.word	0x0000b7c0
        /*0a68*/ 	.word	0x000000ff
        /*0a6c*/ 	.word	0x00022830
        /*0a70*/ 	.short	0x010a
        /*0a72*/ 	.byte	0x0a
	.zero		1


	//   ....[40]....
        /*0a74*/ 	.word	0x0000ba60
        /*0a78*/ 	.word	0x000000ff
        /*0a7c*/ 	.word	0x00022850
        /*0a80*/ 	.short	0x010a
        /*0a82*/ 	.byte	0x0a
	.zero		1


	//   ....[41]....
        /*0a84*/ 	.word	0x0000baa0
        /*0a88*/ 	.word	0x000000ff
        /*0a8c*/ 	.word	0x00022850
        /*0a90*/ 	.short	0x010a
        /*0a92*/ 	.byte	0x0a
	.zero		1


	//   ....[42]....
        /*0a94*/ 	.word	0x0000c160
        /*0a98*/ 	.word	0x000000ff
        /*0a9c*/ 	.word	0x00000000
        /*0aa0*/ 	.short	0x0101
        /*0aa2*/ 	.byte	0x05
	.zero		1


	//   ....[43]....
        /*0aa4*/ 	.word	0x0000e7e0
        /*0aa8*/ 	.word	0x000000ff
        /*0aac*/ 	.word	0x00000000
        /*0ab0*/ 	.short	0x0101
        /*0ab2*/ 	.byte	0x04
	.zero		1


	//   ....[44]....
        /*0ab4*/ 	.word	0x0000edd0
        /*0ab8*/ 	.word	0x000000ff
        /*0abc*/ 	.word	0x00022850
        /*0ac0*/ 	.short	0x010a
        /*0ac2*/ 	.byte	0x05
	.zero		1


	//   ....[45]....
        /*0ac4*/ 	.word	0x0000ee10
        /*0ac8*/ 	.word	0x000000ff
        /*0acc*/ 	.word	0x00022850
        /*0ad0*/ 	.short	0x010a
        /*0ad2*/ 	.byte	0x05
	.zero		1


	//   ....[46]....
        /*0ad4*/ 	.word	0x0000f3d0
        /*0ad8*/ 	.word	0x000000ff
        /*0adc*/ 	.word	0x00000000
        /*0ae0*/ 	.short	0x0101
        /*0ae2*/ 	.byte	0x04
	.zero		1


	//   ....[47]....
        /*0ae4*/ 	.word	0x00010f40
        /*0ae8*/ 	.word	0x00000003
        /*0aec*/ 	.word	0x00000000
        /*0af0*/ 	.short	0x0101
        /*0af2*/ 	.byte	0x3f
	.zero		1


	//   ....[48]....
        /*0af4*/ 	.word	0x000140c0
        /*0af8*/ 	.word	0x00000000
        /*0afc*/ 	.word	0x00022880
        /*0b00*/ 	.short	0x010a
        /*0b02*/ 	.byte	0x3f
	.zero		1


	//   ....[49]....
        /*0b04*/ 	.word	0x00014570
        /*0b08*/ 	.word	0x00000000
        /*0b0c*/ 	.word	0x00022870
        /*0b10*/ 	.short	0x0107
        /*0b12*/ 	.byte	0x3f
	.zero		1


	//   ....[50]....
        /*0b14*/ 	.word	0x00014630
        /*0b18*/ 	.word	0x00000000
        /*0b1c*/ 	.word	0x00022870
        /*0b20*/ 	.short	0x0101
        /*0b22*/ 	.byte	0x3f
	.zero		1


	//   ....[51]....
        /*0b24*/ 	.word	0x00014660
        /*0b28*/ 	.word	0x00000000
        /*0b2c*/ 	.word	0x00022840
        /*0b30*/ 	.short	0x010a
        /*0b32*/ 	.byte	0x3f
	.zero		1


	//   ....[52]....
        /*0b34*/ 	.word	0x00014b20
        /*0b38*/ 	.word	0x00000000
        /*0b3c*/ 	.word	0x00022830
        /*0b40*/ 	.short	0x0107
        /*0b42*/ 	.byte	0x3f
	.zero		1


	//   ....[53]....
        /*0b44*/ 	.word	0x00014be0
        /*0b48*/ 	.word	0x00000000
        /*0b4c*/ 	.word	0x00022830
        /*0b50*/ 	.short	0x0101
        /*0b52*/ 	.byte	0x3f
	.zero		1


	//   ....[54]....
        /*0b54*/ 	.word	0x000154e0
        /*0b58*/ 	.word	0x00000016
        /*0b5c*/ 	.word	0x00022800
        /*0b60*/ 	.short	0x0107
        /*0b62*/ 	.byte	0x3f
	.zero		1


	//   ....[55]....
        /*0b64*/ 	.word	0x000155e0
        /*0b68*/ 	.word	0x00000016
        /*0b6c*/ 	.word	0x00022800
        /*0b70*/ 	.short	0x0101
        /*0b72*/ 	.byte	0x3f
	.zero		1


	//   ....[56]....
        /*0b74*/ 	.word	0x00015600
        /*0b78*/ 	.word	0x00000016
        /*0b7c*/ 	.word	0x00022820
        /*0b80*/ 	.short	0x010a
        /*0b82*/ 	.byte	0x3f
	.zero		1


	//   ....[57]....
        /*0b84*/ 	.word	0x00015970
        /*0b88*/ 	.word	0x00000000
        /*0b8c*/ 	.word	0x00022880
        /*0b90*/ 	.short	0x010a
        /*0b92*/ 	.byte	0x3f
	.zero		1


	//   ....[58]....
        /*0b94*/ 	.word	0x00015d00
        /*0b98*/ 	.word	0x00000000
        /*0b9c*/ 	.word	0x00022870
        /*0ba0*/ 	.short	0x0107
        /*0ba2*/ 	.byte	0x3f
	.zero		1


	//   ....[59]....
        /*0ba4*/ 	.word	0x00015dc0
        /*0ba8*/ 	.word	0x00000000
        /*0bac*/ 	.word	0x00022870
        /*0bb0*/ 	.short	0x0101
        /*0bb2*/ 	.byte	0x3f
	.zero		1


	//   ....[60]....
        /*0bb4*/ 	.word	0x00015df0
        /*0bb8*/ 	.word	0x00000000
        /*0bbc*/ 	.word	0x00022840
        /*0bc0*/ 	.short	0x010a
        /*0bc2*/ 	.byte	0x3f
	.zero		1


	//   ....[61]....
        /*0bc4*/ 	.word	0x000161c0
        /*0bc8*/ 	.word	0x00000000
        /*0bcc*/ 	.word	0x00022830
        /*0bd0*/ 	.short	0x0107
        /*0bd2*/ 	.byte	0x3f
	.zero		1


	//   ....[62]....
        /*0bd4*/ 	.word	0x00016280
        /*0bd8*/ 	.word	0x00000000
        /*0bdc*/ 	.word	0x00022830
        /*0be0*/ 	.short	0x0101
        /*0be2*/ 	.byte	0x3f
	.zero		1


	//   ....[63]....
        /*0be4*/ 	.word	0x00016310
        /*0be8*/ 	.word	0x00000000
        /*0bec*/ 	.word	0x00022870
        /*0bf0*/ 	.short	0x010a
        /*0bf2*/ 	.byte	0x3f
	.zero		1


	//   ....[64]....
        /*0bf4*/ 	.word	0x000163a0
        /*0bf8*/ 	.word	0x00000000
        /*0bfc*/ 	.word	0x00022860
        /*0c00*/ 	.short	0x010a
        /*0c02*/ 	.byte	0x3f
	.zero		1


	//   ....[65]....
        /*0c04*/ 	.word	0x00016800
        /*0c08*/ 	.word	0x00000000
        /*0c0c*/ 	.word	0x00022850
        /*0c10*/ 	.short	0x0101
        /*0c12*/ 	.byte	0x3f
	.zero		1


	//   ....[66]....
        /*0c14*/ 	.word	0x00016880
        /*0c18*/ 	.word	0x00000000
        /*0c1c*/ 	.word	0x00000000
        /*0c20*/ 	.short	0x0101
        /*0c22*/ 	.byte	0x3f
	.zero		1


	//   ....[67]....
        /*0c24*/ 	.word	0x00016a40
        /*0c28*/ 	.word	0x00000011
        /*0c2c*/ 	.word	0x00022870
        /*0c30*/ 	.short	0x010a
        /*0c32*/ 	.byte	0x3f
	.zero		1


	//   ....[68]....
        /*0c34*/ 	.word	0x00016ac0
        /*0c38*/ 	.word	0x00000011
        /*0c3c*/ 	.word	0x00022860
        /*0c40*/ 	.short	0x010a
        /*0c42*/ 	.byte	0x3f
	.zero		1


	//   ....[69]....
        /*0c44*/ 	.word	0x00016f30
        /*0c48*/ 	.word	0x00000011
        /*0c4c*/ 	.word	0x00022850
        /*0c50*/ 	.short	0x0101
        /*0c52*/ 	.byte	0x3f
	.zero		1


	//   ....[70]....
        /*0c54*/ 	.word	0x00016fb0
        /*0c58*/ 	.word	0x00000000
        /*0c5c*/ 	.word	0x00000000
        /*0c60*/ 	.short	0x0101
        /*0c62*/ 	.byte	0x3f
	.zero		1


	//   ....[71]....
        /*0c64*/ 	.word	0x00017bd0
        /*0c68*/ 	.word	0x00000005
        /*0c6c*/ 	.word	0x00022820
        /*0c70*/ 	.short	0x010a
        /*0c72*/ 	.byte	0x3f
	.zero		1


	//   ....[72]....
        /*0c74*/ 	.word	0x00017d50
        /*0c78*/ 	.word	0x00000003
        /*0c7c*/ 	.word	0x00022840
        /*0c80*/ 	.short	0x010a
        /*0c82*/ 	.byte	0x3f
	.zero		1


	//   ....[73]....
        /*0c84*/ 	.word	0x00017df0
        /*0c88*/ 	.word	0x00000017
        /*0c8c*/ 	.word	0x00022840
        /*0c90*/ 	.short	0x010a
        /*0c92*/ 	.byte	0x3f
	.zero		1


	//   ....[74]....
        /*0c94*/ 	.word	0x00017e30
        /*0c98*/ 	.word	0x00000003
        /*0c9c*/ 	.word	0x00022860
        /*0ca0*/ 	.short	0x010a
        /*0ca2*/ 	.byte	0x3f
	.zero		1


	//   ....[75]....
        /*0ca4*/ 	.word	0x00017e70
        /*0ca8*/ 	.word	0x00000017
        /*0cac*/ 	.word	0x00022860
        /*0cb0*/ 	.short	0x010a
        /*0cb2*/ 	.byte	0x3f
	.zero		1


	//   ....[76]....
        /*0cb4*/ 	.word	0x00017eb0
        /*0cb8*/ 	.word	0x00000003
        /*0cbc*/ 	.word	0x00022880
        /*0cc0*/ 	.short	0x010a
        /*0cc2*/ 	.byte	0x3f
	.zero		1


	//   ....[77]....
        /*0cc4*/ 	.word	0x00017ef0
        /*0cc8*/ 	.word	0x00000017
        /*0ccc*/ 	.word	0x00022880
        /*0cd0*/ 	.short	0x010a
        /*0cd2*/ 	.byte	0x3f
	.zero		1


	//   ....[78]....
        /*0cd4*/ 	.word	0x00017f60
        /*0cd8*/ 	.word	0x00000003
        /*0cdc*/ 	.word	0x00022800
        /*0ce0*/ 	.short	0x010a
        /*0ce2*/ 	.byte	0x3f
	.zero		1


	//   ....[79]....
        /*0ce4*/ 	.word	0x00017fb0
        /*0ce8*/ 	.word	0x0000000d
        /*0cec*/ 	.word	0x00022830
        /*0cf0*/ 	.short	0x010a
        /*0cf2*/ 	.byte	0x3f
	.zero		1


	//   ....[80]....
        /*0cf4*/ 	.word	0x00018010
        /*0cf8*/ 	.word	0x00000009
        /*0cfc*/ 	.word	0x00022830
        /*0d00*/ 	.short	0x010a
        /*0d02*/ 	.byte	0x3f
	.zero		1


	//   ....[81]....
        /*0d04*/ 	.word	0x00018070
        /*0d08*/ 	.word	0x00000009
        /*0d0c*/ 	.word	0x00022850
        /*0d10*/ 	.short	0x010a
        /*0d12*/ 	.byte	0x3f
	.zero		1


	//   ....[82]....
        /*0d14*/ 	.word	0x000180d0
        /*0d18*/ 	.word	0x00000008
        /*0d1c*/ 	.word	0x00022830
        /*0d20*/ 	.short	0x010a
        /*0d22*/ 	.byte	0x3f
	.zero		1


	//   ....[83]....
        /*0d24*/ 	.word	0x00018130
        /*0d28*/ 	.word	0x00000008
        /*0d2c*/ 	.word	0x00022850
        /*0d30*/ 	.short	0x010a
        /*0d32*/ 	.byte	0x3f
	.zero		1


	//   ....[84]....
        /*0d34*/ 	.word	0x00018190
        /*0d38*/ 	.word	0x00000009
        /*0d3c*/ 	.word	0x00022830
        /*0d40*/ 	.short	0x010a
        /*0d42*/ 	.byte	0x3f
	.zero		1


	//   ....[85]....
        /*0d44*/ 	.word	0x000181f0
        /*0d48*/ 	.word	0x00000009
        /*0d4c*/ 	.word	0x00022850
        /*0d50*/ 	.short	0x010a
        /*0d52*/ 	.byte	0x3f
	.zero		1


	//   ....[86]....
        /*0d54*/ 	.word	0x00018250
        /*0d58*/ 	.word	0x00000005
        /*0d5c*/ 	.word	0x00022850
        /*0d60*/ 	.short	0x010a
        /*0d62*/ 	.byte	0x3f
	.zero		1


	//   ....[87]....
        /*0d64*/ 	.word	0x00018350
        /*0d68*/ 	.word	0x00000000
        /*0d6c*/ 	.word	0x00022880
        /*0d70*/ 	.short	0x010a
        /*0d72*/ 	.byte	0x3f
	.zero		1


	//   ....[88]....
        /*0d74*/ 	.word	0x00018920
        /*0d78*/ 	.word	0x00000000
        /*0d7c*/ 	.word	0x00022840
        /*0d80*/ 	.short	0x010a
        /*0d82*/ 	.byte	0x3f
	.zero		1


	//   ....[89]....
        /*0d84*/ 	.word	0x000194e0
        /*0d88*/ 	.word	0x00000016
        /*0d8c*/ 	.word	0x00022820
        /*0d90*/ 	.short	0x010a
        /*0d92*/ 	.byte	0x3f
	.zero		1


	//   ....[90]....
        /*0d94*/ 	.word	0x00019530
        /*0d98*/ 	.word	0x00000000
        /*0d9c*/ 	.word	0x00022880
        /*0da0*/ 	.short	0x010a
        /*0da2*/ 	.byte	0x3f
	.zero		1


	//   ....[91]....
        /*0da4*/ 	.word	0x00019a30
        /*0da8*/ 	.word	0x00000000
        /*0dac*/ 	.word	0x00022840
        /*0db0*/ 	.short	0x010a
        /*0db2*/ 	.byte	0x3f
	.zero		1


	//   ....[92]....
        /*0db4*/ 	.word	0x00019f50
        /*0db8*/ 	.word	0x00000000
        /*0dbc*/ 	.word	0x00022870
        /*0dc0*/ 	.short	0x010a
        /*0dc2*/ 	.byte	0x3f
	.zero		1


	//   ....[93]....
        /*0dc4*/ 	.word	0x00019fa0
        /*0dc8*/ 	.word	0x00000000
        /*0dcc*/ 	.word	0x00022860
        /*0dd0*/ 	.short	0x010a
        /*0dd2*/ 	.byte	0x3f
	.zero		1


	//   ....[94]....
        /*0dd4*/ 	.word	0x00019ff0
        /*0dd8*/ 	.word	0x00000011
        /*0ddc*/ 	.word	0x00022870
        /*0de0*/ 	.short	0x010a
        /*0de2*/ 	.byte	0x3f
	.zero		1


	//   ....[95]....
        /*0de4*/ 	.word	0x0001a040
        /*0de8*/ 	.word	0x00000011
        /*0dec*/ 	.word	0x00022860
        /*0df0*/ 	.short	0x010a
        /*0df2*/ 	.byte	0x3f
	.zero		1


	//   ....[96]....
        /*0df4*/ 	.word	0x0001a090
        /*0df8*/ 	.word	0x00000005
        /*0dfc*/ 	.word	0x00022820
        /*0e00*/ 	.short	0x010a
        /*0e02*/ 	.byte	0x3f
	.zero		1


	//   ....[97]....
        /*0e04*/ 	.word	0x0001a230
        /*0e08*/ 	.word	0x00000003
        /*0e0c*/ 	.word	0x00022840
        /*0e10*/ 	.short	0x010a
        /*0e12*/ 	.byte	0x3f
	.zero		1


	//   ....[98]....
        /*0e14*/ 	.word	0x0001a280
        /*0e18*/ 	.word	0x00000017
        /*0e1c*/ 	.word	0x00022840
        /*0e20*/ 	.short	0x010a
        /*0e22*/ 	.byte	0x3f
	.zero		1


	//   ....[99]....
        /*0e24*/ 	.word	0x0001a2d0
        /*0e28*/ 	.word	0x00000003
        /*0e2c*/ 	.word	0x00022860
        /*0e30*/ 	.short	0x010a
        /*0e32*/ 	.byte	0x3f
	.zero		1


	//   ....[100]....
        /*0e34*/ 	.word	0x0001a320
        /*0e38*/ 	.word	0x00000017
        /*0e3c*/ 	.word	0x00022860
        /*0e40*/ 	.short	0x010a
        /*0e42*/ 	.byte	0x3f
	.zero		1


	//   ....[101]....
        /*0e44*/ 	.word	0x0001a370
        /*0e48*/ 	.word	0x00000003
        /*0e4c*/ 	.word	0x00022880
        /*0e50*/ 	.short	0x010a
        /*0e52*/ 	.byte	0x3f
	.zero		1


	//----- nvinfo : EIATTR_NUM_MBARRIERS
	.align		4
.L_215:
        /*0e54*/ 	.byte	0x03, 0x38
        /*0e56*/ 	.short	0x0016


	//----- nvinfo : EIATTR_EXIT_INSTR_OFFSETS
	.align		4
        /*0e58*/ 	.byte	0x04, 0x1c
        /*0e5a*/ 	.short	(.L_217 - .L_216)


	//   ....[0]....
.L_216:
        /*0e5c*/ 	.word	0x000009c0


	//   ....[1]....
        /*0e60*/ 	.word	0x00011dd0


	//   ....[2]....
        /*0e64*/ 	.word	0x00017f40


	//----- nvinfo : EIATTR_MAX_THREADS
	.align		4
.L_217:
        /*0e68*/ 	.byte	0x04, 0x05
        /*0e6a*/ 	.short	(.L_219 - .L_218)
.L_218:
        /*0e6c*/ 	.word	0x00000180
        /*0e70*/ 	.word	0x00000001
        /*0e74*/ 	.word	0x00000001


	//----- nvinfo : EIATTR_CRS_STACK_SIZE
	.align		4
.L_219:
        /*0e78*/ 	.byte	0x04, 0x1e
        /*0e7a*/ 	.short	(.L_221 - .L_220)
.L_220:
        /*0e7c*/ 	.word	0x00000000


	//----- nvinfo : EIATTR_CBANK_PARAM_SIZE
	.align		4
.L_221:
        /*0e80*/ 	.byte	0x03, 0x19
        /*0e82*/ 	.short	0x0af0


	//----- nvinfo : EIATTR_PARAM_CBANK
	.align		4
        /*0e84*/ 	.byte	0x04, 0x0a
        /*0e86*/ 	.short	(.L_223 - .L_222)
	.align		4
.L_222:
        /*0e88*/ 	.word	index@(.nv.constant0._ZN7cutlass13device_kernelIN5flash11enable_sm90INS1_16FlashAttnFwdSm90INS1_25CollectiveMainloopFwdSm90ILi2EN4cute5tupleIJNS5_1CILi1EEES8_S8_EEENS6_IJNS7_ILi128EEESA_NS7_ILi192EEEEEELi128ENS_12float_e4m3_tEfNS_4arch4Sm90ELb0ELb1ELb1ELb1ELb1ELb0ELb0ELb1ELb1ELb1ELb0ELb0EEENS1_21CollectiveEpilogueFwdINS6_IJSA_SA_SA_EEES9_NS_10bfloat16_tESF_Li256ELb1ELb1ELb0ELb1EEENS1_36VarlenDynamicPersistentTileSchedulerILi128ELi128ELi256ELi128ELb0ELb1ELb1ELb1ELb0ELb1EEEEEEEEEvNT_6ParamsE)
        /*0e8c*/ 	.short	0x0210
        /*0e8e*/ 	.short	0x0af0


	//----- nvinfo : EIATTR_SW_WAR
	.align		4
.L_223:
        /*0e90*/ 	.byte	0x04, 0x36
        /*0e92*/ 	.short	(.L_225 - .L_224)
.L_224:
        /*0e94*/ 	.word	0x00000008
.L_225:


//--------------------- .nv.info._ZN7cutlass13device_kernelIN5flash11enable_sm90INS1_16FlashAttnFwdSm90INS1_25CollectiveMainloopFwdSm90ILi2EN4cute5tupleIJNS5_1CILi1EEES8_S8_EEENS6_IJNS7_ILi128EEESA_NS7_ILi192EEEEEELi128ENS_12float_e4m3_tEfNS_4arch4Sm90ELb0ELb1ELb1ELb1ELb1ELb1ELb0ELb1ELb1ELb1ELb0ELb0EEENS1_21CollectiveEpilogueFwdINS6_IJSA_SA_SA_EEES9_NS_10bfloat16_tESF_Li256ELb1ELb1ELb0ELb1EEENS1_36VarlenDynamicPersistentTileSchedulerILi128ELi128ELi256ELi128ELb0ELb1ELb1ELb1ELb0ELb1EEEEEEEEEvNT_6ParamsE --------------------------
	.section	.nv.info._ZN7cutlass13device_kernelIN5flash11enable_sm90INS1_16FlashAttnFwdSm90INS1_25CollectiveMainloopFwdSm90ILi2EN4cute5tupleIJNS5_1CILi1EEES8_S8_EEENS6_IJNS7_ILi128EEESA_NS7_ILi192EEEEEELi128ENS_12float_e4m3_tEfNS_4arch4Sm90ELb0ELb1ELb1ELb1ELb1ELb1ELb0ELb1ELb1ELb1ELb0ELb0EEENS1_21CollectiveEpilogueFwdINS6_IJSA_SA_SA_EEES9_NS_10bfloat16_tESF_Li256ELb1ELb1ELb0ELb1EEENS1_36VarlenDynamicPersistentTileSchedulerILi128ELi128ELi256ELi128ELb0ELb1ELb1ELb1ELb0ELb1EEEEEEEEEvNT_6ParamsE,"",@"SHT_CUDA_INFO"
	.sectionflags	@""
	.align	4


	//----- nvinfo : EIATTR_CUDA_API_VERSION
	.align		4
        /*0000*/ 	.byte	0x04, 0x37
        /*0002*/ 	.short	(.L_227 - .L_226)
.L_226:
        /*0004*/ 	.word	0x00000082


	//----- nvinfo : EIATTR_KPARAM_INFO
	.align		4
.L_227:
        /*0008*/ 	.byte	0x04, 0x17
        /*000a*/ 	.short	(.L_229 - .L_228)
.L_228:
        /*000c*/ 	.word	0x00000000
        /*0010*/ 	.short	0x0000
        /*0012*/ 	.short	0x0070
        /*0014*/ 	.byte	0x00, 0xf0, 0x01, 0x2a


	//----- nvinfo : EIATTR_SPARSE_MMA_MASK
	.align		4
.L_229:
        /*0018*/ 	.byte	0x03, 0x50
        /*001a*/ 	.short	0x0000


	//----- nvinfo : EIATTR_MAXREG_COUNT
	.align		4
        /*001c*/ 	.byte	0x03, 0x1b
        /*001e*/ 	.short	0x00a8


	//----- nvinfo : EIATTR_NUM_BARRIERS
	.align		4
        /*0020*/ 	.byte	0x02, 0x4c
        /*0022*/ 	.byte	0x10
	.zero		1


	//----- nvinfo : EIATTR_EXTERNS
	.align		4
        /*0024*/ 	.byte	0x04, 0x0f
        /*0026*/ 	.short	(.L_231 - .L_230)


	//   ....[0]....
	.align		4
.L_230:
        /*0028*/ 	.word	index@(__assertfail)


	//----- nvinfo : EIATTR_ANNOTATIONS
	.align		4
.L_231:
        /*002c*/ 	.byte	0x04, 0x55
        /*002e*/ 	.short	(.L_233 - .L_232)


	//   ....[0]....
.L_232:
        /* <DEDUP_REMOVED lines=23> */


	//----- nvinfo : EIATTR_MERCURY_ISA_VERSION
	.align		4
.L_233:
        /*0190*/ 	.byte	0x03, 0x5f
        /*0192*/ 	.short	0x0101


	//----- nvinfo : EIATTR_UNUSED_LOAD_BYTE_OFFSET
	.align		4
        /*0194*/ 	.byte	0x04, 0x44
        /*0196*/ 	.short	(.L_235 - .L_234)


	//   ....[0]....
.L_234:
        /*0198*/ 	.word	0x00000a80
        /*019c*/ 	.word	0x0000fff0


	//   ....[1]....
        /*01a0*/ 	.word	0x0001f650
        /*01a4*/ 	.word	0x0000fff0


	//----- nvinfo : EIATTR_INT_WARP_WIDE_INSTR_OFFSETS
	.align		4
.L_235:
        /*01a8*/ 	.byte	0x04, 0x31
        /*01aa*/ 	.short	(.L_237 - .L_236)


	//   ....[0]....
.L_236:
        /*01ac*/ 	.word	0x00000130


	//   ....[1]....
        /*01b0*/ 	.word	0x00000170


	//   ....[2]....
        /*01b4*/ 	.word	0x000001e0


	//   ....[3]....
        /*01b8*/ 	.word	0x00024a80


	//   ....[4]....
        /*01bc*/ 	.word	0x00024b10


	//   ....[5]....
        /*01c0*/ 	.word	0x00027e70


	//   ....[6]....
        /*01c4*/ 	.word	0x00027f00


	//----- nvinfo : EIATTR_COOP_GROUP_MASK_REGIDS
	.align		4
.L_237:
        /*01c8*/ 	.byte	0x04, 0x29
        /*01ca*/ 	.short	(.L_239 - .L_238)


	//   ....[0]....
.L_238:
        /*01cc*/ 	.word	0xffffffff


	//   ....[1]....
        /*01d0*/ 	.word	0xffffffff


	//   ....[2]....
        /*01d4*/ 	.word	0xffffffff


	//   ....[3]....
        /*01d8*/ 	.word	0xffffffff


	//   ....[4]....
        /*01dc*/ 	.word	0xffffffff


	//   ....[5]....
        /*01e0*/ 	.word	0xffffffff


	//   ....[6]....
        /*01e4*/ 	.word	0xffffffff


	//   ....[7]....
        /*01e8*/ 	.word	0xffffffff


	//   ....[8]....
        /*01ec*/ 	.word	0xffffffff


	//   ....[9]....
        /*01f0*/ 	.word	0xffffffff


	//   ....[10]....
        /*01f4*/ 	.word	0xffffffff


	//   ....[11]....
        /*01f8*/ 	.word	0xffffffff


	//   ....[12]....
        /*01fc*/ 	.word	0xffffffff


	//   ....[13]....
        /*0200*/ 	.word	0xffffffff


	//   ....[14]....
        /*0204*/ 	.word	0xffffffff


	//   ....[15]....
        /*0208*/ 	.word	0xffffffff


	//   ....[16]....
        /*020c*/ 	.word	0xffffffff


	//   ....[17]....
        /*0210*/ 	.word	0xffffffff


	//   ....[18]....
        /*0214*/ 	.word	0xffffffff


	//   ....[19]....
        /*0218*/ 	.word	0xffffffff


	//   ....[20]....
        /*021c*/ 	.word	0xffffffff


	//   ....[21]....
        /*0220*/ 	.word	0xffffffff


	//   ....[22]....
        /*0224*/ 	.word	0xffffffff


	//   ....[23]....
        /*0228*/ 	.word	0xffffffff


	//   ....[24]....
        /*022c*/ 	.word	0xffffffff


	//   ....[25]....
        /*0230*/ 	.word	0xffffffff


	//   ....[26]....
        /*0234*/ 	.word	0xffffffff


	//   ....[27]....
        /*0238*/ 	.word	0xffffffff


	//   ....[28]....
        /*023c*/ 	.word	0xffffffff


	//   ....[29]....
        /*0240*/ 	.word	0xffffffff


	//   ....[30]....
        /*0244*/ 	.word	0xffffffff


	//   ....[31]....
        /*0248*/ 	.word	0xffffffff


	//   ....[32]....
        /*024c*/ 	.word	0xffffffff


	//   ....[33]....
        /*0250*/ 	.word	0xffffffff


	//   ....[34]....
        /*0254*/ 	.word	0xffffffff


	//   ....[35]....
        /*0258*/ 	.word	0xffffffff


	//   ....[36]....
        /*025c*/ 	.word	0xffffffff


	//   ....[37]....
        /*0260*/ 	.word	0xffffffff


	//   ....[38]....
        /*0264*/ 	.word	0xffffffff


	//   ....[39]....
        /*0268*/ 	.word	0xffffffff


	//   ....[40]....
        /*026c*/ 	.word	0xffffffff


	//   ....[41]....
        /*0270*/ 	.word	0xffffffff


	//   ....[42]....
        /*0274*/ 	.word	0xffffffff


	//   ....[43]....
        /*0278*/ 	.word	0xffffffff


	//   ....[44]....
        /*027c*/ 	.word	0xffffffff


	//   ....[45]....
        /*0280*/ 	.word	0xffffffff


	//   ....[46]....
        /*0284*/ 	.word	0xffffffff


	//   ....[47]....
        /*0288*/ 	.word	0xffffffff


	//   ....[48]....
        /*028c*/ 	.word	0xffffffff


	//   ....[49]....
        /*0290*/ 	.word	0xffffffff


	//   ....[50]....
        /*0294*/ 	.word	0xffffffff


	//   ....[51]....
        /*0298*/ 	.word	0xffffffff


	//   ....[52]....
        /*029c*/ 	.word	0xffffffff


	//   ....[53]....
        /*02a0*/ 	.word	0xffffffff


	//   ....[54]....
        /*02a4*/ 	.word	0xffffffff


	//   ....[55]....
        /*02a8*/ 	.word	0xffffffff


	//   ....[56]....
        /*02ac*/ 	.word	0xffffffff


	//   ....[57]....
        /*02b0*/ 	.word	0xffffffff


	//   ....[58]....
        /*02b4*/ 	.word	0xffffffff


	//   ....[59]....
        /*02b8*/ 	.word	0xffffffff


	//   ....[60]....
        /*02bc*/ 	.word	0xffffffff


	//   ....[61]....
        /*02c0*/ 	.word	0xffffffff


	//   ....[62]....
        /*02c4*/ 	.word	0xffffffff


	//   ....[63]....
        /*02c8*/ 	.word	0xffffffff


	//   ....[64]....
        /*02cc*/ 	.word	0xffffffff


	//   ....[65]....
        /*02d0*/ 	.word	0xffffffff


	//   ....[66]....
        /*02d4*/ 	.word	0xffffffff


	//   ....[67]....
        /*02d8*/ 	.word	0xffffffff


	//   ....[68]....
        /*02dc*/ 	.word	0xffffffff


	//   ....[69]....
        /*02e0*/ 	.word	0xffffffff


	//   ....[70]....
        /*02e4*/ 	.word	0xffffffff


	//   ....[71]....
        /*02e8*/ 	.word	0xffffffff


	//   ....[72]....
        /*02ec*/ 	.word	0xffffffff


	//   ....[73]....
        /*02f0*/ 	.word	0xffffffff


	//   ....[74]....
        /*02f4*/ 	.word	0xffffffff


	//   ....[75]....
        /*02f8*/ 	.word	0xffffffff


	//   ....[76]....
        /*02fc*/ 	.word	0xffffffff


	//   ....[77]....
        /*0300*/ 	.word	0xffffffff


	//   ....[78]....
        /*0304*/ 	.word	0xffffffff


	//   ....[79]....
        /*0308*/ 	.word	0xffffffff


	//   ....[80]....
        /*030c*/ 	.word	0xffffffff


	//   ....[81]....
        /*0310*/ 	.word	0xffffffff


	//   ....[82]....
        /*0314*/ 	.word	0xffffffff


	//   ....[83]....
        /*0318*/ 	.word	0xffffffff


	//   ....[84]....
        /*031c*/ 	.word	0xffffffff


	//   ....[85]....
        /*0320*/ 	.word	0xffffffff


	//   ....[86]....
        /*0324*/ 	.word	0xffffffff


	//   ....[87]....
        /*0328*/ 	.word	0xffffffff


	//   ....[88]....
        /*032c*/ 	.word	0xffffffff


	//   ....[89]....
        /*0330*/ 	.word	0xffffffff


	//   ....[90]....
        /*0334*/ 	.word	0xffffffff


	//   ....[91]....
        /*0338*/ 	.word	0xffffffff


	//   ....[92]....
        /*033c*/ 	.word	0xffffffff


	//   ....[93]....
        /*0340*/ 	.word	0xffffffff


	//   ....[94]....
        /*0344*/ 	.word	0xffffffff


	//   ....[95]....
        /*0348*/ 	.word	0xffffffff


	//   ....[96]....
        /*034c*/ 	.word	0xffffffff


	//   ....[97]....
        /*0350*/ 	.word	0xffffffff


	//   ....[98]....
        /*0354*/ 	.word	0xffffffff


	//   ....[99]....
        /*0358*/ 	.word	0xffffffff


	//   ....[100]....
        /*035c*/ 	.word	0xffffffff


	//   ....[101]....
        /*0360*/ 	.word	0xffffffff


	//   ....[102]....
        /*0364*/ 	.word	0xffffffff


	//   ....[103]....
        /*0368*/ 	.word	0xffffffff


	//   ....[104]....
        /*036c*/ 	.word	0xffffffff


	//   ....[105]....
        /*0370*/ 	.word	0xffffffff


	//   ....[106]....
        /*0374*/ 	.word	0xffffffff


	//   ....[107]....
        /*0378*/ 	.word	0xffffffff


	//   ....[108]....
        /*037c*/ 	.word	0xffffffff


	//   ....[109]....
        /*0380*/ 	.word	0xffffffff


	//   ....[110]....
        /*0384*/ 	.word	0xffffffff


	//   ....[111]....
        /*0388*/ 	.word	0xffffffff


	//   ....[112]....
        /*038c*/ 	.word	0xffffffff


	//   ....[113]....
        /*0390*/ 	.word	0xffffffff


	//   ....[114]....
        /*0394*/ 	.word	0xffffffff


	//   ....[115]....
        /*0398*/ 	.word	0xffffffff


	//   ....[116]....
        /*039c*/ 	.word	0xffffffff


	//   ....[117]....
        /*03a0*/ 	.word	0xffffffff


	//   ....[118]....
        /*03a4*/ 	.word	0xffffffff


	//   ....[119]....
        /*03a8*/ 	.word	0xffffffff


	//   ....[120]....
        /*03ac*/ 	.word	0xffffffff


	//   ....[121]....
        /*03b0*/ 	.word	0xffffffff


	//   ....[122]....
        /*03b4*/ 	.word	0xffffffff


	//   ....[123]....
        /*03b8*/ 	.word	0xffffffff


	//   ....[124]....
        /*03bc*/ 	.word	0xffffffff


	//   ....[125]....
        /*03c0*/ 	.word	0xffffffff


	//   ....[126]....
        /*03c4*/ 	.word	0xffffffff


	//   ....[127]....
        /*03c8*/ 	.word	0xffffffff


	//   ....[128]....
        /*03cc*/ 	.word	0xffffffff


	//   ....[129]....
        /*03d0*/ 	.word	0xffffffff


	//   ....[130]....
        /*03d4*/ 	.word	0xffffffff


	//   ....[131]....
        /*03d8*/ 	.word	0xffffffff


	//   ....[132]....
        /*03dc*/ 	.word	0xffffffff


	//   ....[133]....
        /*03e0*/ 	.word	0xffffffff


	//   ....[134]....
        /*03e4*/ 	.word	0xffffffff


	//   ....[135]....
        /*03e8*/ 	.word	0xffffffff


	//   ....[136]....
        /*03ec*/ 	.word	0xffffffff


	//   ....[137]....
        /*03f0*/ 	.word	0xffffffff


	//   ....[138]....
        /*03f4*/ 	.word	0xffffffff


	//   ....[139]....
        /*03f8*/ 	.word	0xffffffff


	//   ....[140]....
        /*03fc*/ 	.word	0xffffffff


	//   ....[141]....
        /*0400*/ 	.word	0xffffffff


	//   ....[142]....
        /*0404*/ 	.word	0xffffffff


	//   ....[143]....
        /*0408*/ 	.word	0xffffffff


	//   ....[144]....
        /*040c*/ 	.word	0xffffffff


	//   ....[145]....
        /*0410*/ 	.word	0xffffffff


	//   ....[146]....
        /*0414*/ 	.word	0xffffffff


	//   ....[147]....
        /*0418*/ 	.word	0xffffffff


	//   ....[148]....
        /*041c*/ 	.word	0xffffffff


	//   ....[149]....
        /*0420*/ 	.word	0xffffffff


	//   ....[150]....
        /*0424*/ 	.word	0xffffffff


	//   ....[151]....
        /*0428*/ 	.word	0xffffffff


	//   ....[152]....
        /*042c*/ 	.word	0xffffffff


	//   ....[153]....
        /*0430*/ 	.word	0xffffffff


	//   ....[154]....
        /*0434*/ 	.word	0xffffffff


	//   ....[155]....
        /*0438*/ 	.word	0xffffffff


	//   ....[156]....
        /*043c*/ 	.word	0xffffffff


	//   ....[157]....
        /*0440*/ 	.word	0xffffffff


	//   ....[158]....
        /*0444*/ 	.word	0xffffffff


	//   ....[159]....
        /*0448*/ 	.word	0xffffffff


	//   ....[160]....
        /*044c*/ 	.word	0xffffffff


	//   ....[161]....
        /*0450*/ 	.word	0xffffffff


	//   ....[162]....
        /*0454*/ 	.word	0xffffffff


	//   ....[163]....
        /*0458*/ 	.word	0xffffffff


	//   ....[164]....
        /*045c*/ 	.word	0xffffffff


	//   ....[165]....
        /*0460*/ 	.word	0xffffffff


	//   ....[166]....
        /*0464*/ 	.word	0xffffffff


	//   ....[167]....
        /*0468*/ 	.word	0xffffffff


	//   ....[168]....
        /*046c*/ 	.word	0xffffffff


	//   ....[169]....
        /*0470*/ 	.word	0xffffffff


	//   ....[170]....
        /*0474*/ 	.word	0xffffffff


	//   ....[171]....
        /*0478*/ 	.word	0xffffffff


	//   ....[172]....
        /*047c*/ 	.word	0xffffffff


	//   ....[173]....
        /*0480*/ 	.word	0xffffffff


	//   ....[174]....
        /*0484*/ 	.word	0xffffffff


	//   ....[175]....
        /*0488*/ 	.word	0xffffffff


	//   ....[176]....
        /*048c*/ 	.word	0xffffffff


	//   ....[177]....
        /*0490*/ 	.word	0x0500000f


	//   ....[178]....
        /*0494*/ 	.word	0x0500000f


	//   ....[179]....
        /*0498*/ 	.word	0x0500000f


	//   ....[180]....
        /*049c*/ 	.word	0x0500000f


	//   ....[181]....
        /*04a0*/ 	.word	0x0500000f


	//   ....[182]....
        /*04a4*/ 	.word	0x0500000f


	//   ....[183]....
        /*04a8*/ 	.word	0x0500000f


	//   ....[184]....
        /*04ac*/ 	.word	0x0500000f


	//   ....[185]....
        /*04b0*/ 	.word	0x0500000f


	//   ....[186]....
        /*04b4*/ 	.word	0x0500000f


	//   ....[187]....
        /*04b8*/ 	.word	0x0500000f


	//   ....[188]....
        /*04bc*/ 	.word	0x0500000f


	//   ....[189]....
        /*04c0*/ 	.word	0x0500000f


	//   ....[190]....
        /*04c4*/ 	.word	0x0500000f


	//   ....[191]....
        /*04c8*/ 	.word	0x0500000f


	//   ....[192]....
        /*04cc*/ 	.word	0x0500000f


	//   ....[193]....
        /*04d0*/ 	.word	0x0500000f


	//   ....[194]....
        /*04d4*/ 	.word	0x0500000f


	//   ....[195]....
        /*04d8*/ 	.word	0x0500000f


	//   ....[196]....
        /*04dc*/ 	.word	0x0500000f


	//   ....[197]....
        /*04e0*/ 	.word	0x0500000f


	//   ....[198]....
        /*04e4*/ 	.word	0x0500000f


	//   ....[199]....
        /*04e8*/ 	.word	0x0500000f


	//   ....[200]....
        /*04ec*/ 	.word	0x0500000f


	//   ....[201]....
        /*04f0*/ 	.word	0x0500000f


	//   ....[202]....
        /*04f4*/ 	.word	0x0500000f


	//   ....[203]....
        /*04f8*/ 	.word	0x0500000f


	//   ....[204]....
        /*04fc*/ 	.word	0x0500000f


	//   ....[205]....
        /*0500*/ 	.word	0x0500000f


	//   ....[206]....
        /*0504*/ 	.word	0x0500000f


	//   ....[207]....
        /*0508*/ 	.word	0x0500000f


	//   ....[208]....
        /*050c*/ 	.word	0x0500000f


	//   ....[209]....
        /*0510*/ 	.word	0x0500000f


	//   ....[210]....
        /*0514*/ 	.word	0x0500000f


	//   ....[211]....
        /*0518*/ 	.word	0x0500000f


	//   ....[212]....
        /*051c*/ 	.word	0x0500000f


	//   ....[213]....
        /*0520*/ 	.word	0x0500000f


	//   ....[214]....
        /*0524*/ 	.word	0x0500000f


	//   ....[215]....
        /*0528*/ 	.word	0x0500000f


	//   ....[216]....
        /*052c*/ 	.word	0x0500000f


	//   ....[217]....
        /*0530*/ 	.word	0x0500000f


	//   ....[218]....
        /*0534*/ 	.word	0x0500000f


	//   ....[219]....
        /*0538*/ 	.word	0x0500000f


	//   ....[220]....
        /*053c*/ 	.word	0x0500000f


	//   ....[221]....
        /*0540*/ 	.word	0x0500000f


	//   ....[222]....
        /*0544*/ 	.word	0x0500000f


	//   ....[223]....
        /*0548*/ 	.word	0x0500000f


	//   ....[224]....
        /*054c*/ 	.word	0x0500000f


	//   ....[225]....
        /*0550*/ 	.word	0x0500000f


	//   ....[226]....
        /*0554*/ 	.word	0x0500000f


	//   ....[227]....
        /*0558*/ 	.word	0x0500000f


	//   ....[228]....
        /*055c*/ 	.word	0x0500000f


	//   ....[229]....
        /*0560*/ 	.word	0x0500000f


	//   ....[230]....
        /*0564*/ 	.word	0x0500000f


	//   ....[231]....
        /*0568*/ 	.word	0x0500000f


	//   ....[232]....
        /*056c*/ 	.word	0x0500000f


	//   ....[233]....
        /*0570*/ 	.word	0x0500000f


	//   ....[234]....
        /*0574*/ 	.word	0x0500000f


	//   ....[235]....
        /*0578*/ 	.word	0x0500000f


	//   ....[236]....
        /*057c*/ 	.word	0x0500000f


	//   ....[237]....
        /*0580*/ 	.word	0x0500000f


	//   ....[238]....
        /*0584*/ 	.word	0x0500000f


	//   ....[239]....
        /*0588*/ 	.word	0x0500000f


	//   ....[240]....
        /*058c*/ 	.word	0x0500000f


	//   ....[241]....
        /*0590*/ 	.word	0x0500000f


	//   ....[242]....
        /*0594*/ 	.word	0x0500000f


	//   ....[243]....
        /*0598*/ 	.word	0x0500000f


	//   ....[244]....
        /*059c*/ 	.word	0x0500000f


	//   ....[245]....
        /*05a0*/ 	.word	0x0500000f


	//   ....[246]....
        /*05a4*/ 	.word	0x0500000f


	//   ....[247]....
        /*05a8*/ 	.word	0x0500000f


	//   ....[248]....
        /*05ac*/ 	.word	0x0500000f


	//   ....[249]....
        /*05b0*/ 	.word	0x0500000f


	//   ....[250]....
        /*05b4*/ 	.word	0x0500000f


	//   ....[251]....
        /*05b8*/ 	.word	0x0500000f


	//   ....[252]....
        /*05bc*/ 	.word	0x0500000f


	//   ....[253]....
        /*05c0*/ 	.word	0x0500000f


	//   ....[254]....
        /*05c4*/ 	.word	0x0500000f


	//   ....[255]....
        /*05c8*/ 	.word	0x0500000f


	//   ....[0]....
        /*05cc*/ 	.word	0x0500000f


	//   ....[1]....
        /*05d0*/ 	.word	0x0500000f


	//   ....[2]....
        /*05d4*/ 	.word	0x0500000f


	//   ....[3]....
        /*05d8*/ 	.word	0x0500000f


	//   ....[4]....
        /*05dc*/ 	.word	0x0500000f


	//   ....[5]....
        /*05e0*/ 	.word	0x0500000f


	//   ....[6]....
        /*05e4*/ 	.word	0x0500000f


	//   ....[7]....
        /*05e8*/ 	.word	0x0500000f


	//   ....[8]....
        /*05ec*/ 	.word	0x0500000f


	//   ....[9]....
        /*05f0*/ 	.word	0x0500000f


	//   ....[10]....
        /*05f4*/ 	.word	0x0500000f


	//   ....[11]....
        /*05f8*/ 	.word	0x0500000f


	//   ....[12]....
        /*05fc*/ 	.word	0x0500000f


	//   ....[13]....
        /*0600*/ 	.word	0x0500000f


	//   ....[14]....
        /*0604*/ 	.word	0x0500000f


	//   ....[15]....
        /*0608*/ 	.word	0x0500000f


	//   ....[16]....
        /*060c*/ 	.word	0x0500000f


	//   ....[17]....
        /*0610*/ 	.word	0x0500000f


	//   ....[18]....
        /*0614*/ 	.word	0x0500000f


	//   ....[19]....
        /*0618*/ 	.word	0x0500000f


	//   ....[20]....
        /*061c*/ 	.word	0x0500000f


	//   ....[21]....
        /*0620*/ 	.word	0x0500000f


	//   ....[22]....
        /*0624*/ 	.word	0x0500000f


	//   ....[23]....
        /*0628*/ 	.word	0x0500000f


	//   ....[24]....
        /*062c*/ 	.word	0x0500000f


	//   ....[25]....
        /*0630*/ 	.word	0x0500000f


	//   ....[26]....
        /*0634*/ 	.word	0x0500000f


	//   ....[27]....
        /*0638*/ 	.word	0x0500000f


	//   ....[28]....
        /*063c*/ 	.word	0x0500000f


	//   ....[29]....
        /*0640*/ 	.word	0x0500000f


	//   ....[30]....
        /*0644*/ 	.word	0x0500000f


	//   ....[31]....
        /*0648*/ 	.word	0x0500000f


	//   ....[32]....
        /*064c*/ 	.word	0x0500000f


	//   ....[33]....
        /*0650*/ 	.word	0x0500000f


	//   ....[34]....
        /*0654*/ 	.word	0x0500000f


	//   ....[35]....
        /*0658*/ 	.word	0x0500000f


	//----- nvinfo : EIATTR_COOP_GROUP_INSTR_OFFSETS
	.align		4
.L_239:
        /*065c*/ 	.byte	0x04, 0x28
        /*065e*/ 	.short	(.L_241 - .L_240)


	//   ....[0]....
.L_240:
        /*0660*/ 	.word	0x00000070


	//   ....[1]....
        /*0664*/ 	.word	0x00000140


	//   ....[2]....
        /*0668*/ 	.word	0x00000190


	//   ....[3]....
        /*066c*/ 	.word	0x000003c0


	//   ....[4]....
        /*0670*/ 	.word	0x00000520


	//   ....[5]....
        /*0674*/ 	.word	0x00000640


	//   ....[6]....
        /*0678*/ 	.word	0x000007a0


	//   ....[7]....
        /*067c*/ 	.word	0x000030d0


	//   ....[8]....
        /*0680*/ 	.word	0x000030e0


	//   ....[9]....
        /*0684*/ 	.word	0x000060b0


	//   ....[10]....
        /*0688*/ 	.word	0x000060c0


	//   ....[11]....
        /*068c*/ 	.word	0x00009120


	//   ....[12]....
        /*0690*/ 	.word	0x00009130


	//   ....[13]....
        /*0694*/ 	.word	0x000095e0


	//   ....[14]....
        /*0698*/ 	.word	0x00009600


	//   ....[15]....
        /*069c*/ 	.word	0x0000a170


	//   ....[16]....
        /*06a0*/ 	.word	0x0000aac0


	//   ....[17]....
        /*06a4*/ 	.word	0x0000aad0


	//   ....[18]....
        /*06a8*/ 	.word	0x0000aae0


	//   ....[19]....
        /*06ac*/ 	.word	0x0000aaf0


	//   ....[20]....
        /*06b0*/ 	.word	0x0000e0a0


	//   ....[21]....
        /*06b4*/ 	.word	0x0000e0b0


	//   ....[22]....
        /*06b8*/ 	.word	0x0000e0c0


	//   ....[23]....
        /*06bc*/ 	.word	0x0000e0d0


	//   ....[24]....
        /*06c0*/ 	.word	0x00011e80


	//   ....[25]....
        /*06c4*/ 	.word	0x00012d20


	//   ....[26]....
        /*06c8*/ 	.word	0x00013690


	//   ....[27]....
        /*06cc*/ 	.word	0x00013740


	//   ....[28]....
        /*06d0*/ 	.word	0x00013fb0


	//   ....[29]....
        /*06d4*/ 	.word	0x00014010


	//   ....[30]....
        /*06d8*/ 	.word	0x00015a20


	//   ....[31]....
        /*06dc*/ 	.word	0x000161d0


	//   ....[32]....
        /*06e0*/ 	.word	0x00016d30


	//   ....[33]....
        /*06e4*/ 	.word	0x00016e30


	//   ....[34]....
        /*06e8*/ 	.word	0x000176a0


	//   ....[35]....
        /*06ec*/ 	.word	0x00017730


	//   ....[36]....
        /*06f0*/ 	.word	0x00019e10


	//   ....[37]....
        /*06f4*/ 	.word	0x00019e30


	//   ....[38]....
        /*06f8*/ 	.word	0x00019e70


	//   ....[39]....
        /*06fc*/ 	.word	0x00019e80


	//   ....[40]....
        /*0700*/ 	.word	0x0001bd90


	//   ....[41]....
        /*0704*/ 	.word	0x0001c560


	//   ....[42]....
        /*0708*/ 	.word	0x0001d0b0


	//   ....[43]....
        /*070c*/ 	.word	0x0001d1b0


	//   ....[44]....
        /*0710*/ 	.word	0x0001d9f0


	//   ....[45]....
        /*0714*/ 	.word	0x0001da70


	//   ....[46]....
        /*0718*/ 	.word	0x0001ee80


	//   ....[47]....
        /*071c*/ 	.word	0x0001ee90


	//   ....[48]....
        /*0720*/ 	.word	0x0001ef10


	//   ....[49]....
        /*0724*/ 	.word	0x0001ef20


	//   ....[50]....
        /*0728*/ 	.word	0x0001fc90


	//   ....[51]....
        /*072c*/ 	.word	0x0001fcc0


	//   ....[52]....
        /*0730*/ 	.word	0x0001fcf0


	//   ....[53]....
        /*0734*/ 	.word	0x0001fd20


	//   ....[54]....
        /*0738*/ 	.word	0x0001fd50


	//   ....[55]....
        /*073c*/ 	.word	0x0001fd80


	//   ....[56]....
        /*0740*/ 	.word	0x0001fdb0


	//   ....[57]....
        /*0744*/ 	.word	0x0001fde0


	//   ....[58]....
        /*0748*/ 	.word	0x0001fe10


	//   ....[59]....
        /*074c*/ 	.word	0x0001fe40


	//   ....[60]....
        /*0750*/ 	.word	0x0001fe70


	//   ....[61]....
        /*0754*/ 	.word	0x0001fea0


	//   ....[62]....
        /*0758*/ 	.word	0x0001fed0


	//   ....[63]....
        /*075c*/ 	.word	0x0001ff00


	//   ....[64]....
        /*0760*/ 	.word	0x0001ff30


	//   ....[65]....
        /*0764*/ 	.word	0x0001ff60


	//   ....[66]....
        /*0768*/ 	.word	0x0001ff90


	//   ....[67]....
        /*076c*/ 	.word	0x0001ffc0


	//   ....[68]....
        /*0770*/ 	.word	0x0001fff0


	//   ....[69]....
        /*0774*/ 	.word	0x00020020


	//   ....[70]....
        /*0778*/ 	.word	0x00020050


	//   ....[71]....
        /*077c*/ 	.word	0x00020080


	//   ....[72]....
        /*0780*/ 	.word	0x000200b0


	//   ....[73]....
        /*0784*/ 	.word	0x000200d0


	//   ....[74]....
        /*0788*/ 	.word	0x000200e0


	//   ....[75]....
        /*078c*/ 	.word	0x000200f0


	//   ....[76]....
        /*0790*/ 	.word	0x00020120


	//   ....[77]....
        /*0794*/ 	.word	0x00020150


	//   ....[78]....
        /*0798*/ 	.word	0x00020180


	//   ....[79]....
        /*079c*/ 	.word	0x00020190


	//   ....[80]....
        /*07a0*/ 	.word	0x000201a0


	//   ....[81]....
        /*07a4*/ 	.word	0x000201b0


	//   ....[82]....
        /*07a8*/ 	.word	0x00020760


	//   ....[83]....
        /*07ac*/ 	.word	0x000207a0


	//   ....[84]....
        /*07b0*/ 	.word	0x000207d0


	//   ....[85]....
        /*07b4*/ 	.word	0x00020800


	//   ....[86]....
        /*07b8*/ 	.word	0x00020db0


	//   ....[87]....
        /*07bc*/ 	.word	0x00020dd0


	//   ....[88]....
        /*07c0*/ 	.word	0x00020e90


	//   ....[89]....
        /*07c4*/ 	.word	0x00020eb0


	//   ....[90]....
        /*07c8*/ 	.word	0x00020f70


	//   ....[91]....
        /*07cc*/ 	.word	0x00020f90


	//   ....[92]....
        /*07d0*/ 	.word	0x00021060


	//   ....[93]....
        /*07d4*/ 	.word	0x00021080


	//   ....[94]....
        /*07d8*/ 	.word	0x00021840


	//   ....[95]....
        /*07dc*/ 	.word	0x00021850


	//   ....[96]....
        /*07e0*/ 	.word	0x00021970


	//   ....[97]....
        /*07e4*/ 	.word	0x00021980


	//   ....[98]....
        /*07e8*/ 	.word	0x00021a90


	//   ....[99]....
        /*07ec*/ 	.word	0x00021aa0


	//   ....[100]....
        /*07f0*/ 	.word	0x00021bb0


	//   ....[101]....
        /*07f4*/ 	.word	0x00021bc0


	//   ....[102]....
        /*07f8*/ 	.word	0x00021d20


	//   ....[103]....
        /*07fc*/ 	.word	0x00021ed0


	//   ....[104]....
        /*0800*/ 	.word	0x00021f00


	//   ....[105]....
        /*0804*/ 	.word	0x00021f30


	//   ....[106]....
        /*0808*/ 	.word	0x00021f60


	//   ....[107]....
        /*080c*/ 	.word	0x00021f90


	//   ....[108]....
        /*0810*/ 	.word	0x00021fc0


	//   ....[109]....
        /*0814*/ 	.word	0x00022130


	//   ....[110]....
        /*0818*/ 	.word	0x00022160


	//   ....[111]....
        /*081c*/ 	.word	0x00022190


	//   ....[112]....
        /*0820*/ 	.word	0x000221c0


	//   ....[113]....
        /*0824*/ 	.word	0x000221f0


	//   ....[114]....
        /*0828*/ 	.word	0x00022220


	//   ....[115]....
        /*082c*/ 	.word	0x000222b0


	//   ....[116]....
        /*0830*/ 	.word	0x00022310


	//   ....[117]....
        /*0834*/ 	.word	0x000223a0


	//   ....[118]....
        /*0838*/ 	.word	0x000235f0


	//   ....[119]....
        /*083c*/ 	.word	0x00025750


	//   ....[120]....
        /*0840*/ 	.word	0x00025780


	//   ....[121]....
        /*0844*/ 	.word	0x000257b0


	//   ....[122]....
        /*0848*/ 	.word	0x00025840


	//   ....[123]....
        /*084c*/ 	.word	0x00025880


	//   ....[124]....
        /*0850*/ 	.word	0x00025890


	//   ....[125]....
        /*0854*/ 	.word	0x000258d0


	//   ....[126]....
        /*0858*/ 	.word	0x000258e0


	//   ....[127]....
        /*085c*/ 	.word	0x00025cb0


	//   ....[128]....
        /*0860*/ 	.word	0x00025ce0


	//   ....[129]....
        /*0864*/ 	.word	0x00025db0


	//   ....[130]....
        /*0868*/ 	.word	0x00025dd0


	//   ....[131]....
        /*086c*/ 	.word	0x00025e60


	//   ....[132]....
        /*0870*/ 	.word	0x00025e70


	//   ....[133]....
        /*0874*/ 	.word	0x00025e80


	//   ....[134]....
        /*0878*/ 	.word	0x00025f10


	//   ....[135]....
        /*087c*/ 	.word	0x00026690


	//   ....[136]....
        /*0880*/ 	.word	0x000266c0


	//   ....[137]....
        /*0884*/ 	.word	0x00026780


	//   ....[138]....
        /*0888*/ 	.word	0x000267a0


	//   ....[139]....
        /*088c*/ 	.word	0x00026840


	//   ....[140]....
        /*0890*/ 	.word	0x00026860


	//   ....[141]....
        /*0894*/ 	.word	0x00026870


	//   ....[142]....
        /*0898*/ 	.word	0x00026900


	//   ....[143]....
        /*089c*/ 	.word	0x00027050


	//   ....[144]....
        /*08a0*/ 	.word	0x00027070


	//   ....[145]....
        /*08a4*/ 	.word	0x000270e0


	//   ....[146]....
        /*08a8*/ 	.word	0x000270f0


	//   ....[147]....
        /*08ac*/ 	.word	0x00027140


	//   ....[148]....
        /*08b0*/ 	.word	0x00027150


	//   ....[149]....
        /*08b4*/ 	.word	0x00027160


	//   ....[150]....
        /*08b8*/ 	.word	0x000271b0


	//   ....[151]....
        /*08bc*/ 	.word	0x000274f0


	//   ....[152]....
        /*08c0*/ 	.word	0x00027510


	//   ....[153]....
        /*08c4*/ 	.word	0x00027520


	//   ....[154]....
        /*08c8*/ 	.word	0x00027580


	//   ....[155]....
        /*08cc*/ 	.word	0x00027590


	//   ....[156]....
        /*08d0*/ 	.word	0x000275f0


	//   ....[157]....
        /*08d4*/ 	.word	0x00027620


	//   ....[158]....
        /*08d8*/ 	.word	0x00027660


	//   ....[159]....
        /*08dc*/ 	.word	0x000286e0


	//   ....[160]....
        /*08e0*/ 	.word	0x00028710


	//   ....[161]....
        /*08e4*/ 	.word	0x00028750


	//   ....[162]....
        /*08e8*/ 	.word	0x00028780


	//   ....[163]....
        /*08ec*/ 	.word	0x000287b0


	//   ....[164]....
        /*08f0*/ 	.word	0x000287e0


	//   ....[165]....
        /*08f4*/ 	.word	0x00028810


	//   ....[166]....
        /*08f8*/ 	.word	0x00028840


	//   ....[167]....
        /*08fc*/ 	.word	0x000289c0


	//   ....[168]....
        /*0900*/ 	.word	0x000289f0


	//   ....[169]....
        /*0904*/ 	.word	0x00028a20


	//   ....[170]....
        /*0908*/ 	.word	0x00028a50


	//   ....[171]....
        /*090c*/ 	.word	0x00028a80


	//   ....[172]....
        /*0910*/ 	.word	0x00028ab0


	//   ....[173]....
        /*0914*/ 	.word	0x00028b70


	//   ....[174]....
        /*0918*/ 	.word	0x00028b90


	//   ....[175]....
        /*091c*/ 	.word	0x00028c00


	//   ....[176]....
        /*0920*/ 	.word	0x000292c0


	//   ....[177]....
        /*0924*/ 	.word	0x00029660


	//   ....[178]....
        /*0928*/ 	.word	0x000296f0


	//   ....[179]....
        /*092c*/ 	.word	0x000297d0


	//   ....[180]....
        /*0930*/ 	.word	0x00029860


	//   ....[181]....
        /*0934*/ 	.word	0x00029940


	//   ....[182]....
        /*0938*/ 	.word	0x000299d0


	//   ....[183]....
        /*093c*/ 	.word	0x00029ab0


	//   ....[184]....
        /*0940*/ 	.word	0x00029b50


	//   ....[185]....
        /*0944*/ 	.word	0x00029be0


	//   ....[186]....
        /*0948*/ 	.word	0x00029c30


	//   ....[187]....
        /*094c*/ 	.word	0x00029c80


	//   ....[188]....
        /*0950*/ 	.word	0x00029d50


	//   ....[189]....
        /*0954*/ 	.word	0x00029de0


	//   ....[190]....
        /*0958*/ 	.word	0x00029e30


	//   ....[191]....
        /*095c*/ 	.word	0x00029e80


	//   ....[192]....
        /*0960*/ 	.word	0x0002a210


	//   ....[193]....
        /*0964*/ 	.word	0x0002a340


	//   ....[194]....
        /*0968*/ 	.word	0x0002a460


	//   ....[195]....
        /*096c*/ 	.word	0x0002a4f0


	//   ....[196]....
        /*0970*/ 	.word	0x0002a550


	//   ....[197]....
        /*0974*/ 	.word	0x0002a5d0


	//   ....[198]....
        /*0978*/ 	.word	0x0002a630


	//   ....[199]....
        /*097c*/ 	.word	0x0002a690


	//   ....[200]....
        /*0980*/ 	.word	0x0002a6f0


	//   ....[201]....
        /*0984*/ 	.word	0x0002a770


	//   ....[202]....
        /*0988*/ 	.word	0x0002a7d0


	//   ....[203]....
        /*098c*/ 	.word	0x0002a850


	//   ....[204]....
        /*0990*/ 	.word	0x0002a8b0


	//   ....[205]....
        /*0994*/ 	.word	0x0002a930


	//   ....[206]....
        /*0998*/ 	.word	0x0002a990


	//   ....[207]....
        /*099c*/ 	.word	0x0002aa10


	//   ....[208]....
        /*09a0*/ 	.word	0x0002aa70


	//   ....[209]....
        /*09a4*/ 	.word	0x0002aaf0


	//   ....[210]....
        /*09a8*/ 	.word	0x0002ab50


	//   ....[211]....
        /*09ac*/ 	.word	0x0002abd0


	//   ....[212]....
        /*09b0*/ 	.word	0x0002ac30


	//   ....[213]....
        /*09b4*/ 	.word	0x0002ac90


	//   ....[214]....
        /*09b8*/ 	.word	0x0002acf0


	//   ....[215]....
        /*09bc*/ 	.word	0x0002ad50


	//   ....[216]....
        /*09c0*/ 	.word	0x0002adb0


	//   ....[217]....
        /*09c4*/ 	.word	0x0002ae30


	//   ....[218]....
        /*09c8*/ 	.word	0x0002ae90


	//   ....[219]....
        /*09cc*/ 	.word	0x0002af10


	//   ....[220]....
        /*09d0*/ 	.word	0x0002af70


	//   ....[221]....
        /*09d4*/ 	.word	0x0002aff0


	//   ....[222]....
        /*09d8*/ 	.word	0x0002b050


	//   ....[223]....
        /*09dc*/ 	.word	0x0002b0e0


	//   ....[224]....
        /*09e0*/ 	.word	0x0002b1d0


	//   ....[225]....
        /*09e4*/ 	.word	0x0002b220


	//   ....[226]....
        /*09e8*/ 	.word	0x0002b2b0


	//   ....[227]....
        /*09ec*/ 	.word	0x0002b340


	//   ....[228]....
        /*09f0*/ 	.word	0x0002b3d0


	//   ....[229]....
        /*09f4*/ 	.word	0x0002b460


	//   ....[230]....
        /*09f8*/ 	.word	0x0002b4f0


	//   ....[231]....
        /*09fc*/ 	.word	0x0002b580


	//   ....[232]....
        /*0a00*/ 	.word	0x0002b640


	//   ....[233]....
        /*0a04*/ 	.word	0x0002b920


	//   ....[234]....
        /*0a08*/ 	.word	0x0002ba20


	//   ....[235]....
        /*0a0c*/ 	.word	0x0002bae0


	//   ....[236]....
        /*0a10*/ 	.word	0x0002bb40


	//   ....[237]....
        /*0a14*/ 	.word	0x0002bc30


	//   ....[238]....
        /*0a18*/ 	.word	0x0002bcd0


	//   ....[239]....
        /*0a1c*/ 	.word	0x0002bda0


	//   ....[240]....
        /*0a20*/ 	.word	0x0002be40


	//   ....[241]....
        /*0a24*/ 	.word	0x0002bf20


	//   ....[242]....
        /*0a28*/ 	.word	0x0002c060


	//   ....[243]....
        /*0a2c*/ 	.word	0x0002c130


	//   ....[244]....
        /*0a30*/ 	.word	0x0002c240


	//   ....[245]....
        /*0a34*/ 	.word	0x0002c300


	//   ....[246]....
        /*0a38*/ 	.word	0x0002c360


	//   ....[247]....
        /*0a3c*/ 	.word	0x0002c460


	//   ....[248]....
        /*0a40*/ 	.word	0x0002c4c0


	//   ....[249]....
        /*0a44*/ 	.word	0x0002c560


	//   ....[250]....
        /*0a48*/ 	.word	0x0002c680


	//   ....[251]....
        /*0a4c*/ 	.word	0x0002c6f0


	//   ....[252]....
        /*0a50*/ 	.word	0x0002c750


	//   ....[253]....
        /*0a54*/ 	.word	0x0002c860


	//   ....[254]....
        /*0a58*/ 	.word	0x0002c8c0


	//   ....[255]....
        /*0a5c*/ 	.word	0x0002c9e0


	//   ....[0]....
        /*0a60*/ 	.word	0x0002ca40


	//   ....[1]....
        /*0a64*/ 	.word	0x0002cae0


	//   ....[2]....
        /*0a68*/ 	.word	0x0002cc80


	//   ....[3]....
        /*0a6c*/ 	.word	0x0002cd30


	//   ....[4]....
        /*0a70*/ 	.word	0x0002cd90


	//   ....[5]....
        /*0a74*/ 	.word	0x0002ce50


	//   ....[6]....
        /*0a78*/ 	.word	0x0002ceb0


	//   ....[7]....
        /*0a7c*/ 	.word	0x0002cf70


	//   ....[8]....
        /*0a80*/ 	.word	0x0002cfd0


	//   ....[9]....
        /*0a84*/ 	.word	0x0002d090


	//   ....[10]....
        /*0a88*/ 	.word	0x0002d180


	//   ....[11]....
        /*0a8c*/ 	.word	0x0002d220


	//   ....[12]....
        /*0a90*/ 	.word	0x0002d280


	//   ....[13]....
        /*0a94*/ 	.word	0x0002d350


	//   ....[14]....
        /*0a98*/ 	.word	0x0002d3b0


	//   ....[15]....
        /*0a9c*/ 	.word	0x0002d480


	//   ....[16]....
        /*0aa0*/ 	.word	0x0002d4e0


	//   ....[17]....
        /*0aa4*/ 	.word	0x0002d5b0


	//   ....[18]....
        /*0aa8*/ 	.word	0x0002d790


	//   ....[19]....
        /*0aac*/ 	.word	0x0002d830


	//   ....[20]....
        /*0ab0*/ 	.word	0x0002d950


	//   ....[21]....
        /*0ab4*/ 	.word	0x0002d9c0


	//   ....[22]....
        /*0ab8*/ 	.word	0x0002da30


	//   ....[23]....
        /*0abc*/ 	.word	0x0002daa0


	//   ....[24]....
        /*0ac0*/ 	.word	0x0002db10


	//   ....[25]....
        /*0ac4*/ 	.word	0x0002db90


	//   ....[26]....
        /*0ac8*/ 	.word	0x0002dc20


	//   ....[27]....
        /*0acc*/ 	.word	0x0002dcb0


	//   ....[28]....
        /*0ad0*/ 	.word	0x0002dd20


	//   ....[29]....
        /*0ad4*/ 	.word	0x0002dd90


	//   ....[30]....
        /*0ad8*/ 	.word	0x0002de00


	//   ....[31]....
        /*0adc*/ 	.word	0x0002de80


	//   ....[32]....
        /*0ae0*/ 	.word	0x0002def0


	//   ....[33]....
        /*0ae4*/ 	.word	0x0002df90


	//   ....[34]....
        /*0ae8*/ 	.word	0x0002e020


	//   ....[35]....
        /*0aec*/ 	.word	0x0002e150


	//----- nvinfo : EIATTR_REG_RECONFIG
	.align		4
.L_241:
        /*0af0*/ 	.byte	0x01, 0x54
	.zero		2


	//----- nvinfo : EIATTR_SYSCALL_OFFSETS
	.align		4
        /*0af4*/ 	.byte	0x04, 0x46
        /*0af6*/ 	.short	(.L_243 - .L_242)


	//   ....[0]....
.L_242:
        /*0af8*/ 	.word	0x00001e70


	//   ....[1]....
        /*0afc*/ 	.word	0x00001fc0


	//   ....[2]....
        /*0b00*/ 	.word	0x0000a300


	//   ....[3]....
        /*0b04*/ 	.word	0x0000a8a0


	//   ....[4]....
        /*0b08*/ 	.word	0x00024c70


	//   ....[5]....
        /*0b0c*/ 	.word	0x00024de0


	//   ....[6]....
        /*0b10*/ 	.word	0x00024f30


	//   ....[7]....
        /*0b14*/ 	.word	0x00025070


	//   ....[8]....
        /*0b18*/ 	.word	0x00026300


	//----- nvinfo : EIATTR_MBARRIER_INSTR_OFFSETS
	.align		4
.L_243:
        /*0b1c*/ 	.byte	0x04, 0x39
        /*0b1e*/ 	.short	(.L_245 - .L_244)


	//   ....[0]....
.L_244:
        /*0b20*/ 	.word	0x00000270
        /*0b24*/ 	.word	0x000000ff
        /*0b28*/ 	.word	0x00022800
        /*0b2c*/ 	.short	0x0100
        /*0b2e*/ 	.byte	0x08
	.zero		1


	//   ....[1]....
        /*0b30*/ 	.word	0x00000280
        /*0b34*/ 	.word	0x000000ff
        /*0b38*/ 	.word	0x00022820
        /*0b3c*/ 	.short	0x0100
        /*0b3e*/ 	.byte	0x08
	.zero		1


	//   ....[2]....
        /*0b40*/ 	.word	0x00000370
        /*0b44*/ 	.word	0x000000ff
        /*0b48*/ 	.word	0x00022830
        /*0b4c*/ 	.short	0x0100
        /*0b4e*/ 	.byte	0x08
	.zero		1


	//   ....[3]....
        /*0b50*/ 	.word	0x00000380
        /*0b54*/ 	.word	0x000000ff
        /*0b58*/ 	.word	0x00022840
        /*0b5c*/ 	.short	0x0100
        /*0b5e*/ 	.byte	0x08
	.zero		1


	//   ....[4]....
        /*0b60*/ 	.word	0x00000390
        /*0b64*/ 	.word	0x000000ff
        /*0b68*/ 	.word	0x00022838
        /*0b6c*/ 	.short	0x0100
        /*0b6e*/ 	.byte	0x08
	.zero		1


	//   ....[5]....
        /*0b70*/ 	.word	0x000003a0
        /*0b74*/ 	.word	0x000000ff
        /*0b78*/ 	.word	0x00022848
        /*0b7c*/ 	.short	0x0100
        /*0b7e*/ 	.byte	0x08
	.zero		1


	//   ....[6]....
        /*0b80*/ 	.word	0x000004d0
        /*0b84*/ 	.word	0x000000ff
        /*0b88*/ 	.word	0x00022850
        /*0b8c*/ 	.short	0x0100
        /*0b8e*/ 	.byte	0x08
	.zero		1


	//   ....[7]....
        /*0b90*/ 	.word	0x000004e0
        /*0b94*/ 	.word	0x000000ff
        /*0b98*/ 	.word	0x00022860
        /*0b9c*/ 	.short	0x0100
        /*0b9e*/ 	.byte	0x08
	.zero		1


	//   ....[8]....
        /*0ba0*/ 	.word	0x000004f0
        /*0ba4*/ 	.word	0x000000ff
        /*0ba8*/ 	.word	0x00022858
        /*0bac*/ 	.short	0x0100
        /*0bae*/ 	.byte	0x08
	.zero		1


	//   ....[9]....
        /*0bb0*/ 	.word	0x00000500
        /*0bb4*/ 	.word	0x000000ff
        /*0bb8*/ 	.word	0x00022868
        /*0bbc*/ 	.short	0x0100
        /*0bbe*/ 	.byte	0x08
	.zero		1


	//   ....[10]....
        /*0bc0*/ 	.word	0x000005f0
        /*0bc4*/ 	.word	0x000000ff
        /*0bc8*/ 	.word	0x00022870
        /*0bcc*/ 	.short	0x0100
        /*0bce*/ 	.byte	0x06
	.zero		1


	//   ....[11]....
        /*0bd0*/ 	.word	0x00000600
        /*0bd4*/ 	.word	0x000000ff
        /*0bd8*/ 	.word	0x00022880
        /*0bdc*/ 	.short	0x0100
        /*0bde*/ 	.byte	0x06
	.zero		1


	//   ....[12]....
        /*0be0*/ 	.word	0x00000610
        /*0be4*/ 	.word	0x000000ff
        /*0be8*/ 	.word	0x00022878
        /*0bec*/ 	.short	0x0100
        /*0bee*/ 	.byte	0x06
	.zero		1


	//   ....[13]....
        /*0bf0*/ 	.word	0x00000620
        /*0bf4*/ 	.word	0x000000ff
        /*0bf8*/ 	.word	0x00022888
        /*0bfc*/ 	.short	0x0100
        /*0bfe*/ 	.byte	0x06
	.zero		1


	//   ....[14]....
        /*0c00*/ 	.word	0x00000750
        /*0c04*/ 	.word	0x000000ff
        /*0c08*/ 	.word	0x00022890
        /*0c0c*/ 	.short	0x0100
        /*0c0e*/ 	.byte	0x08
	.zero		1


	//   ....[15]....
        /*0c10*/ 	.word	0x00000760
        /*0c14*/ 	.word	0x000000ff
        /*0c18*/ 	.word	0x000228a0
        /*0c1c*/ 	.short	0x0100
        /*0c1e*/ 	.byte	0x08
	.zero		1


	//   ....[16]....
        /*0c20*/ 	.word	0x00000770
        /*0c24*/ 	.word	0x000000ff
        /*0c28*/ 	.word	0x00022898
        /*0c2c*/ 	.short	0x0100
        /*0c2e*/ 	.byte	0x08
	.zero		1


	//   ....[17]....
        /*0c30*/ 	.word	0x00000780
        /*0c34*/ 	.word	0x000000ff
        /*0c38*/ 	.word	0x000228a8
        /*0c3c*/ 	.short	0x0100
        /*0c3e*/ 	.byte	0x08
	.zero		1


	//   ....[18]....
        /*0c40*/ 	.word	0x000008c0
        /*0c44*/ 	.word	0x000000ff
        /*0c48*/ 	.word	0x000228b0
        /*0c4c*/ 	.short	0x0100
        /*0c4e*/ 	.byte	0x08
	.zero		1


	//   ....[19]....
        /*0c50*/ 	.word	0x000008d0
        /*0c54*/ 	.word	0x000000ff
        /*0c58*/ 	.word	0x000228c0
        /*0c5c*/ 	.short	0x0100
        /*0c5e*/ 	.byte	0x08
	.zero		1


	//   ....[20]....
        /*0c60*/ 	.word	0x000008e0
        /*0c64*/ 	.word	0x000000ff
        /*0c68*/ 	.word	0x000228b8
        /*0c6c*/ 	.short	0x0100
        /*0c6e*/ 	.byte	0x08
	.zero		1


	//   ....[21]....
        /*0c70*/ 	.word	0x000008f0
        /*0c74*/ 	.word	0x000000ff
        /*0c78*/ 	.word	0x000228c8
        /*0c7c*/ 	.short	0x0100
        /*0c7e*/ 	.byte	0x08
	.zero		1


	//   ....[22]....
        /*0c80*/ 	.word	0x00003080
        /*0c84*/ 	.word	0x00000054
        /*0c88*/ 	.word	0x00022890
        /*0c8c*/ 	.short	0x010a
        /*0c8e*/ 	.byte	0x3f
	.zero		1


	//   ....[23]....
        /*0c90*/ 	.word	0x00006060
        /*0c94*/ 	.word	0x00000054
        /*0c98*/ 	.word	0x00022890
        /*0c9c*/ 	.short	0x010a
        /*0c9e*/ 	.byte	0x3f
	.zero		1


	//   ....[24]....
        /*0ca0*/ 	.word	0x00008f80
        /*0ca4*/ 	.word	0x00000054
        /*0ca8*/ 	.word	0x00022890
        /*0cac*/ 	.short	0x010a
        /*0cae*/ 	.byte	0x3f
	.zero		1


	//   ....[25]....
        /*0cb0*/ 	.word	0x00009440
        /*0cb4*/ 	.word	0x00000004
        /*0cb8*/ 	.word	0x00000000
        /*0cbc*/ 	.short	0x0101
        /*0cbe*/ 	.byte	0x3f
	.zero		1


	//   ....[26]....
        /*0cc0*/ 	.word	0x00009480
        /*0cc4*/ 	.word	0x00000054
        /*0cc8*/ 	.word	0x000228b0
        /*0ccc*/ 	.short	0x010a
        /*0cce*/ 	.byte	0x3f
	.zero		1


	//   ....[27]....
        /*0cd0*/ 	.word	0x00009a00
        /*0cd4*/ 	.word	0x00000054
        /*0cd8*/ 	.word	0x00000000
        /*0cdc*/ 	.short	0x0101
        /*0cde*/ 	.byte	0x3f
	.zero		1


	//   ....[28]....
        /*0ce0*/ 	.word	0x0000a620
        /*0ce4*/ 	.word	0x00000010
        /*0ce8*/ 	.word	0x00022800
        /*0cec*/ 	.short	0x010a
        /*0cee*/ 	.byte	0x3f
	.zero		1


	//   ....[29]....
        /*0cf0*/ 	.word	0x0000a670
        /*0cf4*/ 	.word	0x00000010
        /*0cf8*/ 	.word	0x00022800
        /*0cfc*/ 	.short	0x010a
        /*0cfe*/ 	.byte	0x3f
	.zero		1


	//   ....[30]....
        /*0d00*/ 	.word	0x0000b010
        /*0d04*/ 	.word	0x00000010
        /*0d08*/ 	.word	0x00022800
        /*0d0c*/ 	.short	0x010a
        /*0d0e*/ 	.byte	0x3f
	.zero		1


	//   ....[31]....
        /*0d10*/ 	.word	0x0000e500
        /*0d14*/ 	.word	0x00000010
        /*0d18*/ 	.word	0x00022800
        /*0d1c*/ 	.short	0x010a
        /*0d1e*/ 	.byte	0x3f
	.zero		1


	//   ....[32]....
        /*0d20*/ 	.word	0x000115a0
        /*0d24*/ 	.word	0x00000008
        /*0d28*/ 	.word	0x00022830
        /*0d2c*/ 	.short	0x010a
        /*0d2e*/ 	.byte	0x3f
	.zero		1


	//   ....[33]....
        /*0d30*/ 	.word	0x000115e0
        /*0d34*/ 	.word	0x00000008
        /*0d38*/ 	.word	0x00022830
        /*0d3c*/ 	.short	0x010a
        /*0d3e*/ 	.byte	0x3f
	.zero		1


	//   ....[34]....
        /*0d40*/ 	.word	0x00011ed0
        /*0d44*/ 	.word	0x00000008
        /*0d48*/ 	.word	0x00000000
        /*0d4c*/ 	.short	0x0101
        /*0d4e*/ 	.byte	0x3f
	.zero		1


	//   ....[35]....
        /*0d50*/ 	.word	0x00015030
        /*0d54*/ 	.word	0x00000007
        /*0d58*/ 	.word	0x00022830
        /*0d5c*/ 	.short	0x010a
        /*0d5e*/ 	.byte	0x3f
	.zero		1


	//   ....[36]....
        /*0d60*/ 	.word	0x00015080
        /*0d64*/ 	.word	0x00000007
        /*0d68*/ 	.word	0x00022830
        /*0d6c*/ 	.short	0x010a
        /*0d6e*/ 	.byte	0x3f
	.zero		1


	//   ....[37]....
        /*0d70*/ 	.word	0x000153f0
        /*0d74*/ 	.word	0x00000007
        /*0d78*/ 	.word	0x00022850
        /*0d7c*/ 	.short	0x010a
        /*0d7e*/ 	.byte	0x3f
	.zero		1


	//   ....[38]....
        /*0d80*/ 	.word	0x00015430
        /*0d84*/ 	.word	0x00000007
        /*0d88*/ 	.word	0x00022850
        /*0d8c*/ 	.short	0x010a
        /*0d8e*/ 	.byte	0x3f
	.zero		1


	//   ....[39]....
        /*0d90*/ 	.word	0x00015ba0
        /*0d94*/ 	.word	0x00000006
        /*0d98*/ 	.word	0x00000000
        /*0d9c*/ 	.short	0x0101
        /*0d9e*/ 	.byte	0x3f
	.zero		1


	//   ....[40]....
        /*0da0*/ 	.word	0x00018210
        /*0da4*/ 	.word	0x00000008
        /*0da8*/ 	.word	0x00000000
        /*0dac*/ 	.short	0x0101
        /*0dae*/ 	.byte	0x3f
	.zero		1


	//   ....[41]....
        /*0db0*/ 	.word	0x00018b30
        /*0db4*/ 	.word	0x00000007
        /*0db8*/ 	.word	0x00022830
        /*0dbc*/ 	.short	0x010a
        /*0dbe*/ 	.byte	0x3f
	.zero		1


	//   ....[42]....
        /*0dc0*/ 	.word	0x00018b80
        /*0dc4*/ 	.word	0x00000007
        /*0dc8*/ 	.word	0x00022830
        /*0dcc*/ 	.short	0x010a
        /*0dce*/ 	.byte	0x3f
	.zero		1


	//   ....[43]....
        /*0dd0*/ 	.word	0x00018f20
        /*0dd4*/ 	.word	0x00000007
        /*0dd8*/ 	.word	0x00022850
        /*0ddc*/ 	.short	0x010a
        /*0dde*/ 	.byte	0x3f
	.zero		1


	//   ....[44]....
        /*0de0*/ 	.word	0x00018f60
        /*0de4*/ 	.word	0x00000007
        /*0de8*/ 	.word	0x00022850
        /*0dec*/ 	.short	0x010a
        /*0dee*/ 	.byte	0x3f
	.zero		1


	//   ....[45]....
        /*0df0*/ 	.word	0x0001a980
        /*0df4*/ 	.word	0x00000000
        /*0df8*/ 	.word	0x00000000
        /*0dfc*/ 	.short	0x0101
        /*0dfe*/ 	.byte	0x3f
	.zero		1


	//   ....[46]....
        /*0e00*/ 	.word	0x0001acc0
        /*0e04*/ 	.word	0x00000006
        /*0e08*/ 	.word	0x00000000
        /*0e0c*/ 	.short	0x0101
        /*0e0e*/ 	.byte	0x3f
	.zero		1


	//   ....[47]....
        /*0e10*/ 	.word	0x0001b380
        /*0e14*/ 	.word	0x00000007
        /*0e18*/ 	.word	0x00022830
        /*0e1c*/ 	.short	0x010a
        /*0e1e*/ 	.byte	0x3f
	.zero		1


	//   ....[48]....
        /*0e20*/ 	.word	0x0001b3d0
        /*0e24*/ 	.word	0x00000007
        /*0e28*/ 	.word	0x00022830
        /*0e2c*/ 	.short	0x010a
        /*0e2e*/ 	.byte	0x3f
	.zero		1


	//   ....[49]....
        /*0e30*/ 	.word	0x0001b770
        /*0e34*/ 	.word	0x00000007
        /*0e38*/ 	.word	0x00022850
        /*0e3c*/ 	.short	0x010a
        /*0e3e*/ 	.byte	0x3f
	.zero		1


	//   ....[50]....
        /*0e40*/ 	.word	0x0001b7b0
        /*0e44*/ 	.word	0x00000007
        /*0e48*/ 	.word	0x00022850
        /*0e4c*/ 	.short	0x010a
        /*0e4e*/ 	.byte	0x3f
	.zero		1


	//   ....[51]....
        /*0e50*/ 	.word	0x0001bec0
        /*0e54*/ 	.word	0x0000004f
        /*0e58*/ 	.word	0x00000000
        /*0e5c*/ 	.short	0x0101
        /*0e5e*/ 	.byte	0x3f
	.zero		1


	//   ....[52]....
        /*0e60*/ 	.word	0x0001e550
        /*0e64*/ 	.word	0x00000006
        /*0e68*/ 	.word	0x00000000
        /*0e6c*/ 	.short	0x0101
        /*0e6e*/ 	.byte	0x3f
	.zero		1


	//   ....[53]....
        /*0e70*/ 	.word	0x0001eb70
        /*0e74*/ 	.word	0x0000000d
        /*0e78*/ 	.word	0x00022850
        /*0e7c*/ 	.short	0x010a
        /*0e7e*/ 	.byte	0x3f
	.zero		1


	//   ....[54]....
        /*0e80*/ 	.word	0x0001ebf0
        /*0e84*/ 	.word	0x0000000d
        /*0e88*/ 	.word	0x00022850
        /*0e8c*/ 	.short	0x010a
        /*0e8e*/ 	.byte	0x3f
	.zero		1


	//   ....[55]....
        /*0e90*/ 	.word	0x0001f1e0
        /*0e94*/ 	.word	0x00000000
        /*0e98*/ 	.word	0x00000000
        /*0e9c*/ 	.short	0x0101
        /*0e9e*/ 	.byte	0x3f
	.zero		1


	//   ....[56]....
        /*0ea0*/ 	.word	0x00020da0
        /*0ea4*/ 	.word	0x00000000
        /*0ea8*/ 	.word	0x00000000
        /*0eac*/ 	.short	0x0101
        /*0eae*/ 	.byte	0x3f
	.zero		1


	//   ....[57]....
        /*0eb0*/ 	.word	0x000236d0
        /*0eb4*/ 	.word	0x00000017
        /*0eb8*/ 	.word	0x00022820
        /*0ebc*/ 	.short	0x010a
        /*0ebe*/ 	.byte	0x3f
	.zero		1


	//   ....[58]....
        /*0ec0*/ 	.word	0x00023760
        /*0ec4*/ 	.word	0x0000000a
        /*0ec8*/ 	.word	0x000228a0
        /*0ecc*/ 	.short	0x010a
        /*0ece*/ 	.byte	0x3f
	.zero		1


	//   ....[59]....
        /*0ed0*/ 	.word	0x00023b90
        /*0ed4*/ 	.word	0x0000000a
        /*0ed8*/ 	.word	0x000228c0
        /*0edc*/ 	.short	0x010a
        /*0ede*/ 	.byte	0x3f
	.zero		1


	//   ....[60]....
        /*0ee0*/ 	.word	0x00023ed0
        /*0ee4*/ 	.word	0x00000009
        /*0ee8*/ 	.word	0x000228a0
        /*0eec*/ 	.short	0x010a
        /*0eee*/ 	.byte	0x3f
	.zero		1


	//   ....[61]....
        /*0ef0*/ 	.word	0x000242f0
        /*0ef4*/ 	.word	0x00000009
        /*0ef8*/ 	.word	0x000228c0
        /*0efc*/ 	.short	0x010a
        /*0efe*/ 	.byte	0x3f
	.zero		1


	//   ....[62]....
        /*0f00*/ 	.word	0x00025550
        /*0f04*/ 	.word	0x00000004
        /*0f08*/ 	.word	0x00022880
        /*0f0c*/ 	.short	0x010a
        /*0f0e*/ 	.byte	0x3f
	.zero		1


	//   ....[63]....
        /*0f10*/ 	.word	0x00025a00
        /*0f14*/ 	.word	0x00000004
        /*0f18*/ 	.word	0x00022870
        /*0f1c*/ 	.short	0x0107
        /*0f1e*/ 	.byte	0x3f
	.zero		1


	//   ....[64]....
        /*0f20*/ 	.word	0x00025ac0
        /*0f24*/ 	.word	0x00000004
        /*0f28*/ 	.word	0x00022870
        /*0f2c*/ 	.short	0x0101
        /*0f2e*/ 	.byte	0x3f
	.zero		1


	//   ....[65]....
        /*0f30*/ 	.word	0x00025b10
        /*0f34*/ 	.word	0x00000004
        /*0f38*/ 	.word	0x00022840
        /*0f3c*/ 	.short	0x010a
        /*0f3e*/ 	.byte	0x3f
	.zero		1


	//   ....[66]....
        /*0f40*/ 	.word	0x00025fe0
        /*0f44*/ 	.word	0x00000004
        /*0f48*/ 	.word	0x00022830
        /*0f4c*/ 	.short	0x0107
        /*0f4e*/ 	.byte	0x3f
	.zero		1


	//   ....[67]....
        /*0f50*/ 	.word	0x000260b0
        /*0f54*/ 	.word	0x00000004
        /*0f58*/ 	.word	0x00022830
        /*0f5c*/ 	.short	0x0101
        /*0f5e*/ 	.byte	0x3f
	.zero		1


	//   ....[68]....
        /*0f60*/ 	.word	0x000269e0
        /*0f64*/ 	.word	0x00000017
        /*0f68*/ 	.word	0x00022800
        /*0f6c*/ 	.short	0x0107
        /*0f6e*/ 	.byte	0x3f
	.zero		1


	//   ....[69]....
        /*0f70*/ 	.word	0x00026ae0
        /*0f74*/ 	.word	0x00000017
        /*0f78*/ 	.word	0x00022800
        /*0f7c*/ 	.short	0x0101
        /*0f7e*/ 	.byte	0x3f
	.zero		1


	//   ....[70]....
        /*0f80*/ 	.word	0x00026b00
        /*0f84*/ 	.word	0x00000017
        /*0f88*/ 	.word	0x00022820
        /*0f8c*/ 	.short	0x010a
        /*0f8e*/ 	.byte	0x3f
	.zero		1


	//   ....[71]....
        /*0f90*/ 	.word	0x00026e80
        /*0f94*/ 	.word	0x00000000
        /*0f98*/ 	.word	0x00022880
        /*0f9c*/ 	.short	0x010a
        /*0f9e*/ 	.byte	0x3f
	.zero		1


	//   ....[72]....
        /*0fa0*/ 	.word	0x00027240
        /*0fa4*/ 	.word	0x00000000
        /*0fa8*/ 	.word	0x00022870
        /*0fac*/ 	.short	0x0107
        /*0fae*/ 	.byte	0x3f
	.zero		1


	//   ....[73]....
        /*0fb0*/ 	.word	0x00027300
        /*0fb4*/ 	.word	0x00000000
        /*0fb8*/ 	.word	0x00022870
        /*0fbc*/ 	.short	0x0101
        /*0fbe*/ 	.byte	0x3f
	.zero		1


	//   ....[74]....
        /*0fc0*/ 	.word	0x00027330
        /*0fc4*/ 	.word	0x00000000
        /*0fc8*/ 	.word	0x00022840
        /*0fcc*/ 	.short	0x010a
        /*0fce*/ 	.byte	0x3f
	.zero		1


	//   ....[75]....
        /*0fd0*/ 	.word	0x00027700
        /*0fd4*/ 	.word	0x00000000
        /*0fd8*/ 	.word	0x00022830
        /*0fdc*/ 	.short	0x0107
        /*0fde*/ 	.byte	0x3f
	.zero		1


	//   ....[76]....
        /*0fe0*/ 	.word	0x000277c0
        /*0fe4*/ 	.word	0x00000000
        /*0fe8*/ 	.word	0x00022830
        /*0fec*/ 	.short	0x0101
        /*0fee*/ 	.byte	0x3f
	.zero		1


	//   ....[77]....
        /*0ff0*/ 	.word	0x00027850
        /*0ff4*/ 	.word	0x00000000
        /*0ff8*/ 	.word	0x00022870
        /*0ffc*/ 	.short	0x010a
        /*0ffe*/ 	.byte	0x3f
	.zero		1


	//   ....[78]....
        /*1000*/ 	.word	0x000278e0
        /*1004*/ 	.word	0x00000000
        /*1008*/ 	.word	0x00022860
        /*100c*/ 	.short	0x010a
        /*100e*/ 	.byte	0x3f
	.zero		1


	//   ....[79]....
        /*1010*/ 	.word	0x00027d40
        /*1014*/ 	.word	0x00000000
        /*1018*/ 	.word	0x00022850
        /*101c*/ 	.short	0x0101
        /*101e*/ 	.byte	0x3f
	.zero		1


	//   ....[80]....
        /*1020*/ 	.word	0x00027dd0
        /*1024*/ 	.word	0x00000000
        /*1028*/ 	.word	0x00000000
        /*102c*/ 	.short	0x0101
        /*102e*/ 	.byte	0x3f
	.zero		1


	//   ....[81]....
        /*1030*/ 	.word	0x00027f90
        /*1034*/ 	.word	0x00000011
        /*1038*/ 	.word	0x00022870
        /*103c*/ 	.short	0x010a
        /*103e*/ 	.byte	0x3f
	.zero		1


	//   ....[82]....
        /*1040*/ 	.word	0x00028010
        /*1044*/ 	.word	0x00000011
        /*1048*/ 	.word	0x00022860
        /*104c*/ 	.short	0x010a
        /*104e*/ 	.byte	0x3f
	.zero		1


	//   ....[83]....
        /*1050*/ 	.word	0x00028480
        /*1054*/ 	.word	0x00000011
        /*1058*/ 	.word	0x00022850
        /*105c*/ 	.short	0x0101
        /*105e*/ 	.byte	0x3f
	.zero		1


	//   ....[84]....
        /*1060*/ 	.word	0x00028540
        /*1064*/ 	.word	0x00000011
        /*1068*/ 	.word	0x00000000
        /*106c*/ 	.short	0x0101
        /*106e*/ 	.byte	0x3f
	.zero		1


	//   ....[85]....
        /*1070*/ 	.word	0x00029240
        /*1074*/ 	.word	0x00000007
        /*1078*/ 	.word	0x00022820
        /*107c*/ 	.short	0x010a
        /*107e*/ 	.byte	0x3f
	.zero		1


	//   ....[86]....
        /*1080*/ 	.word	0x000293b0
        /*1084*/ 	.word	0x00000005
        /*1088*/ 	.word	0x00022840
        /*108c*/ 	.short	0x010a
        /*108e*/ 	.byte	0x3f
	.zero		1


	//   ....[87]....
        /*1090*/ 	.word	0x00029450
        /*1094*/ 	.word	0x00000003
        /*1098*/ 	.word	0x00022840
        /*109c*/ 	.short	0x010a
        /*109e*/ 	.byte	0x3f
	.zero		1


	//   ....[88]....
        /*10a0*/ 	.word	0x00029490
        /*10a4*/ 	.word	0x00000005
        /*10a8*/ 	.word	0x00022860
        /*10ac*/ 	.short	0x010a
        /*10ae*/ 	.byte	0x3f
	.zero		1


	//   ....[89]....
        /*10b0*/ 	.word	0x000294d0
        /*10b4*/ 	.word	0x00000003
        /*10b8*/ 	.word	0x00022860
        /*10bc*/ 	.short	0x010a
        /*10be*/ 	.byte	0x3f
	.zero		1


	//   ....[90]....
        /*10c0*/ 	.word	0x00029510
        /*10c4*/ 	.word	0x00000005
        /*10c8*/ 	.word	0x00022880
        /*10cc*/ 	.short	0x010a
        /*10ce*/ 	.byte	0x3f
	.zero		1


	//   ....[91]....
        /*10d0*/ 	.word	0x00029550
        /*10d4*/ 	.word	0x00000003
        /*10d8*/ 	.word	0x00022880
        /*10dc*/ 	.short	0x010a
        /*10de*/ 	.byte	0x3f
	.zero		1


	//   ....[92]....
        /*10e0*/ 	.word	0x000295b0
        /*10e4*/ 	.word	0x00000054
        /*10e8*/ 	.word	0x00022890
        /*10ec*/ 	.short	0x010a
        /*10ee*/ 	.byte	0x3f
	.zero		1


	//   ....[93]....
        /*10f0*/ 	.word	0x00029720
        /*10f4*/ 	.word	0x00000054
        /*10f8*/ 	.word	0x00022890
        /*10fc*/ 	.short	0x010a
        /*10fe*/ 	.byte	0x3f
	.zero		1


	//   ....[94]....
        /*1100*/ 	.word	0x000298a0
        /*1104*/ 	.word	0x00000054
        /*1108*/ 	.word	0x00022890
        /*110c*/ 	.short	0x010a
        /*110e*/ 	.byte	0x3f
	.zero		1


	//   ....[95]....
        /*1110*/ 	.word	0x00029a00
        /*1114*/ 	.word	0x00000054
        /*1118*/ 	.word	0x000228b0
        /*111c*/ 	.short	0x010a
        /*111e*/ 	.byte	0x3f
	.zero		1


	//   ....[96]....
        /*1120*/ 	.word	0x00029cb0
        /*1124*/ 	.word	0x00000010
        /*1128*/ 	.word	0x00022800
        /*112c*/ 	.short	0x010a
        /*112e*/ 	.byte	0x3f
	.zero		1


	//   ....[97]....
        /*1130*/ 	.word	0x00029ec0
        /*1134*/ 	.word	0x00000010
        /*1138*/ 	.word	0x00022800
        /*113c*/ 	.short	0x010a
        /*113e*/ 	.byte	0x3f
	.zero		1


	//   ....[98]....
        /*1140*/ 	.word	0x00029f10
        /*1144*/ 	.word	0x00000008
        /*1148*/ 	.word	0x00022830
        /*114c*/ 	.short	0x010a
        /*114e*/ 	.byte	0x3f
	.zero		1


	//   ....[99]....
        /*1150*/ 	.word	0x00029f60
        /*1154*/ 	.word	0x00000007
        /*1158*/ 	.word	0x00022830
        /*115c*/ 	.short	0x010a
        /*115e*/ 	.byte	0x3f
	.zero		1


	//   ....[100]....
        /*1160*/ 	.word	0x00029fb0
        /*1164*/ 	.word	0x00000007
        /*1168*/ 	.word	0x00022850
        /*116c*/ 	.short	0x010a
        /*116e*/ 	.byte	0x3f
	.zero		1


	//   ....[101]....
        /*1170*/ 	.word	0x0002a000
        /*1174*/ 	.word	0x00000007
        /*1178*/ 	.word	0x00022830
        /*117c*/ 	.short	0x010a
        /*117e*/ 	.byte	0x3f
	.zero		1


	//   ....[102]....
        /*1180*/ 	.word	0x0002a050
        /*1184*/ 	.word	0x00000007
        /*1188*/ 	.word	0x00022850
        /*118c*/ 	.short	0x010a
        /*118e*/ 	.byte	0x3f
	.zero		1


	//   ....[103]....
        /*1190*/ 	.word	0x0002a0a0
        /*1194*/ 	.word	0x00000007
        /*1198*/ 	.word	0x00022830
        /*119c*/ 	.short	0x010a
        /*119e*/ 	.byte	0x3f
	.zero		1


	//   ....[104]....
        /*11a0*/ 	.word	0x0002a0f0
        /*11a4*/ 	.word	0x00000007
        /*11a8*/ 	.word	0x00022850
        /*11ac*/ 	.short	0x010a
        /*11ae*/ 	.byte	0x3f
	.zero		1


	//   ....[105]....
        /*11b0*/ 	.word	0x0002a140
        /*11b4*/ 	.word	0x0000000d
        /*11b8*/ 	.word	0x00022850
        /*11bc*/ 	.short	0x010a
        /*11be*/ 	.byte	0x3f
	.zero		1


	//   ....[106]....
        /*11c0*/ 	.word	0x0002b700
        /*11c4*/ 	.word	0x00000017
        /*11c8*/ 	.word	0x00022820
        /*11cc*/ 	.short	0x010a
        /*11ce*/ 	.byte	0x3f
	.zero		1


	//   ....[107]....
        /*11d0*/ 	.word	0x0002b750
        /*11d4*/ 	.word	0x0000000a
        /*11d8*/ 	.word	0x000228a0
        /*11dc*/ 	.short	0x010a
        /*11de*/ 	.byte	0x3f
	.zero		1


	//   ....[108]....
        /*11e0*/ 	.word	0x0002b7a0
        /*11e4*/ 	.word	0x0000000a
        /*11e8*/ 	.word	0x000228c0
        /*11ec*/ 	.short	0x010a
        /*11ee*/ 	.byte	0x3f
	.zero		1


	//   ....[109]....
        /*11f0*/ 	.word	0x0002b7f0
        /*11f4*/ 	.word	0x00000009
        /*11f8*/ 	.word	0x000228a0
        /*11fc*/ 	.short	0x010a
        /*11fe*/ 	.byte	0x3f
	.zero		1


	//   ....[110]....
        /*1200*/ 	.word	0x0002b840
        /*1204*/ 	.word	0x00000009
        /*1208*/ 	.word	0x000228c0
        /*120c*/ 	.short	0x010a
        /*120e*/ 	.byte	0x3f
	.zero		1


	//   ....[111]....
        /*1210*/ 	.word	0x0002b970
        /*1214*/ 	.word	0x00000004
        /*1218*/ 	.word	0x00022880
        /*121c*/ 	.short	0x010a
        /*121e*/ 	.byte	0x3f
	.zero		1


	//   ....[112]....
        /*1220*/ 	.word	0x0002bfb0
        /*1224*/ 	.word	0x00000004
        /*1228*/ 	.word	0x00022840
        /*122c*/ 	.short	0x010a
        /*122e*/ 	.byte	0x3f
	.zero		1


	//   ....[113]....
        /*1230*/ 	.word	0x0002cb80
        /*1234*/ 	.word	0x00000017
        /*1238*/ 	.word	0x00022820
        /*123c*/ 	.short	0x010a
        /*123e*/ 	.byte	0x3f
	.zero		1


	//   ....[114]....
        /*1240*/ 	.word	0x0002cbd0
        /*1244*/ 	.word	0x00000000
        /*1248*/ 	.word	0x00022880
        /*124c*/ 	.short	0x010a
        /*124e*/ 	.byte	0x3f
	.zero		1


	//   ....[115]....
        /*1250*/ 	.word	0x0002d0d0
        /*1254*/ 	.word	0x00000000
        /*1258*/ 	.word	0x00022840
        /*125c*/ 	.short	0x010a
        /*125e*/ 	.byte	0x3f
	.zero		1


	//   ....[116]....
        /*1260*/ 	.word	0x0002d5f0
        /*1264*/ 	.word	0x00000000
        /*1268*/ 	.word	0x00022870
        /*126c*/ 	.short	0x010a
        /*126e*/ 	.byte	0x3f
	.zero		1


	//   ....[117]....
        /*1270*/ 	.word	0x0002d640
        /*1274*/ 	.word	0x00000000
        /*1278*/ 	.word	0x00022860
        /*127c*/ 	.short	0x010a
        /*127e*/ 	.byte	0x3f
	.zero		1


	//   ....[118]....
        /*1280*/ 	.word	0x0002d690
        /*1284*/ 	.word	0x00000011
        /*1288*/ 	.word	0x00022870
        /*128c*/ 	.short	0x010a
        /*128e*/ 	.byte	0x3f
	.zero		1


	//   ....[119]....
        /*1290*/ 	.word	0x0002d6e0
        /*1294*/ 	.word	0x00000011
        /*1298*/ 	.word	0x00022860
        /*129c*/ 	.short	0x010a
        /*129e*/ 	.byte	0x3f
	.zero		1


	//   ....[120]....
        /*12a0*/ 	.word	0x0002e070
        /*12a4*/ 	.word	0x00000007
        /*12a8*/ 	.word	0x00022820
        /*12ac*/ 	.short	0x010a
        /*12ae*/ 	.byte	0x3f
	.zero		1


	//   ....[121]....
        /*12b0*/ 	.word	0x0002e210
        /*12b4*/ 	.word	0x00000005
        /*12b8*/ 	.word	0x00022840
        /*12bc*/ 	.short	0x010a
        /*12be*/ 	.byte	0x3f
	.zero		1


	//   ....[122]....
        /*12c0*/ 	.word	0x0002e260
        /*12c4*/ 	.word	0x00000003
        /*12c8*/ 	.word	0x00022840
        /*12cc*/ 	.short	0x010a
        /*12ce*/ 	.byte	0x3f
	.zero		1


	//   ....[123]....
        /*12d0*/ 	.word	0x0002e2b0
        /*12d4*/ 	.word	0x00000005
        /*12d8*/ 	.word	0x00022860
        /*12dc*/ 	.short	0x010a
        /*12de*/ 	.byte	0x3f
	.zero		1


	//   ....[124]....
        /*12e0*/ 	.word	0x0002e300
        /*12e4*/ 	.word	0x00000003
        /*12e8*/ 	.word	0x00022860
        /*12ec*/ 	.short	0x010a
        /*12ee*/ 	.byte	0x3f
	.zero		1


	//   ....[125]....
        /*12f0*/ 	.word	0x0002e350
        /*12f4*/ 	.word	0x00000005
        /*12f8*/ 	.word	0x00022880
        /*12fc*/ 	.short	0x010a
        /*12fe*/ 	.byte	0x3f
	.zero		1


	//----- nvinfo : EIATTR_NUM_MBARRIERS
	.align		4
.L_245:
        /*1300*/ 	.byte	0x03, 0x38
        /*1302*/ 	.short	0x0016


	//----- nvinfo : EIATTR_EXIT_INSTR_OFFSETS
	.align		4
        /*1304*/ 	.byte	0x04, 0x1c
        /*1306*/ 	.short	(.L_247 - .L_246)


	//   ....[0]....
.L_246:
        /*1308*/ 	.word	0x000295a0


	//----- nvinfo : EIATTR_MAX_THREADS
	.align		4
.L_247:
        /*130c*/ 	.byte	0x04, 0x05
        /*130e*/ 	.short	(.L_249 - .L_248)
.L_248:
        /*1310*/ 	.word	0x00000180
        /*1314*/ 	.word	0x00000001
        /*1318*/ 	.word	0x00000001


	//----- nvinfo : EIATTR_CRS_STACK_SIZE
	.align		4
.L_249:
        /*131c*/ 	.byte	0x04, 0x1e
        /*131e*/ 	.short	(.L_251 - .L_250)
.L_250:
        /*1320*/ 	.word	0x00000000


	//----- nvinfo : EIATTR_CBANK_PARAM_SIZE
	.align		4
.L_251:
        /*1324*/ 	.byte	0x03, 0x19
        /*1326*/ 	.short	0x0af0


	//----- nvinfo : EIATTR_PARAM_CBANK
	.align		4
        /*1328*/ 	.byte	0x04, 0x0a
        /*132a*/ 	.short	(.L_253 - .L_252)
	.align		4
.L_252:
        /*132c*/ 	.word	index@(.nv.constant0._ZN7cutlass13device_kernelIN5flash11enable_sm90INS1_16FlashAttnFwdSm90INS1_25CollectiveMainloopFwdSm90ILi2EN4cute5tupleIJNS5_1CILi1EEES8_S8_EEENS6_IJNS7_ILi128EEESA_NS7_ILi192EEEEEELi128ENS_12float_e4m3_tEfNS_4arch4Sm90ELb0ELb1ELb1ELb1ELb1ELb1ELb0ELb1ELb1ELb1ELb0ELb0EEENS1_21CollectiveEpilogueFwdINS6_IJSA_SA_SA_EEES9_NS_10bfloat16_tESF_Li256ELb1ELb1ELb0ELb1EEENS1_36VarlenDynamicPersistentTileSchedulerILi128ELi128ELi256ELi128ELb0ELb1ELb1ELb1ELb0ELb1EEEEEEEEEvNT_6ParamsE)
        /*1330*/ 	.short	0x0210
        /*1332*/ 	.short	0x0af0


	//----- nvinfo : EIATTR_SW_WAR
	.align		4
.L_253:
        /*1334*/ 	.byte	0x04, 0x36
        /*1336*/ 	.short	(.L_255 - .L_254)
.L_254:
        /*1338*/ 	.word	0x00000008
.L_255:


//--------------------- .nv.info._ZN7cutlass13device_kernelIN5flash11enable_sm90INS1_16FlashAttnFwdSm90INS1_25CollectiveMainloopFwdSm90ILi2EN4cute5tupleIJNS5_1CILi1EEES8_S8_EEENS6_IJNS7_ILi128EEENS7_ILi160EEENS7_ILi192EEEEEELi128ENS_12float_e4m3_tEfNS_4arch4Sm90ELb1ELb0ELb1ELb0ELb1ELb0ELb0ELb1ELb1ELb1ELb0ELb0EEENS1_21CollectiveEpilogueFwdINS6_IJSA_SA_SB_EEES9_NS_10bfloat16_tESG_Li256ELb0ELb1ELb0ELb1EEENS1_30DynamicPersistentTileSchedulerILi256ELi128ELb0ELb1ELb1EEEEEEEEEvNT_6ParamsE --------------------------
	.section	.nv.info._ZN7cutlass13device_kernelIN5flash11enable_sm90INS1_16FlashAttnFwdSm90INS1_25CollectiveMainloopFwdSm90ILi2EN4cute5tupleIJNS5_1CILi1EEES8_S8_EEENS6_IJNS7_ILi128EEENS7_ILi160EEENS7_ILi192EEEEEELi128ENS_12float_e4m3_tEfNS_4arch4Sm90ELb1ELb0ELb1ELb0ELb1ELb0ELb0ELb1ELb1ELb1ELb0ELb0EEENS1_21CollectiveEpilogueFwdINS6_IJSA_SA_SB_EEES9_NS_10bfloat16_tESG_Li256ELb0ELb1ELb0ELb1EEENS1_30DynamicPersistentTileSchedulerILi256ELi128ELb0ELb1ELb1EEEEEEEEEvNT_6ParamsE,"",@"SHT_CUDA_INFO"
	.sectionflags	@""
	.align	4


	//----- nvinfo : EIATTR_CUDA_API_VERSION
	.align		4
        /*0000*/ 	.byte	0x04, 0x37
        /*0002*/ 	.short	(.L_257 - .L_256)
.L_256:
        /*0004*/ 	.word	0x00000082


	//----- nvinfo : EIATTR_KPARAM_INFO
	.align		4
.L_257:
        /*0008*/ 	.byte	0x04, 0x17
        /*000a*/ 	.short	(.L_259 - .L_258)
.L_258:
        /*000c*/ 	.word	0x00000000
        /*0010*/ 	.short	0x0000
        /*0012*/ 	.short	0x0070
        /*0014*/ 	.byte	0x00, 0xf0, 0x01, 0x2a


	//----- nvinfo : EIATTR_SPARSE_MMA_MASK
	.align		4
.L_259:
        /*0018*/ 	.byte	0x03, 0x50
        /*001a*/ 	.short	0x0000


	//----- nvinfo : EIATTR_MAXREG_COUNT
	.align		4
        /*001c*/ 	.byte	0x03, 0x1b
        /*001e*/ 	.short	0x00a8


	//----- nvinfo : EIATTR_NUM_BARRIERS
	.align		4
        /*0020*/ 	.byte	0x02, 0x4c
        /*0022*/ 	.byte	0x10
	.zero		1


	//----- nvinfo : EIATTR_EXTERNS
	.align		4
        /*0024*/ 	.byte	0x04, 0x0f
        /*0026*/ 	.short	(.L_261 - .L_260)


	//   ....[0]....
	.align		4
.L_260:
        /*0028*/ 	.word	index@(__assertfail)


	//----- nvinfo : EIATTR_ANNOTATIONS
	.align		4
.L_261:
        /*002c*/ 	.byte	0x04, 0x55
        /*002e*/ 	.short	(.L_263 - .L_262)


	//   ....[0]....
.L_262:
        /* <DEDUP_REMOVED lines=18> */


	//----- nvinfo : EIATTR_MERCURY_ISA_VERSION
	.align		4
.L_263:
        /*0138*/ 	.byte	0x03, 0x5f
        /*013a*/ 	.short	0x0101


	//----- nvinfo : EIATTR_INT_WARP_WIDE_INSTR_OFFSETS
	.align		4
        /*013c*/ 	.byte	0x04, 0x31
        /*013e*/ 	.short	(.L_265 - .L_264)


	//   ....[0]....
.L_264:
        /*0140*/ 	.word	0x000000c0


	//   ....[1]....
        /*0144*/ 	.word	0x000000d0


	//   ....[2]....
        /*0148*/ 	.word	0x00000170


	//   ....[3]....
        /*014c*/ 	.word	0x00010aa0


	//   ....[4]....
        /*0150*/ 	.word	0x00010b30


	//   ....[5]....
        /*0154*/ 	.word	0x000145c0


	//   ....[6]....
        /*0158*/ 	.word	0x00014650


	//----- nvinfo : EIATTR_COOP_GROUP_MASK_REGIDS
	.align		4
.L_265:
        /*015c*/ 	.byte	0x04, 0x29
        /*015e*/ 	.short	(.L_267 - .L_266)


	//   ....[0]....
.L_266:
        /*0160*/ 	.word	0xffffffff


	//   ....[1]....
        /*0164*/ 	.word	0xffffffff


	//   ....[2]....
        /*0168*/ 	.word	0xffffffff


	//   ....[3]....
        /*016c*/ 	.word	0xffffffff


	//   ....[4]....
        /*0170*/ 	.word	0xffffffff


	//   ....[5]....
        /*0174*/ 	.word	0xffffffff


	//   ....[6]....
        /*0178*/ 	.word	0xffffffff


	//   ....[7]....
        /*017c*/ 	.word	0xffffffff


	//   ....[8]....
        /*0180*/ 	.word	0xffffffff


	//   ....[9]....
        /*0184*/ 	.word	0xffffffff


	//   ....[10]....
        /*0188*/ 	.word	0xffffffff


	//   ....[11]....
        /*018c*/ 	.word	0xffffffff


	//   ....[12]....
        /*0190*/ 	.word	0xffffffff


	//   ....[13]....
        /*0194*/ 	.word	0xffffffff


	//   ....[14]....
        /*0198*/ 	.word	0xffffffff


	//   ....[15]....
        /*019c*/ 	.word	0xffffffff


	//   ....[16]....
        /*01a0*/ 	.word	0xffffffff


	//   ....[17]....
        /*01a4*/ 	.word	0xffffffff


	//   ....[18]....
        /*01a8*/ 	.word	0xffffffff


	//   ....[19]....
        /*01ac*/ 	.word	0xffffffff


	//   ....[20]....
        /*01b0*/ 	.word	0xffffffff


	//   ....[21]....
        /*01b4*/ 	.word	0xffffffff


	//   ....[22]....
        /*01b8*/ 	.word	0xffffffff


	//   ....[23]....
        /*01bc*/ 	.word	0xffffffff


	//   ....[24]....
        /*01c0*/ 	.word	0xffffffff


	//   ....[25]....
        /*01c4*/ 	.word	0xffffffff


	//   ....[26]....
        /*01c8*/ 	.word	0xffffffff


	//   ....[27]....
        /*01cc*/ 	.word	0xffffffff


	//   ....[28]....
        /*01d0*/ 	.word	0xffffffff


	//   ....[29]....
        /*01d4*/ 	.word	0xffffffff


	//   ....[30]....
        /*01d8*/ 	.word	0xffffffff


	//   ....[31]....
        /*01dc*/ 	.word	0xffffffff


	//   ....[32]....
        /*01e0*/ 	.word	0xffffffff


	//   ....[33]....
        /*01e4*/ 	.word	0xffffffff


	//   ....[34]....
        /*01e8*/ 	.word	0xffffffff


	//   ....[35]....
        /*01ec*/ 	.word	0xffffffff


	//   ....[36]....
        /*01f0*/ 	.word	0xffffffff


	//   ....[37]....
        /*01f4*/ 	.word	0xffffffff


	//   ....[38]....
        /*01f8*/ 	.word	0xffffffff


	//   ....[39]....
        /*01fc*/ 	.word	0xffffffff


	//   ....[40]....
        /*0200*/ 	.word	0xffffffff


	//   ....[41]....
        /*0204*/ 	.word	0xffffffff


	//   ....[42]....
        /*0208*/ 	.word	0xffffffff


	//   ....[43]....
        /*020c*/ 	.word	0xffffffff


	//   ....[44]....
        /*0210*/ 	.word	0xffffffff


	//   ....[45]....
        /*0214*/ 	.word	0xffffffff


	//   ....[46]....
        /*0218*/ 	.word	0xffffffff


	//   ....[47]....
        /*021c*/ 	.word	0xffffffff


	//   ....[48]....
        /*0220*/ 	.word	0xffffffff


	//   ....[49]....
        /*0224*/ 	.word	0xffffffff


	//   ....[50]....
        /*0228*/ 	.word	0xffffffff


	//   ....[51]....
        /*022c*/ 	.word	0xffffffff


	//   ....[52]....
        /*0230*/ 	.word	0xffffffff


	//   ....[53]....
        /*0234*/ 	.word	0xffffffff


	//   ....[54]....
        /*0238*/ 	.word	0xffffffff


	//   ....[55]....
        /*023c*/ 	.word	0xffffffff


	//   ....[56]....
        /*0240*/ 	.word	0xffffffff


	//   ....[57]....
        /*0244*/ 	.word	0xffffffff


	//   ....[58]....
        /*0248*/ 	.word	0xffffffff


	//   ....[59]....
        /*024c*/ 	.word	0xffffffff


	//   ....[60]....
        /*0250*/ 	.word	0xffffffff


	//   ....[61]....
        /*0254*/ 	.word	0xffffffff


	//   ....[62]....
        /*0258*/ 	.word	0xffffffff


	//   ....[63]....
        /*025c*/ 	.word	0xffffffff


	//   ....[64]....
        /*0260*/ 	.word	0xffffffff


	//   ....[65]....
        /*0264*/ 	.word	0xffffffff


	//   ....[66]....
        /*0268*/ 	.word	0xffffffff


	//   ....[67]....
        /*026c*/ 	.word	0xffffffff


	//   ....[68]....
        /*0270*/ 	.word	0xffffffff


	//   ....[69]....
        /*0274*/ 	.word	0xffffffff


	//   ....[70]....
        /*0278*/ 	.word	0xffffffff


	//   ....[71]....
        /*027c*/ 	.word	0xffffffff


	//   ....[72]....
        /*0280*/ 	.word	0xffffffff


	//   ....[73]....
        /*0284*/ 	.word	0xffffffff


	//   ....[74]....
        /*0288*/ 	.word	0xffffffff


	//   ....[75]....
        /*028c*/ 	.word	0xffffffff


	//   ....[76]....
        /*0290*/ 	.word	0xffffffff


	//   ....[77]....
        /*0294*/ 	.word	0xffffffff


	//   ....[78]....
        /*0298*/ 	.word	0xffffffff


	//   ....[79]....
        /*029c*/ 	.word	0xffffffff


	//   ....[80]....
        /*02a0*/ 	.word	0xffffffff


	//   ....[81]....
        /*02a4*/ 	.word	0xffffffff


	//   ....[82]....
        /*02a8*/ 	.word	0xffffffff


	//   ....[83]....
        /*02ac*/ 	.word	0xffffffff


	//   ....[84]....
        /*02b0*/ 	.word	0xffffffff


	//   ....[85]....
        /*02b4*/ 	.word	0xffffffff


	//   ....[86]....
        /*02b8*/ 	.word	0xffffffff


	//   ....[87]....
        /*02bc*/ 	.word	0xffffffff


	//   ....[88]....
        /*02c0*/ 	.word	0xffffffff


	//   ....[89]....
        /*02c4*/ 	.word	0xffffffff


	//   ....[90]....
        /*02c8*/ 	.word	0xffffffff


	//   ....[91]....
        /*02cc*/ 	.word	0xffffffff


	//   ....[92]....
        /*02d0*/ 	.word	0xffffffff


	//   ....[93]....
        /*02d4*/ 	.word	0xffffffff


	//   ....[94]....
        /*02d8*/ 	.word	0xffffffff


	//   ....[95]....
        /*02dc*/ 	.word	0xffffffff


	//   ....[96]....
        /*02e0*/ 	.word	0xffffffff


	//   ....[97]....
        /*02e4*/ 	.word	0xffffffff


	//   ....[98]....
        /*02e8*/ 	.word	0xffffffff


	//   ....[99]....
        /*02ec*/ 	.word	0xffffffff


	//   ....[100]....
        /*02f0*/ 	.word	0xffffffff


	//   ....[101]....
        /*02f4*/ 	.word	0xffffffff


	//   ....[102]....
        /*02f8*/ 	.word	0xffffffff


	//   ....[103]....
        /*02fc*/ 	.word	0xffffffff


	//   ....[104]....
        /*0300*/ 	.word	0xffffffff


	//   ....[105]....
        /*0304*/ 	.word	0xffffffff


	//   ....[106]....
        /*0308*/ 	.word	0xffffffff


	//   ....[107]....
        /*030c*/ 	.word	0xffffffff


	//   ....[108]....
        /*0310*/ 	.word	0xffffffff


	//   ....[109]....
        /*0314*/ 	.word	0xffffffff


	//   ....[110]....
        /*0318*/ 	.word	0xffffffff


	//   ....[111]....
        /*031c*/ 	.word	0xffffffff


	//   ....[112]....
        /*0320*/ 	.word	0xffffffff


	//   ....[113]....
        /*0324*/ 	.word	0xffffffff


	//   ....[114]....
        /*0328*/ 	.word	0xffffffff


	//   ....[115]....
        /*032c*/ 	.word	0xffffffff


	//   ....[116]....
        /*0330*/ 	.word	0xffffffff


	//   ....[117]....
        /*0334*/ 	.word	0xffffffff


	//   ....[118]....
        /*0338*/ 	.word	0xffffffff


	//   ....[119]....
        /*033c*/ 	.word	0xffffffff


	//   ....[120]....
        /*0340*/ 	.word	0xffffffff


	//   ....[121]....
        /*0344*/ 	.word	0xffffffff


	//   ....[122]....
        /*0348*/ 	.word	0xffffffff


	//   ....[123]....
        /*034c*/ 	.word	0xffffffff


	//   ....[124]....
        /*0350*/ 	.word	0xffffffff


	//   ....[125]....
        /*0354*/ 	.word	0xffffffff


	//   ....[126]....
        /*0358*/ 	.word	0xffffffff


	//   ....[127]....
        /*035c*/ 	.word	0xffffffff


	//   ....[128]....
        /*0360*/ 	.word	0xffffffff


	//   ....[129]....
        /*0364*/ 	.word	0xffffffff


	//   ....[130]....
        /*0368*/ 	.word	0x0500000f


	//   ....[131]....
        /*036c*/ 	.word	0x0500000f


	//   ....[132]....
        /*0370*/ 	.word	0x0500000f


	//   ....[133]....
        /*0374*/ 	.word	0x0500000f


	//   ....[134]....
        /*0378*/ 	.word	0x0500000f


	//   ....[135]....
        /*037c*/ 	.word	0x0500000f


	//   ....[136]....
        /*0380*/ 	.word	0x0500000f


	//   ....[137]....
        /*0384*/ 	.word	0x0500000f


	//   ....[138]....
        /*0388*/ 	.word	0x0500000f


	//   ....[139]....
        /*038c*/ 	.word	0x0500000f


	//   ....[140]....
        /*0390*/ 	.word	0x0500000f


	//   ....[141]....
        /*0394*/ 	.word	0x0500000f


	//   ....[142]....
        /*0398*/ 	.word	0x0500000f


	//   ....[143]....
        /*039c*/ 	.word	0x0500000f


	//   ....[144]....
        /*03a0*/ 	.word	0x0500000f


	//   ....[145]....
        /*03a4*/ 	.word	0x0500000f


	//   ....[146]....
        /*03a8*/ 	.word	0x0500000f


	//   ....[147]....
        /*03ac*/ 	.word	0x0500000f


	//   ....[148]....
        /*03b0*/ 	.word	0x0500000f


	//   ....[149]....
        /*03b4*/ 	.word	0x0500000f


	//   ....[150]....
        /*03b8*/ 	.word	0x0500000f


	//   ....[151]....
        /*03bc*/ 	.word	0x0500000f


	//   ....[152]....
        /*03c0*/ 	.word	0x0500000f


	//   ....[153]....
        /*03c4*/ 	.word	0x0500000f


	//   ....[154]....
        /*03c8*/ 	.word	0x0500000f


	//   ....[155]....
        /*03cc*/ 	.word	0x0500000f


	//   ....[156]....
        /*03d0*/ 	.word	0x0500000f


	//   ....[157]....
        /*03d4*/ 	.word	0x0500000f


	//   ....[158]....
        /*03d8*/ 	.word	0x0500000f


	//   ....[159]....
        /*03dc*/ 	.word	0x0500000f


	//   ....[160]....
        /*03e0*/ 	.word	0x0500000f


	//   ....[161]....
        /*03e4*/ 	.word	0x0500000f


	//   ....[162]....
        /*03e8*/ 	.word	0x0500000f


	//   ....[163]....
        /*03ec*/ 	.word	0x0500000f


	//   ....[164]....
        /*03f0*/ 	.word	0x0500000f


	//   ....[165]....
        /*03f4*/ 	.word	0x0500000f


	//   ....[166]....
        /*03f8*/ 	.word	0x0500000f


	//   ....[167]....
        /*03fc*/ 	.word	0x0500000f


	//   ....[168]....
        /*0400*/ 	.word	0x0500000f


	//   ....[169]....
        /*0404*/ 	.word	0x0500000f


	//   ....[170]....
        /*0408*/ 	.word	0x0500000f


	//   ....[171]....
        /*040c*/ 	.word	0x0500000f


	//   ....[172]....
        /*0410*/ 	.word	0x0500000f


	//   ....[173]....
        /*0414*/ 	.word	0x0500000f


	//   ....[174]....
        /*0418*/ 	.word	0x0500000f


	//   ....[175]....
        /*041c*/ 	.word	0x0500000f


	//   ....[176]....
        /*0420*/ 	.word	0x0500000f


	//   ....[177]....
        /*0424*/ 	.word	0x0500000f


	//   ....[178]....
        /*0428*/ 	.word	0x0500000f


	//   ....[179]....
        /*042c*/ 	.word	0x0500000f


	//----- nvinfo : EIATTR_COOP_GROUP_INSTR_OFFSETS
	.align		4
.L_267:
        /*0430*/ 	.byte	0x04, 0x28
        /*0432*/ 	.short	(.L_269 - .L_268)


	//   ....[0]....
.L_268:
        /*0434*/ 	.word	0x00000080


	//   ....[1]....
        /*0438*/ 	.word	0x00000090


	//   ....[2]....
        /*043c*/ 	.word	0x000002d0


	//   ....[3]....
        /*0440*/ 	.word	0x00000430


	//   ....[4]....
        /*0444*/ 	.word	0x00000550


	//   ....[5]....
        /*0448*/ 	.word	0x000006b0


	//   ....[6]....
        /*044c*/ 	.word	0x000013e0


	//   ....[7]....
        /*0450*/ 	.word	0x000028d0


	//   ....[8]....
        /*0454*/ 	.word	0x00002d70


	//   ....[9]....
        /*0458*/ 	.word	0x000038a0


	//   ....[10]....
        /*045c*/ 	.word	0x00003910


	//   ....[11]....
        /*0460*/ 	.word	0x00004620


	//   ....[12]....
        /*0464*/ 	.word	0x00004670


	//   ....[13]....
        /*0468*/ 	.word	0x00006910


	//   ....[14]....
        /*046c*/ 	.word	0x000077b0


	//   ....[15]....
        /*0470*/ 	.word	0x00007810


	//   ....[16]....
        /*0474*/ 	.word	0x000078e0


	//   ....[17]....
        /*0478*/ 	.word	0x00008530


	//   ....[18]....
        /*047c*/ 	.word	0x000085b0


	//   ....[19]....
        /*0480*/ 	.word	0x0000b8f0


	//   ....[20]....
        /*0484*/ 	.word	0x0000b920


	//   ....[21]....
        /*0488*/ 	.word	0x0000b950


	//   ....[22]....
        /*048c*/ 	.word	0x0000b960


	//   ....[23]....
        /*0490*/ 	.word	0x0000d440


	//   ....[24]....
        /*0494*/ 	.word	0x0000d450


	//   ....[25]....
        /*0498*/ 	.word	0x0000d4d0


	//   ....[26]....
        /*049c*/ 	.word	0x0000d4e0


	//   ....[27]....
        /*04a0*/ 	.word	0x0000e810


	//   ....[28]....
        /*04a4*/ 	.word	0x0000e820


	//   ....[29]....
        /*04a8*/ 	.word	0x0000e830


	//   ....[30]....
        /*04ac*/ 	.word	0x0000e840


	//   ....[31]....
        /*04b0*/ 	.word	0x0000e850


	//   ....[32]....
        /*04b4*/ 	.word	0x0000e860


	//   ....[33]....
        /*04b8*/ 	.word	0x0000e870


	//   ....[34]....
        /*04bc*/ 	.word	0x0000e880


	//   ....[35]....
        /*04c0*/ 	.word	0x0000e890


	//   ....[36]....
        /*04c4*/ 	.word	0x0000e8a0


	//   ....[37]....
        /*04c8*/ 	.word	0x0000e8d0


	//   ....[38]....
        /*04cc*/ 	.word	0x0000e8e0


	//   ....[39]....
        /*04d0*/ 	.word	0x0000e8f0


	//   ....[40]....
        /*04d4*/ 	.word	0x0000e900


	//   ....[41]....
        /*04d8*/ 	.word	0x0000e920


	//   ....[42]....
        /*04dc*/ 	.word	0x0000e930


	//   ....[43]....
        /*04e0*/ 	.word	0x0000e960


	//   ....[44]....
        /*04e4*/ 	.word	0x0000e970


	//   ....[45]....
        /*04e8*/ 	.word	0x0000e990


	//   ....[46]....
        /*04ec*/ 	.word	0x0000e9a0


	//   ....[47]....
        /*04f0*/ 	.word	0x0000e9b0


	//   ....[48]....
        /*04f4*/ 	.word	0x0000e9c0


	//   ....[49]....
        /*04f8*/ 	.word	0x0000e9d0


	//   ....[50]....
        /*04fc*/ 	.word	0x0000e9e0


	//   ....[51]....
        /*0500*/ 	.word	0x0000ea00


	//   ....[52]....
        /*0504*/ 	.word	0x0000ea30


	//   ....[53]....
        /*0508*/ 	.word	0x0000ea70


	//   ....[54]....
        /*050c*/ 	.word	0x0000eab0


	//   ....[55]....
        /*0510*/ 	.word	0x0000eaf0


	//   ....[56]....
        /*0514*/ 	.word	0x0000eb30


	//   ....[57]....
        /*0518*/ 	.word	0x0000eb40


	//   ....[58]....
        /*051c*/ 	.word	0x0000eb50


	//   ....[59]....
        /*0520*/ 	.word	0x0000ec40


	//   ....[60]....
        /*0524*/ 	.word	0x0000ec70


	//   ....[61]....
        /*0528*/ 	.word	0x0000eca0


	//   ....[62]....
        /*052c*/ 	.word	0x0000ed00


	//   ....[63]....
        /*0530*/ 	.word	0x0000f180


	//   ....[64]....
        /*0534*/ 	.word	0x0000f1c0


	//   ....[65]....
        /*0538*/ 	.word	0x0000f280


	//   ....[66]....
        /*053c*/ 	.word	0x0000f2a0


	//   ....[67]....
        /*0540*/ 	.word	0x0000f360


	//   ....[68]....
        /*0544*/ 	.word	0x0000f380


	//   ....[69]....
        /*0548*/ 	.word	0x0000f450


	//   ....[70]....
        /*054c*/ 	.word	0x0000f470


	//   ....[71]....
        /*0550*/ 	.word	0x0000fb10


	//   ....[72]....
        /*0554*/ 	.word	0x0000fb30


	//   ....[73]....
        /*0558*/ 	.word	0x0000fbf0


	//   ....[74]....
        /*055c*/ 	.word	0x0000fc10


	//   ....[75]....
        /*0560*/ 	.word	0x0000fcd0


	//   ....[76]....
        /*0564*/ 	.word	0x0000fcf0


	//   ....[77]....
        /*0568*/ 	.word	0x0000fdc0


	//   ....[78]....
        /*056c*/ 	.word	0x0000fde0


	//   ....[79]....
        /*0570*/ 	.word	0x0000ff70


	//   ....[80]....
        /*0574*/ 	.word	0x00011980


	//   ....[81]....
        /*0578*/ 	.word	0x000119b0


	//   ....[82]....
        /*057c*/ 	.word	0x000119f0


	//   ....[83]....
        /*0580*/ 	.word	0x00011a80


	//   ....[84]....
        /*0584*/ 	.word	0x00011a90


	//   ....[85]....
        /*0588*/ 	.word	0x00011b00


	//   ....[86]....
        /*058c*/ 	.word	0x00011b10


	//   ....[87]....
        /*0590*/ 	.word	0x00011b20


	//   ....[88]....
        /*0594*/ 	.word	0x00011b90


	//   ....[89]....
        /*0598*/ 	.word	0x00011c10


	//   ....[90]....
        /*059c*/ 	.word	0x00012010


	//   ....[91]....
        /*05a0*/ 	.word	0x00012050


	//   ....[92]....
        /*05a4*/ 	.word	0x00012070


	//   ....[93]....
        /*05a8*/ 	.word	0x00012090


	//   ....[94]....
        /*05ac*/ 	.word	0x00012120


	//   ....[95]....
        /*05b0*/ 	.word	0x00012130


	//   ....[96]....
        /*05b4*/ 	.word	0x00012190


	//   ....[97]....
        /*05b8*/ 	.word	0x000121d0


	//   ....[98]....
        /*05bc*/ 	.word	0x000121e0


	//   ....[99]....
        /*05c0*/ 	.word	0x000122a0


	//   ....[100]....
        /*05c4*/ 	.word	0x000129b0


	//   ....[101]....
        /*05c8*/ 	.word	0x000129d0


	//   ....[102]....
        /*05cc*/ 	.word	0x000129f0


	//   ....[103]....
        /*05d0*/ 	.word	0x00012a50


	//   ....[104]....
        /*05d4*/ 	.word	0x00012ad0


	//   ....[105]....
        /*05d8*/ 	.word	0x00012b00


	//   ....[106]....
        /*05dc*/ 	.word	0x00012b50


	//   ....[107]....
        /*05e0*/ 	.word	0x00012ba0


	//   ....[108]....
        /*05e4*/ 	.word	0x00013550


	//   ....[109]....
        /*05e8*/ 	.word	0x00013570


	//   ....[110]....
        /*05ec*/ 	.word	0x00013590


	//   ....[111]....
        /*05f0*/ 	.word	0x000135e0


	//   ....[112]....
        /*05f4*/ 	.word	0x000135f0


	//   ....[113]....
        /*05f8*/ 	.word	0x00013640


	//   ....[114]....
        /*05fc*/ 	.word	0x00013650


	//   ....[115]....
        /*0600*/ 	.word	0x00013660


	//   ....[116]....
        /*0604*/ 	.word	0x000136b0


	//   ....[117]....
        /*0608*/ 	.word	0x00013700


	//   ....[118]....
        /*060c*/ 	.word	0x00013b00


	//   ....[119]....
        /*0610*/ 	.word	0x00013b20


	//   ....[120]....
        /*0614*/ 	.word	0x00013b30


	//   ....[121]....
        /*0618*/ 	.word	0x00013b40


	//   ....[122]....
        /*061c*/ 	.word	0x00013b50


	//   ....[123]....
        /*0620*/ 	.word	0x00013bb0


	//   ....[124]....
        /*0624*/ 	.word	0x00013bc0


	//   ....[125]....
        /*0628*/ 	.word	0x00013c20


	//   ....[126]....
        /*062c*/ 	.word	0x00013c50


	//   ....[127]....
        /*0630*/ 	.word	0x00013c90


	//   ....[128]....
        /*0634*/ 	.word	0x00014ef0


	//   ....[129]....
        /*0638*/ 	.word	0x00015090


	//   ....[130]....
        /*063c*/ 	.word	0x000156a0


	//   ....[131]....
        /*0640*/ 	.word	0x00015780


	//   ....[132]....
        /*0644*/ 	.word	0x00015870


	//   ....[133]....
        /*0648*/ 	.word	0x000158d0


	//   ....[134]....
        /*064c*/ 	.word	0x000159b0


	//   ....[135]....
        /*0650*/ 	.word	0x00015a10


	//   ....[136]....
        /*0654*/ 	.word	0x00015af0


	//   ....[137]....
        /*0658*/ 	.word	0x00015b50


	//   ....[138]....
        /*065c*/ 	.word	0x00015c20


	//   ....[139]....
        /*0660*/ 	.word	0x00015cc0


	//   ....[140]....
        /*0664*/ 	.word	0x00015da0


	//   ....[141]....
        /*0668*/ 	.word	0x00015ef0


	//   ....[142]....
        /*066c*/ 	.word	0x00015fb0


	//   ....[143]....
        /*0670*/ 	.word	0x000160a0


	//   ....[144]....
        /*0674*/ 	.word	0x00016150


	//   ....[145]....
        /*0678*/ 	.word	0x00016230


	//   ....[146]....
        /*067c*/ 	.word	0x000162e0


	//   ....[147]....
        /*0680*/ 	.word	0x00016340


	//   ....[148]....
        /*0684*/ 	.word	0x00016430


	//   ....[149]....
        /*0688*/ 	.word	0x000164a0


	//   ....[150]....
        /*068c*/ 	.word	0x00016570


	//   ....[151]....
        /*0690*/ 	.word	0x00016600


	//   ....[152]....
        /*0694*/ 	.word	0x00016680


	//   ....[153]....
        /*0698*/ 	.word	0x00016700


	//   ....[154]....
        /*069c*/ 	.word	0x000167c0


	//   ....[155]....
        /*06a0*/ 	.word	0x00016830


	//   ....[156]....
        /*06a4*/ 	.word	0x00016920


	//   ....[157]....
        /*06a8*/ 	.word	0x00016990


	//   ....[158]....
        /*06ac*/ 	.word	0x00016a60


	//   ....[159]....
        /*06b0*/ 	.word	0x00016b90


	//   ....[160]....
        /*06b4*/ 	.word	0x00016c40


	//   ....[161]....
        /*06b8*/ 	.word	0x00016ca0


	//   ....[162]....
        /*06bc*/ 	.word	0x00016d60


	//   ....[163]....
        /*06c0*/ 	.word	0x00016dc0


	//   ....[164]....
        /*06c4*/ 	.word	0x00016e80


	//   ....[165]....
        /*06c8*/ 	.word	0x00016ee0


	//   ....[166]....
        /*06cc*/ 	.word	0x00016fa0


	//   ....[167]....
        /*06d0*/ 	.word	0x00017000


	//   ....[168]....
        /*06d4*/ 	.word	0x000170c0


	//   ....[169]....
        /*06d8*/ 	.word	0x000171b0


	//   ....[170]....
        /*06dc*/ 	.word	0x00017250


	//   ....[171]....
        /*06e0*/ 	.word	0x000172b0


	//   ....[172]....
        /*06e4*/ 	.word	0x00017380


	//   ....[173]....
        /*06e8*/ 	.word	0x000173e0


	//   ....[174]....
        /*06ec*/ 	.word	0x000174b0


	//   ....[175]....
        /*06f0*/ 	.word	0x00017510


	//   ....[176]....
        /*06f4*/ 	.word	0x000175e0


	//   ....[177]....
        /*06f8*/ 	.word	0x00017640


	//   ....[178]....
        /*06fc*/ 	.word	0x00017710


	//   ....[179]....
        /*0700*/ 	.word	0x00017960


	//----- nvinfo : EIATTR_REG_RECONFIG
	.align		4
.L_269:
        /*0704*/ 	.byte	0x01, 0x54
	.zero		2


	//----- nvinfo : EIATTR_SYSCALL_OFFSETS
	.align		4
        /*0708*/ 	.byte	0x04, 0x46
        /*070a*/ 	.short	(.L_271 - .L_270)


	//   ....[0]....
.L_270:
        /*070c*/ 	.word	0x000015c0


	//   ....[1]....
        /*0710*/ 	.word	0x00010ca0


	//   ....[2]....
        /*0714*/ 	.word	0x00010e10


	//   ....[3]....
        /*0718*/ 	.word	0x00010f60


	//   ....[4]....
        /*071c*/ 	.word	0x000110a0


	//   ....[5]....
        /*0720*/ 	.word	0x00012610


	//----- nvinfo : EIATTR_MBARRIER_INSTR_OFFSETS
	.align		4
.L_271:
        /*0724*/ 	.byte	0x04, 0x39
        /*0726*/ 	.short	(.L_273 - .L_272)


	//   ....[0]....
.L_272:
        /*0728*/ 	.word	0x00000180
        /*072c*/ 	.word	0x000000ff
        /*0730*/ 	.word	0x00029800
        /*0734*/ 	.short	0x0100
        /*0736*/ 	.byte	0x08
	.zero		1


	//   ....[1]....
        /*0738*/ 	.word	0x00000190
        /*073c*/ 	.word	0x000000ff
        /*0740*/ 	.word	0x00029820
        /*0744*/ 	.short	0x0100
        /*0746*/ 	.byte	0x08
	.zero		1


	//   ....[2]....
        /*0748*/ 	.word	0x00000280
        /*074c*/ 	.word	0x000000ff
        /*0750*/ 	.word	0x00029830
        /*0754*/ 	.short	0x0100
        /*0756*/ 	.byte	0x08
	.zero		1


	//   ....[3]....
        /*0758*/ 	.word	0x00000290
        /*075c*/ 	.word	0x000000ff
        /*0760*/ 	.word	0x00029840
        /*0764*/ 	.short	0x0100
        /*0766*/ 	.byte	0x08
	.zero		1


	//   ....[4]....
        /*0768*/ 	.word	0x000002a0
        /*076c*/ 	.word	0x000000ff
        /*0770*/ 	.word	0x00029838
        /*0774*/ 	.short	0x0100
        /*0776*/ 	.byte	0x08
	.zero		1


	//   ....[5]....
        /*0778*/ 	.word	0x000002b0
        /*077c*/ 	.word	0x000000ff
        /*0780*/ 	.word	0x00029848
        /*0784*/ 	.short	0x0100
        /*0786*/ 	.byte	0x08
	.zero		1


	//   ....[6]....
        /*0788*/ 	.word	0x000003e0
        /*078c*/ 	.word	0x000000ff
        /*0790*/ 	.word	0x00029850
        /*0794*/ 	.short	0x0100
        /*0796*/ 	.byte	0x08
	.zero		1


	//   ....[7]....
        /*0798*/ 	.word	0x000003f0
        /*079c*/ 	.word	0x000000ff
        /*07a0*/ 	.word	0x00029860
        /*07a4*/ 	.short	0x0100
        /*07a6*/ 	.byte	0x08
	.zero		1


	//   ....[8]....
        /*07a8*/ 	.word	0x00000400
        /*07ac*/ 	.word	0x000000ff
        /*07b0*/ 	.word	0x00029858
        /*07b4*/ 	.short	0x0100
        /*07b6*/ 	.byte	0x08
	.zero		1


	//   ....[9]....
        /*07b8*/ 	.word	0x00000410
        /*07bc*/ 	.word	0x000000ff
        /*07c0*/ 	.word	0x00029868
        /*07c4*/ 	.short	0x0100
        /*07c6*/ 	.byte	0x08
	.zero		1


	//   ....[10]....
        /*07c8*/ 	.word	0x00000500
        /*07cc*/ 	.word	0x000000ff
        /*07d0*/ 	.word	0x00029870
        /*07d4*/ 	.short	0x0100
        /*07d6*/ 	.byte	0x06
	.zero		1


	//   ....[11]....
        /*07d8*/ 	.word	0x00000510
        /*07dc*/ 	.word	0x000000ff
        /*07e0*/ 	.word	0x00029880
        /*07e4*/ 	.short	0x0100
        /*07e6*/ 	.byte	0x06
	.zero		1


	//   ....[12]....
        /*07e8*/ 	.word	0x00000520
        /*07ec*/ 	.word	0x000000ff
        /*07f0*/ 	.word	0x00029878
        /*07f4*/ 	.short	0x0100
        /*07f6*/ 	.byte	0x06
	.zero		1


	//   ....[13]....
        /*07f8*/ 	.word	0x00000530
        /*07fc*/ 	.word	0x000000ff
        /*0800*/ 	.word	0x00029888
        /*0804*/ 	.short	0x0100
        /*0806*/ 	.byte	0x06
	.zero		1


	//   ....[14]....
        /*0808*/ 	.word	0x00000660
        /*080c*/ 	.word	0x000000ff
        /*0810*/ 	.word	0x00029890
        /*0814*/ 	.short	0x0100
        /*0816*/ 	.byte	0x08
	.zero		1


	//   ....[15]....
        /*0818*/ 	.word	0x00000670
        /*081c*/ 	.word	0x000000ff
        /*0820*/ 	.word	0x000298a0
        /*0824*/ 	.short	0x0100
        /*0826*/ 	.byte	0x08
	.zero		1


	//   ....[16]....
        /*0828*/ 	.word	0x00000680
        /*082c*/ 	.word	0x000000ff
        /*0830*/ 	.word	0x00029898
        /*0834*/ 	.short	0x0100
        /*0836*/ 	.byte	0x08
	.zero		1


	//   ....[17]....
        /*0838*/ 	.word	0x00000690
        /*083c*/ 	.word	0x000000ff
        /*0840*/ 	.word	0x000298a8
        /*0844*/ 	.short	0x0100
        /*0846*/ 	.byte	0x08
	.zero		1


	//   ....[18]....
        /*0848*/ 	.word	0x000007e0
        /*084c*/ 	.word	0x000000ff
        /*0850*/ 	.word	0x000298b0
        /*0854*/ 	.short	0x0100
        /*0856*/ 	.byte	0x08
	.zero		1


	//   ....[19]....
        /*0858*/ 	.word	0x000007f0
        /*085c*/ 	.word	0x000000ff
        /*0860*/ 	.word	0x000298c0
        /*0864*/ 	.short	0x0100
        /*0866*/ 	.byte	0x08
	.zero		1


	//   ....[20]....
        /*0868*/ 	.word	0x00000800
        /*086c*/ 	.word	0x000000ff
        /*0870*/ 	.word	0x000298b8
        /*0874*/ 	.short	0x0100
        /*0876*/ 	.byte	0x08
	.zero		1


	//   ....[21]....
        /*0878*/ 	.word	0x00000810
        /*087c*/ 	.word	0x000000ff
        /*0880*/ 	.word	0x000298c8
        /*0884*/ 	.short	0x0100
        /*0886*/ 	.byte	0x08
	.zero		1


	//   ....[22]....
        /*0888*/ 	.word	0x00001910
        /*088c*/ 	.word	0x000000ff
        /*0890*/ 	.word	0x00029800
        /*0894*/ 	.short	0x010a
        /*0896*/ 	.byte	0x29
	.zero		1


	//   ....[23]....
        /*0898*/ 	.word	0x000019b0
        /*089c*/ 	.word	0x00000002
        /*08a0*/ 	.word	0x00029830
        /*08a4*/ 	.short	0x010a
        /*08a6*/ 	.byte	0x3f
	.zero		1


	//   ....[24]....
        /*08a8*/ 	.word	0x000019f0
        /*08ac*/ 	.word	0x00000002
        /*08b0*/ 	.word	0x00029830
        /*08b4*/ 	.short	0x010a
        /*08b6*/ 	.byte	0x3f
	.zero		1


	//   ....[25]....
        /*08b8*/ 	.word	0x00003550
        /*08bc*/ 	.word	0x000000ff
        /*08c0*/ 	.word	0x00000000
        /*08c4*/ 	.short	0x0101
        /*08c6*/ 	.byte	0x06
	.zero		1


	//   ....[26]....
        /*08c8*/ 	.word	0x00005820
        /*08cc*/ 	.word	0x000000ff
        /*08d0*/ 	.word	0x00029830
        /*08d4*/ 	.short	0x010a
        /*08d6*/ 	.byte	0x06
	.zero		1


	//   ....[27]....
        /*08d8*/ 	.word	0x00005860
        /*08dc*/ 	.word	0x000000ff
        /*08e0*/ 	.word	0x00029830
        /*08e4*/ 	.short	0x010a
        /*08e6*/ 	.byte	0x06
	.zero		1


	//   ....[28]....
        /*08e8*/ 	.word	0x000064a0
        /*08ec*/ 	.word	0x000000ff
        /*08f0*/ 	.word	0x00029850
        /*08f4*/ 	.short	0x010a
        /*08f6*/ 	.byte	0x06
	.zero		1


	//   ....[29]....
        /*08f8*/ 	.word	0x000064e0
        /*08fc*/ 	.word	0x000000ff
        /*0900*/ 	.word	0x00029850
        /*0904*/ 	.short	0x010a
        /*0906*/ 	.byte	0x06
	.zero		1


	//   ....[30]....
        /*0908*/ 	.word	0x00007140
        /*090c*/ 	.word	0x000000ff
        /*0910*/ 	.word	0x00000000
        /*0914*/ 	.short	0x0101
        /*0916*/ 	.byte	0x06
	.zero		1


	//   ....[31]....
        /*0918*/ 	.word	0x00009370
        /*091c*/ 	.word	0x000000ff
        /*0920*/ 	.word	0x00000000
        /*0924*/ 	.short	0x0101
        /*0926*/ 	.byte	0x06
	.zero		1


	//   ....[32]....
        /*0928*/ 	.word	0x00009aa0
        /*092c*/ 	.word	0x000000ff
        /*0930*/ 	.word	0x00029830
        /*0934*/ 	.short	0x010a
        /*0936*/ 	.byte	0x06
	.zero		1


	//   ....[33]....
        /*0938*/ 	.word	0x00009ae0
        /*093c*/ 	.word	0x000000ff
        /*0940*/ 	.word	0x00029830
        /*0944*/ 	.short	0x010a
        /*0946*/ 	.byte	0x06
	.zero		1


	//   ....[34]....
        /*0948*/ 	.word	0x0000a720
        /*094c*/ 	.word	0x000000ff
        /*0950*/ 	.word	0x00029850
        /*0954*/ 	.short	0x010a
        /*0956*/ 	.byte	0x06
	.zero		1


	//   ....[35]....
        /*0958*/ 	.word	0x0000a760
        /*095c*/ 	.word	0x000000ff
        /*0960*/ 	.word	0x00029850
        /*0964*/ 	.short	0x010a
        /*0966*/ 	.byte	0x06
	.zero		1


	//   ....[36]....
        /*0968*/ 	.word	0x0000b0c0
        /*096c*/ 	.word	0x000000ff
        /*0970*/ 	.word	0x00000000
        /*0974*/ 	.short	0x0101
        /*0976*/ 	.byte	0x06
	.zero		1


	//   ....[37]....
        /*0978*/ 	.word	0x0000ca50
        /*097c*/ 	.word	0x000000ff
        /*0980*/ 	.word	0x00000000
        /*0984*/ 	.short	0x0101
        /*0986*/ 	.byte	0x06
	.zero		1


	//   ....[38]....
        /*0988*/ 	.word	0x0000d0f0
        /*098c*/ 	.word	0x000000ff
        /*0990*/ 	.word	0x00029850
        /*0994*/ 	.short	0x010a
        /*0996*/ 	.byte	0x09
	.zero		1


	//   ....[39]....
        /*0998*/ 	.word	0x0000d130
        /*099c*/ 	.word	0x000000ff
        /*09a0*/ 	.word	0x00029850
        /*09a4*/ 	.short	0x010a
        /*09a6*/ 	.byte	0x09
	.zero		1


	//   ....[40]....
        /*09a8*/ 	.word	0x0000d7b0
        /*09ac*/ 	.word	0x000000ff
        /*09b0*/ 	.word	0x00000000
        /*09b4*/ 	.short	0x0101
        /*09b6*/ 	.byte	0x04
	.zero		1


	//   ....[41]....
        /*09b8*/ 	.word	0x0000f1b0
        /*09bc*/ 	.word	0x00000003
        /*09c0*/ 	.word	0x00000000
        /*09c4*/ 	.short	0x0101
        /*09c6*/ 	.byte	0x3f
	.zero		1


	//   ....[42]....
        /*09c8*/ 	.word	0x00011690
        /*09cc*/ 	.word	0x00000000
        /*09d0*/ 	.word	0x00029880
        /*09d4*/ 	.short	0x010a
        /*09d6*/ 	.byte	0x3f
	.zero		1


	//   ....[43]....
        /*09d8*/ 	.word	0x00011ce0
        /*09dc*/ 	.word	0x00000000
        /*09e0*/ 	.word	0x00029870
        /*09e4*/ 	.short	0x0107
        /*09e6*/ 	.byte	0x3f
	.zero		1


	//   ....[44]....
        /*09e8*/ 	.word	0x00011da0
        /*09ec*/ 	.word	0x00000000
        /*09f0*/ 	.word	0x00029870
        /*09f4*/ 	.short	0x0101
        /*09f6*/ 	.byte	0x3f
	.zero		1


	//   ....[45]....
        /*09f8*/ 	.word	0x00011dd0
        /*09fc*/ 	.word	0x00000000
        /*0a00*/ 	.word	0x00029840
        /*0a04*/ 	.short	0x010a
        /*0a06*/ 	.byte	0x3f
	.zero		1


	//   ....[46]....
        /*0a08*/ 	.word	0x000123e0
        /*0a0c*/ 	.word	0x00000000
        /*0a10*/ 	.word	0x00029830
        /*0a14*/ 	.short	0x0107
        /*0a16*/ 	.byte	0x3f
	.zero		1


	//   ....[47]....
        /*0a18*/ 	.word	0x000124b0
        /*0a1c*/ 	.word	0x00000000
        /*0a20*/ 	.word	0x00029830
        /*0a24*/ 	.short	0x0101
        /*0a26*/ 	.byte	0x3f
	.zero		1


	//   ....[48]....
        /*0a28*/ 	.word	0x00012c90
        /*0a2c*/ 	.word	0x00000011
        /*0a30*/ 	.word	0x00029800
        /*0a34*/ 	.short	0x0107
        /*0a36*/ 	.byte	0x3f
	.zero		1


	//   ....[49]....
        /*0a38*/ 	.word	0x00012d80
        /*0a3c*/ 	.word	0x00000011
        /*0a40*/ 	.word	0x00029800
        /*0a44*/ 	.short	0x0101
        /*0a46*/ 	.byte	0x3f
	.zero		1


	//   ....[50]....
        /*0a48*/ 	.word	0x00012da0
        /*0a4c*/ 	.word	0x00000011
        /*0a50*/ 	.word	0x00029820
        /*0a54*/ 	.short	0x010a
        /*0a56*/ 	.byte	0x3f
	.zero		1


	//   ....[51]....
        /*0a58*/ 	.word	0x000132b0
        /*0a5c*/ 	.word	0x00000000
        /*0a60*/ 	.word	0x00029880
        /*0a64*/ 	.short	0x010a
        /*0a66*/ 	.byte	0x3f
	.zero		1


	//   ....[52]....
        /*0a68*/ 	.word	0x00013790
        /*0a6c*/ 	.word	0x00000000
        /*0a70*/ 	.word	0x00029870
        /*0a74*/ 	.short	0x0107
        /*0a76*/ 	.byte	0x3f
	.zero		1


	//   ....[53]....
        /*0a78*/ 	.word	0x00013850
        /*0a7c*/ 	.word	0x00000000
        /*0a80*/ 	.word	0x00029870
        /*0a84*/ 	.short	0x0101
        /*0a86*/ 	.byte	0x3f
	.zero		1


	//   ....[54]....
        /*0a88*/ 	.word	0x00013880
        /*0a8c*/ 	.word	0x00000000
        /*0a90*/ 	.word	0x00029840
        /*0a94*/ 	.short	0x010a
        /*0a96*/ 	.byte	0x3f
	.zero		1


	//   ....[55]....
        /*0a98*/ 	.word	0x00013d80
        /*0a9c*/ 	.word	0x00000000
        /*0aa0*/ 	.word	0x00029830
        /*0aa4*/ 	.short	0x0107
        /*0aa6*/ 	.byte	0x3f
	.zero		1


	//   ....[56]....
        /*0aa8*/ 	.word	0x00013e40
        /*0aac*/ 	.word	0x00000000
        /*0ab0*/ 	.word	0x00029830
        /*0ab4*/ 	.short	0x0101
        /*0ab6*/ 	.byte	0x3f
	.zero		1


	//   ....[57]....
        /*0ab8*/ 	.word	0x00013ed0
        /*0abc*/ 	.word	0x00000000
        /*0ac0*/ 	.word	0x00029870
        /*0ac4*/ 	.short	0x010a
        /*0ac6*/ 	.byte	0x3f
	.zero		1


	//   ....[58]....
        /*0ac8*/ 	.word	0x00013f60
        /*0acc*/ 	.word	0x00000000
        /*0ad0*/ 	.word	0x00029860
        /*0ad4*/ 	.short	0x010a
        /*0ad6*/ 	.byte	0x3f
	.zero		1


	//   ....[59]....
        /*0ad8*/ 	.word	0x000144a0
        /*0adc*/ 	.word	0x00000000
        /*0ae0*/ 	.word	0x00029850
        /*0ae4*/ 	.short	0x0101
        /*0ae6*/ 	.byte	0x3f
	.zero		1


	//   ....[60]....
        /*0ae8*/ 	.word	0x00014530
        /*0aec*/ 	.word	0x00000000
        /*0af0*/ 	.word	0x00000000
        /*0af4*/ 	.short	0x0101
        /*0af6*/ 	.byte	0x3f
	.zero		1


	//   ....[61]....
        /*0af8*/ 	.word	0x00014700
        /*0afc*/ 	.word	0x00000012
        /*0b00*/ 	.word	0x00029870
        /*0b04*/ 	.short	0x010a
        /*0b06*/ 	.byte	0x3f
	.zero		1


	//   ....[62]....
        /*0b08*/ 	.word	0x00014780
        /*0b0c*/ 	.word	0x00000012
        /*0b10*/ 	.word	0x00029860
        /*0b14*/ 	.short	0x010a
        /*0b16*/ 	.byte	0x3f
	.zero		1


	//   ....[63]....
        /*0b18*/ 	.word	0x00014cd0
        /*0b1c*/ 	.word	0x00000012
        /*0b20*/ 	.word	0x00029850
        /*0b24*/ 	.short	0x0101
        /*0b26*/ 	.byte	0x3f
	.zero		1


	//   ....[64]....
        /*0b28*/ 	.word	0x00014d90
        /*0b2c*/ 	.word	0x00000012
        /*0b30*/ 	.word	0x00000000
        /*0b34*/ 	.short	0x0101
        /*0b36*/ 	.byte	0x3f
	.zero		1


	//   ....[65]....
        /*0b38*/ 	.word	0x00015010
        /*0b3c*/ 	.word	0x00000004
        /*0b40*/ 	.word	0x00029820
        /*0b44*/ 	.short	0x010a
        /*0b46*/ 	.byte	0x3f
	.zero		1


	//   ....[66]....
        /*0b48*/ 	.word	0x00015190
        /*0b4c*/ 	.word	0x00000005
        /*0b50*/ 	.word	0x00029840
        /*0b54*/ 	.short	0x010a
        /*0b56*/ 	.byte	0x3f
	.zero		1


	//   ....[67]....
        /*0b58*/ 	.word	0x00015230
        /*0b5c*/ 	.word	0x00000013
        /*0b60*/ 	.word	0x00029840
        /*0b64*/ 	.short	0x010a
        /*0b66*/ 	.byte	0x3f
	.zero		1


	//   ....[68]....
        /*0b68*/ 	.word	0x00015270
        /*0b6c*/ 	.word	0x00000005
        /*0b70*/ 	.word	0x00029860
        /*0b74*/ 	.short	0x010a
        /*0b76*/ 	.byte	0x3f
	.zero		1


	//   ....[69]....
        /*0b78*/ 	.word	0x000152b0
        /*0b7c*/ 	.word	0x00000013
        /*0b80*/ 	.word	0x00029860
        /*0b84*/ 	.short	0x010a
        /*0b86*/ 	.byte	0x3f
	.zero		1


	//   ....[70]....
        /*0b88*/ 	.word	0x000152f0
        /*0b8c*/ 	.word	0x00000005
        /*0b90*/ 	.word	0x00029880
        /*0b94*/ 	.short	0x010a
        /*0b96*/ 	.byte	0x3f
	.zero		1


	//   ....[71]....
        /*0b98*/ 	.word	0x00015330
        /*0b9c*/ 	.word	0x00000013
        /*0ba0*/ 	.word	0x00029880
        /*0ba4*/ 	.short	0x010a
        /*0ba6*/ 	.byte	0x3f
	.zero		1


	//   ....[72]....
        /*0ba8*/ 	.word	0x000153a0
        /*0bac*/ 	.word	0x00000003
        /*0bb0*/ 	.word	0x00029800
        /*0bb4*/ 	.short	0x010a
        /*0bb6*/ 	.byte	0x3f
	.zero		1


	//   ....[73]....
        /*0bb8*/ 	.word	0x000153f0
        /*0bbc*/ 	.word	0x00000002
        /*0bc0*/ 	.word	0x00029830
        /*0bc4*/ 	.short	0x010a
        /*0bc6*/ 	.byte	0x3f
	.zero		1


	//   ....[74]....
        /*0bc8*/ 	.word	0x00015450
        /*0bcc*/ 	.word	0x00000007
        /*0bd0*/ 	.word	0x00029830
        /*0bd4*/ 	.short	0x010a
        /*0bd6*/ 	.byte	0x3f
	.zero		1


	//   ....[75]....
        /*0bd8*/ 	.word	0x000154b0
        /*0bdc*/ 	.word	0x00000007
        /*0be0*/ 	.word	0x00029850
        /*0be4*/ 	.short	0x010a
        /*0be6*/ 	.byte	0x3f
	.zero		1


	//   ....[76]....
        /*0be8*/ 	.word	0x00015510
        /*0bec*/ 	.word	0x00000007
        /*0bf0*/ 	.word	0x00029830
        /*0bf4*/ 	.short	0x010a
        /*0bf6*/ 	.byte	0x3f
	.zero		1


	//   ....[77]....
        /*0bf8*/ 	.word	0x00015570
        /*0bfc*/ 	.word	0x00000007
        /*0c00*/ 	.word	0x00029850
        /*0c04*/ 	.short	0x010a
        /*0c06*/ 	.byte	0x3f
	.zero		1


	//   ....[78]....
        /*0c08*/ 	.word	0x000155d0
        /*0c0c*/ 	.word	0x00000005
        /*0c10*/ 	.word	0x00029850
        /*0c14*/ 	.short	0x010a
        /*0c16*/ 	.byte	0x3f
	.zero		1


	//   ....[79]....
        /*0c18*/ 	.word	0x000156d0
        /*0c1c*/ 	.word	0x00000000
        /*0c20*/ 	.word	0x00029880
        /*0c24*/ 	.short	0x010a
        /*0c26*/ 	.byte	0x3f
	.zero		1


	//   ....[80]....
        /*0c28*/ 	.word	0x00015e40
        /*0c2c*/ 	.word	0x00000000
        /*0c30*/ 	.word	0x00029840
        /*0c34*/ 	.short	0x010a
        /*0c36*/ 	.byte	0x3f
	.zero		1


	//   ....[81]....
        /*0c38*/ 	.word	0x00016a90
        /*0c3c*/ 	.word	0x00000011
        /*0c40*/ 	.word	0x00029820
        /*0c44*/ 	.short	0x010a
        /*0c46*/ 	.byte	0x3f
	.zero		1


	//   ....[82]....
        /*0c48*/ 	.word	0x00016ae0
        /*0c4c*/ 	.word	0x00000000
        /*0c50*/ 	.word	0x00029880
        /*0c54*/ 	.short	0x010a
        /*0c56*/ 	.byte	0x3f
	.zero		1


	//   ....[83]....
        /*0c58*/ 	.word	0x00017100
        /*0c5c*/ 	.word	0x00000000
        /*0c60*/ 	.word	0x00029840
        /*0c64*/ 	.short	0x010a
        /*0c66*/ 	.byte	0x3f
	.zero		1


	//   ....[84]....
        /*0c68*/ 	.word	0x00017740
        /*0c6c*/ 	.word	0x00000000
        /*0c70*/ 	.word	0x00029870
        /*0c74*/ 	.short	0x010a
        /*0c76*/ 	.byte	0x3f
	.zero		1


	//   ....[85]....
        /*0c78*/ 	.word	0x00017790
        /*0c7c*/ 	.word	0x00000000
        /*0c80*/ 	.word	0x00029860
        /*0c84*/ 	.short	0x010a
        /*0c86*/ 	.byte	0x3f
	.zero		1


	//   ....[86]....
        /*0c88*/ 	.word	0x000177e0
        /*0c8c*/ 	.word	0x00000012
        /*0c90*/ 	.word	0x00029870
        /*0c94*/ 	.short	0x010a
        /*0c96*/ 	.byte	0x3f
	.zero		1


	//   ....[87]....
        /*0c98*/ 	.word	0x00017830
        /*0c9c*/ 	.word	0x00000012
        /*0ca0*/ 	.word	0x00029860
        /*0ca4*/ 	.short	0x010a
        /*0ca6*/ 	.byte	0x3f
	.zero		1


	//   ....[88]....
        /*0ca8*/ 	.word	0x00017880
        /*0cac*/ 	.word	0x00000004
        /*0cb0*/ 	.word	0x00029820
        /*0cb4*/ 	.short	0x010a
        /*0cb6*/ 	.byte	0x3f
	.zero		1


	//   ....[89]....
        /*0cb8*/ 	.word	0x00017a20
        /*0cbc*/ 	.word	0x00000005
        /*0cc0*/ 	.word	0x00029840
        /*0cc4*/ 	.short	0x010a
        /*0cc6*/ 	.byte	0x3f
	.zero		1


	//   ....[90]....
        /*0cc8*/ 	.word	0x00017a70
        /*0ccc*/ 	.word	0x00000013
        /*0cd0*/ 	.word	0x00029840
        /*0cd4*/ 	.short	0x010a
        /*0cd6*/ 	.byte	0x3f
	.zero		1


	//   ....[91]....
        /*0cd8*/ 	.word	0x00017ac0
        /*0cdc*/ 	.word	0x00000005
        /*0ce0*/ 	.word	0x00029860
        /*0ce4*/ 	.short	0x010a
        /*0ce6*/ 	.byte	0x3f
	.zero		1


	//   ....[92]....
        /*0ce8*/ 	.word	0x00017b10
        /*0cec*/ 	.word	0x00000013
        /*0cf0*/ 	.word	0x00029860
        /*0cf4*/ 	.short	0x010a
        /*0cf6*/ 	.byte	0x3f
	.zero		1


	//   ....[93]....
        /*0cf8*/ 	.word	0x00017b60
        /*0cfc*/ 	.word	0x00000005
        /*0d00*/ 	.word	0x00029880
        /*0d04*/ 	.short	0x010a
        /*0d06*/ 	.byte	0x3f
	.zero		1


	//----- nvinfo : EIATTR_NUM_MBARRIERS
	.align		4
.L_273:
        /*0d08*/ 	.byte	0x03, 0x38
        /*0d0a*/ 	.short	0x0016


	//----- nvinfo : EIATTR_EXIT_INSTR_OFFSETS
	.align		4
        /*0d0c*/ 	.byte	0x04, 0x1c
        /*0d0e*/ 	.short	(.L_275 - .L_274)


	//   ....[0]....
.L_274:
        /*0d10*/ 	.word	0x000009a0


	//   ....[1]....
        /*0d14*/ 	.word	0x0000fee0


	//   ....[2]....
        /*0d18*/ 	.word	0x00015380


	//----- nvinfo : EIATTR_MAX_THREADS
	.align		4
.L_275:
        /*0d1c*/ 	.byte	0x04, 0x05
        /*0d1e*/ 	.short	(.L_277 - .L_276)
.L_276:
        /*0d20*/ 	.word	0x00000180
        /*0d24*/ 	.word	0x00000001
        /*0d28*/ 	.word	0x00000001


	//----- nvinfo : EIATTR_CRS_STACK_SIZE
	.align		4
.L_277:
        /*0d2c*/ 	.byte	0x04, 0x1e
        /*0d2e*/ 	.short	(.L_279 - .L_278)
.L_278:
        /*0d30*/ 	.word	0x00000000


	//----- nvinfo : EIATTR_CBANK_PARAM_SIZE
	.align		4
.L_279:
        /*0d34*/ 	.byte	0x03, 0x19
        /*0d36*/ 	.short	0x0af0


	//----- nvinfo : EIATTR_PARAM_CBANK
	.align		4
        /*0d38*/ 	.byte	0x04, 0x0a
        /*0d3a*/ 	.short	(.L_281 - .L_280)
	.align		4
.L_280:
        /*0d3c*/ 	.word	index@(.nv.constant0._ZN7cutlass13device_kernelIN5flash11enable_sm90INS1_16FlashAttnFwdSm90INS1_25CollectiveMainloopFwdSm90ILi2EN4cute5tupleIJNS5_1CILi1EEES8_S8_EEENS6_IJNS7_ILi128EEENS7_ILi160EEENS7_ILi192EEEEEELi128ENS_12float_e4m3_tEfNS_4arch4Sm90ELb1ELb0ELb1ELb0ELb1ELb0ELb0ELb1ELb1ELb1ELb0ELb0EEENS1_21CollectiveEpilogueFwdINS6_IJSA_SA_SB_EEES9_NS_10bfloat16_tESG_Li256ELb0ELb1ELb0ELb1EEENS1_30DynamicPersistentTileSchedulerILi256ELi128ELb0ELb1ELb1EEEEEEEEEvNT_6ParamsE)
        /*0d40*/ 	.short	0x0210
        /*0d42*/ 	.short	0x0af0


	//----- nvinfo : EIATTR_SW_WAR
	.align		4
.L_281:
        /*0d44*/ 	.byte	0x04, 0x36
        /*0d46*/ 	.short	(.L_283 - .L_282)
.L_282:
        /*0d48*/ 	.word	0x00000008
.L_283:


//--------------------- .nv.info._ZN7cutlass13device_kernelIN5flash11enable_sm90INS1_16FlashAttnFwdSm90INS1_25CollectiveMainloopFwdSm90ILi2EN4cute5tupleIJNS5_1CILi1EEES8_S8_EEENS6_IJNS7_ILi128EEENS7_ILi160EEENS7_ILi192EEEEEELi128ENS_12float_e4m3_tEfNS_4arch4Sm90ELb1ELb0ELb1ELb1ELb1ELb0ELb0ELb1ELb1ELb1ELb0ELb0EEENS1_21CollectiveEpilogueFwdINS6_IJSA_SA_SB_EEES9_NS_10bfloat16_tESG_Li256ELb1ELb1ELb0ELb1EEENS1_36VarlenDynamicPersistentTileSchedulerILi128ELi160ELi256ELi128ELb0ELb1ELb1ELb1ELb1ELb1EEEEEEEEEvNT_6ParamsE --------------------------
	.section	.nv.info._ZN7cutlass13device_kernelIN5flash11enable_sm90INS1_16FlashAttnFwdSm90INS1_25CollectiveMainloopFwdSm90ILi2EN4cute5tupleIJNS5_1CILi1EEES8_S8_EEENS6_IJNS7_ILi128EEENS7_ILi160EEENS7_ILi192EEEEEELi128ENS_12float_e4m3_tEfNS_4arch4Sm90ELb1ELb0ELb1ELb1ELb1ELb0ELb0ELb1ELb1ELb1ELb0ELb0EEENS1_21CollectiveEpilogueFwdINS6_IJSA_SA_SB_EEES9_NS_10bfloat16_tESG_Li256ELb1ELb1ELb0ELb1EEENS1_36VarlenDynamicPersistentTileSchedulerILi128ELi160ELi256ELi128ELb0ELb1ELb1ELb1ELb1ELb1EEEEEEEEEvNT_6ParamsE,"",@"SHT_CUDA_INFO"
	.sectionflags	@""
	.align	4


	//----- nvinfo : EIATTR_CUDA_API_VERSION
	.align		4
        /*0000*/ 	.byte	0x04, 0x37
        /*0002*/ 	.short	(.L_285 - .L_284)
.L_284:
        /*0004*/ 	.word	0x00000082


	//----- nvinfo : EIATTR_KPARAM_INFO
	.align		4
.L_285:
        /*0008*/ 	.byte	0x04, 0x17
        /*000a*/ 	.short	(.L_287 - .L_286)
.L_286:
        /*000c*/ 	.word	0x00000000
        /*0010*/ 	.short	0x0000
        /*0012*/ 	.short	0x0070
        /*0014*/ 	.byte	0x00, 0xf0, 0x01, 0x2a


	//----- nvinfo : EIATTR_SPARSE_MMA_MASK
	.align		4
.L_287:
        /*0018*/ 	.byte	0x03, 0x50
        /*001a*/ 	.short	0x0000


	//----- nvinfo : EIATTR_MAXREG_COUNT
	.align		4
        /*001c*/ 	.byte	0x03, 0x1b
        /*001e*/ 	.short	0x00a8


	//----- nvinfo : EIATTR_NUM_BARRIERS
	.align		4
        /*0020*/ 	.byte	0x02, 0x4c
        /*0022*/ 	.byte	0x10
	.zero		1


	//----- nvinfo : EIATTR_EXTERNS
	.align		4
        /*0024*/ 	.byte	0x04, 0x0f
        /*0026*/ 	.short	(.L_289 - .L_288)


	//   ....[0]....
	.align		4
.L_288:
        /*0028*/ 	.word	index@(__assertfail)


	//----- nvinfo : EIATTR_ANNOTATIONS
	.align		4
.L_289:
        /*002c*/ 	.byte	0x04, 0x55
        /*002e*/ 	.short	(.L_291 - .L_290)


	//   ....[0]....
.L_290:
        /* <DEDUP_REMOVED lines=15> */


	//----- nvinfo : EIATTR_MERCURY_ISA_VERSION
	.align		4
.L_291:
        /*0108*/ 	.byte	0x03, 0x5f
        /*010a*/ 	.short	0x0101


	//----- nvinfo : EIATTR_UNUSED_LOAD_BYTE_OFFSET
	.align		4
        /*010c*/ 	.byte	0x04, 0x44
        /*010e*/ 	.short	(.L_293 - .L_292)


	//   ....[0]....
.L_292:
        /*0110*/ 	.word	0x00000980
        /*0114*/ 	.word	0x0000fff0


	//   ....[1]....
        /*0118*/ 	.word	0x0000dca0
        /*011c*/ 	.word	0x0000fff0


	//----- nvinfo : EIATTR_INT_WARP_WIDE_INSTR_OFFSETS
	.align		4
.L_293:
        /*0120*/ 	.byte	0x04, 0x31
        /*0122*/ 	.short	(.L_295 - .L_294)


	//   ....[0]....
.L_294:
        /*0124*/ 	.word	0x000000c0


	//   ....[1]....
        /*0128*/ 	.word	0x000000d0


	//   ....[2]....
        /*012c*/ 	.word	0x00000170


	//   ....[3]....
        /*0130*/ 	.word	0x00011a50


	//   ....[4]....
        /*0134*/ 	.word	0x00011ae0


	//   ....[5]....
        /*0138*/ 	.word	0x00015780


	//   ....[6]....
        /*013c*/ 	.word	0x00015810


	//----- nvinfo : EIATTR_COOP_GROUP_MASK_REGIDS
	.align		4
.L_295:
        /*0140*/ 	.byte	0x04, 0x29
        /*0142*/ 	.short	(.L_297 - .L_296)


	//   ....[0]....
.L_296:
        /*0144*/ 	.word	0xffffffff


	//   ....[1]....
        /*0148*/ 	.word	0xffffffff


	//   ....[2]....
        /*014c*/ 	.word	0xffffffff


	//   ....[3]....
        /*0150*/ 	.word	0xffffffff


	//   ....[4]....
        /*0154*/ 	.word	0xffffffff


	//   ....[5]....
        /*0158*/ 	.word	0xffffffff


	//   ....[6]....
        /*015c*/ 	.word	0xffffffff


	//   ....[7]....
        /*0160*/ 	.word	0xffffffff


	//   ....[8]....
        /*0164*/ 	.word	0xffffffff


	//   ....[9]....
        /*0168*/ 	.word	0xffffffff


	//   ....[10]....
        /*016c*/ 	.word	0xffffffff


	//   ....[11]....
        /*0170*/ 	.word	0xffffffff


	//   ....[12]....
        /*0174*/ 	.word	0xffffffff


	//   ....[13]....
        /*0178*/ 	.word	0xffffffff


	//   ....[14]....
        /*017c*/ 	.word	0xffffffff


	//   ....[15]....
        /*0180*/ 	.word	0xffffffff


	//   ....[16]....
        /*0184*/ 	.word	0xffffffff


	//   ....[17]....
        /*0188*/ 	.word	0xffffffff


	//   ....[18]....
        /*018c*/ 	.word	0xffffffff


	//   ....[19]....
        /*0190*/ 	.word	0xffffffff


	//   ....[20]....
        /*0194*/ 	.word	0xffffffff


	//   ....[21]....
        /*0198*/ 	.word	0xffffffff


	//   ....[22]....
        /*019c*/ 	.word	0xffffffff


	//   ....[23]....
        /*01a0*/ 	.word	0xffffffff


	//   ....[24]....
        /*01a4*/ 	.word	0xffffffff


	//   ....[25]....
        /*01a8*/ 	.word	0xffffffff


	//   ....[26]....
        /*01ac*/ 	.word	0xffffffff


	//   ....[27]....
        /*01b0*/ 	.word	0xffffffff


	//   ....[28]....
        /*01b4*/ 	.word	0xffffffff


	//   ....[29]....
        /*01b8*/ 	.word	0xffffffff


	//   ....[30]....
        /*01bc*/ 	.word	0xffffffff


	//   ....[31]....
        /*01c0*/ 	.word	0xffffffff


	//   ....[32]....
        /*01c4*/ 	.word	0xffffffff


	//   ....[33]....
        /*01c8*/ 	.word	0xffffffff


	//   ....[34]....
        /*01cc*/ 	.word	0xffffffff


	//   ....[35]....
        /*01d0*/ 	.word	0xffffffff


	//   ....[36]....
        /*01d4*/ 	.word	0xffffffff


	//   ....[37]....
        /*01d8*/ 	.word	0xffffffff


	//   ....[38]....
        /*01dc*/ 	.word	0xffffffff


	//   ....[39]....
        /*01e0*/ 	.word	0xffffffff


	//   ....[40]....
        /*01e4*/ 	.word	0xffffffff


	//   ....[41]....
        /*01e8*/ 	.word	0xffffffff


	//   ....[42]....
        /*01ec*/ 	.word	0xffffffff


	//   ....[43]....
        /*01f0*/ 	.word	0xffffffff


	//   ....[44]....
        /*01f4*/ 	.word	0xffffffff


	//   ....[45]....
        /*01f8*/ 	.word	0xffffffff


	//   ....[46]....
        /*01fc*/ 	.word	0xffffffff


	//   ....[47]....
        /*0200*/ 	.word	0xffffffff


	//   ....[48]....
        /*0204*/ 	.word	0xffffffff


	//   ....[49]....
        /*0208*/ 	.word	0xffffffff


	//   ....[50]....
        /*020c*/ 	.word	0xffffffff


	//   ....[51]....
        /*0210*/ 	.word	0xffffffff


	//   ....[52]....
        /*0214*/ 	.word	0xffffffff


	//   ....[53]....
        /*0218*/ 	.word	0xffffffff


	//   ....[54]....
        /*021c*/ 	.word	0xffffffff


	//   ....[55]....
        /*0220*/ 	.word	0xffffffff


	//   ....[56]....
        /*0224*/ 	.word	0xffffffff


	//   ....[57]....
        /*0228*/ 	.word	0xffffffff


	//   ....[58]....
        /*022c*/ 	.word	0xffffffff


	//   ....[59]....
        /*0230*/ 	.word	0xffffffff


	//   ....[60]....
        /*0234*/ 	.word	0xffffffff


	//   ....[61]....
        /*0238*/ 	.word	0xffffffff


	//   ....[62]....
        /*023c*/ 	.word	0xffffffff


	//   ....[63]....
        /*0240*/ 	.word	0xffffffff


	//   ....[64]....
        /*0244*/ 	.word	0xffffffff


	//   ....[65]....
        /*0248*/ 	.word	0xffffffff


	//   ....[66]....
        /*024c*/ 	.word	0xffffffff


	//   ....[67]....
        /*0250*/ 	.word	0xffffffff


	//   ....[68]....
        /*0254*/ 	.word	0xffffffff


	//   ....[69]....
        /*0258*/ 	.word	0xffffffff


	//   ....[70]....
        /*025c*/ 	.word	0xffffffff


	//   ....[71]....
        /*0260*/ 	.word	0xffffffff


	//   ....[72]....
        /*0264*/ 	.word	0xffffffff


	//   ....[73]....
        /*0268*/ 	.word	0xffffffff


	//   ....[74]....
        /*026c*/ 	.word	0xffffffff


	//   ....[75]....
        /*0270*/ 	.word	0xffffffff


	//   ....[76]....
        /*0274*/ 	.word	0xffffffff


	//   ....[77]....
        /*0278*/ 	.word	0xffffffff


	//   ....[78]....
        /*027c*/ 	.word	0xffffffff


	//   ....[79]....
        /*0280*/ 	.word	0xffffffff


	//   ....[80]....
        /*0284*/ 	.word	0xffffffff


	//   ....[81]....
        /*0288*/ 	.word	0xffffffff


	//   ....[82]....
        /*028c*/ 	.word	0xffffffff


	//   ....[83]....
        /*0290*/ 	.word	0xffffffff


	//   ....[84]....
        /*0294*/ 	.word	0xffffffff


	//   ....[85]....
        /*0298*/ 	.word	0xffffffff


	//   ....[86]....
        /*029c*/ 	.word	0xffffffff


	//   ....[87]....
        /*02a0*/ 	.word	0xffffffff


	//   ....[88]....
        /*02a4*/ 	.word	0xffffffff


	//   ....[89]....
        /*02a8*/ 	.word	0xffffffff


	//   ....[90]....
        /*02ac*/ 	.word	0xffffffff


	//   ....[91]....
        /*02b0*/ 	.word	0xffffffff


	//   ....[92]....
        /*02b4*/ 	.word	0xffffffff


	//   ....[93]....
        /*02b8*/ 	.word	0xffffffff


	//   ....[94]....
        /*02bc*/ 	.word	0xffffffff


	//   ....[95]....
        /*02c0*/ 	.word	0xffffffff


	//   ....[96]....
        /*02c4*/ 	.word	0xffffffff


	//   ....[97]....
        /*02c8*/ 	.word	0xffffffff


	//   ....[98]....
        /*02cc*/ 	.word	0xffffffff


	//   ....[99]....
        /*02d0*/ 	.word	0xffffffff


	//   ....[100]....
        /*02d4*/ 	.word	0xffffffff


	//   ....[101]....
        /*02d8*/ 	.word	0xffffffff


	//   ....[102]....
        /*02dc*/ 	.word	0xffffffff


	//   ....[103]....
        /*02e0*/ 	.word	0xffffffff


	//   ....[104]....
        /*02e4*/ 	.word	0xffffffff


	//   ....[105]....
        /*02e8*/ 	.word	0xffffffff


	//   ....[106]....
        /*02ec*/ 	.word	0xffffffff


	//   ....[107]....
        /*02f0*/ 	.word	0xffffffff


	//   ....[108]....
        /*02f4*/ 	.word	0xffffffff


	//   ....[109]....
        /*02f8*/ 	.word	0xffffffff


	//   ....[110]....
        /*02fc*/ 	.word	0xffffffff


	//   ....[111]....
        /*0300*/ 	.word	0xffffffff


	//   ....[112]....
        /*0304*/ 	.word	0xffffffff


	//   ....[113]....
        /*0308*/ 	.word	0xffffffff


	//   ....[114]....
        /*030c*/ 	.word	0xffffffff


	//   ....[115]....
        /*0310*/ 	.word	0xffffffff


	//   ....[116]....
        /*0314*/ 	.word	0xffffffff


	//   ....[117]....
        /*0318*/ 	.word	0xffffffff


	//   ....[118]....
        /*031c*/ 	.word	0xffffffff


	//   ....[119]....
        /*0320*/ 	.word	0xffffffff


	//   ....[120]....
        /*0324*/ 	.word	0xffffffff


	//   ....[121]....
        /*0328*/ 	.word	0xffffffff


	//   ....[122]....
        /*032c*/ 	.word	0xffffffff


	//   ....[123]....
        /*0330*/ 	.word	0xffffffff


	//   ....[124]....
        /*0334*/ 	.word	0xffffffff


	//   ....[125]....
        /*0338*/ 	.word	0xffffffff


	//   ....[126]....
        /*033c*/ 	.word	0xffffffff


	//   ....[127]....
        /*0340*/ 	.word	0xffffffff


	//   ....[128]....
        /*0344*/ 	.word	0xffffffff


	//   ....[129]....
        /*0348*/ 	.word	0xffffffff


	//   ....[130]....
        /*034c*/ 	.word	0xffffffff


	//   ....[131]....
        /*0350*/ 	.word	0xffffffff


	//   ....[132]....
        /*0354*/ 	.word	0xffffffff


	//   ....[133]....
        /*0358*/ 	.word	0xffffffff


	//   ....[134]....
        /*035c*/ 	.word	0xffffffff


	//   ....[135]....
        /*0360*/ 	.word	0xffffffff


	//   ....[136]....
        /*0364*/ 	.word	0xffffffff


	//   ....[137]....
        /*0368*/ 	.word	0xffffffff


	//   ....[138]....
        /*036c*/ 	.word	0xffffffff


	//   ....[139]....
        /*0370*/ 	.word	0xffffffff


	//   ....[140]....
        /*0374*/ 	.word	0xffffffff


	//   ....[141]....
        /*0378*/ 	.word	0xffffffff


	//   ....[142]....
        /*037c*/ 	.word	0xffffffff


	//   ....[143]....
        /*0380*/ 	.word	0xffffffff


	//   ....[144]....
        /*0384*/ 	.word	0xffffffff


	//   ....[145]....
        /*0388*/ 	.word	0xffffffff


	//   ....[146]....
        /*038c*/ 	.word	0xffffffff


	//   ....[147]....
        /*0390*/ 	.word	0xffffffff


	//   ....[148]....
        /*0394*/ 	.word	0xffffffff


	//   ....[149]....
        /*0398*/ 	.word	0xffffffff


	//   ....[150]....
        /*039c*/ 	.word	0xffffffff


	//   ....[151]....
        /*03a0*/ 	.word	0xffffffff


	//   ....[152]....
        /*03a4*/ 	.word	0xffffffff


	//   ....[153]....
        /*03a8*/ 	.word	0xffffffff


	//   ....[154]....
        /*03ac*/ 	.word	0xffffffff


	//   ....[155]....
        /*03b0*/ 	.word	0xffffffff


	//   ....[156]....
        /*03b4*/ 	.word	0xffffffff


	//   ....[157]....
        /*03b8*/ 	.word	0xffffffff


	//   ....[158]....
        /*03bc*/ 	.word	0xffffffff


	//   ....[159]....
        /*03c0*/ 	.word	0xffffffff


	//   ....[160]....
        /*03c4*/ 	.word	0xffffffff


	//   ....[161]....
        /*03c8*/ 	.word	0x0500000f


	//   ....[162]....
        /*03cc*/ 	.word	0x0500000f


	//   ....[163]....
        /*03d0*/ 	.word	0x0500000f


	//   ....[164]....
        /*03d4*/ 	.word	0x0500000f


	//   ....[165]....
        /*03d8*/ 	.word	0x0500000f


	//   ....[166]....
        /*03dc*/ 	.word	0x0500000f


	//   ....[167]....
        /*03e0*/ 	.word	0x0500000f


	//   ....[168]....
        /*03e4*/ 	.word	0x0500000f


	//   ....[169]....
        /*03e8*/ 	.word	0x0500000f


	//   ....[170]....
        /*03ec*/ 	.word	0x0500000f


	//   ....[171]....
        /*03f0*/ 	.word	0x0500000f


	//   ....[172]....
        /*03f4*/ 	.word	0x0500000f


	//   ....[173]....
        /*03f8*/ 	.word	0x0500000f


	//   ....[174]....
        /*03fc*/ 	.word	0x0500000f


	//   ....[175]....
        /*0400*/ 	.word	0x0500000f


	//   ....[176]....
        /*0404*/ 	.word	0x0500000f


	//   ....[177]....
        /*0408*/ 	.word	0x0500000f


	//   ....[178]....
        /*040c*/ 	.word	0x0500000f


	//   ....[179]....
        /*0410*/ 	.word	0x0500000f


	//   ....[180]....
        /*0414*/ 	.word	0x0500000f


	//   ....[181]....
        /*0418*/ 	.word	0x0500000f


	//   ....[182]....
        /*041c*/ 	.word	0x0500000f


	//   ....[183]....
        /*0420*/ 	.word	0x0500000f


	//   ....[184]....
        /*0424*/ 	.word	0x0500000f


	//   ....[185]....
        /*0428*/ 	.word	0x0500000f


	//   ....[186]....
        /*042c*/ 	.word	0x0500000f


	//   ....[187]....
        /*0430*/ 	.word	0x0500000f


	//   ....[188]....
        /*0434*/ 	.word	0x0500000f


	//   ....[189]....
        /*0438*/ 	.word	0x0500000f


	//   ....[190]....
        /*043c*/ 	.word	0x0500000f


	//   ....[191]....
        /*0440*/ 	.word	0x0500000f


	//   ....[192]....
        /*0444*/ 	.word	0x0500000f


	//   ....[193]....
        /*0448*/ 	.word	0x0500000f


	//   ....[194]....
        /*044c*/ 	.word	0x0500000f


	//   ....[195]....
        /*0450*/ 	.word	0x0500000f


	//   ....[196]....
        /*0454*/ 	.word	0x0500000f


	//   ....[197]....
        /*0458*/ 	.word	0x0500000f


	//   ....[198]....
        /*045c*/ 	.word	0x0500000f


	//   ....[199]....
        /*0460*/ 	.word	0x0500000f


	//   ....[200]....
        /*0464*/ 	.word	0x0500000f


	//   ....[201]....
        /*0468*/ 	.word	0x0500000f


	//   ....[202]....
        /*046c*/ 	.word	0x0500000f


	//   ....[203]....
        /*0470*/ 	.word	0x0500000f


	//   ....[204]....
        /*0474*/ 	.word	0x0500000f


	//   ....[205]....
        /*0478*/ 	.word	0x0500000f


	//   ....[206]....
        /*047c*/ 	.word	0x0500000f


	//   ....[207]....
        /*0480*/ 	.word	0x0500000f


	//   ....[208]....
        /*0484*/ 	.word	0x0500000f


	//   ....[209]....
        /*0488*/ 	.word	0x0500000f


	//   ....[210]....
        /*048c*/ 	.word	0x0500000f


	//----- nvinfo : EIATTR_COOP_GROUP_INSTR_OFFSETS
	.align		4
.L_297:
        /*0490*/ 	.byte	0x04, 0x28
        /*0492*/ 	.short	(.L_299 - .L_298)


	//   ....[0]....
.L_298:
        /*0494*/ 	.word	0x00000080


	//   ....[1]....
        /*0498*/ 	.word	0x00000090


	//   ....[2]....
        /*049c*/ 	.word	0x000002d0


	//   ....[3]....
        /*04a0*/ 	.word	0x00000430


	//   ....[4]....
        /*04a4*/ 	.word	0x00000550


	//   ....[5]....
        /*04a8*/ 	.word	0x000006b0


	//   ....[6]....
        /*04ac*/ 	.word	0x00001590


	//   ....[7]....
        /*04b0*/ 	.word	0x00002a60


	//   ....[8]....
        /*04b4*/ 	.word	0x00002e70


	//   ....[9]....
        /*04b8*/ 	.word	0x00003a30


	//   ....[10]....
        /*04bc*/ 	.word	0x00003aa0


	//   ....[11]....
        /*04c0*/ 	.word	0x00004760


	//   ....[12]....
        /*04c4*/ 	.word	0x000047d0


	//   ....[13]....
        /*04c8*/ 	.word	0x00006a40


	//   ....[14]....
        /*04cc*/ 	.word	0x000078e0


	//   ....[15]....
        /*04d0*/ 	.word	0x00007940


	//   ....[16]....
        /*04d4*/ 	.word	0x00007a10


	//   ....[17]....
        /*04d8*/ 	.word	0x00008660


	//   ....[18]....
        /*04dc*/ 	.word	0x000086e0


	//   ....[19]....
        /*04e0*/ 	.word	0x0000b9e0


	//   ....[20]....
        /*04e4*/ 	.word	0x0000ba10


	//   ....[21]....
        /*04e8*/ 	.word	0x0000ba40


	//   ....[22]....
        /*04ec*/ 	.word	0x0000ba50


	//   ....[23]....
        /*04f0*/ 	.word	0x0000d520


	//   ....[24]....
        /*04f4*/ 	.word	0x0000d530


	//   ....[25]....
        /*04f8*/ 	.word	0x0000d5b0


	//   ....[26]....
        /*04fc*/ 	.word	0x0000d5c0


	//   ....[27]....
        /*0500*/ 	.word	0x0000e520


	//   ....[28]....
        /*0504*/ 	.word	0x0000e530


	//   ....[29]....
        /*0508*/ 	.word	0x0000e540


	//   ....[30]....
        /*050c*/ 	.word	0x0000e550


	//   ....[31]....
        /*0510*/ 	.word	0x0000e560


	//   ....[32]....
        /*0514*/ 	.word	0x0000e570


	//   ....[33]....
        /*0518*/ 	.word	0x0000e580


	//   ....[34]....
        /*051c*/ 	.word	0x0000e590


	//   ....[35]....
        /*0520*/ 	.word	0x0000e5c0


	//   ....[36]....
        /*0524*/ 	.word	0x0000e5d0


	//   ....[37]....
        /*0528*/ 	.word	0x0000e600


	//   ....[38]....
        /*052c*/ 	.word	0x0000e610


	//   ....[39]....
        /*0530*/ 	.word	0x0000e640


	//   ....[40]....
        /*0534*/ 	.word	0x0000e650


	//   ....[41]....
        /*0538*/ 	.word	0x0000e680


	//   ....[42]....
        /*053c*/ 	.word	0x0000e690


	//   ....[43]....
        /*0540*/ 	.word	0x0000e6c0


	//   ....[44]....
        /*0544*/ 	.word	0x0000e6d0


	//   ....[45]....
        /*0548*/ 	.word	0x0000e700


	//   ....[46]....
        /*054c*/ 	.word	0x0000e710


	//   ....[47]....
        /*0550*/ 	.word	0x0000e730


	//   ....[48]....
        /*0554*/ 	.word	0x0000e740


	//   ....[49]....
        /*0558*/ 	.word	0x0000e770


	//   ....[50]....
        /*055c*/ 	.word	0x0000e790


	//   ....[51]....
        /*0560*/ 	.word	0x0000e7a0


	//   ....[52]....
        /*0564*/ 	.word	0x0000e7d0


	//   ....[53]....
        /*0568*/ 	.word	0x0000e820


	//   ....[54]....
        /*056c*/ 	.word	0x0000e830


	//   ....[55]....
        /*0570*/ 	.word	0x0000e860


	//   ....[56]....
        /*0574*/ 	.word	0x0000e890


	//   ....[57]....
        /*0578*/ 	.word	0x0000e8b0


	//   ....[58]....
        /*057c*/ 	.word	0x0000e8c0


	//   ....[59]....
        /*0580*/ 	.word	0x0000ee60


	//   ....[60]....
        /*0584*/ 	.word	0x0000eea0


	//   ....[61]....
        /*0588*/ 	.word	0x0000eee0


	//   ....[62]....
        /*058c*/ 	.word	0x0000ef20


	//   ....[63]....
        /*0590*/ 	.word	0x0000f490


	//   ....[64]....
        /*0594*/ 	.word	0x0000f4d0


	//   ....[65]....
        /*0598*/ 	.word	0x0000f590


	//   ....[66]....
        /*059c*/ 	.word	0x0000f5b0


	//   ....[67]....
        /*05a0*/ 	.word	0x0000f670


	//   ....[68]....
        /*05a4*/ 	.word	0x0000f690


	//   ....[69]....
        /*05a8*/ 	.word	0x0000f760


	//   ....[70]....
        /*05ac*/ 	.word	0x0000f780


	//   ....[71]....
        /*05b0*/ 	.word	0x00010040


	//   ....[72]....
        /*05b4*/ 	.word	0x00010060


	//   ....[73]....
        /*05b8*/ 	.word	0x00010120


	//   ....[74]....
        /*05bc*/ 	.word	0x00010140


	//   ....[75]....
        /*05c0*/ 	.word	0x00010200


	//   ....[76]....
        /*05c4*/ 	.word	0x00010220


	//   ....[77]....
        /*05c8*/ 	.word	0x000102f0


	//   ....[78]....
        /*05cc*/ 	.word	0x00010310


	//   ....[79]....
        /*05d0*/ 	.word	0x00010450


	//   ....[80]....
        /*05d4*/ 	.word	0x00010600


	//   ....[81]....
        /*05d8*/ 	.word	0x00010630


	//   ....[82]....
        /*05dc*/ 	.word	0x00010660


	//   ....[83]....
        /*05e0*/ 	.word	0x00010690


	//   ....[84]....
        /*05e4*/ 	.word	0x000106c0


	//   ....[85]....
        /*05e8*/ 	.word	0x00010700


	//   ....[86]....
        /*05ec*/ 	.word	0x00010850


	//   ....[87]....
        /*05f0*/ 	.word	0x00010880


	//   ....[88]....
        /*05f4*/ 	.word	0x000108b0


	//   ....[89]....
        /*05f8*/ 	.word	0x000108e0


	//   ....[90]....
        /*05fc*/ 	.word	0x00010910


	//   ....[91]....
        /*0600*/ 	.word	0x00010950


	//   ....[92]....
        /*0604*/ 	.word	0x000109d0


	//   ....[93]....
        /*0608*/ 	.word	0x00010a70


	//   ....[94]....
        /*060c*/ 	.word	0x00010b10


	//   ....[95]....
        /*0610*/ 	.word	0x00012a10


	//   ....[96]....
        /*0614*/ 	.word	0x00012a40


	//   ....[97]....
        /*0618*/ 	.word	0x00012a80


	//   ....[98]....
        /*061c*/ 	.word	0x00012b10


	//   ....[99]....
        /*0620*/ 	.word	0x00012b20


	//   ....[100]....
        /*0624*/ 	.word	0x00012b90


	//   ....[101]....
        /*0628*/ 	.word	0x00012ba0


	//   ....[102]....
        /*062c*/ 	.word	0x00012bb0


	//   ....[103]....
        /*0630*/ 	.word	0x00012c20


	//   ....[104]....
        /*0634*/ 	.word	0x00012ca0


	//   ....[105]....
        /*0638*/ 	.word	0x000130b0


	//   ....[106]....
        /*063c*/ 	.word	0x000130f0


	//   ....[107]....
        /*0640*/ 	.word	0x00013110


	//   ....[108]....
        /*0644*/ 	.word	0x00013120


	//   ....[109]....
        /*0648*/ 	.word	0x000131d0


	//   ....[110]....
        /*064c*/ 	.word	0x000131f0


	//   ....[111]....
        /*0650*/ 	.word	0x00013280


	//   ....[112]....
        /*0654*/ 	.word	0x000132a0


	//   ....[113]....
        /*0658*/ 	.word	0x000132b0


	//   ....[114]....
        /*065c*/ 	.word	0x00013340


	//   ....[115]....
        /*0660*/ 	.word	0x00013b50


	//   ....[116]....
        /*0664*/ 	.word	0x00013b80


	//   ....[117]....
        /*0668*/ 	.word	0x00013bb0


	//   ....[118]....
        /*066c*/ 	.word	0x00013c30


	//   ....[119]....
        /*0670*/ 	.word	0x00013c80


	//   ....[120]....
        /*0674*/ 	.word	0x00013ce0


	//   ....[121]....
        /*0678*/ 	.word	0x00013d00


	//   ....[122]....
        /*067c*/ 	.word	0x00013d40


	//   ....[123]....
        /*0680*/ 	.word	0x00014730


	//   ....[124]....
        /*0684*/ 	.word	0x00014750


	//   ....[125]....
        /*0688*/ 	.word	0x00014770


	//   ....[126]....
        /*068c*/ 	.word	0x000147c0


	//   ....[127]....
        /*0690*/ 	.word	0x000147d0


	//   ....[128]....
        /*0694*/ 	.word	0x00014820


	//   ....[129]....
        /*0698*/ 	.word	0x00014830


	//   ....[130]....
        /*069c*/ 	.word	0x00014840


	//   ....[131]....
        /*06a0*/ 	.word	0x00014890


	//   ....[132]....
        /*06a4*/ 	.word	0x000148e0


	//   ....[133]....
        /*06a8*/ 	.word	0x00014ce0


	//   ....[134]....
        /*06ac*/ 	.word	0x00014d00


	//   ....[135]....
        /*06b0*/ 	.word	0x00014d10


	//   ....[136]....
        /*06b4*/ 	.word	0x00014d20


	//   ....[137]....
        /*06b8*/ 	.word	0x00014d30


	//   ....[138]....
        /*06bc*/ 	.word	0x00014d90


	//   ....[139]....
        /*06c0*/ 	.word	0x00014da0


	//   ....[140]....
        /*06c4*/ 	.word	0x00014e00


	//   ....[141]....
        /*06c8*/ 	.word	0x00014e30


	//   ....[142]....
        /*06cc*/ 	.word	0x00014e70


	//   ....[143]....
        /*06d0*/ 	.word	0x000160e0


	//   ....[144]....
        /*06d4*/ 	.word	0x00016110


	//   ....[145]....
        /*06d8*/ 	.word	0x00016140


	//   ....[146]....
        /*06dc*/ 	.word	0x00016170


	//   ....[147]....
        /*06e0*/ 	.word	0x00016180


	//   ....[148]....
        /*06e4*/ 	.word	0x000161a0


	//   ....[149]....
        /*06e8*/ 	.word	0x000161c0


	//   ....[150]....
        /*06ec*/ 	.word	0x00016200


	//   ....[151]....
        /*06f0*/ 	.word	0x00016340


	//   ....[152]....
        /*06f4*/ 	.word	0x00016370


	//   ....[153]....
        /*06f8*/ 	.word	0x000163b0


	//   ....[154]....
        /*06fc*/ 	.word	0x000163e0


	//   ....[155]....
        /*0700*/ 	.word	0x00016410


	//   ....[156]....
        /*0704*/ 	.word	0x00016440


	//   ....[157]....
        /*0708*/ 	.word	0x000164e0


	//   ....[158]....
        /*070c*/ 	.word	0x00016580


	//   ....[159]....
        /*0710*/ 	.word	0x00016630


	//   ....[160]....
        /*0714*/ 	.word	0x00016c10


	//   ....[161]....
        /*0718*/ 	.word	0x00017220


	//   ....[162]....
        /*071c*/ 	.word	0x00017300


	//   ....[163]....
        /*0720*/ 	.word	0x000173f0


	//   ....[164]....
        /*0724*/ 	.word	0x00017450


	//   ....[165]....
        /*0728*/ 	.word	0x00017530


	//   ....[166]....
        /*072c*/ 	.word	0x00017590


	//   ....[167]....
        /*0730*/ 	.word	0x00017670


	//   ....[168]....
        /*0734*/ 	.word	0x000176d0


	//   ....[169]....
        /*0738*/ 	.word	0x000177a0


	//   ....[170]....
        /*073c*/ 	.word	0x00017840


	//   ....[171]....
        /*0740*/ 	.word	0x00017920


	//   ....[172]....
        /*0744*/ 	.word	0x00017a70


	//   ....[173]....
        /*0748*/ 	.word	0x00017b30


	//   ....[174]....
        /*074c*/ 	.word	0x00017c50


	//   ....[175]....
        /*0750*/ 	.word	0x00017d00


	//   ....[176]....
        /*0754*/ 	.word	0x00017e00


	//   ....[177]....
        /*0758*/ 	.word	0x00017ec0


	//   ....[178]....
        /*075c*/ 	.word	0x00017f20


	//   ....[179]....
        /*0760*/ 	.word	0x00017fc0


	//   ....[180]....
        /*0764*/ 	.word	0x00018080


	//   ....[181]....
        /*0768*/ 	.word	0x00018150


	//   ....[182]....
        /*076c*/ 	.word	0x000181f0


	//   ....[183]....
        /*0770*/ 	.word	0x00018260


	//   ....[184]....
        /*0774*/ 	.word	0x000182c0


	//   ....[185]....
        /*0778*/ 	.word	0x000183b0


	//   ....[186]....
        /*077c*/ 	.word	0x00018430


	//   ....[187]....
        /*0780*/ 	.word	0x00018510


	//   ....[188]....
        /*0784*/ 	.word	0x00018590


	//   ....[189]....
        /*0788*/ 	.word	0x00018650


	//   ....[190]....
        /*078c*/ 	.word	0x00018780


	//   ....[191]....
        /*0790*/ 	.word	0x00018830


	//   ....[192]....
        /*0794*/ 	.word	0x00018890


	//   ....[193]....
        /*0798*/ 	.word	0x00018950


	//   ....[194]....
        /*079c*/ 	.word	0x000189b0


	//   ....[195]....
        /*07a0*/ 	.word	0x00018a70


	//   ....[196]....
        /*07a4*/ 	.word	0x00018ad0


	//   ....[197]....
        /*07a8*/ 	.word	0x00018b90


	//   ....[198]....
        /*07ac*/ 	.word	0x00018bf0


	//   ....[199]....
        /*07b0*/ 	.word	0x00018cb0


	//   ....[200]....
        /*07b4*/ 	.word	0x00018da0


	//   ....[201]....
        /*07b8*/ 	.word	0x00018e40


	//   ....[202]....
        /*07bc*/ 	.word	0x00018ea0


	//   ....[203]....
        /*07c0*/ 	.word	0x00018f70


	//   ....[204]....
        /*07c4*/ 	.word	0x00018fd0


	//   ....[205]....
        /*07c8*/ 	.word	0x000190a0


	//   ....[206]....
        /*07cc*/ 	.word	0x00019100


	//   ....[207]....
        /*07d0*/ 	.word	0x000191d0


	//   ....[208]....
        /*07d4*/ 	.word	0x00019230


	//   ....[209]....
        /*07d8*/ 	.word	0x00019300


	//   ....[210]....
        /*07dc*/ 	.word	0x00019550


	//----- nvinfo : EIATTR_REG_RECONFIG
	.align		4
.L_299:
        /*07e0*/ 	.byte	0x01, 0x54
	.zero		2


	//----- nvinfo : EIATTR_SYSCALL_OFFSETS
	.align		4
        /*07e4*/ 	.byte	0x04, 0x46
        /*07e6*/ 	.short	(.L_301 - .L_300)


	//   ....[0]....
.L_300:
        /*07e8*/ 	.word	0x00001770


	//   ....[1]....
        /*07ec*/ 	.word	0x00011c40


	//   ....[2]....
        /*07f0*/ 	.word	0x00011db0


	//   ....[3]....
        /*07f4*/ 	.word	0x00011f00


	//   ....[4]....
        /*07f8*/ 	.word	0x00012040


	//   ....[5]....
        /*07fc*/ 	.word	0x00013780


	//----- nvinfo : EIATTR_MBARRIER_INSTR_OFFSETS
	.align		4
.L_301:
        /*0800*/ 	.byte	0x04, 0x39
        /*0802*/ 	.short	(.L_303 - .L_302)


	//   ....[0]....
.L_302:
        /*0804*/ 	.word	0x00000180
        /*0808*/ 	.word	0x000000ff
        /*080c*/ 	.word	0x00029800
        /*0810*/ 	.short	0x0100
        /*0812*/ 	.byte	0x08
	.zero		1


	//   ....[1]....
        /*0814*/ 	.word	0x00000190
        /*0818*/ 	.word	0x000000ff
        /*081c*/ 	.word	0x00029820
        /*0820*/ 	.short	0x0100
        /*0822*/ 	.byte	0x08
	.zero		1


	//   ....[2]....
        /*0824*/ 	.word	0x00000280
        /*0828*/ 	.word	0x000000ff
        /*082c*/ 	.word	0x00029830
        /*0830*/ 	.short	0x0100
        /*0832*/ 	.byte	0x08
	.zero		1


	//   ....[3]....
        /*0834*/ 	.word	0x00000290
        /*0838*/ 	.word	0x000000ff
        /*083c*/ 	.word	0x00029840
        /*0840*/ 	.short	0x0100
        /*0842*/ 	.byte	0x08
	.zero		1


	//   ....[4]....
        /*0844*/ 	.word	0x000002a0
        /*0848*/ 	.word	0x000000ff
        /*084c*/ 	.word	0x00029838
        /*0850*/ 	.short	0x0100
        /*0852*/ 	.byte	0x08
	.zero		1


	//   ....[5]....
        /*0854*/ 	.word	0x000002b0
        /*0858*/ 	.word	0x000000ff
        /*085c*/ 	.word	0x00029848
        /*0860*/ 	.short	0x0100
        /*0862*/ 	.byte	0x08
	.zero		1


	//   ....[6]....
        /*0864*/ 	.word	0x000003e0
        /*0868*/ 	.word	0x000000ff
        /*086c*/ 	.word	0x00029850
        /*0870*/ 	.short	0x0100
        /*0872*/ 	.byte	0x08
	.zero		1


	//   ....[7]....
        /*0874*/ 	.word	0x000003f0
        /*0878*/ 	.word	0x000000ff
        /*087c*/ 	.word	0x00029860
        /*0880*/ 	.short	0x0100
        /*0882*/ 	.byte	0x08
	.zero		1


	//   ....[8]....
        /*0884*/ 	.word	0x00000400
        /*0888*/ 	.word	0x000000ff
        /*088c*/ 	.word	0x00029858
        /*0890*/ 	.short	0x0100
        /*0892*/ 	.byte	0x08
	.zero		1


	//   ....[9]....
        /*0894*/ 	.word	0x00000410
        /*0898*/ 	.word	0x000000ff
        /*089c*/ 	.word	0x00029868
        /*08a0*/ 	.short	0x0100
        /*08a2*/ 	.byte	0x08
	.zero		1


	//   ....[10]....
        /*08a4*/ 	.word	0x00000500
        /*08a8*/ 	.word	0x000000ff
        /*08ac*/ 	.word	0x00029870
        /*08b0*/ 	.short	0x0100
        /*08b2*/ 	.byte	0x06
	.zero		1


	//   ....[11]....
        /*08b4*/ 	.word	0x00000510
        /*08b8*/ 	.word	0x000000ff
        /*08bc*/ 	.word	0x00029880
        /*08c0*/ 	.short	0x0100
        /*08c2*/ 	.byte	0x06
	.zero		1


	//   ....[12]....
        /*08c4*/ 	.word	0x00000520
        /*08c8*/ 	.word	0x000000ff
        /*08cc*/ 	.word	0x00029878
        /*08d0*/ 	.short	0x0100
        /*08d2*/ 	.byte	0x06
	.zero		1


	//   ....[13]....
        /*08d4*/ 	.word	0x00000530
        /*08d8*/ 	.word	0x000000ff
        /*08dc*/ 	.word	0x00029888
        /*08e0*/ 	.short	0x0100
        /*08e2*/ 	.byte	0x06
	.zero		1


	//   ....[14]....
        /*08e4*/ 	.word	0x00000660
        /*08e8*/ 	.word	0x000000ff
        /*08ec*/ 	.word	0x00029890
        /*08f0*/ 	.short	0x0100
        /*08f2*/ 	.byte	0x08
	.zero		1


	//   ....[15]....
        /*08f4*/ 	.word	0x00000670
        /*08f8*/ 	.word	0x000000ff
        /*08fc*/ 	.word	0x000298a0
        /*0900*/ 	.short	0x0100
        /*0902*/ 	.byte	0x08
	.zero		1


	//   ....[16]....
        /*0904*/ 	.word	0x00000680
        /*0908*/ 	.word	0x000000ff
        /*090c*/ 	.word	0x00029898
        /*0910*/ 	.short	0x0100
        /*0912*/ 	.byte	0x08
	.zero		1


	//   ....[17]....
        /*0914*/ 	.word	0x00000690
        /*0918*/ 	.word	0x000000ff
        /*091c*/ 	.word	0x000298a8
        /*0920*/ 	.short	0x0100
        /*0922*/ 	.byte	0x08
	.zero		1


	//   ....[18]....
        /*0924*/ 	.word	0x000007e0
        /*0928*/ 	.word	0x000000ff
        /*092c*/ 	.word	0x000298b0
        /*0930*/ 	.short	0x0100
        /*0932*/ 	.byte	0x08
	.zero		1


	//   ....[19]....
        /*0934*/ 	.word	0x000007f0
        /*0938*/ 	.word	0x000000ff
        /*093c*/ 	.word	0x000298c0
        /*0940*/ 	.short	0x0100
        /*0942*/ 	.byte	0x08
	.zero		1


	//   ....[20]....
        /*0944*/ 	.word	0x00000800
        /*0948*/ 	.word	0x000000ff
        /*094c*/ 	.word	0x000298b8
        /*0950*/ 	.short	0x0100
        /*0952*/ 	.byte	0x08
	.zero		1


	//   ....[21]....
        /*0954*/ 	.word	0x00000810
        /*0958*/ 	.word	0x000000ff
        /*095c*/ 	.word	0x000298c8
        /*0960*/ 	.short	0x0100
        /*0962*/ 	.byte	0x08
	.zero		1


	//   ....[22]....
        /*0964*/ 	.word	0x00001aa0
        /*0968*/ 	.word	0x000000ff
        /*096c*/ 	.word	0x00029800
        /*0970*/ 	.short	0x010a
        /*0972*/ 	.byte	0x29
	.zero		1


	//   ....[23]....
        /*0974*/ 	.word	0x00001b40
        /*0978*/ 	.word	0x00000002
        /*097c*/ 	.word	0x00029830
        /*0980*/ 	.short	0x010a
        /*0982*/ 	.byte	0x3f
	.zero		1


	//   ....[24]....
        /*0984*/ 	.word	0x00001b80
        /*0988*/ 	.word	0x00000002
        /*098c*/ 	.word	0x00029830
        /*0990*/ 	.short	0x010a
        /*0992*/ 	.byte	0x3f
	.zero		1


	//   ....[25]....
        /*0994*/ 	.word	0x000036c0
        /*0998*/ 	.word	0x000000ff
        /*099c*/ 	.word	0x00000000
        /*09a0*/ 	.short	0x0101
        /*09a2*/ 	.byte	0x06
	.zero		1


	//   ....[26]....
        /*09a4*/ 	.word	0x00005950
        /*09a8*/ 	.word	0x000000ff
        /*09ac*/ 	.word	0x00029830
        /*09b0*/ 	.short	0x010a
        /*09b2*/ 	.byte	0x06
	.zero		1


	//   ....[27]....
        /*09b4*/ 	.word	0x00005990
        /*09b8*/ 	.word	0x000000ff
        /*09bc*/ 	.word	0x00029830
        /*09c0*/ 	.short	0x010a
        /*09c2*/ 	.byte	0x06
	.zero		1


	//   ....[28]....
        /*09c4*/ 	.word	0x000065d0
        /*09c8*/ 	.word	0x000000ff
        /*09cc*/ 	.word	0x00029850
        /*09d0*/ 	.short	0x010a
        /*09d2*/ 	.byte	0x06
	.zero		1


	//   ....[29]....
        /*09d4*/ 	.word	0x00006610
        /*09d8*/ 	.word	0x000000ff
        /*09dc*/ 	.word	0x00029850
        /*09e0*/ 	.short	0x010a
        /*09e2*/ 	.byte	0x06
	.zero		1


	//   ....[30]....
        /*09e4*/ 	.word	0x00007270
        /*09e8*/ 	.word	0x000000ff
        /*09ec*/ 	.word	0x00000000
        /*09f0*/ 	.short	0x0101
        /*09f2*/ 	.byte	0x06
	.zero		1


	//   ....[31]....
        /*09f4*/ 	.word	0x000094a0
        /*09f8*/ 	.word	0x000000ff
        /*09fc*/ 	.word	0x00000000
        /*0a00*/ 	.short	0x0101
        /*0a02*/ 	.byte	0x06
	.zero		1


	//   ....[32]....
        /*0a04*/ 	.word	0x00009bc0
        /*0a08*/ 	.word	0x000000ff
        /*0a0c*/ 	.word	0x00029830
        /*0a10*/ 	.short	0x010a
        /*0a12*/ 	.byte	0x06
	.zero		1


	//   ....[33]....
        /*0a14*/ 	.word	0x00009c00
        /*0a18*/ 	.word	0x000000ff
        /*0a1c*/ 	.word	0x00029830
        /*0a20*/ 	.short	0x010a
        /*0a22*/ 	.byte	0x06
	.zero		1


	//   ....[34]....
        /*0a24*/ 	.word	0x0000a810
        /*0a28*/ 	.word	0x000000ff
        /*0a2c*/ 	.word	0x00029850
        /*0a30*/ 	.short	0x010a
        /*0a32*/ 	.byte	0x06
	.zero		1


	//   ....[35]....
        /*0a34*/ 	.word	0x0000a850
        /*0a38*/ 	.word	0x000000ff
        /*0a3c*/ 	.word	0x00029850
        /*0a40*/ 	.short	0x010a
        /*0a42*/ 	.byte	0x06
	.zero		1


	//   ....[36]....
        /*0a44*/ 	.word	0x0000b1b0
        /*0a48*/ 	.word	0x000000ff
        /*0a4c*/ 	.word	0x00000000
        /*0a50*/ 	.short	0x0101
        /*0a52*/ 	.byte	0x06
	.zero		1


	//   ....[37]....
        /*0a54*/ 	.word	0x0000cb40
        /*0a58*/ 	.word	0x000000ff
        /*0a5c*/ 	.word	0x00000000
        /*0a60*/ 	.short	0x0101
        /*0a62*/ 	.byte	0x06
	.zero		1


	//   ....[38]....
        /*0a64*/ 	.word	0x0000d1e0
        /*0a68*/ 	.word	0x000000ff
        /*0a6c*/ 	.word	0x00029850
        /*0a70*/ 	.short	0x010a
        /*0a72*/ 	.byte	0x09
	.zero		1


	//   ....[39]....
        /*0a74*/ 	.word	0x0000d220
        /*0a78*/ 	.word	0x000000ff
        /*0a7c*/ 	.word	0x00029850
        /*0a80*/ 	.short	0x010a
        /*0a82*/ 	.byte	0x09
	.zero		1


	//   ....[40]....
        /*0a84*/ 	.word	0x0000d880
        /*0a88*/ 	.word	0x000000ff
        /*0a8c*/ 	.word	0x00000000
        /*0a90*/ 	.short	0x0101
        /*0a92*/ 	.byte	0x04
	.zero		1


	//   ....[41]....
        /*0a94*/ 	.word	0x0000f4c0
        /*0a98*/ 	.word	0x00000003
        /*0a9c*/ 	.word	0x00000000
        /*0aa0*/ 	.short	0x0101
        /*0aa2*/ 	.byte	0x3f
	.zero		1


	//   ....[42]....
        /*0aa4*/ 	.word	0x00012720
        /*0aa8*/ 	.word	0x00000000
        /*0aac*/ 	.word	0x00029880
        /*0ab0*/ 	.short	0x010a
        /*0ab2*/ 	.byte	0x3f
	.zero		1


	//   ....[43]....
        /*0ab4*/ 	.word	0x00012d70
        /*0ab8*/ 	.word	0x00000000
        /*0abc*/ 	.word	0x00029870
        /*0ac0*/ 	.short	0x0107
        /*0ac2*/ 	.byte	0x3f
	.zero		1


	//   ....[44]....
        /*0ac4*/ 	.word	0x00012e30
        /*0ac8*/ 	.word	0x00000000
        /*0acc*/ 	.word	0x00029870
        /*0ad0*/ 	.short	0x0101
        /*0ad2*/ 	.byte	0x3f
	.zero		1


	//   ....[45]....
        /*0ad4*/ 	.word	0x00012e60
        /*0ad8*/ 	.word	0x00000000
        /*0adc*/ 	.word	0x00029840
        /*0ae0*/ 	.short	0x010a
        /*0ae2*/ 	.byte	0x3f
	.zero		1


	//   ....[46]....
        /*0ae4*/ 	.word	0x000134a0
        /*0ae8*/ 	.word	0x00000000
        /*0aec*/ 	.word	0x00029830
        /*0af0*/ 	.short	0x0107
        /*0af2*/ 	.byte	0x3f
	.zero		1


	//   ....[47]....
        /*0af4*/ 	.word	0x00013570
        /*0af8*/ 	.word	0x00000000
        /*0afc*/ 	.word	0x00029830
        /*0b00*/ 	.short	0x0101
        /*0b02*/ 	.byte	0x3f
	.zero		1


	//   ....[48]....
        /*0b04*/ 	.word	0x00013e50
        /*0b08*/ 	.word	0x00000016
        /*0b0c*/ 	.word	0x00029800
        /*0b10*/ 	.short	0x0107
        /*0b12*/ 	.byte	0x3f
	.zero		1


	//   ....[49]....
        /*0b14*/ 	.word	0x00013f50
        /*0b18*/ 	.word	0x00000016
        /*0b1c*/ 	.word	0x00029800
        /*0b20*/ 	.short	0x0101
        /*0b22*/ 	.byte	0x3f
	.zero		1


	//   ....[50]....
        /*0b24*/ 	.word	0x00013f70
        /*0b28*/ 	.word	0x00000016
        /*0b2c*/ 	.word	0x00029820
        /*0b30*/ 	.short	0x010a
        /*0b32*/ 	.byte	0x3f
	.zero		1


	//   ....[51]....
        /*0b34*/ 	.word	0x00014490
        /*0b38*/ 	.word	0x00000000
        /*0b3c*/ 	.word	0x00029880
        /*0b40*/ 	.short	0x010a
        /*0b42*/ 	.byte	0x3f
	.zero		1


	//   ....[52]....
        /*0b44*/ 	.word	0x00014970
        /*0b48*/ 	.word	0x00000000
        /*0b4c*/ 	.word	0x00029870
        /*0b50*/ 	.short	0x0107
        /*0b52*/ 	.byte	0x3f
	.zero		1


	//   ....[53]....
        /*0b54*/ 	.word	0x00014a30
        /*0b58*/ 	.word	0x00000000
        /*0b5c*/ 	.word	0x00029870
        /*0b60*/ 	.short	0x0101
        /*0b62*/ 	.byte	0x3f
	.zero		1


	//   ....[54]....
        /*0b64*/ 	.word	0x00014a60
        /*0b68*/ 	.word	0x00000000
        /*0b6c*/ 	.word	0x00029840
        /*0b70*/ 	.short	0x010a
        /*0b72*/ 	.byte	0x3f
	.zero		1


	//   ....[55]....
        /*0b74*/ 	.word	0x00014f60
        /*0b78*/ 	.word	0x00000000
        /*0b7c*/ 	.word	0x00029830
        /*0b80*/ 	.short	0x0107
        /*0b82*/ 	.byte	0x3f
	.zero		1


	//   ....[56]....
        /*0b84*/ 	.word	0x00015020
        /*0b88*/ 	.word	0x00000000
        /*0b8c*/ 	.word	0x00029830
        /*0b90*/ 	.short	0x0101
        /*0b92*/ 	.byte	0x3f
	.zero		1


	//   ....[57]....
        /*0b94*/ 	.word	0x000150b0
        /*0b98*/ 	.word	0x00000003
        /*0b9c*/ 	.word	0x00029870
        /*0ba0*/ 	.short	0x010a
        /*0ba2*/ 	.byte	0x3f
	.zero		1


	//   ....[58]....
        /*0ba4*/ 	.word	0x00015140
        /*0ba8*/ 	.word	0x00000003
        /*0bac*/ 	.word	0x00029860
        /*0bb0*/ 	.short	0x010a
        /*0bb2*/ 	.byte	0x3f
	.zero		1


	//   ....[59]....
        /*0bb4*/ 	.word	0x00015650
        /*0bb8*/ 	.word	0x00000003
        /*0bbc*/ 	.word	0x00029850
        /*0bc0*/ 	.short	0x0101
        /*0bc2*/ 	.byte	0x3f
	.zero		1


	//   ....[60]....
        /*0bc4*/ 	.word	0x000156e0
        /*0bc8*/ 	.word	0x00000003
        /*0bcc*/ 	.word	0x00000000
        /*0bd0*/ 	.short	0x0101
        /*0bd2*/ 	.byte	0x3f
	.zero		1


	//   ....[61]....
        /*0bd4*/ 	.word	0x000158a0
        /*0bd8*/ 	.word	0x00000011
        /*0bdc*/ 	.word	0x00029870
        /*0be0*/ 	.short	0x010a
        /*0be2*/ 	.byte	0x3f
	.zero		1


	//   ....[62]....
        /*0be4*/ 	.word	0x00015920
        /*0be8*/ 	.word	0x00000011
        /*0bec*/ 	.word	0x00029860
        /*0bf0*/ 	.short	0x010a
        /*0bf2*/ 	.byte	0x3f
	.zero		1


	//   ....[63]....
        /*0bf4*/ 	.word	0x00015e40
        /*0bf8*/ 	.word	0x00000011
        /*0bfc*/ 	.word	0x00029850
        /*0c00*/ 	.short	0x0101
        /*0c02*/ 	.byte	0x3f
	.zero		1


	//   ....[64]....
        /*0c04*/ 	.word	0x00015ef0
        /*0c08*/ 	.word	0x00000011
        /*0c0c*/ 	.word	0x00000000
        /*0c10*/ 	.short	0x0101
        /*0c12*/ 	.byte	0x3f
	.zero		1


	//   ....[65]....
        /*0c14*/ 	.word	0x00016b90
        /*0c18*/ 	.word	0x00000005
        /*0c1c*/ 	.word	0x00029820
        /*0c20*/ 	.short	0x010a
        /*0c22*/ 	.byte	0x3f
	.zero		1


	//   ....[66]....
        /*0c24*/ 	.word	0x00016d10
        /*0c28*/ 	.word	0x00000003
        /*0c2c*/ 	.word	0x00029840
        /*0c30*/ 	.short	0x010a
        /*0c32*/ 	.byte	0x3f
	.zero		1


	//   ....[67]....
        /*0c34*/ 	.word	0x00016db0
        /*0c38*/ 	.word	0x00000005
        /*0c3c*/ 	.word	0x00029840
        /*0c40*/ 	.short	0x010a
        /*0c42*/ 	.byte	0x3f
	.zero		1


	//   ....[68]....
        /*0c44*/ 	.word	0x00016df0
        /*0c48*/ 	.word	0x00000003
        /*0c4c*/ 	.word	0x00029860
        /*0c50*/ 	.short	0x010a
        /*0c52*/ 	.byte	0x3f
	.zero		1


	//   ....[69]....
        /*0c54*/ 	.word	0x00016e30
        /*0c58*/ 	.word	0x00000005
        /*0c5c*/ 	.word	0x00029860
        /*0c60*/ 	.short	0x010a
        /*0c62*/ 	.byte	0x3f
	.zero		1


	//   ....[70]....
        /*0c64*/ 	.word	0x00016e70
        /*0c68*/ 	.word	0x00000003
        /*0c6c*/ 	.word	0x00029880
        /*0c70*/ 	.short	0x010a
        /*0c72*/ 	.byte	0x3f
	.zero		1


	//   ....[71]....
        /*0c74*/ 	.word	0x00016eb0
        /*0c78*/ 	.word	0x00000005
        /*0c7c*/ 	.word	0x00029880
        /*0c80*/ 	.short	0x010a
        /*0c82*/ 	.byte	0x3f
	.zero		1


	//   ....[72]....
        /*0c84*/ 	.word	0x00016f20
        /*0c88*/ 	.word	0x00000003
        /*0c8c*/ 	.word	0x00029800
        /*0c90*/ 	.short	0x010a
        /*0c92*/ 	.byte	0x3f
	.zero		1


	//   ....[73]....
        /*0c94*/ 	.word	0x00016f70
        /*0c98*/ 	.word	0x00000002
        /*0c9c*/ 	.word	0x00029830
        /*0ca0*/ 	.short	0x010a
        /*0ca2*/ 	.byte	0x3f
	.zero		1


	//   ....[74]....
        /*0ca4*/ 	.word	0x00016fd0
        /*0ca8*/ 	.word	0x00000007
        /*0cac*/ 	.word	0x00029830
        /*0cb0*/ 	.short	0x010a
        /*0cb2*/ 	.byte	0x3f
	.zero		1


	//   ....[75]....
        /*0cb4*/ 	.word	0x00017030
        /*0cb8*/ 	.word	0x00000007
        /*0cbc*/ 	.word	0x00029850
        /*0cc0*/ 	.short	0x010a
        /*0cc2*/ 	.byte	0x3f
	.zero		1


	//   ....[76]....
        /*0cc4*/ 	.word	0x00017090
        /*0cc8*/ 	.word	0x00000007
        /*0ccc*/ 	.word	0x00029830
        /*0cd0*/ 	.short	0x010a
        /*0cd2*/ 	.byte	0x3f
	.zero		1


	//   ....[77]....
        /*0cd4*/ 	.word	0x000170f0
        /*0cd8*/ 	.word	0x00000007
        /*0cdc*/ 	.word	0x00029850
        /*0ce0*/ 	.short	0x010a
        /*0ce2*/ 	.byte	0x3f
	.zero		1


	//   ....[78]....
        /*0ce4*/ 	.word	0x00017150
        /*0ce8*/ 	.word	0x00000005
        /*0cec*/ 	.word	0x00029850
        /*0cf0*/ 	.short	0x010a
        /*0cf2*/ 	.byte	0x3f
	.zero		1


	//   ....[79]....
        /*0cf4*/ 	.word	0x00017250
        /*0cf8*/ 	.word	0x00000000
        /*0cfc*/ 	.word	0x00029880
        /*0d00*/ 	.short	0x010a
        /*0d02*/ 	.byte	0x3f
	.zero		1


	//   ....[80]....
        /*0d04*/ 	.word	0x000179c0
        /*0d08*/ 	.word	0x00000000
        /*0d0c*/ 	.word	0x00029840
        /*0d10*/ 	.short	0x010a
        /*0d12*/ 	.byte	0x3f
	.zero		1


	//   ....[81]....
        /*0d14*/ 	.word	0x00018680
        /*0d18*/ 	.word	0x00000016
        /*0d1c*/ 	.word	0x00029820
        /*0d20*/ 	.short	0x010a
        /*0d22*/ 	.byte	0x3f
	.zero		1


	//   ....[82]....
        /*0d24*/ 	.word	0x000186d0
        /*0d28*/ 	.word	0x00000000
        /*0d2c*/ 	.word	0x00029880
        /*0d30*/ 	.short	0x010a
        /*0d32*/ 	.byte	0x3f
	.zero		1


	//   ....[83]....
        /*0d34*/ 	.word	0x00018cf0
        /*0d38*/ 	.word	0x00000000
        /*0d3c*/ 	.word	0x00029840
        /*0d40*/ 	.short	0x010a
        /*0d42*/ 	.byte	0x3f
	.zero		1


	//   ....[84]....
        /*0d44*/ 	.word	0x00019330
        /*0d48*/ 	.word	0x00000003
        /*0d4c*/ 	.word	0x00029870
        /*0d50*/ 	.short	0x010a
        /*0d52*/ 	.byte	0x3f
	.zero		1


	//   ....[85]....
        /*0d54*/ 	.word	0x00019380
        /*0d58*/ 	.word	0x00000003
        /*0d5c*/ 	.word	0x00029860
        /*0d60*/ 	.short	0x010a
        /*0d62*/ 	.byte	0x3f
	.zero		1


	//   ....[86]....
        /*0d64*/ 	.word	0x000193d0
        /*0d68*/ 	.word	0x00000011
        /*0d6c*/ 	.word	0x00029870
        /*0d70*/ 	.short	0x010a
        /*0d72*/ 	.byte	0x3f
	.zero		1


	//   ....[87]....
        /*0d74*/ 	.word	0x00019420
        /*0d78*/ 	.word	0x00000011
        /*0d7c*/ 	.word	0x00029860
        /*0d80*/ 	.short	0x010a
        /*0d82*/ 	.byte	0x3f
	.zero		1


	//   ....[88]....
        /*0d84*/ 	.word	0x00019470
        /*0d88*/ 	.word	0x00000005
        /*0d8c*/ 	.word	0x00029820
        /*0d90*/ 	.short	0x010a
        /*0d92*/ 	.byte	0x3f
	.zero		1


	//   ....[89]....
        /*0d94*/ 	.word	0x00019610
        /*0d98*/ 	.word	0x00000003
        /*0d9c*/ 	.word	0x00029840
        /*0da0*/ 	.short	0x010a
        /*0da2*/ 	.byte	0x3f
	.zero		1


	//   ....[90]....
        /*0da4*/ 	.word	0x00019660
        /*0da8*/ 	.word	0x00000005
        /*0dac*/ 	.word	0x00029840
        /*0db0*/ 	.short	0x010a
        /*0db2*/ 	.byte	0x3f
	.zero		1


	//   ....[91]....
        /*0db4*/ 	.word	0x000196b0
        /*0db8*/ 	.word	0x00000003
        /*0dbc*/ 	.word	0x00029860
        /*0dc0*/ 	.short	0x010a
        /*0dc2*/ 	.byte	0x3f
	.zero		1


	//   ....[92]....
        /*0dc4*/ 	.word	0x00019700
        /*0dc8*/ 	.word	0x00000005
        /*0dcc*/ 	.word	0x00029860
        /*0dd0*/ 	.short	0x010a
        /*0dd2*/ 	.byte	0x3f
	.zero		1


	//   ....[93]....
        /*0dd4*/ 	.word	0x00019750
        /*0dd8*/ 	.word	0x00000003
        /*0ddc*/ 	.word	0x00029880
        /*0de0*/ 	.short	0x010a
        /*0de2*/ 	.byte	0x3f
	.zero		1


	//----- nvinfo : EIATTR_NUM_MBARRIERS
	.align		4
.L_303:
        /*0de4*/ 	.byte	0x03, 0x38
        /*0de6*/ 	.short	0x0016


	//----- nvinfo : EIATTR_EXIT_INSTR_OFFSETS
	.align		4
        /*0de8*/ 	.byte	0x04, 0x1c
        /*0dea*/ 	.short	(.L_305 - .L_304)


	//   ....[0]....
.L_304:
        /*0dec*/ 	.word	0x000009c0


	//   ....[1]....
        /*0df0*/ 	.word	0x00010400


	//   ....[2]....
        /*0df4*/ 	.word	0x00016f00


	//----- nvinfo : EIATTR_MAX_THREADS
	.align		4
.L_305:
        /*0df8*/ 	.byte	0x04, 0x05
        /*0dfa*/ 	.short	(.L_307 - .L_306)
.L_306:
        /*0dfc*/ 	.word	0x00000180
        /*0e00*/ 	.word	0x00000001
        /*0e04*/ 	.word	0x00000001


	//----- nvinfo : EIATTR_CRS_STACK_SIZE
	.align		4
.L_307:
        /*0e08*/ 	.byte	0x04, 0x1e
        /*0e0a*/ 	.short	(.L_309 - .L_308)
.L_308:
        /*0e0c*/ 	.word	0x00000000


	//----- nvinfo : EIATTR_CBANK_PARAM_SIZE
	.align		4
.L_309:
        /*0e10*/ 	.byte	0x03, 0x19
        /*0e12*/ 	.short	0x0af0


	//----- nvinfo : EIATTR_PARAM_CBANK
	.align		4
        /*0e14*/ 	.byte	0x04, 0x0a
        /*0e16*/ 	.short	(.L_311 - .L_310)
	.align		4
.L_310:
        /*0e18*/ 	.word	index@(.nv.constant0._ZN7cutlass13device_kernelIN5flash11enable_sm90INS1_16FlashAttnFwdSm90INS1_25CollectiveMainloopFwdSm90ILi2EN4cute5tupleIJNS5_1CILi1EEES8_S8_EEENS6_IJNS7_ILi128EEENS7_ILi160EEENS7_ILi192EEEEEELi128ENS_12float_e4m3_tEfNS_4arch4Sm90ELb1ELb0ELb1ELb1ELb1ELb0ELb0ELb1ELb1ELb1ELb0ELb0EEENS1_21CollectiveEpilogueFwdINS6_IJSA_SA_SB_EEES9_NS_10bfloat16_tESG_Li256ELb1ELb1ELb0ELb1EEENS1_36VarlenDynamicPersistentTileSchedulerILi128ELi160ELi256ELi128ELb0ELb1ELb1ELb1ELb1ELb1EEEEEEEEEvNT_6ParamsE)
        /*0e1c*/ 	.short	0x0210
        /*0e1e*/ 	.short	0x0af0


	//----- nvinfo : EIATTR_SW_WAR
	.align		4
.L_311:
        /*0e20*/ 	.byte	0x04, 0x36
        /*0e22*/ 	.short	(.L_313 - .L_312)
.L_312:
        /*0e24*/ 	.word	0x00000008
.L_313:


//--------------------- .nv.info._ZN7cutlass13device_kernelIN5flash11enable_sm90INS1_16FlashAttnFwdSm90INS1_25CollectiveMainloopFwdSm90ILi2EN4cute5tupleIJNS5_1CILi1EEES8_S8_EEENS6_IJNS7_ILi128EEENS7_ILi160EEENS7_ILi192EEEEEELi128ENS_12float_e4m3_tEfNS_4arch4Sm90ELb1ELb0ELb1ELb1ELb1ELb1ELb0ELb1ELb1ELb1ELb0ELb0EEENS1_21CollectiveEpilogueFwdINS6_IJSA_SA_SB_EEES9_NS_10bfloat16_tESG_Li256ELb1ELb1ELb0ELb1EEENS1_36VarlenDynamicPersistentTileSchedulerILi128ELi160ELi256ELi128ELb0ELb1ELb1ELb1ELb1ELb1EEEEEEEEEvNT_6ParamsE --------------------------
	.section	.nv.info._ZN7cutlass13device_kernelIN5flash11enable_sm90INS1_16FlashAttnFwdSm90INS1_25CollectiveMainloopFwdSm90ILi2EN4cute5tupleIJNS5_1CILi1EEES8_S8_EEENS6_IJNS7_ILi128EEENS7_ILi160EEENS7_ILi192EEEEEELi128ENS_12float_e4m3_tEfNS_4arch4Sm90ELb1ELb0ELb1ELb1ELb1ELb1ELb0ELb1ELb1ELb1ELb0ELb0EEENS1_21CollectiveEpilogueFwdINS6_IJSA_SA_SB_EEES9_NS_10bfloat16_tESG_Li256ELb1ELb1ELb0ELb1EEENS1_36VarlenDynamicPersistentTileSchedulerILi128ELi160ELi256ELi128ELb0ELb1ELb1ELb1ELb1ELb1EEEEEEEEEvNT_6ParamsE,"",@"SHT_CUDA_INFO"
	.sectionflags	@""
	.align	4


	//----- nvinfo : EIATTR_CUDA_API_VERSION
	.align		4
        /*0000*/ 	.byte	0x04, 0x37
        /*0002*/ 	.short	(.L_315 - .L_314)
.L_314:
        /*0004*/ 	.word	0x00000082


	//----- nvinfo : EIATTR_KPARAM_INFO
	.align		4
.L_315:
        /*0008*/ 	.byte	0x04, 0x17
        /*000a*/ 	.short	(.L_317 - .L_316)
.L_316:
        /*000c*/ 	.word	0x00000000
        /*0010*/ 	.short	0x0000
        /*0012*/ 	.short	0x0070
        /*0014*/ 	.byte	0x00, 0xf0, 0x01, 0x2a


	//----- nvinfo : EIATTR_SPARSE_MMA_MASK
	.align		4
.L_317:
        /*0018*/ 	.byte	0x03, 0x50
        /*001a*/ 	.short	0x0000


	//----- nvinfo : EIATTR_MAXREG_COUNT
	.align		4
        /*001c*/ 	.byte	0x03, 0x1b
        /*001e*/ 	.short	0x00a8


	//----- nvinfo : EIATTR_NUM_BARRIERS
	.align		4
        /*0020*/ 	.byte	0x02, 0x4c
        /*0022*/ 	.byte	0x10
	.zero		1


	//----- nvinfo : EIATTR_EXTERNS
	.align		4
        /*0024*/ 	.byte	0x04, 0x0f
        /*0026*/ 	.short	(.L_319 - .L_318)


	//   ....[0]....
	.align		4
.L_318:
        /*0028*/ 	.word	index@(__assertfail)


	//----- nvinfo : EIATTR_ANNOTATIONS
	.align		4
.L_319:
        /*002c*/ 	.byte	0x04, 0x55
        /*002e*/ 	.short	(.L_321 - .L_320)


	//   ....[0]....
.L_320:
        /* <DEDUP_REMOVED lines=48> */


	//----- nvinfo : EIATTR_MERCURY_ISA_VERSION
	.align		4
.L_321:
        /*0320*/ 	.byte	0x03, 0x5f
        /*0322*/ 	.short	0x0101


	//----- nvinfo : EIATTR_UNUSED_LOAD_BYTE_OFFSET
	.align		4
        /*0324*/ 	.byte	0x04, 0x44
        /*0326*/ 	.short	(.L_323 - .L_322)


	//   ....[0]....
.L_322:
        /*0328*/ 	.word	0x00000a90
        /*032c*/ 	.word	0x0000fff0


	//   ....[1]....
        /*0330*/ 	.word	0x00024b40
        /*0334*/ 	.word	0x0000fff0


	//----- nvinfo : EIATTR_INT_WARP_WIDE_INSTR_OFFSETS
	.align		4
.L_323:
        /*0338*/ 	.byte	0x04, 0x31
        /*033a*/ 	.short	(.L_325 - .L_324)


	//   ....[0]....
.L_324:
        /*033c*/ 	.word	0x00000130


	//   ....[1]....
        /*0340*/ 	.word	0x00000170


	//   ....[2]....
        /*0344*/ 	.word	0x000001e0


	//   ....[3]....
        /*0348*/ 	.word	0x00029aa0


	//   ....[4]....
        /*034c*/ 	.word	0x00029b30


	//   ....[5]....
        /*0350*/ 	.word	0x0002da80


	//   ....[6]....
        /*0354*/ 	.word	0x0002db10


	//----- nvinfo : EIATTR_COOP_GROUP_MASK_REGIDS
	.align		4
.L_325:
        /*0358*/ 	.byte	0x04, 0x29
        /*035a*/ 	.short	(.L_327 - .L_326)


	//   ....[0]....
.L_326:
        /*035c*/ 	.word	0xffffffff


	//   ....[1]....
        /*0360*/ 	.word	0xffffffff


	//   ....[2]....
        /*0364*/ 	.word	0xffffffff


	//   ....[3]....
        /*0368*/ 	.word	0xffffffff


	//   ....[4]....
        /*036c*/ 	.word	0xffffffff


	//   ....[5]....
        /*0370*/ 	.word	0xffffffff


	//   ....[6]....
        /*0374*/ 	.word	0xffffffff


	//   ....[7]....
        /*0378*/ 	.word	0xffffffff


	//   ....[8]....
        /*037c*/ 	.word	0xffffffff


	//   ....[9]....
        /*0380*/ 	.word	0xffffffff


	//   ....[10]....
        /*0384*/ 	.word	0xffffffff


	//   ....[11]....
        /*0388*/ 	.word	0xffffffff


	//   ....[12]....
        /*038c*/ 	.word	0xffffffff


	//   ....[13]....
        /*0390*/ 	.word	0xffffffff


	//   ....[14]....
        /*0394*/ 	.word	0xffffffff


	//   ....[15]....
        /*0398*/ 	.word	0xffffffff


	//   ....[16]....
        /*039c*/ 	.word	0xffffffff


	//   ....[17]....
        /*03a0*/ 	.word	0xffffffff


	//   ....[18]....
        /*03a4*/ 	.word	0xffffffff


	//   ....[19]....
        /*03a8*/ 	.word	0xffffffff


	//   ....[20]....
        /*03ac*/ 	.word	0xffffffff


	//   ....[21]....
        /*03b0*/ 	.word	0xffffffff


	//   ....[22]....
        /*03b4*/ 	.word	0xffffffff


	//   ....[23]....
        /*03b8*/ 	.word	0xffffffff


	//   ....[24]....
        /*03bc*/ 	.word	0xffffffff


	//   ....[25]....
        /*03c0*/ 	.word	0xffffffff


	//   ....[26]....
        /*03c4*/ 	.word	0xffffffff


	//   ....[27]....
        /*03c8*/ 	.word	0xffffffff


	//   ....[28]....
        /*03cc*/ 	.word	0xffffffff


	//   ....[29]....
        /*03d0*/ 	.word	0xffffffff


	//   ....[30]....
        /*03d4*/ 	.word	0xffffffff


	//   ....[31]....
        /*03d8*/ 	.word	0xffffffff


	//   ....[32]....
        /*03dc*/ 	.word	0xffffffff


	//   ....[33]....
        /*03e0*/ 	.word	0xffffffff


	//   ....[34]....
        /*03e4*/ 	.word	0xffffffff


	//   ....[35]....
        /*03e8*/ 	.word	0xffffffff


	//   ....[36]....
        /*03ec*/ 	.word	0xffffffff


	//   ....[37]....
        /*03f0*/ 	.word	0xffffffff


	//   ....[38]....
        /*03f4*/ 	.word	0xffffffff


	//   ....[39]....
        /*03f8*/ 	.word	0xffffffff


	//   ....[40]....
        /*03fc*/ 	.word	0xffffffff


	//   ....[41]....
        /*0400*/ 	.word	0xffffffff


	//   ....[42]....
        /*0404*/ 	.word	0xffffffff


	//   ....[43]....
        /*0408*/ 	.word	0xffffffff


	//   ....[44]....
        /*040c*/ 	.word	0xffffffff


	//   ....[45]....
        /*0410*/ 	.word	0xffffffff


	//   ....[46]....
        /*0414*/ 	.word	0xffffffff


	//   ....[47]....
        /*0418*/ 	.word	0xffffffff


	//   ....[48]....
        /*041c*/ 	.word	0xffffffff


	//   ....[49]....
        /*0420*/ 	.word	0xffffffff


	//   ....[50]....
        /*0424*/ 	.word	0xffffffff


	//   ....[51]....
        /*0428*/ 	.word	0xffffffff


	//   ....[52]....
        /*042c*/ 	.word	0xffffffff


	//   ....[53]....
        /*0430*/ 	.word	0xffffffff


	//   ....[54]....
        /*0434*/ 	.word	0xffffffff


	//   ....[55]....
        /*0438*/ 	.word	0xffffffff


	//   ....[56]....
        /*043c*/ 	.word	0xffffffff


	//   ....[57]....
        /*0440*/ 	.word	0xffffffff


	//   ....[58]....
        /*0444*/ 	.word	0xffffffff


	//   ....[59]....
        /*0448*/ 	.word	0xffffffff


	//   ....[60]....
        /*044c*/ 	.word	0xffffffff


	//   ....[61]....
        /*0450*/ 	.word	0xffffffff


	//   ....[62]....
        /*0454*/ 	.word	0xffffffff


	//   ....[63]....
        /*0458*/ 	.word	0xffffffff


	//   ....[64]....
        /*045c*/ 	.word	0xffffffff


	//   ....[65]....
        /*0460*/ 	.word	0xffffffff


	//   ....[66]....
        /*0464*/ 	.word	0xffffffff


	//   ....[67]....
        /*0468*/ 	.word	0xffffffff


	//   ....[68]....
        /*046c*/ 	.word	0xffffffff


	//   ....[69]....
        /*0470*/ 	.word	0xffffffff


	//   ....[70]....
        /*0474*/ 	.word	0xffffffff


	//   ....[71]....
        /*0478*/ 	.word	0xffffffff


	//   ....[72]....
        /*047c*/ 	.word	0xffffffff


	//   ....[73]....
        /*0480*/ 	.word	0xffffffff


	//   ....[74]....
        /*0484*/ 	.word	0xffffffff


	//   ....[75]....
        /*0488*/ 	.word	0xffffffff


	//   ....[76]....
        /*048c*/ 	.word	0xffffffff


	//   ....[77]....
        /*0490*/ 	.word	0xffffffff


	//   ....[78]....
        /*0494*/ 	.word	0xffffffff


	//   ....[79]....
        /*0498*/ 	.word	0xffffffff


	//   ....[80]....
        /*049c*/ 	.word	0xffffffff


	//   ....[81]....
        /*04a0*/ 	.word	0xffffffff


	//   ....[82]....
        /*04a4*/ 	.word	0xffffffff


	//   ....[83]....
        /*04a8*/ 	.word	0xffffffff


	//   ....[84]....
        /*04ac*/ 	.word	0xffffffff


	//   ....[85]....
        /*04b0*/ 	.word	0xffffffff


	//   ....[86]....
        /*04b4*/ 	.word	0xffffffff


	//   ....[87]....
        /*04b8*/ 	.word	0xffffffff


	//   ....[88]....
        /*04bc*/ 	.word	0xffffffff


	//   ....[89]....
        /*04c0*/ 	.word	0xffffffff


	//   ....[90]....
        /*04c4*/ 	.word	0xffffffff


	//   ....[91]....
        /*04c8*/ 	.word	0xffffffff


	//   ....[92]....
        /*04cc*/ 	.word	0xffffffff


	//   ....[93]....
        /*04d0*/ 	.word	0xffffffff


	//   ....[94]....
        /*04d4*/ 	.word	0xffffffff


	//   ....[95]....
        /*04d8*/ 	.word	0xffffffff


	//   ....[96]....
        /*04dc*/ 	.word	0xffffffff


	//   ....[97]....
        /*04e0*/ 	.word	0xffffffff


	//   ....[98]....
        /*04e4*/ 	.word	0xffffffff


	//   ....[99]....
        /*04e8*/ 	.word	0xffffffff


	//   ....[100]....
        /*04ec*/ 	.word	0xffffffff


	//   ....[101]....
        /*04f0*/ 	.word	0xffffffff


	//   ....[102]....
        /*04f4*/ 	.word	0xffffffff


	//   ....[103]....
        /*04f8*/ 	.word	0xffffffff


	//   ....[104]....
        /*04fc*/ 	.word	0xffffffff


	//   ....[105]....
        /*0500*/ 	.word	0xffffffff


	//   ....[106]....
        /*0504*/ 	.word	0xffffffff


	//   ....[107]....
        /*0508*/ 	.word	0xffffffff


	//   ....[108]....
        /*050c*/ 	.word	0xffffffff


	//   ....[109]....
        /*0510*/ 	.word	0xffffffff


	//   ....[110]....
        /*0514*/ 	.word	0xffffffff


	//   ....[111]....
        /*0518*/ 	.word	0xffffffff


	//   ....[112]....
        /*051c*/ 	.word	0xffffffff


	//   ....[113]....
        /*0520*/ 	.word	0xffffffff


	//   ....[114]....
        /*0524*/ 	.word	0xffffffff


	//   ....[115]....
        /*0528*/ 	.word	0xffffffff


	//   ....[116]....
        /*052c*/ 	.word	0xffffffff


	//   ....[117]....
        /*0530*/ 	.word	0xffffffff


	//   ....[118]....
        /*0534*/ 	.word	0xffffffff


	//   ....[119]....
        /*0538*/ 	.word	0xffffffff


	//   ....[120]....
        /*053c*/ 	.word	0xffffffff


	//   ....[121]....
        /*0540*/ 	.word	0xffffffff


	//   ....[122]....
        /*0544*/ 	.word	0xffffffff


	//   ....[123]....
        /*0548*/ 	.word	0xffffffff


	//   ....[124]....
        /*054c*/ 	.word	0xffffffff


	//   ....[125]....
        /*0550*/ 	.word	0xffffffff


	//   ....[126]....
        /*0554*/ 	.word	0xffffffff


	//   ....[127]....
        /*0558*/ 	.word	0xffffffff


	//   ....[128]....
        /*055c*/ 	.word	0xffffffff


	//   ....[129]....
        /*0560*/ 	.word	0xffffffff


	//   ....[130]....
        /*0564*/ 	.word	0xffffffff


	//   ....[131]....
        /*0568*/ 	.word	0xffffffff


	//   ....[132]....
        /*056c*/ 	.word	0xffffffff


	//   ....[133]....
        /*0570*/ 	.word	0xffffffff


	//   ....[134]....
        /*0574*/ 	.word	0xffffffff


	//   ....[135]....
        /*0578*/ 	.word	0xffffffff


	//   ....[136]....
        /*057c*/ 	.word	0xffffffff


	//   ....[137]....
        /*0580*/ 	.word	0xffffffff


	//   ....[138]....
        /*0584*/ 	.word	0xffffffff


	//   ....[139]....
        /*0588*/ 	.word	0xffffffff


	//   ....[140]....
        /*058c*/ 	.word	0xffffffff


	//   ....[141]....
        /*0590*/ 	.word	0xffffffff


	//   ....[142]....
        /*0594*/ 	.word	0xffffffff


	//   ....[143]....
        /*0598*/ 	.word	0xffffffff


	//   ....[144]....
        /*059c*/ 	.word	0xffffffff


	//   ....[145]....
        /*05a0*/ 	.word	0xffffffff


	//   ....[146]....
        /*05a4*/ 	.word	0xffffffff


	//   ....[147]....
        /*05a8*/ 	.word	0xffffffff


	//   ....[148]....
        /*05ac*/ 	.word	0xffffffff


	//   ....[149]....
        /*05b0*/ 	.word	0xffffffff


	//   ....[150]....
        /*05b4*/ 	.word	0xffffffff


	//   ....[151]....
        /*05b8*/ 	.word	0xffffffff


	//   ....[152]....
        /*05bc*/ 	.word	0xffffffff


	//   ....[153]....
        /*05c0*/ 	.word	0xffffffff


	//   ....[154]....
        /*05c4*/ 	.word	0xffffffff


	//   ....[155]....
        /*05c8*/ 	.word	0xffffffff


	//   ....[156]....
        /*05cc*/ 	.word	0xffffffff


	//   ....[157]....
        /*05d0*/ 	.word	0xffffffff


	//   ....[158]....
        /*05d4*/ 	.word	0xffffffff


	//   ....[159]....
        /*05d8*/ 	.word	0xffffffff


	//   ....[160]....
        /*05dc*/ 	.word	0xffffffff


	//   ....[161]....
        /*05e0*/ 	.word	0xffffffff


	//   ....[162]....
        /*05e4*/ 	.word	0xffffffff


	//   ....[163]....
        /*05e8*/ 	.word	0xffffffff


	//   ....[164]....
        /*05ec*/ 	.word	0xffffffff


	//   ....[165]....
        /*05f0*/ 	.word	0xffffffff


	//   ....[166]....
        /*05f4*/ 	.word	0xffffffff


	//   ....[167]....
        /*05f8*/ 	.word	0xffffffff


	//   ....[168]....
        /*05fc*/ 	.word	0xffffffff


	//   ....[169]....
        /*0600*/ 	.word	0xffffffff


	//   ....[170]....
        /*0604*/ 	.word	0xffffffff


	//   ....[171]....
        /*0608*/ 	.word	0xffffffff


	//   ....[172]....
        /*060c*/ 	.word	0xffffffff


	//   ....[173]....
        /*0610*/ 	.word	0xffffffff


	//   ....[174]....
        /*0614*/ 	.word	0xffffffff


	//   ....[175]....
        /*0618*/ 	.word	0xffffffff


	//   ....[176]....
        /*061c*/ 	.word	0xffffffff


	//   ....[177]....
        /*0620*/ 	.word	0xffffffff


	//   ....[178]....
        /*0624*/ 	.word	0xffffffff


	//   ....[179]....
        /*0628*/ 	.word	0xffffffff


	//   ....[180]....
        /*062c*/ 	.word	0xffffffff


	//   ....[181]....
        /*0630*/ 	.word	0xffffffff


	//   ....[182]....
        /*0634*/ 	.word	0xffffffff


	//   ....[183]....
        /*0638*/ 	.word	0xffffffff


	//   ....[184]....
        /*063c*/ 	.word	0xffffffff


	//   ....[185]....
        /*0640*/ 	.word	0xffffffff


	//   ....[186]....
        /*0644*/ 	.word	0xffffffff


	//   ....[187]....
        /*0648*/ 	.word	0x0500000f


	//   ....[188]....
        /*064c*/ 	.word	0x0500000f


	//   ....[189]....
        /*0650*/ 	.word	0x0500000f


	//   ....[190]....
        /*0654*/ 	.word	0x0500000f


	//   ....[191]....
        /*0658*/ 	.word	0x0500000f


	//   ....[192]....
        /*065c*/ 	.word	0x0500000f


	//   ....[193]....
        /*0660*/ 	.word	0x0500000f


	//   ....[194]....
        /*0664*/ 	.word	0x0500000f


	//   ....[195]....
        /*0668*/ 	.word	0x0500000f


	//   ....[196]....
        /*066c*/ 	.word	0x0500000f


	//   ....[197]....
        /*0670*/ 	.word	0x0500000f


	//   ....[198]....
        /*0674*/ 	.word	0x0500000f


	//   ....[199]....
        /*0678*/ 	.word	0x0500000f


	//   ....[200]....
        /*067c*/ 	.word	0x0500000f


	//   ....[201]....
        /*0680*/ 	.word	0x0500000f


	//   ....[202]....
        /*0684*/ 	.word	0x0500000f


	//   ....[203]....
        /*0688*/ 	.word	0x0500000f


	//   ....[204]....
        /*068c*/ 	.word	0x0500000f


	//   ....[205]....
        /*0690*/ 	.word	0x0500000f


	//   ....[206]....
        /*0694*/ 	.word	0x0500000f


	//   ....[207]....
        /*0698*/ 	.word	0x0500000f


	//   ....[208]....
        /*069c*/ 	.word	0x0500000f


	//   ....[209]....
        /*06a0*/ 	.word	0x0500000f


	//   ....[210]....
        /*06a4*/ 	.word	0x0500000f


	//   ....[211]....
        /*06a8*/ 	.word	0x0500000f


	//   ....[212]....
        /*06ac*/ 	.word	0x0500000f


	//   ....[213]....
        /*06b0*/ 	.word	0x0500000f


	//   ....[214]....
        /*06b4*/ 	.word	0x0500000f


	//   ....[215]....
        /*06b8*/ 	.word	0x0500000f


	//   ....[216]....
        /*06bc*/ 	.word	0x0500000f


	//   ....[217]....
        /*06c0*/ 	.word	0x0500000f


	//   ....[218]....
        /*06c4*/ 	.word	0x0500000f


	//   ....[219]....
        /*06c8*/ 	.word	0x0500000f


	//   ....[220]....
        /*06cc*/ 	.word	0x0500000f


	//   ....[221]....
        /*06d0*/ 	.word	0x0500000f


	//   ....[222]....
        /*06d4*/ 	.word	0x0500000f


	//   ....[223]....
        /*06d8*/ 	.word	0x0500000f


	//   ....[224]....
        /*06dc*/ 	.word	0x0500000f


	//   ....[225]....
        /*06e0*/ 	.word	0x0500000f


	//   ....[226]....
        /*06e4*/ 	.word	0x0500000f


	//   ....[227]....
        /*06e8*/ 	.word	0x0500000f


	//   ....[228]....
        /*06ec*/ 	.word	0x0500000f


	//   ....[229]....
        /*06f0*/ 	.word	0x0500000f


	//   ....[230]....
        /*06f4*/ 	.word	0x0500000f


	//   ....[231]....
        /*06f8*/ 	.word	0x0500000f


	//   ....[232]....
        /*06fc*/ 	.word	0x0500000f


	//   ....[233]....
        /*0700*/ 	.word	0x0500000f


	//   ....[234]....
        /*0704*/ 	.word	0x0500000f


	//   ....[235]....
        /*0708*/ 	.word	0x0500000f


	//   ....[236]....
        /*070c*/ 	.word	0x0500000f


	//   ....[237]....
        /*0710*/ 	.word	0x0500000f


	//   ....[238]....
        /*0714*/ 	.word	0x0500000f


	//   ....[239]....
        /*0718*/ 	.word	0x0500000f


	//   ....[240]....
        /*071c*/ 	.word	0x0500000f


	//   ....[241]....
        /*0720*/ 	.word	0x0500000f


	//   ....[242]....
        /*0724*/ 	.word	0x0500000f


	//   ....[243]....
        /*0728*/ 	.word	0x0500000f


	//   ....[244]....
        /*072c*/ 	.word	0x0500000f


	//   ....[245]....
        /*0730*/ 	.word	0x0500000f


	//   ....[246]....
        /*0734*/ 	.word	0x0500000f


	//   ....[247]....
        /*0738*/ 	.word	0x0500000f


	//   ....[248]....
        /*073c*/ 	.word	0x0500000f


	//   ....[249]....
        /*0740*/ 	.word	0x0500000f


	//   ....[250]....
        /*0744*/ 	.word	0x0500000f


	//   ....[251]....
        /*0748*/ 	.word	0x0500000f


	//   ....[252]....
        /*074c*/ 	.word	0x0500000f


	//   ....[253]....
        /*0750*/ 	.word	0x0500000f


	//   ....[254]....
        /*0754*/ 	.word	0x0500000f


	//   ....[255]....
        /*0758*/ 	.word	0x0500000f


	//   ....[0]....
        /*075c*/ 	.word	0x0500000f


	//   ....[1]....
        /*0760*/ 	.word	0x0500000f


	//   ....[2]....
        /*0764*/ 	.word	0x0500000f


	//   ....[3]....
        /*0768*/ 	.word	0x0500000f


	//   ....[4]....
        /*076c*/ 	.word	0x0500000f


	//   ....[5]....
        /*0770*/ 	.word	0x0500000f


	//   ....[6]....
        /*0774*/ 	.word	0x0500000f


	//   ....[7]....
        /*0778*/ 	.word	0x0500000f


	//   ....[8]....
        /*077c*/ 	.word	0x0500000f


	//   ....[9]....
        /*0780*/ 	.word	0x0500000f


	//   ....[10]....
        /*0784*/ 	.word	0x0500000f


	//   ....[11]....
        /*0788*/ 	.word	0x0500000f


	//   ....[12]....
        /*078c*/ 	.word	0x0500000f


	//   ....[13]....
        /*0790*/ 	.word	0x0500000f


	//   ....[14]....
        /*0794*/ 	.word	0x0500000f


	//   ....[15]....
        /*0798*/ 	.word	0x0500000f


	//   ....[16]....
        /*079c*/ 	.word	0x0500000f


	//   ....[17]....
        /*07a0*/ 	.word	0x0500000f


	//   ....[18]....
        /*07a4*/ 	.word	0x0500000f


	//   ....[19]....
        /*07a8*/ 	.word	0x0500000f


	//   ....[20]....
        /*07ac*/ 	.word	0x0500000f


	//   ....[21]....
        /*07b0*/ 	.word	0x0500000f


	//   ....[22]....
        /*07b4*/ 	.word	0x0500000f


	//   ....[23]....
        /*07b8*/ 	.word	0x0500000f


	//   ....[24]....
        /*07bc*/ 	.word	0x0500000f


	//   ....[25]....
        /*07c0*/ 	.word	0x0500000f


	//   ....[26]....
        /*07c4*/ 	.word	0x0500000f


	//   ....[27]....
        /*07c8*/ 	.word	0x0500000f


	//   ....[28]....
        /*07cc*/ 	.word	0x0500000f


	//   ....[29]....
        /*07d0*/ 	.word	0x0500000f


	//   ....[30]....
        /*07d4*/ 	.word	0x0500000f


	//   ....[31]....
        /*07d8*/ 	.word	0x0500000f


	//   ....[32]....
        /*07dc*/ 	.word	0x0500000f


	//   ....[33]....
        /*07e0*/ 	.word	0x0500000f


	//   ....[34]....
        /*07e4*/ 	.word	0x0500000f


	//   ....[35]....
        /*07e8*/ 	.word	0x0500000f


	//   ....[36]....
        /*07ec*/ 	.word	0x0500000f


	//   ....[37]....
        /*07f0*/ 	.word	0x0500000f


	//   ....[38]....
        /*07f4*/ 	.word	0x0500000f


	//   ....[39]....
        /*07f8*/ 	.word	0x0500000f


	//   ....[40]....
        /*07fc*/ 	.word	0x0500000f


	//   ....[41]....
        /*0800*/ 	.word	0x0500000f


	//   ....[42]....
        /*0804*/ 	.word	0x0500000f


	//   ....[43]....
        /*0808*/ 	.word	0x0500000f


	//   ....[44]....
        /*080c*/ 	.word	0x0500000f


	//   ....[45]....
        /*0810*/ 	.word	0x0500000f


	//   ....[46]....
        /*0814*/ 	.word	0x0500000f


	//   ....[47]....
        /*0818*/ 	.word	0x0500000f


	//   ....[48]....
        /*081c*/ 	.word	0x0500000f


	//   ....[49]....
        /*0820*/ 	.word	0x0500000f


	//   ....[50]....
        /*0824*/ 	.word	0x0500000f


	//   ....[51]....
        /*0828*/ 	.word	0x0500000f


	//   ....[52]....
        /*082c*/ 	.word	0x0500000f


	//   ....[53]....
        /*0830*/ 	.word	0x0500000f


	//   ....[54]....
        /*0834*/ 	.word	0x0500000f


	//   ....[55]....
        /*0838*/ 	.word	0x0500000f


	//   ....[56]....
        /*083c*/ 	.word	0x0500000f


	//   ....[57]....
        /*0840*/ 	.word	0x0500000f


	//   ....[58]....
        /*0844*/ 	.word	0x0500000f


	//   ....[59]....
        /*0848*/ 	.word	0x0500000f


	//----- nvinfo : EIATTR_COOP_GROUP_INSTR_OFFSETS
	.align		4
.L_327:
        /*084c*/ 	.byte	0x04, 0x28
        /*084e*/ 	.short	(.L_329 - .L_328)


	//   ....[0]....
.L_328:
        /*0850*/ 	.word	0x00000070


	//   ....[1]....
        /*0854*/ 	.word	0x00000140


	//   ....[2]....
        /*0858*/ 	.word	0x00000190


	//   ....[3]....
        /*085c*/ 	.word	0x000003c0


	//   ....[4]....
        /*0860*/ 	.word	0x00000520


	//   ....[5]....
        /*0864*/ 	.word	0x00000640


	//   ....[6]....
        /*0868*/ 	.word	0x000007a0


	//   ....[7]....
        /*086c*/ 	.word	0x000036e0


	//   ....[8]....
        /*0870*/ 	.word	0x000036f0


	//   ....[9]....
        /*0874*/ 	.word	0x00006340


	//   ....[10]....
        /*0878*/ 	.word	0x00006350


	//   ....[11]....
        /*087c*/ 	.word	0x000096f0


	//   ....[12]....
        /*0880*/ 	.word	0x00009700


	//   ....[13]....
        /*0884*/ 	.word	0x0000c4e0


	//   ....[14]....
        /*0888*/ 	.word	0x0000c4f0


	//   ....[15]....
        /*088c*/ 	.word	0x0000f510


	//   ....[16]....
        /*0890*/ 	.word	0x0000f520


	//   ....[17]....
        /*0894*/ 	.word	0x0000f790


	//   ....[18]....
        /*0898*/ 	.word	0x0000f7a0


	//   ....[19]....
        /*089c*/ 	.word	0x0000fca0


	//   ....[20]....
        /*08a0*/ 	.word	0x0000fce0


	//   ....[21]....
        /*08a4*/ 	.word	0x0000fe80


	//   ....[22]....
        /*08a8*/ 	.word	0x0000fea0


	//   ....[23]....
        /*08ac*/ 	.word	0x00010570


	//   ....[24]....
        /*08b0*/ 	.word	0x00010ea0


	//   ....[25]....
        /*08b4*/ 	.word	0x00010eb0


	//   ....[26]....
        /*08b8*/ 	.word	0x00010ec0


	//   ....[27]....
        /*08bc*/ 	.word	0x00010ed0


	//   ....[28]....
        /*08c0*/ 	.word	0x000144d0


	//   ....[29]....
        /*08c4*/ 	.word	0x000144e0


	//   ....[30]....
        /*08c8*/ 	.word	0x000144f0


	//   ....[31]....
        /*08cc*/ 	.word	0x00014500


	//   ....[32]....
        /*08d0*/ 	.word	0x000190a0


	//   ....[33]....
        /*08d4*/ 	.word	0x000190f0


	//   ....[34]....
        /*08d8*/ 	.word	0x00019c60


	//   ....[35]....
        /*08dc*/ 	.word	0x00019cd0


	//   ....[36]....
        /*08e0*/ 	.word	0x0001a960


	//   ....[37]....
        /*08e4*/ 	.word	0x0001a9e0


	//   ....[38]....
        /*08e8*/ 	.word	0x0001d380


	//   ....[39]....
        /*08ec*/ 	.word	0x0001d520


	//   ....[40]....
        /*08f0*/ 	.word	0x0001e280


	//   ....[41]....
        /*08f4*/ 	.word	0x0001e3c0


	//   ....[42]....
        /*08f8*/ 	.word	0x0001ef40


	//   ....[43]....
        /*08fc*/ 	.word	0x0001efd0


	//   ....[44]....
        /*0900*/ 	.word	0x000227c0


	//   ....[45]....
        /*0904*/ 	.word	0x000227e0


	//   ....[46]....
        /*0908*/ 	.word	0x00022810


	//   ....[47]....
        /*090c*/ 	.word	0x00022830


	//   ....[48]....
        /*0910*/ 	.word	0x00024370


	//   ....[49]....
        /*0914*/ 	.word	0x00024380


	//   ....[50]....
        /*0918*/ 	.word	0x00024400


	//   ....[51]....
        /*091c*/ 	.word	0x00024410


	//   ....[52]....
        /*0920*/ 	.word	0x00025190


	//   ....[53]....
        /*0924*/ 	.word	0x000251c0


	//   ....[54]....
        /*0928*/ 	.word	0x000251f0


	//   ....[55]....
        /*092c*/ 	.word	0x00025220


	//   ....[56]....
        /*0930*/ 	.word	0x00025250


	//   ....[57]....
        /*0934*/ 	.word	0x00025280


	//   ....[58]....
        /*0938*/ 	.word	0x000252b0


	//   ....[59]....
        /*093c*/ 	.word	0x000252e0


	//   ....[60]....
        /*0940*/ 	.word	0x00025310


	//   ....[61]....
        /*0944*/ 	.word	0x00025340


	//   ....[62]....
        /*0948*/ 	.word	0x00025370


	//   ....[63]....
        /*094c*/ 	.word	0x000253a0


	//   ....[64]....
        /*0950*/ 	.word	0x000253d0


	//   ....[65]....
        /*0954*/ 	.word	0x00025400


	//   ....[66]....
        /*0958*/ 	.word	0x00025430


	//   ....[67]....
        /*095c*/ 	.word	0x00025460


	//   ....[68]....
        /*0960*/ 	.word	0x00025490


	//   ....[69]....
        /*0964*/ 	.word	0x000254c0


	//   ....[70]....
        /*0968*/ 	.word	0x000254f0


	//   ....[71]....
        /*096c*/ 	.word	0x00025510


	//   ....[72]....
        /*0970*/ 	.word	0x00025540


	//   ....[73]....
        /*0974*/ 	.word	0x00025570


	//   ....[74]....
        /*0978*/ 	.word	0x000255a0


	//   ....[75]....
        /*097c*/ 	.word	0x000255d0


	//   ....[76]....
        /*0980*/ 	.word	0x000255e0


	//   ....[77]....
        /*0984*/ 	.word	0x000255f0


	//   ....[78]....
        /*0988*/ 	.word	0x00025620


	//   ....[79]....
        /*098c*/ 	.word	0x00025650


	//   ....[80]....
        /*0990*/ 	.word	0x00025680


	//   ....[81]....
        /*0994*/ 	.word	0x00025690


	//   ....[82]....
        /*0998*/ 	.word	0x000256a0


	//   ....[83]....
        /*099c*/ 	.word	0x000256b0


	//   ....[84]....
        /*09a0*/ 	.word	0x00025c50


	//   ....[85]....
        /*09a4*/ 	.word	0x00025c90


	//   ....[86]....
        /*09a8*/ 	.word	0x00025cc0


	//   ....[87]....
        /*09ac*/ 	.word	0x00025cf0


	//   ....[88]....
        /*09b0*/ 	.word	0x00026310


	//   ....[89]....
        /*09b4*/ 	.word	0x00026350


	//   ....[90]....
        /*09b8*/ 	.word	0x00026410


	//   ....[91]....
        /*09bc*/ 	.word	0x00026430


	//   ....[92]....
        /*09c0*/ 	.word	0x000264f0


	//   ....[93]....
        /*09c4*/ 	.word	0x00026510


	//   ....[94]....
        /*09c8*/ 	.word	0x000265e0


	//   ....[95]....
        /*09cc*/ 	.word	0x00026600


	//   ....[96]....
        /*09d0*/ 	.word	0x00026dd0


	//   ....[97]....
        /*09d4*/ 	.word	0x00026de0


	//   ....[98]....
        /*09d8*/ 	.word	0x00026f20


	//   ....[99]....
        /*09dc*/ 	.word	0x00026f30


	//   ....[100]....
        /*09e0*/ 	.word	0x00027060


	//   ....[101]....
        /*09e4*/ 	.word	0x00027070


	//   ....[102]....
        /*09e8*/ 	.word	0x000271a0


	//   ....[103]....
        /*09ec*/ 	.word	0x000271b0


	//   ....[104]....
        /*09f0*/ 	.word	0x00027330


	//   ....[105]....
        /*09f4*/ 	.word	0x00027500


	//   ....[106]....
        /*09f8*/ 	.word	0x00027530


	//   ....[107]....
        /*09fc*/ 	.word	0x00027560


	//   ....[108]....
        /*0a00*/ 	.word	0x00027590


	//   ....[109]....
        /*0a04*/ 	.word	0x000275c0


	//   ....[110]....
        /*0a08*/ 	.word	0x000275f0


	//   ....[111]....
        /*0a0c*/ 	.word	0x00027760


	//   ....[112]....
        /*0a10*/ 	.word	0x00027790


	//   ....[113]....
        /*0a14*/ 	.word	0x000277c0


	//   ....[114]....
        /*0a18*/ 	.word	0x000277f0


	//   ....[115]....
        /*0a1c*/ 	.word	0x00027820


	//   ....[116]....
        /*0a20*/ 	.word	0x00027850


	//   ....[117]....
        /*0a24*/ 	.word	0x000278e0


	//   ....[118]....
        /*0a28*/ 	.word	0x00027940


	//   ....[119]....
        /*0a2c*/ 	.word	0x000279d0


	//   ....[120]....
        /*0a30*/ 	.word	0x00028980


	//   ....[121]....
        /*0a34*/ 	.word	0x0002ab30


	//   ....[122]....
        /*0a38*/ 	.word	0x0002ab50


	//   ....[123]....
        /*0a3c*/ 	.word	0x0002aba0


	//   ....[124]....
        /*0a40*/ 	.word	0x0002ac40


	//   ....[125]....
        /*0a44*/ 	.word	0x0002aca0


	//   ....[126]....
        /*0a48*/ 	.word	0x0002acc0


	//   ....[127]....
        /*0a4c*/ 	.word	0x0002acd0


	//   ....[128]....
        /*0a50*/ 	.word	0x0002ace0


	//   ....[129]....
        /*0a54*/ 	.word	0x0002ade0


	//   ....[130]....
        /*0a58*/ 	.word	0x0002adf0


	//   ....[131]....
        /*0a5c*/ 	.word	0x0002b2b0


	//   ....[132]....
        /*0a60*/ 	.word	0x0002b2d0


	//   ....[133]....
        /*0a64*/ 	.word	0x0002b3c0


	//   ....[134]....
        /*0a68*/ 	.word	0x0002b3e0


	//   ....[135]....
        /*0a6c*/ 	.word	0x0002b470


	//   ....[136]....
        /*0a70*/ 	.word	0x0002b490


	//   ....[137]....
        /*0a74*/ 	.word	0x0002b4a0


	//   ....[138]....
        /*0a78*/ 	.word	0x0002b530


	//   ....[139]....
        /*0a7c*/ 	.word	0x0002b590


	//   ....[140]....
        /*0a80*/ 	.word	0x0002b5a0


	//   ....[141]....
        /*0a84*/ 	.word	0x0002bd80


	//   ....[142]....
        /*0a88*/ 	.word	0x0002bdb0


	//   ....[143]....
        /*0a8c*/ 	.word	0x0002be70


	//   ....[144]....
        /*0a90*/ 	.word	0x0002be90


	//   ....[145]....
        /*0a94*/ 	.word	0x0002bf30


	//   ....[146]....
        /*0a98*/ 	.word	0x0002bf50


	//   ....[147]....
        /*0a9c*/ 	.word	0x0002bf60


	//   ....[148]....
        /*0aa0*/ 	.word	0x0002bff0


	//   ....[149]....
        /*0aa4*/ 	.word	0x0002c990


	//   ....[150]....
        /*0aa8*/ 	.word	0x0002c9c0


	//   ....[151]....
        /*0aac*/ 	.word	0x0002ca20


	//   ....[152]....
        /*0ab0*/ 	.word	0x0002ca50


	//   ....[153]....
        /*0ab4*/ 	.word	0x0002ca60


	//   ....[154]....
        /*0ab8*/ 	.word	0x0002cab0


	//   ....[155]....
        /*0abc*/ 	.word	0x0002cac0


	//   ....[156]....
        /*0ac0*/ 	.word	0x0002cb10


	//   ....[157]....
        /*0ac4*/ 	.word	0x0002cb20


	//   ....[158]....
        /*0ac8*/ 	.word	0x0002cb70


	//   ....[159]....
        /*0acc*/ 	.word	0x0002cfe0


	//   ....[160]....
        /*0ad0*/ 	.word	0x0002d000


	//   ....[161]....
        /*0ad4*/ 	.word	0x0002d010


	//   ....[162]....
        /*0ad8*/ 	.word	0x0002d020


	//   ....[163]....
        /*0adc*/ 	.word	0x0002d080


	//   ....[164]....
        /*0ae0*/ 	.word	0x0002d090


	//   ....[165]....
        /*0ae4*/ 	.word	0x0002d0f0


	//   ....[166]....
        /*0ae8*/ 	.word	0x0002d120


	//   ....[167]....
        /*0aec*/ 	.word	0x0002d160


	//   ....[168]....
        /*0af0*/ 	.word	0x0002d1c0


	//   ....[169]....
        /*0af4*/ 	.word	0x0002e3b0


	//   ....[170]....
        /*0af8*/ 	.word	0x0002e3e0


	//   ....[171]....
        /*0afc*/ 	.word	0x0002e420


	//   ....[172]....
        /*0b00*/ 	.word	0x0002e450


	//   ....[173]....
        /*0b04*/ 	.word	0x0002e480


	//   ....[174]....
        /*0b08*/ 	.word	0x0002e4b0


	//   ....[175]....
        /*0b0c*/ 	.word	0x0002e4e0


	//   ....[176]....
        /*0b10*/ 	.word	0x0002e510


	//   ....[177]....
        /*0b14*/ 	.word	0x0002e690


	//   ....[178]....
        /*0b18*/ 	.word	0x0002e6c0


	//   ....[179]....
        /*0b1c*/ 	.word	0x0002e6f0


	//   ....[180]....
        /*0b20*/ 	.word	0x0002e720


	//   ....[181]....
        /*0b24*/ 	.word	0x0002e750


	//   ....[182]....
        /*0b28*/ 	.word	0x0002e780


	//   ....[183]....
        /*0b2c*/ 	.word	0x0002e840


	//   ....[184]....
        /*0b30*/ 	.word	0x0002e860


	//   ....[185]....
        /*0b34*/ 	.word	0x0002e8d0


	//   ....[186]....
        /*0b38*/ 	.word	0x0002ef90


	//   ....[187]....
        /*0b3c*/ 	.word	0x0002f330


	//   ....[188]....
        /*0b40*/ 	.word	0x0002f3c0


	//   ....[189]....
        /*0b44*/ 	.word	0x0002f460


	//   ....[190]....
        /*0b48*/ 	.word	0x0002f4f0


	//   ....[191]....
        /*0b4c*/ 	.word	0x0002f5e0


	//   ....[192]....
        /*0b50*/ 	.word	0x0002f670


	//   ....[193]....
        /*0b54*/ 	.word	0x0002f710


	//   ....[194]....
        /*0b58*/ 	.word	0x0002f7a0


	//   ....[195]....
        /*0b5c*/ 	.word	0x0002f890


	//   ....[196]....
        /*0b60*/ 	.word	0x0002f920


	//   ....[197]....
        /*0b64*/ 	.word	0x0002f9c0


	//   ....[198]....
        /*0b68*/ 	.word	0x0002fa50


	//   ....[199]....
        /*0b6c*/ 	.word	0x0002fb90


	//   ....[200]....
        /*0b70*/ 	.word	0x0002fc30


	//   ....[201]....
        /*0b74*/ 	.word	0x0002fcc0


	//   ....[202]....
        /*0b78*/ 	.word	0x0002fd10


	//   ....[203]....
        /*0b7c*/ 	.word	0x0002fd60


	//   ....[204]....
        /*0b80*/ 	.word	0x0002fe30


	//   ....[205]....
        /*0b84*/ 	.word	0x0002fec0


	//   ....[206]....
        /*0b88*/ 	.word	0x0002ff10


	//   ....[207]....
        /*0b8c*/ 	.word	0x0002ff60


	//   ....[208]....
        /*0b90*/ 	.word	0x00030230


	//   ....[209]....
        /*0b94*/ 	.word	0x00030350


	//   ....[210]....
        /*0b98*/ 	.word	0x00030480


	//   ....[211]....
        /*0b9c*/ 	.word	0x00030530


	//   ....[212]....
        /*0ba0*/ 	.word	0x00030590


	//   ....[213]....
        /*0ba4*/ 	.word	0x00030610


	//   ....[214]....
        /*0ba8*/ 	.word	0x00030670


	//   ....[215]....
        /*0bac*/ 	.word	0x000306d0


	//   ....[216]....
        /*0bb0*/ 	.word	0x00030730


	//   ....[217]....
        /*0bb4*/ 	.word	0x000307b0


	//   ....[218]....
        /*0bb8*/ 	.word	0x00030810


	//   ....[219]....
        /*0bbc*/ 	.word	0x00030890


	//   ....[220]....
        /*0bc0*/ 	.word	0x000308f0


	//   ....[221]....
        /*0bc4*/ 	.word	0x00030970


	//   ....[222]....
        /*0bc8*/ 	.word	0x000309d0


	//   ....[223]....
        /*0bcc*/ 	.word	0x00030a50


	//   ....[224]....
        /*0bd0*/ 	.word	0x00030ab0


	//   ....[225]....
        /*0bd4*/ 	.word	0x00030b30


	//   ....[226]....
        /*0bd8*/ 	.word	0x00030b90


	//   ....[227]....
        /*0bdc*/ 	.word	0x00030c10


	//   ....[228]....
        /*0be0*/ 	.word	0x00030c70


	//   ....[229]....
        /*0be4*/ 	.word	0x00030cd0


	//   ....[230]....
        /*0be8*/ 	.word	0x00030d30


	//   ....[231]....
        /*0bec*/ 	.word	0x00030d90


	//   ....[232]....
        /*0bf0*/ 	.word	0x00030df0


	//   ....[233]....
        /*0bf4*/ 	.word	0x00030e70


	//   ....[234]....
        /*0bf8*/ 	.word	0x00030ed0


	//   ....[235]....
        /*0bfc*/ 	.word	0x00030f50


	//   ....[236]....
        /*0c00*/ 	.word	0x00030fb0


	//   ....[237]....
        /*0c04*/ 	.word	0x00031030


	//   ....[238]....
        /*0c08*/ 	.word	0x00031090


	//   ....[239]....
        /*0c0c*/ 	.word	0x00031120


	//   ....[240]....
        /*0c10*/ 	.word	0x00031210


	//   ....[241]....
        /*0c14*/ 	.word	0x00031260


	//   ....[242]....
        /*0c18*/ 	.word	0x000312f0


	//   ....[243]....
        /*0c1c*/ 	.word	0x00031380


	//   ....[244]....
        /*0c20*/ 	.word	0x00031410


	//   ....[245]....
        /*0c24*/ 	.word	0x000314a0


	//   ....[246]....
        /*0c28*/ 	.word	0x00031530


	//   ....[247]....
        /*0c2c*/ 	.word	0x000315c0


	//   ....[248]....
        /*0c30*/ 	.word	0x00031680


	//   ....[249]....
        /*0c34*/ 	.word	0x00031950


	//   ....[250]....
        /*0c38*/ 	.word	0x00031a50


	//   ....[251]....
        /*0c3c*/ 	.word	0x00031b00


	//   ....[252]....
        /*0c40*/ 	.word	0x00031c50


	//   ....[253]....
        /*0c44*/ 	.word	0x00031cb0


	//   ....[254]....
        /*0c48*/ 	.word	0x00031d60


	//   ....[255]....
        /*0c4c*/ 	.word	0x00031e20


	//   ....[0]....
        /*0c50*/ 	.word	0x00031f40


	//   ....[1]....
        /*0c54*/ 	.word	0x00031fa0


	//   ....[2]....
        /*0c58*/ 	.word	0x00032050


	//   ....[3]....
        /*0c5c*/ 	.word	0x00032110


	//   ....[4]....
        /*0c60*/ 	.word	0x00032270


	//   ....[5]....
        /*0c64*/ 	.word	0x00032330


	//   ....[6]....
        /*0c68*/ 	.word	0x00032480


	//   ....[7]....
        /*0c6c*/ 	.word	0x00032530


	//   ....[8]....
        /*0c70*/ 	.word	0x00032630


	//   ....[9]....
        /*0c74*/ 	.word	0x000326f0


	//   ....[10]....
        /*0c78*/ 	.word	0x00032750


	//   ....[11]....
        /*0c7c*/ 	.word	0x00032830


	//   ....[12]....
        /*0c80*/ 	.word	0x000328e0


	//   ....[13]....
        /*0c84*/ 	.word	0x000329b0


	//   ....[14]....
        /*0c88*/ 	.word	0x00032a60


	//   ....[15]....
        /*0c8c*/ 	.word	0x00032ad0


	//   ....[16]....
        /*0c90*/ 	.word	0x00032b30


	//   ....[17]....
        /*0c94*/ 	.word	0x00032c40


	//   ....[18]....
        /*0c98*/ 	.word	0x00032ca0


	//   ....[19]....
        /*0c9c*/ 	.word	0x00032dc0


	//   ....[20]....
        /*0ca0*/ 	.word	0x00032e20


	//   ....[21]....
        /*0ca4*/ 	.word	0x00032f00


	//   ....[22]....
        /*0ca8*/ 	.word	0x00033090


	//   ....[23]....
        /*0cac*/ 	.word	0x00033150


	//   ....[24]....
        /*0cb0*/ 	.word	0x00033200


	//   ....[25]....
        /*0cb4*/ 	.word	0x000332c0


	//   ....[26]....
        /*0cb8*/ 	.word	0x00033370


	//   ....[27]....
        /*0cbc*/ 	.word	0x00033420


	//   ....[28]....
        /*0cc0*/ 	.word	0x000334d0


	//   ....[29]....
        /*0cc4*/ 	.word	0x00033580


	//   ....[30]....
        /*0cc8*/ 	.word	0x000335e0


	//   ....[31]....
        /*0ccc*/ 	.word	0x000336c0


	//   ....[32]....
        /*0cd0*/ 	.word	0x000337b0


	//   ....[33]....
        /*0cd4*/ 	.word	0x00033850


	//   ....[34]....
        /*0cd8*/ 	.word	0x000338b0


	//   ....[35]....
        /*0cdc*/ 	.word	0x00033980


	//   ....[36]....
        /*0ce0*/ 	.word	0x000339e0


	//   ....[37]....
        /*0ce4*/ 	.word	0x00033ab0


	//   ....[38]....
        /*0ce8*/ 	.word	0x00033b10


	//   ....[39]....
        /*0cec*/ 	.word	0x00033be0


	//   ....[40]....
        /*0cf0*/ 	.word	0x00033c40


	//   ....[41]....
        /*0cf4*/ 	.word	0x00033d10


	//   ....[42]....
        /*0cf8*/ 	.word	0x00033ef0


	//   ....[43]....
        /*0cfc*/ 	.word	0x00033f90


	//   ....[44]....
        /*0d00*/ 	.word	0x000340b0


	//   ....[45]....
        /*0d04*/ 	.word	0x00034120


	//   ....[46]....
        /*0d08*/ 	.word	0x00034190


	//   ....[47]....
        /*0d0c*/ 	.word	0x00034200


	//   ....[48]....
        /*0d10*/ 	.word	0x00034270


	//   ....[49]....
        /*0d14*/ 	.word	0x000342f0


	//   ....[50]....
        /*0d18*/ 	.word	0x00034380


	//   ....[51]....
        /*0d1c*/ 	.word	0x00034410


	//   ....[52]....
        /*0d20*/ 	.word	0x00034480


	//   ....[53]....
        /*0d24*/ 	.word	0x000344f0


	//   ....[54]....
        /*0d28*/ 	.word	0x00034560


	//   ....[55]....
        /*0d2c*/ 	.word	0x000345e0


	//   ....[56]....
        /*0d30*/ 	.word	0x00034650


	//   ....[57]....
        /*0d34*/ 	.word	0x000346f0


	//   ....[58]....
        /*0d38*/ 	.word	0x00034780


	//   ....[59]....
        /*0d3c*/ 	.word	0x000348b0


	//----- nvinfo : EIATTR_REG_RECONFIG
	.align		4
.L_329:
        /*0d40*/ 	.byte	0x01, 0x54
	.zero		2


	//----- nvinfo : EIATTR_SYSCALL_OFFSETS
	.align		4
        /*0d44*/ 	.byte	0x04, 0x46
        /*0d46*/ 	.short	(.L_331 - .L_330)


	//   ....[0]....
.L_330:
        /*0d48*/ 	.word	0x00001d40


	//   ....[1]....
        /*0d4c*/ 	.word	0x00001e90


	//   ....[2]....
        /*0d50*/ 	.word	0x00010700


	//   ....[3]....
        /*0d54*/ 	.word	0x00010c80


	//   ....[4]....
        /*0d58*/ 	.word	0x00029c90


	//   ....[5]....
        /*0d5c*/ 	.word	0x00029e20


	//   ....[6]....
        /*0d60*/ 	.word	0x00029f70


	//   ....[7]....
        /*0d64*/ 	.word	0x0002a0b0


	//   ....[8]....
        /*0d68*/ 	.word	0x0002b9d0


	//----- nvinfo : EIATTR_MBARRIER_INSTR_OFFSETS
	.align		4
.L_331:
        /*0d6c*/ 	.byte	0x04, 0x39
        /*0d6e*/ 	.short	(.L_333 - .L_332)


	//   ....[0]....
.L_332:
        /*0d70*/ 	.word	0x00000270
        /*0d74*/ 	.word	0x000000ff
        /*0d78*/ 	.word	0x00029800
        /*0d7c*/ 	.short	0x0100
        /*0d7e*/ 	.byte	0x08
	.zero		1


	//   ....[1]....
        /*0d80*/ 	.word	0x00000280
        /*0d84*/ 	.word	0x000000ff
        /*0d88*/ 	.word	0x00029820
        /*0d8c*/ 	.short	0x0100
        /*0d8e*/ 	.byte	0x08
	.zero		1


	//   ....[2]....
        /*0d90*/ 	.word	0x00000370
        /*0d94*/ 	.word	0x000000ff
        /*0d98*/ 	.word	0x00029830
        /*0d9c*/ 	.short	0x0100
        /*0d9e*/ 	.byte	0x08
	.zero		1


	//   ....[3]....
        /*0da0*/ 	.word	0x00000380
        /*0da4*/ 	.word	0x000000ff
        /*0da8*/ 	.word	0x00029840
        /*0dac*/ 	.short	0x0100
        /*0dae*/ 	.byte	0x08
	.zero		1


	//   ....[4]....
        /*0db0*/ 	.word	0x00000390
        /*0db4*/ 	.word	0x000000ff
        /*0db8*/ 	.word	0x00029838
        /*0dbc*/ 	.short	0x0100
        /*0dbe*/ 	.byte	0x08
	.zero		1


	//   ....[5]....
        /*0dc0*/ 	.word	0x000003a0
        /*0dc4*/ 	.word	0x000000ff
        /*0dc8*/ 	.word	0x00029848
        /*0dcc*/ 	.short	0x0100
        /*0dce*/ 	.byte	0x08
	.zero		1


	//   ....[6]....
        /*0dd0*/ 	.word	0x000004d0
        /*0dd4*/ 	.word	0x000000ff
        /*0dd8*/ 	.word	0x00029850
        /*0ddc*/ 	.short	0x0100
        /*0dde*/ 	.byte	0x08
	.zero		1


	//   ....[7]....
        /*0de0*/ 	.word	0x000004e0
        /*0de4*/ 	.word	0x000000ff
        /*0de8*/ 	.word	0x00029860
        /*0dec*/ 	.short	0x0100
        /*0dee*/ 	.byte	0x08
	.zero		1


	//   ....[8]....
        /*0df0*/ 	.word	0x000004f0
        /*0df4*/ 	.word	0x000000ff
        /*0df8*/ 	.word	0x00029858
        /*0dfc*/ 	.short	0x0100
        /*0dfe*/ 	.byte	0x08
	.zero		1


	//   ....[9]....
        /*0e00*/ 	.word	0x00000500
        /*0e04*/ 	.word	0x000000ff
        /*0e08*/ 	.word	0x00029868
        /*0e0c*/ 	.short	0x0100
        /*0e0e*/ 	.byte	0x08
	.zero		1


	//   ....[10]....
        /*0e10*/ 	.word	0x000005f0
        /*0e14*/ 	.word	0x000000ff
        /*0e18*/ 	.word	0x00029870
        /*0e1c*/ 	.short	0x0100
        /*0e1e*/ 	.byte	0x06
	.zero		1


	//   ....[11]....
        /*0e20*/ 	.word	0x00000600
        /*0e24*/ 	.word	0x000000ff
        /*0e28*/ 	.word	0x00029880
        /*0e2c*/ 	.short	0x0100
        /*0e2e*/ 	.byte	0x06
	.zero		1


	//   ....[12]....
        /*0e30*/ 	.word	0x00000610
        /*0e34*/ 	.word	0x000000ff
        /*0e38*/ 	.word	0x00029878
        /*0e3c*/ 	.short	0x0100
        /*0e3e*/ 	.byte	0x06
	.zero		1


	//   ....[13]....
        /*0e40*/ 	.word	0x00000620
        /*0e44*/ 	.word	0x000000ff
        /*0e48*/ 	.word	0x00029888
        /*0e4c*/ 	.short	0x0100
        /*0e4e*/ 	.byte	0x06
	.zero		1


	//   ....[14]....
        /*0e50*/ 	.word	0x00000750
        /*0e54*/ 	.word	0x000000ff
        /*0e58*/ 	.word	0x00029890
        /*0e5c*/ 	.short	0x0100
        /*0e5e*/ 	.byte	0x08
	.zero		1


	//   ....[15]....
        /*0e60*/ 	.word	0x00000760
        /*0e64*/ 	.word	0x000000ff
        /*0e68*/ 	.word	0x000298a0
        /*0e6c*/ 	.short	0x0100
        /*0e6e*/ 	.byte	0x08
	.zero		1


	//   ....[16]....
        /*0e70*/ 	.word	0x00000770
        /*0e74*/ 	.word	0x000000ff
        /*0e78*/ 	.word	0x00029898
        /*0e7c*/ 	.short	0x0100
        /*0e7e*/ 	.byte	0x08
	.zero		1


	//   ....[17]....
        /*0e80*/ 	.word	0x00000780
        /*0e84*/ 	.word	0x000000ff
        /*0e88*/ 	.word	0x000298a8
        /*0e8c*/ 	.short	0x0100
        /*0e8e*/ 	.byte	0x08
	.zero		1


	//   ....[18]....
        /*0e90*/ 	.word	0x000008c0
        /*0e94*/ 	.word	0x000000ff
        /*0e98*/ 	.word	0x000298b0
        /*0e9c*/ 	.short	0x0100
        /*0e9e*/ 	.byte	0x08
	.zero		1


	//   ....[19]....
        /*0ea0*/ 	.word	0x000008d0
        /*0ea4*/ 	.word	0x000000ff
        /*0ea8*/ 	.word	0x000298c0
        /*0eac*/ 	.short	0x0100
        /*0eae*/ 	.byte	0x08
	.zero		1


	//   ....[20]....
        /*0eb0*/ 	.word	0x000008e0
        /*0eb4*/ 	.word	0x000000ff
        /*0eb8*/ 	.word	0x000298b8
        /*0ebc*/ 	.short	0x0100
        /*0ebe*/ 	.byte	0x08
	.zero		1


	//   ....[21]....
        /*0ec0*/ 	.word	0x000008f0
        /*0ec4*/ 	.word	0x000000ff
        /*0ec8*/ 	.word	0x000298c8
        /*0ecc*/ 	.short	0x0100
        /*0ece*/ 	.byte	0x08
	.zero		1


	//   ....[22]....
        /*0ed0*/ 	.word	0x00003690
        /*0ed4*/ 	.word	0x0000005e
        /*0ed8*/ 	.word	0x00029890
        /*0edc*/ 	.short	0x010a
        /*0ede*/ 	.byte	0x3f
	.zero		1


	//   ....[23]....
        /*0ee0*/ 	.word	0x00009690
        /*0ee4*/ 	.word	0x0000005e
        /*0ee8*/ 	.word	0x00029890
        /*0eec*/ 	.short	0x010a
        /*0eee*/ 	.byte	0x3f
	.zero		1


	//   ....[24]....
        /*0ef0*/ 	.word	0x0000f360
        /*0ef4*/ 	.word	0x0000005e
        /*0ef8*/ 	.word	0x00029890
        /*0efc*/ 	.short	0x010a
        /*0efe*/ 	.byte	0x3f
	.zero		1


	//   ....[25]....
        /*0f00*/ 	.word	0x0000fac0
        /*0f04*/ 	.word	0x0000000b
        /*0f08*/ 	.word	0x00000000
        /*0f0c*/ 	.short	0x0101
        /*0f0e*/ 	.byte	0x3f
	.zero		1


	//   ....[26]....
        /*0f10*/ 	.word	0x0000fb00
        /*0f14*/ 	.word	0x0000005e
        /*0f18*/ 	.word	0x000298b0
        /*0f1c*/ 	.short	0x010a
        /*0f1e*/ 	.byte	0x3f
	.zero		1


	//   ....[27]....
        /*0f20*/ 	.word	0x00010120
        /*0f24*/ 	.word	0x0000005e
        /*0f28*/ 	.word	0x00000000
        /*0f2c*/ 	.short	0x0101
        /*0f2e*/ 	.byte	0x3f
	.zero		1


	//   ....[28]....
        /*0f30*/ 	.word	0x00010a00
        /*0f34*/ 	.word	0x00000012
        /*0f38*/ 	.word	0x00029800
        /*0f3c*/ 	.short	0x010a
        /*0f3e*/ 	.byte	0x3f
	.zero		1


	//   ....[29]....
        /*0f40*/ 	.word	0x00010a50
        /*0f44*/ 	.word	0x00000012
        /*0f48*/ 	.word	0x00029800
        /*0f4c*/ 	.short	0x010a
        /*0f4e*/ 	.byte	0x3f
	.zero		1


	//   ....[30]....
        /*0f50*/ 	.word	0x00011440
        /*0f54*/ 	.word	0x00000012
        /*0f58*/ 	.word	0x00029800
        /*0f5c*/ 	.short	0x010a
        /*0f5e*/ 	.byte	0x3f
	.zero		1


	//   ....[31]....
        /*0f60*/ 	.word	0x00014920
        /*0f64*/ 	.word	0x00000012
        /*0f68*/ 	.word	0x00029800
        /*0f6c*/ 	.short	0x010a
        /*0f6e*/ 	.byte	0x3f
	.zero		1


	//   ....[32]....
        /*0f70*/ 	.word	0x00017a40
        /*0f74*/ 	.word	0x00000000
        /*0f78*/ 	.word	0x00029830
        /*0f7c*/ 	.short	0x010a
        /*0f7e*/ 	.byte	0x3f
	.zero		1


	//   ....[33]....
        /*0f80*/ 	.word	0x00017a80
        /*0f84*/ 	.word	0x00000000
        /*0f88*/ 	.word	0x00029830
        /*0f8c*/ 	.short	0x010a
        /*0f8e*/ 	.byte	0x3f
	.zero		1


	//   ....[34]....
        /*0f90*/ 	.word	0x0001abf0
        /*0f94*/ 	.word	0x0000003c
        /*0f98*/ 	.word	0x00000000
        /*0f9c*/ 	.short	0x0101
        /*0f9e*/ 	.byte	0x3f
	.zero		1


	//   ....[35]....
        /*0fa0*/ 	.word	0x0001bca0
        /*0fa4*/ 	.word	0x0000000b
        /*0fa8*/ 	.word	0x00029830
        /*0fac*/ 	.short	0x010a
        /*0fae*/ 	.byte	0x3f
	.zero		1


	//   ....[36]....
        /*0fb0*/ 	.word	0x0001bcf0
        /*0fb4*/ 	.word	0x0000000b
        /*0fb8*/ 	.word	0x00029830
        /*0fbc*/ 	.short	0x010a
        /*0fbe*/ 	.byte	0x3f
	.zero		1


	//   ....[37]....
        /*0fc0*/ 	.word	0x0001cdf0
        /*0fc4*/ 	.word	0x0000000a
        /*0fc8*/ 	.word	0x00029850
        /*0fcc*/ 	.short	0x010a
        /*0fce*/ 	.byte	0x3f
	.zero		1


	//   ....[38]....
        /*0fd0*/ 	.word	0x0001ce30
        /*0fd4*/ 	.word	0x0000000a
        /*0fd8*/ 	.word	0x00029850
        /*0fdc*/ 	.short	0x010a
        /*0fde*/ 	.byte	0x3f
	.zero		1


	//   ....[39]....
        /*0fe0*/ 	.word	0x0001f190
        /*0fe4*/ 	.word	0x000000a2
        /*0fe8*/ 	.word	0x00000000
        /*0fec*/ 	.short	0x0101
        /*0fee*/ 	.byte	0x3f
	.zero		1


	//   ....[40]....
        /*0ff0*/ 	.word	0x0001fd30
        /*0ff4*/ 	.word	0x00000005
        /*0ff8*/ 	.word	0x00000000
        /*0ffc*/ 	.short	0x0101
        /*0ffe*/ 	.byte	0x3f
	.zero		1


	//   ....[41]....
        /*1000*/ 	.word	0x00020460
        /*1004*/ 	.word	0x0000000a
        /*1008*/ 	.word	0x00029830
        /*100c*/ 	.short	0x010a
        /*100e*/ 	.byte	0x3f
	.zero		1


	//   ....[42]....
        /*1010*/ 	.word	0x000204b0
        /*1014*/ 	.word	0x0000000a
        /*1018*/ 	.word	0x00029830
        /*101c*/ 	.short	0x010a
        /*101e*/ 	.byte	0x3f
	.zero		1


	//   ....[43]....
        /*1020*/ 	.word	0x00021580
        /*1024*/ 	.word	0x0000000a
        /*1028*/ 	.word	0x00029850
        /*102c*/ 	.short	0x010a
        /*102e*/ 	.byte	0x3f
	.zero		1


	//   ....[44]....
        /*1030*/ 	.word	0x000215c0
        /*1034*/ 	.word	0x0000000a
        /*1038*/ 	.word	0x00029850
        /*103c*/ 	.short	0x010a
        /*103e*/ 	.byte	0x3f
	.zero		1


	//   ....[45]....
        /*1040*/ 	.word	0x00022ce0
        /*1044*/ 	.word	0x0000009e
        /*1048*/ 	.word	0x00000000
        /*104c*/ 	.short	0x0101
        /*104e*/ 	.byte	0x3f
	.zero		1


	//   ....[46]....
        /*1050*/ 	.word	0x00023990
        /*1054*/ 	.word	0x00000007
        /*1058*/ 	.word	0x00000000
        /*105c*/ 	.short	0x0101
        /*105e*/ 	.byte	0x3f
	.zero		1


	//   ....[47]....
        /*1060*/ 	.word	0x00024000
        /*1064*/ 	.word	0x0000000b
        /*1068*/ 	.word	0x00029850
        /*106c*/ 	.short	0x010a
        /*106e*/ 	.byte	0x3f
	.zero		1


	//   ....[48]....
        /*1070*/ 	.word	0x00024080
        /*1074*/ 	.word	0x0000000b
        /*1078*/ 	.word	0x00029850
        /*107c*/ 	.short	0x010a
        /*107e*/ 	.byte	0x3f
	.zero		1


	//   ....[49]....
        /*1080*/ 	.word	0x000246d0
        /*1084*/ 	.word	0x00000000
        /*1088*/ 	.word	0x00000000
        /*108c*/ 	.short	0x0101
        /*108e*/ 	.byte	0x3f
	.zero		1


	//   ....[50]....
        /*1090*/ 	.word	0x00026340
        /*1094*/ 	.word	0x00000000
        /*1098*/ 	.word	0x00000000
        /*109c*/ 	.short	0x0101
        /*109e*/ 	.byte	0x3f
	.zero		1


	//   ....[51]....
        /*10a0*/ 	.word	0x00028a60
        /*10a4*/ 	.word	0x00000016
        /*10a8*/ 	.word	0x00029820
        /*10ac*/ 	.short	0x010a
        /*10ae*/ 	.byte	0x3f
	.zero		1


	//   ....[52]....
        /*10b0*/ 	.word	0x00028af0
        /*10b4*/ 	.word	0x00000009
        /*10b8*/ 	.word	0x000298a0
        /*10bc*/ 	.short	0x010a
        /*10be*/ 	.byte	0x3f
	.zero		1


	//   ....[53]....
        /*10c0*/ 	.word	0x00028f20
        /*10c4*/ 	.word	0x00000009
        /*10c8*/ 	.word	0x000298c0
        /*10cc*/ 	.short	0x010a
        /*10ce*/ 	.byte	0x3f
	.zero		1


	//   ....[54]....
        /*10d0*/ 	.word	0x00029260
        /*10d4*/ 	.word	0x00000008
        /*10d8*/ 	.word	0x000298a0
        /*10dc*/ 	.short	0x010a
        /*10de*/ 	.byte	0x3f
	.zero		1


	//   ....[55]....
        /*10e0*/ 	.word	0x00029680
        /*10e4*/ 	.word	0x00000008
        /*10e8*/ 	.word	0x000298c0
        /*10ec*/ 	.short	0x010a
        /*10ee*/ 	.byte	0x3f
	.zero		1


	//   ....[56]....
        /*10f0*/ 	.word	0x0002a7d0
        /*10f4*/ 	.word	0x00000000
        /*10f8*/ 	.word	0x00029880
        /*10fc*/ 	.short	0x010a
        /*10fe*/ 	.byte	0x3f
	.zero		1


	//   ....[57]....
        /*1100*/ 	.word	0x0002af00
        /*1104*/ 	.word	0x00000000
        /*1108*/ 	.word	0x00029870
        /*110c*/ 	.short	0x0107
        /*110e*/ 	.byte	0x3f
	.zero		1


	//   ....[58]....
        /*1110*/ 	.word	0x0002afc0
        /*1114*/ 	.word	0x00000000
        /*1118*/ 	.word	0x00029870
        /*111c*/ 	.short	0x0101
        /*111e*/ 	.byte	0x3f
	.zero		1


	//   ....[59]....
        /*1120*/ 	.word	0x0002b010
        /*1124*/ 	.word	0x00000000
        /*1128*/ 	.word	0x00029840
        /*112c*/ 	.short	0x010a
        /*112e*/ 	.byte	0x3f
	.zero		1


	//   ....[60]....
        /*1130*/ 	.word	0x0002b6e0
        /*1134*/ 	.word	0x00000000
        /*1138*/ 	.word	0x00029830
        /*113c*/ 	.short	0x0107
        /*113e*/ 	.byte	0x3f
	.zero		1


	//   ....[61]....
        /*1140*/ 	.word	0x0002b7c0
        /*1144*/ 	.word	0x00000000
        /*1148*/ 	.word	0x00029830
        /*114c*/ 	.short	0x0101
        /*114e*/ 	.byte	0x3f
	.zero		1


	//   ....[62]....
        /*1150*/ 	.word	0x0002c0d0
        /*1154*/ 	.word	0x00000016
        /*1158*/ 	.word	0x00029800
        /*115c*/ 	.short	0x0107
        /*115e*/ 	.byte	0x3f
	.zero		1


	//   ....[63]....
        /*1160*/ 	.word	0x0002c1d0
        /*1164*/ 	.word	0x00000016
        /*1168*/ 	.word	0x00029800
        /*116c*/ 	.short	0x0101
        /*116e*/ 	.byte	0x3f
	.zero		1


	//   ....[64]....
        /*1170*/ 	.word	0x0002c1f0
        /*1174*/ 	.word	0x00000016
        /*1178*/ 	.word	0x00029820
        /*117c*/ 	.short	0x010a
        /*117e*/ 	.byte	0x3f
	.zero		1


	//   ....[65]....
        /*1180*/ 	.word	0x0002c6c0
        /*1184*/ 	.word	0x00000000
        /*1188*/ 	.word	0x00029880
        /*118c*/ 	.short	0x010a
        /*118e*/ 	.byte	0x3f
	.zero		1


	//   ....[66]....
        /*1190*/ 	.word	0x0002cc30
        /*1194*/ 	.word	0x00000000
        /*1198*/ 	.word	0x00029870
        /*119c*/ 	.short	0x0107
        /*119e*/ 	.byte	0x3f
	.zero		1


	//   ....[67]....
        /*11a0*/ 	.word	0x0002ccf0
        /*11a4*/ 	.word	0x00000000
        /*11a8*/ 	.word	0x00029870
        /*11ac*/ 	.short	0x0101
        /*11ae*/ 	.byte	0x3f
	.zero		1


	//   ....[68]....
        /*11b0*/ 	.word	0x0002cd20
        /*11b4*/ 	.word	0x00000000
        /*11b8*/ 	.word	0x00029840
        /*11bc*/ 	.short	0x010a
        /*11be*/ 	.byte	0x3f
	.zero		1


	//   ....[69]....
        /*11c0*/ 	.word	0x0002d260
        /*11c4*/ 	.word	0x00000000
        /*11c8*/ 	.word	0x00029830
        /*11cc*/ 	.short	0x0107
        /*11ce*/ 	.byte	0x3f
	.zero		1


	//   ....[70]....
        /*11d0*/ 	.word	0x0002d320
        /*11d4*/ 	.word	0x00000000
        /*11d8*/ 	.word	0x00029830
        /*11dc*/ 	.short	0x0101
        /*11de*/ 	.byte	0x3f
	.zero		1


	//   ....[71]....
        /*11e0*/ 	.word	0x0002d3b0
        /*11e4*/ 	.word	0x00000003
        /*11e8*/ 	.word	0x00029870
        /*11ec*/ 	.short	0x010a
        /*11ee*/ 	.byte	0x3f
	.zero		1


	//   ....[72]....
        /*11f0*/ 	.word	0x0002d440
        /*11f4*/ 	.word	0x00000003
        /*11f8*/ 	.word	0x00029860
        /*11fc*/ 	.short	0x010a
        /*11fe*/ 	.byte	0x3f
	.zero		1


	//   ....[73]....
        /*1200*/ 	.word	0x0002d950
        /*1204*/ 	.word	0x00000003
        /*1208*/ 	.word	0x00029850
        /*120c*/ 	.short	0x0101
        /*120e*/ 	.byte	0x3f
	.zero		1


	//   ....[74]....
        /*1210*/ 	.word	0x0002d9e0
        /*1214*/ 	.word	0x00000003
        /*1218*/ 	.word	0x00000000
        /*121c*/ 	.short	0x0101
        /*121e*/ 	.byte	0x3f
	.zero		1


	//   ....[75]....
        /*1220*/ 	.word	0x0002dba0
        /*1224*/ 	.word	0x00000011
        /*1228*/ 	.word	0x00029870
        /*122c*/ 	.short	0x010a
        /*122e*/ 	.byte	0x3f
	.zero		1


	//   ....[76]....
        /*1230*/ 	.word	0x0002dc20
        /*1234*/ 	.word	0x00000011
        /*1238*/ 	.word	0x00029860
        /*123c*/ 	.short	0x010a
        /*123e*/ 	.byte	0x3f
	.zero		1


	//   ....[77]....
        /*1240*/ 	.word	0x0002e140
        /*1244*/ 	.word	0x00000011
        /*1248*/ 	.word	0x00029850
        /*124c*/ 	.short	0x0101
        /*124e*/ 	.byte	0x3f
	.zero		1


	//   ....[78]....
        /*1250*/ 	.word	0x0002e200
        /*1254*/ 	.word	0x00000011
        /*1258*/ 	.word	0x00000000
        /*125c*/ 	.short	0x0101
        /*125e*/ 	.byte	0x3f
	.zero		1


	//   ....[79]....
        /*1260*/ 	.word	0x0002ef10
        /*1264*/ 	.word	0x00000004
        /*1268*/ 	.word	0x00029820
        /*126c*/ 	.short	0x010a
        /*126e*/ 	.byte	0x3f
	.zero		1


	//   ....[80]....
        /*1270*/ 	.word	0x0002f080
        /*1274*/ 	.word	0x00000005
        /*1278*/ 	.word	0x00029840
        /*127c*/ 	.short	0x010a
        /*127e*/ 	.byte	0x3f
	.zero		1


	//   ....[81]....
        /*1280*/ 	.word	0x0002f120
        /*1284*/ 	.word	0x00000017
        /*1288*/ 	.word	0x00029840
        /*128c*/ 	.short	0x010a
        /*128e*/ 	.byte	0x3f
	.zero		1


	//   ....[82]....
        /*1290*/ 	.word	0x0002f160
        /*1294*/ 	.word	0x00000005
        /*1298*/ 	.word	0x00029860
        /*129c*/ 	.short	0x010a
        /*129e*/ 	.byte	0x3f
	.zero		1


	//   ....[83]....
        /*12a0*/ 	.word	0x0002f1a0
        /*12a4*/ 	.word	0x00000017
        /*12a8*/ 	.word	0x00029860
        /*12ac*/ 	.short	0x010a
        /*12ae*/ 	.byte	0x3f
	.zero		1


	//   ....[84]....
        /*12b0*/ 	.word	0x0002f1e0
        /*12b4*/ 	.word	0x00000005
        /*12b8*/ 	.word	0x00029880
        /*12bc*/ 	.short	0x010a
        /*12be*/ 	.byte	0x3f
	.zero		1


	//   ....[85]....
        /*12c0*/ 	.word	0x0002f220
        /*12c4*/ 	.word	0x00000017
        /*12c8*/ 	.word	0x00029880
        /*12cc*/ 	.short	0x010a
        /*12ce*/ 	.byte	0x3f
	.zero		1


	//   ....[86]....
        /*12d0*/ 	.word	0x0002f280
        /*12d4*/ 	.word	0x0000005e
        /*12d8*/ 	.word	0x00029890
        /*12dc*/ 	.short	0x010a
        /*12de*/ 	.byte	0x3f
	.zero		1


	//   ....[87]....
        /*12e0*/ 	.word	0x0002f530
        /*12e4*/ 	.word	0x0000005e
        /*12e8*/ 	.word	0x00029890
        /*12ec*/ 	.short	0x010a
        /*12ee*/ 	.byte	0x3f
	.zero		1


	//   ....[88]....
        /*12f0*/ 	.word	0x0002f7e0
        /*12f4*/ 	.word	0x0000005e
        /*12f8*/ 	.word	0x00029890
        /*12fc*/ 	.short	0x010a
        /*12fe*/ 	.byte	0x3f
	.zero		1


	//   ....[89]....
        /*1300*/ 	.word	0x0002fa90
        /*1304*/ 	.word	0x0000005e
        /*1308*/ 	.word	0x000298b0
        /*130c*/ 	.short	0x010a
        /*130e*/ 	.byte	0x3f
	.zero		1


	//   ....[90]....
        /*1310*/ 	.word	0x0002fd90
        /*1314*/ 	.word	0x00000012
        /*1318*/ 	.word	0x00029800
        /*131c*/ 	.short	0x010a
        /*131e*/ 	.byte	0x3f
	.zero		1


	//   ....[91]....
        /*1320*/ 	.word	0x0002ffa0
        /*1324*/ 	.word	0x00000012
        /*1328*/ 	.word	0x00029800
        /*132c*/ 	.short	0x010a
        /*132e*/ 	.byte	0x3f
	.zero		1


	//   ....[92]....
        /*1330*/ 	.word	0x0002fff0
        /*1334*/ 	.word	0x00000000
        /*1338*/ 	.word	0x00029830
        /*133c*/ 	.short	0x010a
        /*133e*/ 	.byte	0x3f
	.zero		1


	//   ....[93]....
        /*1340*/ 	.word	0x00030040
        /*1344*/ 	.word	0x0000000b
        /*1348*/ 	.word	0x00029830
        /*134c*/ 	.short	0x010a
        /*134e*/ 	.byte	0x3f
	.zero		1


	//   ....[94]....
        /*1350*/ 	.word	0x00030090
        /*1354*/ 	.word	0x0000000a
        /*1358*/ 	.word	0x00029850
        /*135c*/ 	.short	0x010a
        /*135e*/ 	.byte	0x3f
	.zero		1


	//   ....[95]....
        /*1360*/ 	.word	0x000300e0
        /*1364*/ 	.word	0x0000000a
        /*1368*/ 	.word	0x00029830
        /*136c*/ 	.short	0x010a
        /*136e*/ 	.byte	0x3f
	.zero		1


	//   ....[96]....
        /*1370*/ 	.word	0x00030130
        /*1374*/ 	.word	0x0000000a
        /*1378*/ 	.word	0x00029850
        /*137c*/ 	.short	0x010a
        /*137e*/ 	.byte	0x3f
	.zero		1


	//   ....[97]....
        /*1380*/ 	.word	0x00030180
        /*1384*/ 	.word	0x0000000b
        /*1388*/ 	.word	0x00029850
        /*138c*/ 	.short	0x010a
        /*138e*/ 	.byte	0x3f
	.zero		1


	//   ....[98]....
        /*1390*/ 	.word	0x00031740
        /*1394*/ 	.word	0x00000016
        /*1398*/ 	.word	0x00029820
        /*139c*/ 	.short	0x010a
        /*139e*/ 	.byte	0x3f
	.zero		1


	//   ....[99]....
        /*13a0*/ 	.word	0x00031790
        /*13a4*/ 	.word	0x00000009
        /*13a8*/ 	.word	0x000298a0
        /*13ac*/ 	.short	0x010a
        /*13ae*/ 	.byte	0x3f
	.zero		1


	//   ....[100]....
        /*13b0*/ 	.word	0x000317e0
        /*13b4*/ 	.word	0x00000009
        /*13b8*/ 	.word	0x000298c0
        /*13bc*/ 	.short	0x010a
        /*13be*/ 	.byte	0x3f
	.zero		1


	//   ....[101]....
        /*13c0*/ 	.word	0x00031830
        /*13c4*/ 	.word	0x00000008
        /*13c8*/ 	.word	0x000298a0
        /*13cc*/ 	.short	0x010a
        /*13ce*/ 	.byte	0x3f
	.zero		1


	//   ....[102]....
        /*13d0*/ 	.word	0x00031880
        /*13d4*/ 	.word	0x00000008
        /*13d8*/ 	.word	0x000298c0
        /*13dc*/ 	.short	0x010a
        /*13de*/ 	.byte	0x3f
	.zero		1


	//   ....[103]....
        /*13e0*/ 	.word	0x000319a0
        /*13e4*/ 	.word	0x00000000
        /*13e8*/ 	.word	0x00029880
        /*13ec*/ 	.short	0x010a
        /*13ee*/ 	.byte	0x3f
	.zero		1


	//   ....[104]....
        /*13f0*/ 	.word	0x000321c0
        /*13f4*/ 	.word	0x00000000
        /*13f8*/ 	.word	0x00029840
        /*13fc*/ 	.short	0x010a
        /*13fe*/ 	.byte	0x3f
	.zero		1


	//   ....[105]....
        /*1400*/ 	.word	0x00032f90
        /*1404*/ 	.word	0x00000016
        /*1408*/ 	.word	0x00029820
        /*140c*/ 	.short	0x010a
        /*140e*/ 	.byte	0x3f
	.zero		1


	//   ....[106]....
        /*1410*/ 	.word	0x00032fe0
        /*1414*/ 	.word	0x00000000
        /*1418*/ 	.word	0x00029880
        /*141c*/ 	.short	0x010a
        /*141e*/ 	.byte	0x3f
	.zero		1


	//   ....[107]....
        /*1420*/ 	.word	0x00033700
        /*1424*/ 	.word	0x00000000
        /*1428*/ 	.word	0x00029840
        /*142c*/ 	.short	0x010a
        /*142e*/ 	.byte	0x3f
	.zero		1


	//   ....[108]....
        /*1430*/ 	.word	0x00033d50
        /*1434*/ 	.word	0x00000003
        /*1438*/ 	.word	0x00029870
        /*143c*/ 	.short	0x010a
        /*143e*/ 	.byte	0x3f
	.zero		1


	//   ....[109]....
        /*1440*/ 	.word	0x00033da0
        /*1444*/ 	.word	0x00000003
        /*1448*/ 	.word	0x00029860
        /*144c*/ 	.short	0x010a
        /*144e*/ 	.byte	0x3f
	.zero		1


	//   ....[110]....
        /*1450*/ 	.word	0x00033df0
        /*1454*/ 	.word	0x00000011
        /*1458*/ 	.word	0x00029870
        /*145c*/ 	.short	0x010a
        /*145e*/ 	.byte	0x3f
	.zero		1


	//   ....[111]....
        /*1460*/ 	.word	0x00033e40
        /*1464*/ 	.word	0x00000011
        /*1468*/ 	.word	0x00029860
        /*146c*/ 	.short	0x010a
        /*146e*/ 	.byte	0x3f
	.zero		1


	//   ....[112]....
        /*1470*/ 	.word	0x000347d0
        /*1474*/ 	.word	0x00000004
        /*1478*/ 	.word	0x00029820
        /*147c*/ 	.short	0x010a
        /*147e*/ 	.byte	0x3f
	.zero		1


	//   ....[113]....
        /*1480*/ 	.word	0x00034970
        /*1484*/ 	.word	0x00000005
        /*1488*/ 	.word	0x00029840
        /*148c*/ 	.short	0x010a
        /*148e*/ 	.byte	0x3f
	.zero		1


	//   ....[114]....
        /*1490*/ 	.word	0x000349c0
        /*1494*/ 	.word	0x00000017
        /*1498*/ 	.word	0x00029840
        /*149c*/ 	.short	0x010a
        /*149e*/ 	.byte	0x3f
	.zero		1


	//   ....[115]....
        /*14a0*/ 	.word	0x00034a10
        /*14a4*/ 	.word	0x00000005
        /*14a8*/ 	.word	0x00029860
        /*14ac*/ 	.short	0x010a
        /*14ae*/ 	.byte	0x3f
	.zero		1


	//   ....[116]....
        /*14b0*/ 	.word	0x00034a60
        /*14b4*/ 	.word	0x00000017
        /*14b8*/ 	.word	0x00029860
        /*14bc*/ 	.short	0x010a
        /*14be*/ 	.byte	0x3f
	.zero		1


	//   ....[117]....
        /*14c0*/ 	.word	0x00034ab0
        /*14c4*/ 	.word	0x00000005
        /*14c8*/ 	.word	0x00029880
        /*14cc*/ 	.short	0x010a
        /*14ce*/ 	.byte	0x3f
	.zero		1


	//----- nvinfo : EIATTR_NUM_MBARRIERS
	.align		4
.L_333:
        /*14d0*/ 	.byte	0x03, 0x38
        /*14d2*/ 	.short	0x0016


	//----- nvinfo : EIATTR_EXIT_INSTR_OFFSETS
	.align		4
        /*14d4*/ 	.byte	0x04, 0x1c
        /*14d6*/ 	.short	(.L_335 - .L_334)


	//   ....[0]....
.L_334:
        /*14d8*/ 	.word	0x0002f270


	//----- nvinfo : EIATTR_MAX_THREADS
	.align		4
.L_335:
        /*14dc*/ 	.byte	0x04, 0x05
        /*14de*/ 	.short	(.L_337 - .L_336)
.L_336:
        /*14e0*/ 	.word	0x00000180
        /*14e4*/ 	.word	0x00000001
        /*14e8*/ 	.word	0x00000001


	//----- nvinfo : EIATTR_CRS_STACK_SIZE
	.align		4
.L_337:
        /*14ec*/ 	.byte	0x04, 0x1e
        /*14ee*/ 	.short	(.L_339 - .L_338)
.L_338:
        /*14f0*/ 	.word	0x00000000


	//----- nvinfo : EIATTR_CBANK_PARAM_SIZE
	.align		4
.L_339:
        /*14f4*/ 	.byte	0x03, 0x19
        /*14f6*/ 	.short	0x0af0


	//----- nvinfo : EIATTR_PARAM_CBANK
	.align		4
        /*14f8*/ 	.byte	0x04, 0x0a
        /*14fa*/ 	.short	(.L_341 - .L_340)
	.align		4
.L_340:
        /*14fc*/ 	.word	index@(.nv.constant0._ZN7cutlass13device_kernelIN5flash11enable_sm90INS1_16FlashAttnFwdSm90INS1_25CollectiveMainloopFwdSm90ILi2EN4cute5tupleIJNS5_1CILi1EEES8_S8_EEENS6_IJNS7_ILi128EEENS7_ILi160EEENS7_ILi192EEEEEELi128ENS_12float_e4m3_tEfNS_4arch4Sm90ELb1ELb0ELb1ELb1ELb1ELb1ELb0ELb1ELb1ELb1ELb0ELb0EEENS1_21CollectiveEpilogueFwdINS6_IJSA_SA_SB_EEES9_NS_10bfloat16_tESG_Li256ELb1ELb1ELb0ELb1EEENS1_36VarlenDynamicPersistentTileSchedulerILi128ELi160ELi256ELi128ELb0ELb1ELb1ELb1ELb1ELb1EEEEEEEEEvNT_6ParamsE)
        /*1500*/ 	.short	0x0210
        /*1502*/ 	.short	0x0af0


	//----- nvinfo : EIATTR_SW_WAR
	.align		4
.L_341:
        /*1504*/ 	.byte	0x04, 0x36
        /*1506*/ 	.short	(.L_343 - .L_342)
.L_342:
        /*1508*/ 	.word	0x00000008
.L_343:


//--------------------- .nv.callgraph             --------------------------
	.section	.nv.callgraph,"",@"SHT_CUDA_CALLGRAPH"
	.align	4
	.sectionentsize	8
	.align		4
        /*0000*/ 	.word	0x00000000
	.align		4
        /*0004*/ 	.word	0xffffffff
	.align		4
        /*0008*/ 	.word	index@(_ZN7cutlass13device_kernelIN5flash11enable_sm90INS1_16FlashAttnFwdSm90INS1_25CollectiveMainloopFwdSm90ILi2EN4cute5tupleIJNS5_1CILi1EEES8_S8_EEENS6_IJNS7_ILi128EEENS7_ILi160EEENS7_ILi192EEEEEELi128ENS_12float_e4m3_tEfNS_4arch4Sm90ELb0ELb0ELb1ELb0ELb1ELb0ELb0ELb1ELb1ELb1ELb0ELb0EEENS1_21CollectiveEpilogueFwdINS6_IJSA_SA_SB_EEES9_NS_10bfloat16_tESG_Li256ELb0ELb1ELb0ELb1EEENS1_29StaticPersistentTileSchedulerILb0EEEEEEEEEvNT_6ParamsE)
	.align		4
        /*000c*/ 	.word	index@(__assertfail)
	.align		4
        /*0010*/ 	.word	index@(_ZN7cutlass13device_kernelIN5flash11enable_sm90INS1_16FlashAttnFwdSm90INS1_25CollectiveMainloopFwdSm90ILi2EN4cute5tupleIJNS5_1CILi1EEES8_S8_EEENS6_IJNS7_ILi128EEENS7_ILi160EEENS7_ILi192EEEEEELi128ENS_12float_e4m3_tEfNS_4arch4Sm90ELb0ELb0ELb1ELb1ELb1ELb0ELb0ELb1ELb1ELb1ELb0ELb0EEENS1_21CollectiveEpilogueFwdINS6_IJSA_SA_SB_EEES9_NS_10bfloat16_tESG_Li256ELb1ELb1ELb0ELb1EEENS1_36VarlenDynamicPersistentTileSchedulerILi128ELi160ELi256ELi128ELb0ELb1ELb1ELb0ELb1ELb1EEEEEEEEEvNT_6ParamsE)
	.align		4
        /*0014*/ 	.word	index@(__assertfail)
	.align		4
        /*0018*/ 	.word	index@(_ZN7cutlass13device_kernelIN5flash11enable_sm90INS1_16FlashAttnFwdSm90INS1_25CollectiveMainloopFwdSm90ILi2EN4cute5tupleIJNS5_1CILi1EEES8_S8_EEENS6_IJNS7_ILi128EEENS7_ILi160EEENS7_ILi192EEEEEELi128ENS_12float_e4m3_tEfNS_4arch4Sm90ELb0ELb0ELb1ELb1ELb1ELb1ELb0ELb1ELb1ELb1ELb0ELb0EEENS1_21CollectiveEpilogueFwdINS6_IJSA_SA_SB_EEES9_NS_10bfloat16_tESG_Li256ELb1ELb1ELb0ELb1EEENS1_36VarlenDynamicPersistentTileSchedulerILi128ELi160ELi256ELi128ELb0ELb1ELb1ELb0ELb1ELb1EEEEEEEEEvNT_6ParamsE)
	.align		4
        /*001c*/ 	.word	index@(__assertfail)
	.align		4
        /*0020*/ 	.word	index@(_ZN7cutlass13device_kernelIN5flash11enable_sm90INS1_16FlashAttnFwdSm90INS1_25CollectiveMainloopFwdSm90ILi2EN4cute5tupleIJNS5_1CILi1EEES8_S8_EEENS6_IJNS7_ILi128EEESA_NS7_ILi192EEEEEELi128ENS_12float_e4m3_tEfNS_4arch4Sm90ELb0ELb1ELb1ELb0ELb1ELb0ELb0ELb1ELb1ELb1ELb0ELb0EEENS1_21CollectiveEpilogueFwdINS6_IJSA_SA_SA_EEES9_NS_10bfloat16_tESF_Li256ELb0ELb1ELb0ELb1EEENS1_30DynamicPersistentTileSchedulerILi256ELi128ELb0ELb1ELb1EEEEEEEEEvNT_6ParamsE)
	.align		4
        /*0024*/ 	.word	index@(__assertfail)
	.align		4
        /*0028*/ 	.word	index@(_ZN7cutlass13device_kernelIN5flash11enable_sm90INS1_16FlashAttnFwdSm90INS1_25CollectiveMainloopFwdSm90ILi2EN4cute5tupleIJNS5_1CILi1EEES8_S8_EEENS6_IJNS7_ILi128EEESA_NS7_ILi192EEEEEELi128ENS_12float_e4m3_tEfNS_4arch4Sm90ELb0ELb1ELb1ELb1ELb1ELb0ELb0ELb1ELb1ELb1ELb0ELb0EEENS1_21CollectiveEpilogueFwdINS6_IJSA_SA_SA_EEES9_NS_10bfloat16_tESF_Li256ELb1ELb1ELb0ELb1EEENS1_36VarlenDynamicPersistentTileSchedulerILi128ELi128ELi256ELi128ELb0ELb1ELb1ELb1ELb0ELb1EEEEEEEEEvNT_6ParamsE)
	.align		4
        /*002c*/ 	.word	index@(__assertfail)
	.align		4
        /*0030*/ 	.word	index@(_ZN7cutlass13device_kernelIN5flash11enable_sm90INS1_16FlashAttnFwdSm90INS1_25CollectiveMainloopFwdSm90ILi2EN4cute5tupleIJNS5_1CILi1EEES8_S8_EEENS6_IJNS7_ILi128EEESA_NS7_ILi192EEEEEELi128ENS_12float_e4m3_tEfNS_4arch4Sm90ELb0ELb1ELb1ELb1ELb1ELb1ELb0ELb1ELb1ELb1ELb0ELb0EEENS1_21CollectiveEpilogueFwdINS6_IJSA_SA_SA_EEES9_NS_10bfloat16_tESF_Li256ELb1ELb1ELb0ELb1EEENS1_36VarlenDynamicPersistentTileSchedulerILi128ELi128ELi256ELi128ELb0ELb1ELb1ELb1ELb0ELb1EEEEEEEEEvNT_6ParamsE)
	.align		4
        /*0034*/ 	.word	index@(__assertfail)
	.align		4
        /*0038*/ 	.word	index@(_ZN7cutlass13device_kernelIN5flash11enable_sm90INS1_16FlashAttnFwdSm90INS1_25CollectiveMainloopFwdSm90ILi2EN4cute5tupleIJNS5_1CILi1EEES8_S8_EEENS6_IJNS7_ILi128EEENS7_ILi160EEENS7_ILi192EEEEEELi128ENS_12float_e4m3_tEfNS_4arch4Sm90ELb1ELb0ELb1ELb0ELb1ELb0ELb0ELb1ELb1ELb1ELb0ELb0EEENS1_21CollectiveEpilogueFwdINS6_IJSA_SA_SB_EEES9_NS_10bfloat16_tESG_Li256ELb0ELb1ELb0ELb1EEENS1_30DynamicPersistentTileSchedulerILi256ELi128ELb0ELb1ELb1EEEEEEEEEvNT_6ParamsE)
	.align		4
        /*003c*/ 	.word	index@(__assertfail)
	.align		4
        /*0040*/ 	.word	index@(_ZN7cutlass13device_kernelIN5flash11enable_sm90INS1_16FlashAttnFwdSm90INS1_25CollectiveMainloopFwdSm90ILi2EN4cute5tupleIJNS5_1CILi1EEES8_S8_EEENS6_IJNS7_ILi128EEENS7_ILi160EEENS7_ILi192EEEEEELi128ENS_12float_e4m3_tEfNS_4arch4Sm90ELb1ELb0ELb1ELb1ELb1ELb0ELb0ELb1ELb1ELb1ELb0ELb0EEENS1_21CollectiveEpilogueFwdINS6_IJSA_SA_SB_EEES9_NS_10bfloat16_tESG_Li256ELb1ELb1ELb0ELb1EEENS1_36VarlenDynamicPersistentTileSchedulerILi128ELi160ELi256ELi128ELb0ELb1ELb1ELb1ELb1ELb1EEEEEEEEEvNT_6ParamsE)
	.align		4
        /*0044*/ 	.word	index@(__assertfail)
	.align		4
        /*0048*/ 	.word	index@(_ZN7cutlass13device_kernelIN5flash11enable_sm90INS1_16FlashAttnFwdSm90INS1_25CollectiveMainloopFwdSm90ILi2EN4cute5tupleIJNS5_1CILi1EEES8_S8_EEENS6_IJNS7_ILi128EEENS7_ILi160EEENS7_ILi192EEEEEELi128ENS_12float_e4m3_tEfNS_4arch4Sm90ELb1ELb0ELb1ELb1ELb1ELb1ELb0ELb1ELb1ELb1ELb0ELb0EEENS1_21CollectiveEpilogueFwdINS6_IJSA_SA_SB_EEES9_NS_10bfloat16_tESG_Li256ELb1ELb1ELb0ELb1EEENS1_36VarlenDynamicPersistentTileSchedulerILi128ELi160ELi256ELi128ELb0ELb1ELb1ELb1ELb1ELb1EEEEEEEEEvNT_6ParamsE)
	.align		4
        /*004c*/ 	.word	index@(__assertfail)
	.align		4
        /*0050*/ 	.word	0x00000000
	.align		4
        /*0054*/ 	.word	0xfffffffe
	.align		4
        /*0058*/ 	.word	0x00000000
	.align		4
        /*005c*/ 	.word	0xfffffffd
	.align		4
        /*0060*/ 	.word	0x00000000
	.align		4
        /*0064*/ 	.word	0xfffffffc


//--------------------- .nv.constant4             --------------------------
	.section	.nv.constant4,"a",@progbits
	.align	8
	.align		8
.nv.constant4:
        /*0000*/ 	.dword	__assertfail
	.align		8
        /*0008*/ 	.dword	__unnamed_1
	.align		8
        /*0010*/ 	.dword	__unnamed_2
	.align		8
        /*0018*/ 	.dword	__unnamed_3
	.align		8
        /*0020*/ 	.dword	__unnamed_4
	.align		8
        /*0028*/ 	.dword	__unnamed_5
	.align		8
        /*0030*/ 	.dword	__unnamed_6
	.align		8
        /*0038*/ 	.dword	__unnamed_7
	.align		8
        /*0040*/ 	.dword	_ZZN5flash28permute_output_fp8_VcolmajorIN4cute6TensorINS1_11ArrayEngineIN7cutlass10bfloat16_tELm64EEENS1_6LayoutINS1_5tupleIJNS8_IJNS1_1CILi2EEESA_NS9_ILi16EEEEEENS9_ILi1EEESD_EEENS8_IJNS8_IJSD_SA_NS9_ILi4EEEEEENS9_ILi0EEESH_EEEEEEEEEvRT_E9upper_map
	.align		8
        /*0048*/ 	.dword	__unnamed_8
	.align		8
        /*0050*/ 	.dword	__unnamed_9
	.align		8
        /*0058*/ 	.dword	__unnamed_10
	.align		8
        /*0060*/ 	.dword	__unnamed_11
	.align		8
        /*0068*/ 	.dword	__unnamed_12
	.align		8
        /*0070*/ 	.dword	_ZN84_INTERNAL_e8e19953_48_flash_fwd_hdim192_128_e4m3_paged_softcap_sm90_cu_ef95aea4_32104cuda3std3__45__cpo5beginE
	.align		8
        /*0078*/ 	.dword	_ZN84_INTERNAL_e8e19953_48_flash_fwd_hdim192_128_e4m3_paged_softcap_sm90_cu_ef95aea4_32104cuda3std3__45__cpo3endE
	.align		8
        /*0080*/ 	.dword	_ZN84_INTERNAL_e8e19953_48_flash_fwd_hdim192_128_e4m3_paged_softcap_sm90_cu_ef95aea4_32104cuda3std3__45__cpo6cbeginE
	.align		8
        /*0088*/ 	.dword	_ZN84_INTERNAL_e8e19953_48_flash_fwd_hdim192_128_e4m3_paged_softcap_sm90_cu_ef95aea4_32104cuda3std3__45__cpo4cendE
	.align		8
        /*0090*/ 	.dword	_ZN84_INTERNAL_e8e19953_48_flash_fwd_hdim192_128_e4m3_paged_softcap_sm90_cu_ef95aea4_32104cuda3std3__486_GLOBAL__N__e8e19953_48_flash_fwd_hdim192_128_e4m3_paged_softcap_sm90_cu_ef95aea4_32106ignoreE
	.align		8
        /*0098*/ 	.dword	_ZN84_INTERNAL_e8e19953_48_flash_fwd_hdim192_128_e4m3_paged_softcap_sm90_cu_ef95aea4_32104cuda3std3__419piecewise_constructE
	.align		8
        /*00a0*/ 	.dword	_ZN84_INTERNAL_e8e19953_48_flash_fwd_hdim192_128_e4m3_paged_softcap_sm90_cu_ef95aea4_32104cuda3std3__48in_placeE
	.align		8
        /*00a8*/ 	.dword	_ZN84_INTERNAL_e8e19953_48_flash_fwd_hdim192_128_e4m3_paged_softcap_sm90_cu_ef95aea4_32104cuda3std6ranges3__45__cpo4swapE
	.align		8
        /*00b0*/ 	.dword	_ZN84_INTERNAL_e8e19953_48_flash_fwd_hdim192_128_e4m3_paged_softcap_sm90_cu_ef95aea4_32104cuda3std6ranges3__45__cpo9iter_moveE
	.align		8
        /*00b8*/ 	.dword	_ZN84_INTERNAL_e8e19953_48_flash_fwd_hdim192_128_e4m3_paged_softcap_sm90_cu_ef95aea4_32104cute7productE
	.align		8
        /*00c0*/ 	.dword	_ZN84_INTERNAL_e8e19953_48_flash_fwd_hdim192_128_e4m3_paged_softcap_sm90_cu_ef95aea4_32104cute1_E
	.align		8
        /*00c8*/ 	.dword	$str$23
	.align		8
        /*00d0*/ 	.dword	$str$24


//--------------------- .text._ZN7cutlass13device_kernelIN5flash11enable_sm90INS1_16FlashAttnFwdSm90INS1_25CollectiveMainloopFwdSm90ILi2EN4cute5tupleIJNS5_1CILi1EEES8_S8_EEENS6_IJNS7_ILi128EEENS7_ILi160EEENS7_ILi192EEEEEELi128ENS_12float_e4m3_tEfNS_4arch4Sm90ELb0ELb0ELb1ELb0ELb1ELb0ELb0ELb1ELb1ELb1ELb0ELb0EEENS1_21CollectiveEpilogueFwdINS6_IJSA_SA_SB_EEES9_NS_10bfloat16_tESG_Li256ELb0ELb1ELb0ELb1EEENS1_29StaticPersistentTileSchedulerILb0EEEEEEEEEvNT_6ParamsE --------------------------
	.section	.text._ZN7cutlass13device_kernelIN5flash11enable_sm90INS1_16FlashAttnFwdSm90INS1_25CollectiveMainloopFwdSm90ILi2EN4cute5tupleIJNS5_1CILi1EEES8_S8_EEENS6_IJNS7_ILi128EEENS7_ILi160EEENS7_ILi192EEEEEELi128ENS_12float_e4m3_tEfNS_4arch4Sm90ELb0ELb0ELb1ELb0ELb1ELb0ELb0ELb1ELb1ELb1ELb0ELb0EEENS1_21CollectiveEpilogueFwdINS6_IJSA_SA_SB_EEES9_NS_10bfloat16_tESG_Li256ELb0ELb1ELb0ELb1EEENS1_29StaticPersistentTileSchedulerILb0EEEEEEEEEvNT_6ParamsE,"ax",@progbits
	.align	128
.text._ZN7cutlass13device_kernelIN5flash11enable_sm90INS1_16FlashAttnFwdSm90INS1_25CollectiveMainloopFwdSm90ILi2EN4cute5tupleIJNS5_1CILi1EEES8_S8_EEENS6_IJNS7_ILi128EEENS7_ILi160EEENS7_ILi192EEEEEELi128ENS_12float_e4m3_tEfNS_4arch4Sm90ELb0ELb0ELb1ELb0ELb1ELb0ELb0ELb1ELb1ELb1ELb0ELb0EEENS1_21CollectiveEpilogueFwdINS6_IJSA_SA_SB_EEES9_NS_10bfloat16_tESG_Li256ELb0ELb1ELb0ELb1EEENS1_29StaticPersistentTileSchedulerILb0EEEEEEEEEvNT_6ParamsE:
        .type           _ZN7cutlass13device_kernelIN5flash11enable_sm90INS1_16FlashAttnFwdSm90INS1_25CollectiveMainloopFwdSm90ILi2EN4cute5tupleIJNS5_1CILi1EEES8_S8_EEENS6_IJNS7_ILi128EEENS7_ILi160EEENS7_ILi192EEEEEELi128ENS_12float_e4m3_tEfNS_4arch4Sm90ELb0ELb0ELb1ELb0ELb1ELb0ELb0ELb1ELb1ELb1ELb0ELb0EEENS1_21CollectiveEpilogueFwdINS6_IJSA_SA_SB_EEES9_NS_10bfloat16_tESG_Li256ELb0ELb1ELb0ELb1EEENS1_29StaticPersistentTileSchedulerILb0EEEEEEEEEvNT_6ParamsE,@function
        .size           _ZN7cutlass13device_kernelIN5flash11enable_sm90INS1_16FlashAttnFwdSm90INS1_25CollectiveMainloopFwdSm90ILi2EN4cute5tupleIJNS5_1CILi1EEES8_S8_EEENS6_IJNS7_ILi128EEENS7_ILi160EEENS7_ILi192EEEEEELi128ENS_12float_e4m3_tEfNS_4arch4Sm90ELb0ELb0ELb1ELb0ELb1ELb0ELb0ELb1ELb1ELb1ELb0ELb0EEENS1_21CollectiveEpilogueFwdINS6_IJSA_SA_SB_EEES9_NS_10bfloat16_tESG_Li256ELb0ELb1ELb0ELb1EEENS1_29StaticPersistentTileSchedulerILb0EEEEEEEEEvNT_6ParamsE,(.L_x_3190 - _ZN7cutlass13device_kernelIN5flash11enable_sm90INS1_16FlashAttnFwdSm90INS1_25CollectiveMainloopFwdSm90ILi2EN4cute5tupleIJNS5_1CILi1EEES8_S8_EEENS6_IJNS7_ILi128EEENS7_ILi160EEENS7_ILi192EEEEEELi128ENS_12float_e4m3_tEfNS_4arch4Sm90ELb0ELb0ELb1ELb0ELb1ELb0ELb0ELb1ELb1ELb1ELb0ELb0EEENS1_21CollectiveEpilogueFwdINS6_IJSA_SA_SB_EEES9_NS_10bfloat16_tESG_Li256ELb0ELb1ELb0ELb1EEENS1_29StaticPersistentTileSchedulerILb0EEEEEEEEEvNT_6ParamsE)
        .other          _ZN7cutlass13device_kernelIN5flash11enable_sm90INS1_16FlashAttnFwdSm90INS1_25CollectiveMainloopFwdSm90ILi2EN4cute5tupleIJNS5_1CILi1EEES8_S8_EEENS6_IJNS7_ILi128EEENS7_ILi160EEENS7_ILi192EEEEEELi128ENS_12float_e4m3_tEfNS_4arch4Sm90ELb0ELb0ELb1ELb0ELb1ELb0ELb0ELb1ELb1ELb1ELb0ELb0EEENS1_21CollectiveEpilogueFwdINS6_IJSA_SA_SB_EEES9_NS_10bfloat16_tESG_Li256ELb0ELb1ELb0ELb1EEENS1_29StaticPersistentTileSchedulerILb0EEEEEEEEEvNT_6ParamsE,@"STO_CUDA_ENTRY STV_DEFAULT"
_ZN7cutlass13device_kernelIN5flash11enable_sm90INS1_16FlashAttnFwdSm90INS1_25CollectiveMainloopFwdSm90ILi2EN4cute5tupleIJNS5_1CILi1EEES8_S8_EEENS6_IJNS7_ILi128EEENS7_ILi160EEENS7_ILi192EEEEEELi128ENS_12float_e4m3_tEfNS_4arch4Sm90ELb0ELb0ELb1ELb0ELb1ELb0ELb0ELb1ELb1ELb1ELb0ELb0EEENS1_21CollectiveEpilogueFwdINS6_IJSA_SA_SB_EEES9_NS_10bfloat16_tESG_Li256ELb0ELb1ELb0ELb1EEENS1_29StaticPersistentTileSchedulerILb0EEEEEEEEEvNT_6ParamsE:
[----:B------:R-:W0:Y:S02]  /*0000*/  LDC R1, c[0x0][0x28] ;  /* 0x00000a00ff017b82 */ /* 0x000e240000000800 */
[----:B0-----:R-:W-:Y:S01]  /*0010*/  VIADD R1, R1, 0xffffffd8 ;  /* 0xffffffd801017836 */ /* 0x001fe20000000000 */
[----:B------:R-:W0:Y:S01]  /*0020*/  S2R R3, SR_TID.X ;  /* 0x0000000000037919 */ /* 0x000e220000002100 */
[----:B------:R-:W-:Y:S01]  /*0030*/  ELECT P0, URZ, PT ;  /* 0x00000000003f782f */ /* 0x000fe20003800000 */
[----:B------:R-:W-:Y:S01]  /*0040*/  UMOV UR4, 0x80 ;  /* 0x0000008000047882 */ /* 0x000fe20000000000 */
[----:B------:R-:W-:Y:S01]  /*0050*/  UMOV UR7, 0x100 ;  /* 0x0000010000077882 */ /* 0x000fe20000000000 */
[--C-:B0-----:R-:W-:Y:S02]  /*0060*/  SHF.R.U32.HI R0, RZ, 0x5, R3.reuse ;  /* 0x00000005ff007819 */ /* 0x101fe40000011603 */
[----:B------:R-:W-:-:S03]  /*0070*/  SHF.R.U32.HI R22, RZ, 0x7, R3 ;  /* 0x00000007ff167819 */ /* 0x000fc60000011603 */
[----:B------:R-:W0:Y:S04]  /*0080*/  SHFL.IDX PT, R2, R0, RZ, 0x1f ;  /* 0x00001fff00027589 */ /* 0x000e2800000e0000 */
[----:B------:R1:W2:Y:S01]  /*0090*/  SHFL.IDX PT, R3, R22, RZ, 0x1f ;  /* 0x00001fff16037589 */ /* 0x0002a200000e0000 */
[C---:B0-----:R-:W-:Y:S02]  /*00a0*/  ISETP.NE.OR P0, PT, R2.reuse, RZ, !P0 ;  /* 0x000000ff0200720c */ /* 0x041fe40004705670 */
[----:B------:R-:W-:-:S11]  /*00b0*/  ISETP.NE.AND P1, PT, R2, RZ, PT ;  /* 0x000000ff0200720c */ /* 0x000fd60003f25270 */
[----:B------:R-:W-:Y:S01]  /*00c0*/  VOTEU.ALL UP0, P0 ;  /* 0x00000000003f7886 */ /* 0x000fe20000000000 */
[----:B------:R-:W-:-:S04]  /*00d0*/  VOTEU.ALL UP1, P0 ;  /* 0x00000000003f7886 */ /* 0x000fc80000020000 */
[----:B------:R-:W0:Y:S01]  /*00e0*/  @!UP0 S2UR UR8, SR_CgaCtaId ;  /* 0x00000000000889c3 */ /* 0x000e220000008800 */
[----:B------:R-:W-:Y:S01]  /*00f0*/  @!UP0 UMOV UR6, 0x400 ;  /* 0x0000040000068882 */ /* 0x000fe20000000000 */
[----:B------:R-:W-:-:S04]  /*0100*/  @!UP0 UIADD3 UR4, -UR4, 0x100000, URZ ;  /* 0x0010000004048890 */ /* 0x000fc8000fffe13f */
[----:B------:R-:W-:Y:S02]  /*0110*/  @!UP0 USHF.L.U32 UR5, UR4, 0xb, URZ ;  /* 0x0000000b04058899 */ /* 0x000fe4000800063f */
[----:B------:R-:W-:Y:S02]  /*0120*/  @!UP0 USHF.L.U32 UR4, UR4, 0x1, URZ ;  /* 0x0000000104048899 */ /* 0x000fe4000800063f */
[----:B0-----:R-:W-:Y:S02]  /*0130*/  @!UP0 ULEA UR8, UR8, UR6, 0x18 ;  /* 0x0000000608088291 */ /* 0x001fe4000f8ec03f */
[----:B------:R-:W-:-:S04]  /*0140*/  @!UP0 UIADD3 UR6, -UR7, 0x100000, URZ ;  /* 0x0010000007068890 */ /* 0x000fc8000fffe13f */
[----:B------:R-:W-:Y:S02]  /*0150*/  @!UP0 USHF.L.U32 UR7, UR6, 0xb, URZ ;  /* 0x0000000b06078899 */ /* 0x000fe4000800063f */
[----:B------:R-:W-:Y:S01]  /*0160*/  @!UP0 USHF.L.U32 UR6, UR6, 0x1, URZ ;  /* 0x0000000106068899 */ /* 0x000fe2000800063f */
[----:B------:R-:W-:-:S05]  /*0170*/  VOTEU.ALL UP0, P0 ;  /* 0x00000000003f7886 */ /* 0x000fca0000000000 */
[----:B------:R1:W0:Y:S06]  /*0180*/  @!UP0 SYNCS.EXCH.64 URZ, [UR8+0x29800], UR4 ;  /* 0x02980004083f85b2 */ /* 0x00022c0008000100 */
[----:B------:R1:W3:Y:S02]  /*0190*/  @!UP1 SYNCS.EXCH.64 URZ, [UR8+0x29820], UR6 ;  /* 0x02982006083f95b2 */ /* 0x0002e40008000100 */
[----:B-12---:R-:W-:Y:S05]  /*01a0*/  @P1 BRA `(.L_x_0) ;  /* 0x0000000000481947 */ /* 0x006fea0003800000 */
[----:B------:R-:W1:Y:S01]  /*01b0*/  S2UR UR5, SR_CgaCtaId ;  /* 0x00000000000579c3 */ /* 0x000e620000008800 */
[----:B------:R-:W-:Y:S01]  /*01c0*/  UMOV UR4, 0x400 ;  /* 0x0000040000047882 */ /* 0x000fe20000000000 */
[----:B------:R-:W-:Y:S01]  /*01d0*/  UMOV UR6, 0x80 ;  /* 0x0000008000067882 */ /* 0x000fe20000000000 */
[----:B------:R-:W-:Y:S01]  /*01e0*/  UMOV UR7, 0x100 ;  /* 0x0000010000077882 */ /* 0x000fe20000000000 */
[----:B------:R-:W-:Y:S01]  /*01f0*/  ELECT P0, URZ, PT ;  /* 0x00000000003f782f */ /* 0x000fe20003800000 */
[----:B-1----:R-:W-:Y:S02]  /*0200*/  ULEA UR8, UR5, UR4, 0x18 ;  /* 0x0000000405087291 */ /* 0x002fe4000f8ec03f */
[----:B------:R-:W-:-:S04]  /*0210*/  UIADD3 UR4, -UR6, 0x100000, URZ ;  /* 0x0010000006047890 */ /* 0x000fc8000fffe13f */
[----:B------:R-:W-:Y:S02]  /*0220*/  USHF.L.U32 UR5, UR4, 0xb, URZ ;  /* 0x0000000b04057899 */ /* 0x000fe4000800063f */
[----:B------:R-:W-:Y:S02]  /*0230*/  USHF.L.U32 UR4, UR4, 0x1, URZ ;  /* 0x0000000104047899 */ /* 0x000fe4000800063f */
[----:B------:R-:W-:-:S04]  /*0240*/  UIADD3 UR6, -UR7, 0x100000, URZ ;  /* 0x0010000007067890 */ /* 0x000fc8000fffe13f */
[----:B------:R-:W-:Y:S02]  /*0250*/  USHF.L.U32 UR7, UR6, 0xb, URZ ;  /* 0x0000000b06077899 */ /* 0x000fe4000800063f */
[----:B------:R-:W-:Y:S01]  /*0260*/  USHF.L.U32 UR6, UR6, 0x1, URZ ;  /* 0x0000000106067899 */ /* 0x000fe2000800063f */
[----:B------:R-:W1:Y:S03]  /*0270*/  FENCE.VIEW.ASYNC.S ;  /* 0x00000000000073c6 */ /* 0x000e660000000000 */
[----:B-1----:R1:W2:Y:S08]  /*0280*/  SYNCS.EXCH.64 URZ, [UR8+0x29830], UR4 ;  /* 0x02983004083f75b2 */ /* 0x0022b00008000100 */
[----:B------:R1:W4:Y:S01]  /*0290*/  SYNCS.EXCH.64 URZ, [UR8+0x29840], UR6 ;  /* 0x02984006083f75b2 */ /* 0x0003220008000100 */
[----:B------:R1:W0:Y:S01]  /*02a0*/  SYNCS.EXCH.64 URZ, [UR8+0x29838], UR4 ;  /* 0x02983804083f75b2 */ /* 0x0002220008000100 */
[----:B------:R1:W0:Y:S01]  /*02b0*/  SYNCS.EXCH.64 URZ, [UR8+0x29848], UR6 ;  /* 0x02984806083f75b2 */ /* 0x0002220008000100 */
[----:B------:R-:W-:Y:S01]  /*02c0*/  NOP ;  /* 0x0000000000007918 */ /* 0x000fe20000000000 */
.L_x_0:
[----:B------:R-:W5:Y:S01]  /*02d0*/  SHFL.IDX PT, R2, R0, RZ, 0x1f ;  /* 0x00001fff00027589 */ /* 0x000f6200000e0000 */
[----:B------:R-:W-:Y:S01]  /*02e0*/  NOP ;  /* 0x0000000000007918 */ /* 0x000fe20000000000 */
[----:B-----5:R-:W-:-:S13]  /*02f0*/  ISETP.NE.AND P0, PT, R2, RZ, PT ;  /* 0x000000ff0200720c */ /* 0x020fda0003f05270 */
[----:B------:R-:W-:Y:S05]  /*0300*/  @P0 BRA `(.L_x_1) ;  /* 0x0000000000480947 */ /* 0x000fea0003800000 */
[----:B-1----:R-:W1:Y:S01]  /*0310*/  S2UR UR5, SR_CgaCtaId ;  /* 0x00000000000579c3 */ /* 0x002e620000008800 */
        /* <DEDUP_REMOVED lines=12> */
[----:B-1----:R1:W0:Y:S08]  /*03e0*/  SYNCS.EXCH.64 URZ, [UR8+0x29850], UR4 ;  /* 0x02985004083f75b2 */ /* 0x0022300008000100 */
[----:B------:R1:W0:Y:S01]  /*03f0*/  SYNCS.EXCH.64 URZ, [UR8+0x29860], UR6 ;  /* 0x02986006083f75b2 */ /* 0x0002220008000100 */
[----:B------:R1:W0:Y:S01]  /*0400*/  SYNCS.EXCH.64 URZ, [UR8+0x29858], UR4 ;  /* 0x02985804083f75b2 */ /* 0x0002220008000100 */
[----:B------:R1:W0:Y:S01]  /*0410*/  SYNCS.EXCH.64 URZ, [UR8+0x29868], UR6 ;  /* 0x02986806083f75b2 */ /* 0x0002220008000100 */
[----:B------:R-:W-:Y:S01]  /*0420*/  NOP ;  /* 0x0000000000007918 */ /* 0x000fe20000000000 */
.L_x_1:
[----:B------:R-:W5:Y:S01]  /*0430*/  SHFL.IDX PT, R2, R0, RZ, 0x1f ;  /* 0x00001fff00027589 */ /* 0x000f6200000e0000 */
[----:B------:R-:W-:Y:S01]  /*0440*/  NOP ;  /* 0x0000000000007918 */ /* 0x000fe20000000000 */
[----:B-----5:R-:W-:-:S13]  /*0450*/  ISETP.NE.AND P0, PT, R2, RZ, PT ;  /* 0x000000ff0200720c */ /* 0x020fda0003f05270 */
[----:B------:R-:W-:Y:S05]  /*0460*/  @P0 BRA `(.L_x_2) ;  /* 0x0000000000380947 */ /* 0x000fea0003800000 */
[----:B-1----:R-:W1:Y:S01]  /*0470*/  S2UR UR5, SR_CgaCtaId ;  /* 0x00000000000579c3 */ /* 0x002e620000008800 */
[----:B------:R-:W-:Y:S01]  /*0480*/  UMOV UR4, 0x400 ;  /* 0x0000040000047882 */ /* 0x000fe20000000000 */
[----:B------:R-:W-:Y:S01]  /*0490*/  UMOV UR7, 0x80 ;  /* 0x0000008000077882 */ /* 0x000fe20000000000 */
[----:B------:R-:W-:Y:S01]  /*04a0*/  ELECT P0, URZ, PT ;  /* 0x00000000003f782f */ /* 0x000fe20003800000 */
[----:B-1----:R-:W-:Y:S02]  /*04b0*/  ULEA UR6, UR5, UR4, 0x18 ;  /* 0x0000000405067291 */ /* 0x002fe4000f8ec03f */
[----:B------:R-:W-:-:S04]  /*04c0*/  UIADD3 UR4, -UR7, 0x100000, URZ ;  /* 0x0010000007047890 */ /* 0x000fc8000fffe13f */
[----:B------:R-:W-:Y:S02]  /*04d0*/  USHF.L.U32 UR5, UR4, 0xb, URZ ;  /* 0x0000000b04057899 */ /* 0x000fe4000800063f */
[----:B------:R-:W-:Y:S01]  /*04e0*/  USHF.L.U32 UR4, UR4, 0x1, URZ ;  /* 0x0000000104047899 */ /* 0x000fe2000800063f */
[----:B------:R-:W1:Y:S11]  /*04f0*/  FENCE.VIEW.ASYNC.S ;  /* 0x00000000000073c6 */ /* 0x000e760000000000 */
[----:B-1----:R1:W0:Y:S01]  /*0500*/  SYNCS.EXCH.64 URZ, [UR6+0x29870], UR4 ;  /* 0x02987004063f75b2 */ /* 0x0022220008000100 */
[----:B------:R1:W0:Y:S01]  /*0510*/  SYNCS.EXCH.64 URZ, [UR6+0x29880], UR4 ;  /* 0x02988004063f75b2 */ /* 0x0002220008000100 */
[----:B------:R1:W0:Y:S01]  /*0520*/  SYNCS.EXCH.64 URZ, [UR6+0x29878], UR4 ;  /* 0x02987804063f75b2 */ /* 0x0002220008000100 */
[----:B------:R1:W0:Y:S01]  /*0530*/  SYNCS.EXCH.64 URZ, [UR6+0x29888], UR4 ;  /* 0x02988804063f75b2 */ /* 0x0002220008000100 */
[----:B------:R-:W-:Y:S01]  /*0540*/  NOP ;  /* 0x0000000000007918 */ /* 0x000fe20000000000 */
.L_x_2:
        /* <DEDUP_REMOVED lines=22> */
.L_x_3:
[----:B------:R-:W5:Y:S01]  /*06b0*/  SHFL.IDX PT, R2, R0, RZ, 0x1f ;  /* 0x00001fff00027589 */ /* 0x000f6200000e0000 */
[----:B------:R-:W0:Y:S01]  /*06c0*/  S2UR UR45, SR_CgaCtaId ;  /* 0x00000000002d79c3 */ /* 0x000e220000008800 */
[----:B------:R-:W-:Y:S01]  /*06d0*/  R2UR UR9, R3 ;  /* 0x00000000030972ca */ /* 0x000fe200000e0000 */
[----:B------:R-:W-:Y:S01]  /*06e0*/  NOP ;  /* 0x0000000000007918 */ /* 0x000fe20000000000 */
[----:B-----5:R-:W-:-:S13]  /*06f0*/  ISETP.NE.AND P0, PT, R2, RZ, PT ;  /* 0x000000ff0200720c */ /* 0x020fda0003f05270 */
[----:B0-----:R-:W-:Y:S05]  /*0700*/  @P0 BRA `(.L_x_4) ;  /* 0x0000000000480947 */ /* 0x001fea0003800000 */
[----:B-1----:R-:W0:Y:S01]  /*0710*/  S2UR UR5, SR_CgaCtaId ;  /* 0x00000000000579c3 */ /* 0x002e220000008800 */
[----:B------:R-:W-:Y:S01]  /*0720*/  UMOV UR4, 0x400 ;  /* 0x0000040000047882 */ /* 0x000fe20000000000 */
[----:B------:R-:W-:Y:S01]  /*0730*/  UMOV UR6, 0x1 ;  /* 0x0000000100067882 */ /* 0x000fe20000000000 */
[----:B------:R-:W-:Y:S01]  /*0740*/  UMOV UR7, 0x2 ;  /* 0x0000000200077882 */ /* 0x000fe20000000000 */
[----:B------:R-:W-:Y:S01]  /*0750*/  ELECT P0, URZ, PT ;  /* 0x00000000003f782f */ /* 0x000fe20003800000 */
[----:B0-----:R-:W-:Y:S02]  /*0760*/  ULEA UR8, UR5, UR4, 0x18 ;  /* 0x0000000405087291 */ /* 0x001fe4000f8ec03f */
[----:B------:R-:W-:-:S04]  /*0770*/  UIADD3 UR4, -UR6, 0x100000, URZ ;  /* 0x0010000006047890 */ /* 0x000fc8000fffe13f */
[----:B------:R-:W-:Y:S02]  /*0780*/  USHF.L.U32 UR5, UR4, 0xb, URZ ;  /* 0x0000000b04057899 */ /* 0x000fe4000800063f */
[----:B------:R-:W-:Y:S02]  /*0790*/  USHF.L.U32 UR4, UR4, 0x1, URZ ;  /* 0x0000000104047899 */ /* 0x000fe4000800063f */
[----:B------:R-:W-:-:S04]  /*07a0*/  UIADD3 UR6, -UR7, 0x100000, URZ ;  /* 0x0010000007067890 */ /* 0x000fc8000fffe13f */
[----:B------:R-:W-:Y:S02]  /*07b0*/  USHF.L.U32 UR7, UR6, 0xb, URZ ;  /* 0x0000000b06077899 */ /* 0x000fe4000800063f */
[----:B------:R-:W-:Y:S01]  /*07c0*/  USHF.L.U32 UR6, UR6, 0x1, URZ ;  /* 0x0000000106067899 */ /* 0x000fe2000800063f */
[----:B------:R-:W0:Y:S03]  /*07d0*/  FENCE.VIEW.ASYNC.S ;  /* 0x00000000000073c6 */ /* 0x000e260000000000 */
[----:B0-----:R0:W1:Y:S08]  /*07e0*/  SYNCS.EXCH.64 URZ, [UR8+0x298b0], UR4 ;  /* 0x0298b004083f75b2 */ /* 0x0010700008000100 */
[----:B------:R0:W0:Y:S01]  /*07f0*/  SYNCS.EXCH.64 URZ, [UR8+0x298c0], UR6 ;  /* 0x0298c006083f75b2 */ /* 0x0000220008000100 */
[----:B------:R0:W0:Y:S01]  /*0800*/  SYNCS.EXCH.64 URZ, [UR8+0x298b8], UR4 ;  /* 0x0298b804083f75b2 */ /* 0x0000220008000100 */
[----:B------:R0:W0:Y:S01]  /*0810*/  SYNCS.EXCH.64 URZ, [UR8+0x298c8], UR6 ;  /* 0x0298c806083f75b2 */ /* 0x0000220008000100 */
[----:B------:R-:W-:Y:S01]  /*0820*/  NOP ;  /* 0x0000000000007918 */ /* 0x000fe20000000000 */
.L_x_4:
[----:B------:R-:W-:Y:S01]  /*0830*/  UISETP.NE.AND UP0, UPT, UR9, URZ, UPT ;  /* 0x0000003f0900728c */ /* 0x000fe2000bf05270 */
[----:B------:R-:W-:Y:S01]  /*0840*/  NOP ;  /* 0x0000000000007918 */ /* 0x000fe20000000000 */
[----:B------:R-:W-:Y:S01]  /*0850*/  UMOV UR36, 0x1 ;  /* 0x0000000100247882 */ /* 0x000fe20000000000 */
[----:B------:R-:W-:Y:S01]  /*0860*/  ULDC.64 UR48, c[0x0][0x208] ;  /* 0x0000820000307ab9 */ /* 0x000fe20000000a00 */
[----:B------:R-:W-:Y:S01]  /*0870*/  USEL UR36, UR36, 0x2, !UP0 ;  /* 0x0000000224247887 */ /* 0x000fe2000c000000 */
[----:B01234-:R-:W-:Y:S01]  /*0880*/  BAR.SYNC.DEFER_BLOCKING 0x0 ;  /* 0x0000000000007b1d */ /* 0x01ffe20000010000 */
[----:B------:R-:W-:-:S13]  /*0890*/  PLOP3.LUT P0, PT, PT, PT, UP0, 0x80, 0x0 ;  /* 0x000000000000781c */ /* 0x000fda0003f0f008 */
[----:B------:R-:W-:Y:S05]  /*08a0*/  @!P0 BRA `(.L_x_5) ;  /* 0x000000a000f88947 */ /* 0x000fea0003800000 */
.L_x_6:
[----:B------:R-:W-:-:S08]  /*08b0*/  NOP ;  /* 0x0000000000007918 */ /* 0x000fd00000000000 */
[----:B------:R-:W0:Y:S02]  /*08c0*/  USETMAXREG.TRY_ALLOC.CTAPOOL UP0, 0xe8 ;  /* 0x000000e8000079c8 */ /* 0x000e240008000600 */
[----:B0-----:R-:W-:-:S13]  /*08d0*/  PLOP3.LUT P0, PT, PT, PT, UP0, 0x80, 0x0 ;  /* 0x000000000000781c */ /* 0x001fda0003f0f008 */
[----:B------:R-:W-:Y:S05]  /*08e0*/  @!P0 BRA `(.L_x_6) ;  /* 0xfffffffc00f08947 */ /* 0x000fea000383ffff */
[----:B------:R-:W0:Y:S01]  /*08f0*/  S2R R2, SR_TID.X ;  /* 0x0000000000027919 */ /* 0x000e220000002100 */
[----:B------:R-:W1:Y:S08]  /*0900*/  S2UR UR41, SR_CTAID.X ;  /* 0x00000000002979c3 */ /* 0x000e700000002500 */
[----:B------:R-:W-:Y:S06]  /*0910*/  BAR.ARV 0x8, 0x180 ;  /* 0x0206000000007b1d */ /* 0x000fec0000002000 */
[----:B0-----:R-:W-:-:S04]  /*0920*/  LOP3.LUT R0, R2, 0xffffff80, RZ, 0xc0, !PT ;  /* 0xffffff8002007812 */ /* 0x001fc800078ec0ff */
[----:B------:R-:W-:Y:S02]  /*0930*/  ISETP.NE.AND P0, PT, R0, 0x80, PT ;  /* 0x000000800000780c */ /* 0x000fe40003f05270 */
[----:B------:R-:W1:Y:S11]  /*0940*/  LDC R0, c[0x0][0xc34] ;  /* 0x00030d00ff007b82 */ /* 0x000e760000000800 */
[----:B------:R-:W-:Y:S06]  /*0950*/  @!P0 BAR.ARV 0x9, 0x100 ;  /* 0x0244000000008b1d */ /* 0x000fec0000002000 */
[----:B-1----:R-:W-:-:S13]  /*0960*/  ISETP.LE.AND P0, PT, R0, UR41, PT ;  /* 0x0000002900007c0c */ /* 0x002fda000bf03270 */
[----:B------:R-:W-:Y:S05]  /*0970*/  @P0 EXIT ;  /* 0x000000000000094d */ /* 0x000fea0003800000 */
[----:B------:R-:W-:Y:S01]  /*0980*/  VIADD R17, R2, 0xffffff80 ;  /* 0xffffff8002117836 */ /* 0x000fe20000000000 */
[----:B------:R-:W-:Y:S01]  /*0990*/  ULOP3.LUT UR46, UR36, 0x1, URZ, 0xfc, !UPT ;  /* 0x00000001242e7892 */ /* 0x000fe2000f8efc3f */
[----:B------:R-:W-:Y:S01]  /*09a0*/  IMAD.MOV.U32 R171, RZ, RZ, -0x2 ;  /* 0xfffffffeffab7424 */ /* 0x000fe200078e00ff */
[----:B------:R-:W-:Y:S01]  /*09b0*/  UMOV UR45, URZ ;  /* 0x0000003f002d7c82 */ /* 0x000fe20008000000 */
[----:B------:R-:W-:Y:S01]  /*09c0*/  UMOV UR44, URZ ;  /* 0x0000003f002c7c82 */ /* 0x000fe20008000000 */
[----:B------:R-:W-:Y:S01]  /*09d0*/  SHF.R.S32.HI R0, RZ, 0x1f, R17 ;  /* 0x0000001fff007819 */ /* 0x000fe20000011411 */
[----:B------:R-:W-:-:S03]  /*09e0*/  UMOV UR43, URZ ;  /* 0x0000003f002b7c82 */ /* 0x000fc60008000000 */
[CC--:B------:R-:W-:Y:S02]  /*09f0*/  LEA.HI R2, R0.reuse, R17.reuse, RZ, 0x7 ;  /* 0x0000001100027211 */ /* 0x0c0fe400078f38ff */
[-C--:B------:R-:W-:Y:S02]  /*0a00*/  LEA.HI R3, R0, R17.reuse, RZ, 0x5 ;  /* 0x0000001100037211 */ /* 0x080fe400078f28ff */
[----:B------:R-:W-:Y:S02]  /*0a10*/  LOP3.LUT R4, R2, 0xffffff80, RZ, 0xc0, !PT ;  /* 0xffffff8002047812 */ /* 0x000fe400078ec0ff */
[CC--:B------:R-:W-:Y:S01]  /*0a20*/  LEA.HI R5, R0.reuse, R17.reuse, RZ, 0x4 ;  /* 0x0000001100057211 */ /* 0x0c0fe200078f20ff */
[----:B------:R-:W-:Y:S01]  /*0a30*/  IMAD.SHL.U32 R3, R3, 0x20, RZ ;  /* 0x0000002003037824 */ /* 0x000fe200078e00ff */
[----:B------:R-:W-:Y:S01]  /*0a40*/  LEA.HI R9, R0, R17, RZ, 0x2 ;  /* 0x0000001100097211 */ /* 0x000fe200078f10ff */
[----:B------:R-:W-:Y:S01]  /*0a50*/  IMAD.IADD R19, R17, 0x1, -R4 ;  /* 0x0000000111137824 */ /* 0x000fe200078e0a04 */
[----:B------:R-:W-:-:S02]  /*0a60*/  LOP3.LUT R6, R5, 0x3fffff0, RZ, 0xc0, !PT ;  /* 0x03fffff005067812 */ /* 0x000fc400078ec0ff */
[----:B------:R-:W-:Y:S02]  /*0a70*/  LOP3.LUT R7, R3, 0xfffffc00, RZ, 0xc0, !PT ;  /* 0xfffffc0003077812 */ /* 0x000fe400078ec0ff */
[----:B------:R-:W-:Y:S01]  /*0a80*/  SHF.R.S32.HI R4, RZ, 0x1f, R19 ;  /* 0x0000001fff047819 */ /* 0x000fe20000011413 */
[----:B------:R-:W-:Y:S01]  /*0a90*/  IMAD.IADD R6, R17, 0x1, -R6 ;  /* 0x0000000111067824 */ /* 0x000fe200078e0a06 */
[----:B------:R-:W-:Y:S02]  /*0aa0*/  SHF.R.S32.HI R8, RZ, 0x4, R5 ;  /* 0x00000004ff087819 */ /* 0x000fe40000011405 */
[----:B------:R-:W-:Y:S01]  /*0ab0*/  LEA.HI R3, R4, R19, RZ, 0x2 ;  /* 0x0000001304037211 */ /* 0x000fe200078f10ff */
[----:B------:R-:W-:Y:S01]  /*0ac0*/  IMAD R6, R6, 0x40, R7 ;  /* 0x0000004006067824 */ /* 0x000fe200078e0207 */
[----:B------:R-:W-:Y:S02]  /*0ad0*/  LEA.HI R5, R5, R8, RZ, 0x1 ;  /* 0x0000000805057211 */ /* 0x000fe400078f08ff */
[----:B------:R-:W-:-:S02]  /*0ae0*/  SHF.R.S32.HI R7, RZ, 0x2, R3 ;  /* 0x00000002ff077819 */ /* 0x000fc40000011403 */
[----:B------:R-:W-:Y:S02]  /*0af0*/  SHF.R.S32.HI R10, RZ, 0x1f, R3 ;  /* 0x0000001fff0a7819 */ /* 0x000fe40000011403 */
[----:B------:R-:W-:Y:S02]  /*0b00*/  LEA.HI R18, R0, R17, RZ, 0x3 ;  /* 0x0000001100127211 */ /* 0x000fe400078f18ff */
[----:B------:R-:W-:Y:S02]  /*0b10*/  LOP3.LUT R5, R5, 0x1ffffffe, RZ, 0xc0, !PT ;  /* 0x1ffffffe05057812 */ /* 0x000fe400078ec0ff */
[----:B------:R-:W-:Y:S02]  /*0b20*/  LOP3.LUT R0, R9, 0xfffffffc, RZ, 0xc0, !PT ;  /* 0xfffffffc09007812 */ /* 0x000fe400078ec0ff */
[----:B------:R-:W-:Y:S02]  /*0b30*/  LEA.HI R10, R10, R7, RZ, 0x3 ;  /* 0x000000070a0a7211 */ /* 0x000fe400078f18ff */
[----:B------:R-:W-:-:S02]  /*0b40*/  SHF.R.S32.HI R23, RZ, 0x7, R2 ;  /* 0x00000007ff177819 */ /* 0x000fc40000011402 */
[----:B------:R-:W-:Y:S01]  /*0b50*/  IADD3 R5, R8, -R5, RZ ;  /* 0x8000000508057210 */ /* 0x000fe20007ffe0ff */
[----:B------:R-:W-:Y:S01]  /*0b60*/  IMAD.IADD R8, R17, 0x1, -R0 ;  /* 0x0000000111087824 */ /* 0x000fe200078e0a00 */
[----:B------:R-:W-:Y:S02]  /*0b70*/  LOP3.LUT R10, R10, 0xfffffff8, RZ, 0xc0, !PT ;  /* 0xfffffff80a0a7812 */ /* 0x000fe400078ec0ff */
[----:B------:R-:W-:Y:S01]  /*0b80*/  LEA.HI R2, R2, R23, RZ, 0x1 ;  /* 0x0000001702027211 */ /* 0x000fe200078f08ff */
[----:B------:R-:W-:Y:S01]  /*0b90*/  IMAD R170, R5, 0x8, R6 ;  /* 0x0000000805aa7824 */ /* 0x000fe200078e0206 */
[----:B------:R-:W-:Y:S01]  /*0ba0*/  LOP3.LUT R12, R18, 0xfffffff8, RZ, 0xc0, !PT ;  /* 0xfffffff8120c7812 */ /* 0x000fe200078ec0ff */
[----:B------:R-:W-:Y:S01]  /*0bb0*/  IMAD.IADD R7, R7, 0x1, -R10 ;  /* 0x0000000107077824 */ /* 0x000fe200078e0a0a */
[----:B------:R-:W-:Y:S02]  /*0bc0*/  LEA.HI R4, R4, R19, RZ, 0x5 ;  /* 0x0000001304047211 */ /* 0x000fe400078f28ff */
[----:B------:R-:W-:Y:S01]  /*0bd0*/  LOP3.LUT R2, R2, 0x3fffffe, RZ, 0xc0, !PT ;  /* 0x03fffffe02027812 */ /* 0x000fe200078ec0ff */
[----:B------:R-:W-:Y:S01]  /*0be0*/  IMAD.IADD R17, R17, 0x1, -R12 ;  /* 0x0000000111117824 */ /* 0x000fe200078e0a0c */
[----:B------:R-:W-:-:S02]  /*0bf0*/  LEA.HI R5, R8, R8, RZ, 0x1 ;  /* 0x0000000808057211 */ /* 0x000fc400078f08ff */
[----:B------:R-:W-:Y:S01]  /*0c00*/  SHF.R.S32.HI R4, RZ, 0x5, R4 ;  /* 0x00000005ff047819 */ /* 0x000fe20000011404 */
[----:B------:R-:W-:Y:S01]  /*0c10*/  IMAD.IADD R168, R23, 0x1, -R2 ;  /* 0x0000000117a87824 */ /* 0x000fe200078e0a02 */
[----:B------:R-:W-:Y:S01]  /*0c20*/  LOP3.LUT R0, R3, 0x7ffffffc, RZ, 0xc0, !PT ;  /* 0x7ffffffc03007812 */ /* 0x000fe200078ec0ff */
[----:B------:R-:W-:Y:S01]  /*0c30*/  IMAD.SHL.U32 R2, R17, 0x8, RZ ;  /* 0x0000000811027824 */ /* 0x000fe200078e00ff */
[----:B------:R-:W-:Y:S02]  /*0c40*/  LOP3.LUT R5, R5, 0x1ffffffe, RZ, 0xc0, !PT ;  /* 0x1ffffffe05057812 */ /* 0x000fe400078ec0ff */
[----:B------:R-:W-:Y:S01]  /*0c50*/  LEA R7, R4, R7, 0x4 ;  /* 0x0000000704077211 */ /* 0x000fe200078e20ff */
[----:B------:R-:W-:Y:S01]  /*0c60*/  VIADD R16, R2, 0x40 ;  /* 0x0000004002107836 */ /* 0x000fe20000000000 */
[----:B------:R-:W-:Y:S01]  /*0c70*/  SHF.R.S32.HI R18, RZ, 0x3, R18 ;  /* 0x00000003ff127819 */ /* 0x000fe20000011412 */
[----:B------:R-:W-:Y:S02]  /*0c80*/  IMAD.IADD R0, R19, 0x1, -R0 ;  /* 0x0000000113007824 */ /* 0x000fe400078e0a00 */
[----:B------:R-:W-:Y:S01]  /*0c90*/  IMAD.IADD R5, R8, 0x1, -R5 ;  /* 0x0000000108057824 */ /* 0x000fe200078e0a05 */
[----:B------:R-:W-:Y:S01]  /*0ca0*/  SHF.R.S32.HI R192, RZ, 0x1f, R16 ;  /* 0x0000001fffc07819 */ /* 0x000fe20000011410 */
[----:B------:R-:W-:-:S02]  /*0cb0*/  IMAD R168, R168, 0x40, R7 ;  /* 0x00000040a8a87824 */ /* 0x000fc400078e0207 */
[----:B------:R-:W-:Y:S02]  /*0cc0*/  IMAD R171, R0, R171, 0xa0 ;  /* 0x000000a000ab7424 */ /* 0x000fe400078e02ab */
[----:B------:R-:W-:-:S07]  /*0cd0*/  IMAD R169, R5, 0x8, R168 ;  /* 0x0000000805a97824 */ /* 0x000fce00078e02a8 */
.L_x_39:
[----:B0-----:R-:W0:Y:S01]  /*0ce0*/  SHFL.IDX PT, R0, R23, RZ, 0x1f ;  /* 0x00001fff17007589 */ /* 0x001e2200000e0000 */
[----:B-1----:R-:W1:Y:S01]  /*0cf0*/  S2UR UR37, SR_CgaCtaId ;  /* 0x00000000002579c3 */ /* 0x002e620000008800 */
[----:B------:R-:W-:Y:S01]  /*0d00*/  ULDC UR4, c[0x0][0xc38] ;  /* 0x00030e0000047ab9 */ /* 0x000fe20000000800 */
[----:B------:R-:W-:Y:S01]  /*0d10*/  ULDC.64 UR6, c[0x0][0x418] ;  /* 0x0001060000067ab9 */ /* 0x000fe20000000a00 */
[----:B------:R-:W-:Y:S02]  /*0d20*/  UISETP.NE.AND UP1, UPT, UR4, 0x1, UPT ;  /* 0x000000010400788c */ /* 0x000fe4000bf25270 */
[----:B------:R-:W-:Y:S01]  /*0d30*/  UISETP.NE.U32.AND UP0, UPT, UR6, URZ, UPT ;  /* 0x0000003f0600728c */ /* 0x000fe2000bf05070 */
[----:B------:R-:W-:Y:S01]  /*0d40*/  UMOV UR39, 0x400 ;  /* 0x0000040000277882 */ /* 0x000fe20000000000 */
[----:B------:R-:W-:Y:S02]  /*0d50*/  ULDC UR4, c[0x0][0xc44] ;  /* 0x0003110000047ab9 */ /* 0x000fe40000000800 */
[----:B------:R-:W-:-:S02]  /*0d60*/  UISETP.NE.AND.EX UP0, UPT, UR7, URZ, UPT, UP0 ;  /* 0x0000003f0700728c */ /* 0x000fc4000bf05300 */
[----:B------:R-:W-:Y:S01]  /*0d70*/  UISETP.NE.AND UP2, UPT, UR4, 0x1, UPT ;  /* 0x000000010400788c */ /* 0x000fe2000bf45270 */
[----:B------:R-:W-:Y:S02]  /*0d80*/  ULDC UR51, c[0x0][0x424] ;  /* 0x0001090000337ab9 */ /* 0x000fe40000000800 */
[----:B------:R-:W-:Y:S01]  /*0d90*/  @UP1 ULDC UR4, c[0x0][0xc3c] ;  /* 0x00030f0000041ab9 */ /* 0x000fe20000000800 */
[----:B------:R-:W-:Y:S01]  /*0da0*/  USEL UR51, UR51, 0x1, UP0 ;  /* 0x0000000133337887 */ /* 0x000fe20008000000 */
[----:B------:R-:W-:Y:S01]  /*0db0*/  ULDC UR7, c[0x0][0x2f0] ;  /* 0x0000bc0000077ab9 */ /* 0x000fe20000000800 */
[----:B------:R-:W-:Y:S01]  /*0dc0*/  UIMAD.WIDE.U32 UR4, UR41, UR4, URZ ;  /* 0x00000004290472a5 */ /* 0x000fe2000f8e003f */
[----:B------:R-:W-:Y:S01]  /*0dd0*/  @UP1 ULDC UR11, c[0x0][0xc40] ;  /* 0x00031000000b1ab9 */ /* 0x000fe20000000800 */
[----:B------:R-:W-:Y:S01]  /*0de0*/  UIMAD UR51, UR51, UR7, URZ ;  /* 0x00000007333372a4 */ /* 0x000fe2000f8e023f */
[----:B0-----:R-:W-:Y:S01]  /*0df0*/  R2UR UR38, R0 ;  /* 0x00000000002672ca */ /* 0x001fe200000e0000 */
[----:B-1----:R-:W-:Y:S01]  /*0e00*/  ULEA UR39, UR37, UR39, 0x18 ;  /* 0x0000002725277291 */ /* 0x002fe2000f8ec03f */
[----:B------:R-:W-:Y:S01]  /*0e10*/  UMOV UR42, UR41 ;  /* 0x00000029002a7c82 */ /* 0x000fe20008000000 */
[----:B------:R-:W-:-:S02]  /*0e20*/  @UP1 USHF.R.U32.HI UR42, URZ, UR11, UR5 ;  /* 0x0000000b3f2a1299 */ /* 0x000fc40008011605 */
[----:B------:R-:W-:Y:S01]  /*0e30*/  UIADD3 UR10, UR39, 0x14400, URZ ;  /* 0x00014400270a7890 */ /* 0x000fe2000fffe03f */
[----:B------:R-:W-:Y:S01]  /*0e40*/  @UP2 ULDC.64 UR8, c[0x0][0xc48] ;  /* 0x0003120000082ab9 */ /* 0x000fe20000000a00 */
[----:B------:R-:W-:Y:S02]  /*0e50*/  UIADD3 UR7, UR51, 0x9f, URZ ;  /* 0x0000009f33077890 */ /* 0x000fe4000fffe03f */
[----:B------:R-:W-:-:S04]  /*0e60*/  ULOP3.LUT UP0, URZ, UR10, 0x9f, URZ, 0xc0, !UPT ;  /* 0x0000009f0a3f7892 */ /* 0x000fc8000f80c03f */
[----:B------:R-:W-:Y:S02]  /*0e70*/  ULEA.HI UR6, UR38, UR38, URZ, 0x1 ;  /* 0x0000002626067291 */ /* 0x000fe4000f8f083f */
[----:B------:R-:W-:Y:S02]  /*0e80*/  UIMAD.WIDE.U32 UR4, UR42, UR8, URZ ;  /* 0x000000082a0472a5 */ /* 0x000fe4000f8e003f */
[----:B------:R-:W-:Y:S01]  /*0e90*/  ULOP3.LUT UR6, UR6, 0x3e, URZ, 0xc0, !UPT ;  /* 0x0000003e06067892 */ /* 0x000fe2000f8ec03f */
[----:B------:R-:W-:Y:S01]  /*0ea0*/  PLOP3.LUT P0, PT, PT, PT, UP0, 0x80, 0x0 ;  /* 0x000000000000781c */ /* 0x000fe20003f0f008 */
[----:B------:R-:W-:Y:S01]  /*0eb0*/  UMOV UR40, UR42 ;  /* 0x0000002a00287c82 */ /* 0x000fe20008000000 */
[----:B------:R-:W-:Y:S02]  /*0ec0*/  @UP2 USHF.R.U32.HI UR40, URZ, UR9, UR5 ;  /* 0x000000093f282299 */ /* 0x000fe40008011605 */
[----:B------:R-:W-:-:S04]  /*0ed0*/  UIADD3 UR6, UR38, -UR6, URZ ;  /* 0x8000000626067290 */ /* 0x000fc8000fffe03f */
[----:B------:R-:W-:Y:S02]  /*0ee0*/  ULEA UR8, UR6, UR10, 0xc ;  /* 0x0000000a06087291 */ /* 0x000fe4000f8e603f */
[----:B------:R-:W-:Y:S02]  /*0ef0*/  UIMAD.WIDE UR6, UR7, 0x66666667, URZ ;  /* 0x66666667070678a5 */ /* 0x000fe4000f8e023f */
[----:B------:R-:W-:Y:S02]  /*0f00*/  USHF.R.U32.HI UR8, URZ, 0x4, UR8 ;  /* 0x000000043f087899 */ /* 0x000fe40008011608 */
[----:B------:R-:W-:Y:S02]  /*0f10*/  USHF.R.U32.HI UR50, URZ, 0x1f, UR7 ;  /* 0x0000001f3f327899 */ /* 0x000fe40008011607 */
[----:B------:R-:W-:Y:S02]  /*0f20*/  ULOP3.LUT UR47, UR8, 0x3fff, URZ, 0xc0, !UPT ;  /* 0x00003fff082f7892 */ /* 0x000fe4000f8ec03f */
[----:B------:R-:W-:Y:S01]  /*0f30*/  ULEA.HI.SX32 UR50, UR7, UR50, 0x1a ;  /* 0x0000003207327291 */ /* 0x000fe2000f8fd23f */
[----:B---345:R-:W-:Y:S11]  /*0f40*/  @!P0 BRA `(.L_x_7) ;  /* 0x0000000000408947 */ /* 0x038ff60003800000 */
[----:B------:R-:W-:Y:S01]  /*0f50*/  MOV R0, 0x0 ;  /* 0x0000000000007802 */ /* 0x000fe20000000f00 */
[----:B------:R-:W-:Y:S01]  /*0f60*/  ULDC.64 UR4, c[0x4][0xc8] ;  /* 0x0100320000047ab9 */ /* 0x000fe20000000a00 */
[----:B------:R-:W-:Y:S01]  /*0f70*/  ULDC.64 UR6, c[0x4][0x38] ;  /* 0x01000e0000067ab9 */ /* 0x000fe20000000a00 */
[----:B------:R-:W-:Y:S01]  /*0f80*/  MOV R4, UR4 ;  /* 0x0000000400047c02 */ /* 0x000fe20008000f00 */
[----:B------:R0:W1:Y:S01]  /*0f90*/  LDC.64 R14, c[0x4][R0] ;  /* 0x01000000000e7b82 */ /* 0x0000620000000a00 */
[----:B------:R-:W-:Y:S01]  /*0fa0*/  IMAD.U32 R5, RZ, RZ, UR5 ;  /* 0x00000005ff057e24 */ /* 0x000fe2000f8e00ff */
[----:B------:R-:W-:Y:S01]  /*0fb0*/  ULDC.64 UR4, c[0x4][0xd0] ;  /* 0x0100340000047ab9 */ /* 0x000fe20000000a00 */
[----:B------:R-:W-:Y:S01]  /*0fc0*/  IMAD.U32 R10, RZ, RZ, UR6 ;  /* 0x00000006ff0a7e24 */ /* 0x000fe2000f8e00ff */
[----:B------:R-:W-:Y:S01]  /*0fd0*/  MOV R12, 0x1 ;  /* 0x00000001000c7802 */ /* 0x000fe20000000f00 */
[----:B------:R-:W-:Y:S02]  /*0fe0*/  IMAD.U32 R6, RZ, RZ, UR4 ;  /* 0x00000004ff067e24 */ /* 0x000fe4000f8e00ff */
[----:B------:R-:W-:-:S02]  /*0ff0*/  IMAD.U32 R7, RZ, RZ, UR5 ;  /* 0x00000005ff077e24 */ /* 0x000fc4000f8e00ff */
[----:B------:R-:W-:Y:S02]  /*1000*/  IMAD.U32 R11, RZ, RZ, UR7 ;  /* 0x00000007ff0b7e24 */ /* 0x000fe4000f8e00ff */
[----:B------:R-:W-:Y:S02]  /*1010*/  IMAD.MOV.U32 R8, RZ, RZ, 0x70 ;  /* 0x00000070ff087424 */ /* 0x000fe400078e00ff */
[----:B0-----:R-:W-:-:S07]  /*1020*/  IMAD.MOV.U32 R13, RZ, RZ, RZ ;  /* 0x000000ffff0d7224 */ /* 0x001fce00078e00ff */
[----:B------:R-:W-:-:S07]  /*1030*/  LEPC R20, `(.L_x_7) ;  /* 0x000000001014794e */ /* 0x000fce0000000000 */
[----:B-1----:R-:W-:Y:S05]  /*1040*/  CALL.ABS.NOINC R14 ;  /* 0x000000000e007343 */ /* 0x002fea0003c00000 */
.L_x_7:
[----:B------:R-:W-:Y:S01]  /*1050*/  ULDC.64 UR4, c[0x0][0x990] ;  /* 0x0002640000047ab9 */ /* 0x000fe20000000a00 */
[----:B------:R-:W-:Y:S01]  /*1060*/  ULDC.64 UR6, c[0x0][0x998] ;  /* 0x0002660000067ab9 */ /* 0x000fe20000000a00 */
[----:B------:R-:W-:Y:S01]  /*1070*/  UISETP.NE.U32.AND UP0, UPT, UR4, URZ, UPT ;  /* 0x0000003f0400728c */ /* 0x000fe2000bf05070 */
[----:B------:R-:W-:Y:S01]  /*1080*/  IMAD.MOV.U32 R3, RZ, RZ, 0x3f800000 ;  /* 0x3f800000ff037424 */ /* 0x000fe200078e00ff */
[----:B------:R-:W-:Y:S01]  /*1090*/  UISETP.NE.U32.AND UP1, UPT, UR6, URZ, UPT ;  /* 0x0000003f0600728c */ /* 0x000fe2000bf25070 */
[----:B------:R-:W-:Y:S01]  /*10a0*/  IMAD.MOV.U32 R0, RZ, RZ, 0x3f800000 ;  /* 0x3f800000ff007424 */ /* 0x000fe200078e00ff */
[----:B------:R-:W-:Y:S02]  /*10b0*/  UISETP.NE.AND.EX UP0, UPT, UR5, URZ, UPT, UP0 ;  /* 0x0000003f0500728c */ /* 0x000fe4000bf05300 */
[----:B------:R-:W-:-:S04]  /*10c0*/  UISETP.NE.AND.EX UP1, UPT, UR7, URZ, UPT, UP1 ;  /* 0x0000003f0700728c */ /* 0x000fc8000bf25310 */
[----:B------:R-:W-:Y:S02]  /*10d0*/  PLOP3.LUT P0, PT, PT, PT, UP0, 0x80, 0x0 ;  /* 0x000000000000781c */ /* 0x000fe40003f0f008 */
[----:B------:R-:W-:-:S03]  /*10e0*/  PLOP3.LUT P1, PT, PT, PT, UP1, 0x80, 0x0 ;  /* 0x000000000000781c */ /* 0x000fc60003f2f018 */
[----:B------:R-:W-:Y:S02]  /*10f0*/  @UP0 USHF.R.S32.HI UR8, URZ, 0x1f, UR40 ;  /* 0x0000001f3f080899 */ /* 0x000fe40008011428 */
[----:B------:R-:W-:Y:S02]  /*1100*/  @UP1 USHF.R.S32.HI UR9, URZ, 0x1f, UR40 ;  /* 0x0000001f3f091899 */ /* 0x000fe40008011428 */
[----:B------:R-:W-:Y:S02]  /*1110*/  @UP0 UIADD3 UR16, -UR40, URZ, URZ ;  /* 0x0000003f28100290 */ /* 0x000fe4000fffe13f */
[----:B------:R-:W-:Y:S01]  /*1120*/  @UP1 UIADD3 UR20, -UR40, URZ, URZ ;  /* 0x0000003f28141290 */ /* 0x000fe2000fffe13f */
[----:B------:R-:W-:Y:S01]  /*1130*/  @UP0 ULDC.64 UR12, c[0x0][0x9a8] ;  /* 0x00026a00000c0ab9 */ /* 0x000fe20000000a00 */
[----:B------:R-:W-:Y:S01]  /*1140*/  @UP1 ULDC.64 UR14, c[0x0][0x9b8] ;  /* 0x00026e00000e1ab9 */ /* 0x000fe20000000a00 */
[----:B------:R-:W-:Y:S01]  /*1150*/  @UP0 ULDC UR17, c[0x0][0xc44] ;  /* 0x0003110000110ab9 */ /* 0x000fe20000000800 */
[----:B------:R-:W-:Y:S01]  /*1160*/  @UP1 ULDC UR21, c[0x0][0xc44] ;  /* 0x0003110000151ab9 */ /* 0x000fe20000000800 */
[----:B------:R-:W-:-:S02]  /*1170*/  @UP0 UIMAD UR8, UR8, UR12, URZ ;  /* 0x0000000c080802a4 */ /* 0x000fc4000f8e023f */
[----:B------:R-:W-:Y:S02]  /*1180*/  @UP1 UIMAD UR9, UR9, UR14, URZ ;  /* 0x0000000e090912a4 */ /* 0x000fe4000f8e023f */
[----:B------:R-:W-:Y:S02]  /*1190*/  @UP0 UIMAD UR16, UR17, UR16, UR42 ;  /* 0x00000010111002a4 */ /* 0x000fe4000f8e022a */
[----:B------:R-:W-:Y:S02]  /*11a0*/  @UP1 UIMAD UR20, UR21, UR20, UR42 ;  /* 0x00000014151412a4 */ /* 0x000fe4000f8e022a */
[----:B------:R-:W-:Y:S02]  /*11b0*/  @UP0 UIMAD.WIDE.U32 UR10, UR40, UR12, URZ ;  /* 0x0000000c280a02a5 */ /* 0x000fe4000f8e003f */
[----:B------:R-:W-:Y:S02]  /*11c0*/  @UP0 UIMAD UR18, UR40, UR13, UR8 ;  /* 0x0000000d281202a4 */ /* 0x000fe4000f8e0208 */
[----:B------:R-:W-:-:S02]  /*11d0*/  @UP0 USHF.R.S32.HI UR17, URZ, 0x1f, UR16 ;  /* 0x0000001f3f110899 */ /* 0x000fc40008011410 */
[----:B------:R-:W-:Y:S02]  /*11e0*/  @UP1 USHF.R.S32.HI UR21, URZ, 0x1f, UR20 ;  /* 0x0000001f3f151899 */ /* 0x000fe40008011414 */
[----:B------:R-:W-:Y:S02]  /*11f0*/  @UP1 UIMAD.WIDE.U32 UR12, UR40, UR14, URZ ;  /* 0x0000000e280c12a5 */ /* 0x000fe4000f8e003f */
[----:B------:R-:W-:Y:S02]  /*1200*/  @UP1 UIMAD UR19, UR40, UR15, UR9 ;  /* 0x0000000f281312a4 */ /* 0x000fe4000f8e0209 */
[----:B------:R-:W-:Y:S01]  /*1210*/  @UP0 UIADD3 UR11, UR11, UR18, URZ ;  /* 0x000000120b0b0290 */ /* 0x000fe2000fffe03f */
[----:B------:R-:W-:Y:S01]  /*1220*/  @UP0 ULDC.64 UR14, c[0x0][0x9b0] ;  /* 0x00026c00000e0ab9 */ /* 0x000fe20000000a00 */
[----:B------:R-:W-:Y:S01]  /*1230*/  @UP1 ULDC.64 UR8, c[0x0][0x9c0] ;  /* 0x0002700000081ab9 */ /* 0x000fe20000000a00 */
[----:B------:R-:W-:Y:S02]  /*1240*/  @UP0 UIMAD UR17, UR17, UR14, URZ ;  /* 0x0000000e111102a4 */ /* 0x000fe4000f8e023f */
[----:B------:R-:W-:-:S02]  /*1250*/  @UP1 UIMAD UR18, UR21, UR8, URZ ;  /* 0x00000008151212a4 */ /* 0x000fc4000f8e023f */
[----:B------:R-:W-:Y:S02]  /*1260*/  @UP1 UIADD3 UR13, UR13, UR19, URZ ;  /* 0x000000130d0d1290 */ /* 0x000fe4000fffe03f */
[----:B------:R-:W-:Y:S02]  /*1270*/  @UP0 UIMAD UR17, UR16, UR15, UR17 ;  /* 0x0000000f101102a4 */ /* 0x000fe4000f8e0211 */
[----:B------:R-:W-:Y:S02]  /*1280*/  @UP1 UIMAD UR18, UR20, UR9, UR18 ;  /* 0x00000009141212a4 */ /* 0x000fe4000f8e0212 */
[----:B------:R-:W-:Y:S02]  /*1290*/  @UP0 UIMAD.WIDE.U32 UR14, UR16, UR14, UR10 ;  /* 0x0000000e100e02a5 */ /* 0x000fe4000f8e000a */
[----:B------:R-:W-:Y:S02]  /*12a0*/  @UP1 UIMAD.WIDE.U32 UR8, UR20, UR8, UR12 ;  /* 0x00000008140812a5 */ /* 0x000fe4000f8e000c */
[----:B------:R-:W-:-:S02]  /*12b0*/  @UP0 UIADD3 UR10, UR15, UR17, URZ ;  /* 0x000000110f0a0290 */ /* 0x000fc4000fffe03f */
[----:B------:R-:W-:Y:S02]  /*12c0*/  @UP0 ULEA UR4, UP2, UR14, UR4, 0x2 ;  /* 0x000000040e040291 */ /* 0x000fe4000f84103f */
[----:B------:R-:W-:Y:S02]  /*12d0*/  @UP1 UIADD3 UR9, UR9, UR18, URZ ;  /* 0x0000001209091290 */ /* 0x000fe4000fffe03f */
[----:B------:R-:W-:Y:S02]  /*12e0*/  @UP1 ULEA UR6, UP3, UR8, UR6, 0x2 ;  /* 0x0000000608061291 */ /* 0x000fe4000f86103f */
[----:B------:R-:W-:Y:S01]  /*12f0*/  @UP0 ULEA.HI.X UR5, UR14, UR5, UR10, 0x2, UP2 ;  /* 0x000000050e050291 */ /* 0x000fe200090f140a */
[----:B------:R-:W-:Y:S01]  /*1300*/  IMAD.U32 R4, RZ, RZ, UR4 ;  /* 0x00000004ff047e24 */ /* 0x000fe2000f8e00ff */
[----:B------:R-:W-:Y:S02]  /*1310*/  @UP1 ULEA.HI.X UR7, UR8, UR7, UR9, 0x2, UP3 ;  /* 0x0000000708071291 */ /* 0x000fe400098f1409 */
[----:B------:R-:W-:-:S02]  /*1320*/  IMAD.U32 R6, RZ, RZ, UR6 ;  /* 0x00000006ff067e24 */ /* 0x000fc4000f8e00ff */
[----:B------:R-:W-:Y:S02]  /*1330*/  IMAD.U32 R5, RZ, RZ, UR5 ;  /* 0x00000005ff057e24 */ /* 0x000fe4000f8e00ff */
[----:B------:R-:W-:-:S03]  /*1340*/  MOV R7, UR7 ;  /* 0x0000000700077c02 */ /* 0x000fc60008000f00 */
[----:B------:R-:W2:Y:S04]  /*1350*/  @P0 LDG.E R3, desc[UR48][R4.64] ;  /* 0x0000003004030981 */ /* 0x000ea8000c1e1900 */
[----:B------:R-:W2:Y:S01]  /*1360*/  @P1 LDG.E R0, desc[UR48][R6.64] ;  /* 0x0000003006001981 */ /* 0x000ea2000c1e1900 */
[----:B------:R-:W-:Y:S01]  /*1370*/  ULOP3.LUT UR4, UR45, 0x1, URZ, 0xc0, !UPT ;  /* 0x000000012d047892 */ /* 0x000fe2000f8ec03f */
[----:B------:R-:W-:-:S05]  /*1380*/  IMAD.U32 R9, RZ, RZ, UR46 ;  /* 0x0000002eff097e24 */ /* 0x000fca000f8e00ff */
[----:B------:R-:W-:Y:S01]  /*1390*/  IMAD.U32 R8, RZ, RZ, UR4 ;  /* 0x00000004ff087e24 */ /* 0x000fe2000f8e00ff */
[----:B------:R-:W-:Y:S01]  /*13a0*/  ULDC UR4, c[0x0][0x9d8] ;  /* 0x0002760000047ab9 */ /* 0x000fe20000000800 */
[----:B------:R-:W-:-:S03]  /*13b0*/  ISETP.NE.AND P0, PT, R9, 0x3, PT ;  /* 0x000000030900780c */ /* 0x000fc60003f05270 */
[----:B------:R-:W-:-:S04]  /*13c0*/  SHF.L.U32 R8, R8, 0x1f, RZ ;  /* 0x0000001f08087819 */ /* 0x000fc800000006ff */
[----:B------:R-:W0:Y:S01]  /*13d0*/  SYNCS.PHASECHK.TRANS64.TRYWAIT P1, [UR39+0x29800], R8 ;  /* 0x02980008ff0075a7 */ /* 0x000e220008020167 */
[----:B--2---:R-:W-:-:S04]  /*13e0*/  FMUL.FTZ R0, R3, R0 ;  /* 0x0000000003007220 */ /* 0x004fc80000410000 */
[----:B------:R-:W-:Y:S01]  /*13f0*/  FMUL.FTZ R0, R0, UR4 ;  /* 0x0000000400007c20 */ /* 0x000fe20008410000 */
[----:B0-----:R-:W-:Y:S06]  /*1400*/  @!P1 BRA `(.L_x_8) ;  /* 0x000000e400689947 */ /* 0x001fec0003800000 */
.L_x_107:
[----:B------:R-:W-:Y:S05]  /*1410*/  @!P0 BRA `(.L_x_9) ;  /* 0x0000000000048947 */ /* 0x000fea0003800000 */
[----:B------:R-:W-:Y:S01]  /*1420*/  BPT.TRAP 0x1 ;  /* 0x000000040000795c */ /* 0x000fe20000300000 */
.L_x_9:
[----:B0-----:R-:W-:Y:S02]  /*1430*/  IMAD.U32 R3, RZ, RZ, UR43 ;  /* 0x0000002bff037e24 */ /* 0x001fe4000f8e00ff */
[----:B------:R-:W-:-:S03]  /*1440*/  IMAD.U32 R4, RZ, RZ, UR44 ;  /* 0x0000002cff047e24 */ /* 0x000fc6000f8e00ff */
[----:B------:R-:W-:Y:S02]  /*1450*/  LEA R3, R3, UR39, 0x3 ;  /* 0x0000002703037c11 */ /* 0x000fe4000f8e18ff */
[----:B------:R-:W-:-:S04]  /*1460*/  SHF.L.U32 R4, R4, 0x1f, RZ ;  /* 0x0000001f04047819 */ /* 0x000fc800000006ff */
[----:B------:R0:W1:Y:S01]  /*1470*/  SYNCS.PHASECHK.TRANS64.TRYWAIT P1, [R3+URZ+0x29830], R4 ;  /* 0x02983004030075a7 */ /* 0x000062000802017f */
[----:B------:R-:W-:Y:S05]  /*1480*/  @!P0 BRA `(.L_x_10) ;  /* 0x0000000000048947 */ /* 0x000fea0003800000 */
[----:B------:R-:W-:Y:S01]  /*1490*/  BPT.TRAP 0x1 ;  /* 0x000000040000795c */ /* 0x000fe20000300000 */
.L_x_10:
[----:B------:R-:W-:Y:S01]  /*14a0*/  IMAD.MOV.U32 R87, RZ, RZ, RZ ;  /* 0x000000ffff577224 */ /* 0x000fe200078e00ff */
[----:B-1----:R-:W-:Y:S06]  /*14b0*/  @P1 BRA `(.L_x_11) ;  /* 0x0000000000081947 */ /* 0x002fec0003800000 */
[----:B------:R-:W1:Y:S02]  /*14c0*/  SYNCS.PHASECHK.TRANS64.TRYWAIT P1, [R3+URZ+0x29830], R4 ;  /* 0x02983004030075a7 */ /* 0x000e64000802017f */
[----:B-1----:R-:W-:Y:S05]  /*14d0*/  @!P1 BRA `(.L_x_12) ;  /* 0x000000e4004c9947 */ /* 0x002fea0003800000 */
.L_x_11:
[----:B------:R-:W-:Y:S05]  /*14e0*/  WARPSYNC.ALL ;  /* 0x0000000000007948 */ /* 0x000fea0003800000 */
[----:B------:R-:W-:Y:S01]  /*14f0*/  UIADD3 UR4, UR39, 0x1a400, URZ ;  /* 0x0001a40027047890 */ /* 0x000fe2000fffe03f */
[----:B------:R-:W-:Y:S01]  /*1500*/  WARPGROUP.ARRIVE ;  /* 0x00000000000079c5 */ /* 0x000fe20000000000 */
[----:B------:R-:W-:Y:S02]  /*1510*/  ULOP3.LUT UR28, UR47, 0x10000, URZ, 0xfc, !UPT ;  /* 0x000100002f1c7892 */ /* 0x000fe4000f8efc3f */
[----:B------:R-:W-:Y:S01]  /*1520*/  USHF.R.U32.HI UR4, URZ, 0x4, UR4 ;  /* 0x000000043f047899 */ /* 0x000fe20008011604 */
[----:B------:R-:W-:Y:S01]  /*1530*/  UMOV UR25, 0x80000020 ;  /* 0x8000002000197882 */ /* 0x000fe20000000000 */
[----:B------:R-:W-:-:S02]  /*1540*/  UMOV UR27, 0x80000020 ;  /* 0x80000020001b7882 */ /* 0x000fc40000000000 */
[----:B------:R-:W-:Y:S01]  /*1550*/  ULOP3.LUT UR4, UR4, 0x3fff, URZ, 0xc0, !UPT ;  /* 0x00003fff04047892 */ /* 0x000fe2000f8ec03f */
[----:B------:R-:W-:Y:S01]  /*1560*/  UMOV UR24, UR28 ;  /* 0x0000001c00187c82 */ /* 0x000fe20008000000 */
[----:B------:R-:W-:Y:S02]  /*1570*/  UMOV UR5, UR25 ;  /* 0x0000001900057c82 */ /* 0x000fe40008000000 */
[----:B------:R-:W-:Y:S01]  /*1580*/  ULOP3.LUT UR47, UR4, 0x10000, URZ, 0xfc, !UPT ;  /* 0x00010000042f7892 */ /* 0x000fe2000f8efc3f */
[----:B------:R-:W-:Y:S02]  /*1590*/  UMOV UR7, 0x80000020 ;  /* 0x8000002000077882 */ /* 0x000fe40000000000 */
[----:B------:R-:W-:Y:S01]  /*15a0*/  UMOV UR4, UR24 ;  /* 0x0000001800047c82 */ /* 0x000fe20008000000 */
[----:B------:R-:W-:Y:S01]  /*15b0*/  UIMAD UR30, UR43, 0x780, UR47 ;  /* 0x000007802b1e78a4 */ /* 0x000fe2000f8e022f */
[----:B------:R-:W-:Y:S01]  /*15c0*/  UMOV UR11, 0x80000020 ;  /* 0x80000020000b7882 */ /* 0x000fe20000000000 */
[----:B------:R-:W-:-:S02]  /*15d0*/  UMOV UR15, 0x80000020 ;  /* 0x80000020000f7882 */ /* 0x000fc40000000000 */
[----:B------:R-:W-:Y:S02]  /*15e0*/  UIADD3 UR6, UR30, 0x80, URZ ;  /* 0x000000801e067890 */ /* 0x000fe4000fffe03f */
[----:B------:R-:W-:Y:S02]  /*15f0*/  UIADD3 UR8, UR30, 0x100, URZ ;  /* 0x000001001e087890 */ /* 0x000fe4000fffe03f */
[----:B------:R-:W-:Y:S01]  /*1600*/  UMOV UR26, UR30 ;  /* 0x0000001e001a7c82 */ /* 0x000fe20008000000 */
[----:B------:R-:W-:Y:S01]  /*1610*/  UIADD3 UR9, UR30, 0x180, URZ ;  /* 0x000001801e097890 */ /* 0x000fe2000fffe03f */
[----:B------:R-:W-:Y:S01]  /*1620*/  QGMMA.64x32x32.F32.E4M3.E4M3 R104, gdesc[UR24], RZ, !UPT, gsb0 ;  /* 0x00600000186879f3 */ /* 0x000fe2000c0008ff */
[----:B------:R-:W-:Y:S01]  /*1630*/  UMOV UR26, UR6 ;  /* 0x00000006001a7c82 */ /* 0x000fe20008000000 */
[----:B------:R-:W-:Y:S01]  /*1640*/  UMOV UR27, 0x80000020 ;  /* 0x80000020001b7882 */ /* 0x000fe20000000000 */
[----:B------:R-:W-:Y:S01]  /*1650*/  UMOV UR6, UR8 ;  /* 0x0000000800067c82 */ /* 0x000fe20008000000 */
[----:B------:R-:W-:-:S02]  /*1660*/  UIADD3 UR10, UR30, 0x200, URZ ;  /* 0x000002001e0a7890 */ /* 0x000fc4000fffe03f */
[----:B------:R-:W-:Y:S02]  /*1670*/  UIADD3 UR12, UR30, 0x102, URZ ;  /* 0x000001021e0c7890 */ /* 0x000fe4000fffe03f */
[----:B------:R-:W-:Y:S02]  /*1680*/  UIADD3 UR13, UR30, 0x182, URZ ;  /* 0x000001821e0d7890 */ /* 0x000fe4000fffe03f */
[----:B------:R-:W-:Y:S02]  /*1690*/  UIADD3 UR14, UR30, 0x202, URZ ;  /* 0x000002021e0e7890 */ /* 0x000fe4000fffe03f */
[----:B------:R-:W-:Y:S01]  /*16a0*/  UIADD3 UR18, UR30, 0x382, URZ ;  /* 0x000003821e127890 */ /* 0x000fe2000fffe03f */
[----:B------:R-:W-:Y:S01]  /*16b0*/  UMOV UR19, 0x80000020 ;  /* 0x8000002000137882 */ /* 0x000fe20000000000 */
[----:B------:R-:W-:Y:S01]  /*16c0*/  UIADD3 UR22, UR30, 0x600, URZ ;  /* 0x000006001e167890 */ /* 0x000fe2000fffe03f */
[----:B------:R-:W-:Y:S01]  /*16d0*/  UMOV UR23, 0x80000020 ;  /* 0x8000002000177882 */ /* 0x000fe20000000000 */
[----:B------:R-:W-:Y:S01]  /*16e0*/  UMOV UR31, 0x80000020 ;  /* 0x80000020001f7882 */ /* 0x000fe20000000000 */
[----:B------:R-:W-:-:S02]  /*16f0*/  WARPGROUP.DEPBAR.LE gsb0, 0x0 ;  /* 0x00008000000079c5 */ /* 0x000fc40000010000 */
[----:B------:R-:W-:-:S06]  /*1700*/  WARPGROUP.ARRIVE ;  /* 0x00000000000079c5 */ /* 0x000fcc0000000000 */
[----:B------:R-:W-:Y:S01]  /*1710*/  QGMMA.64x32x32.F32.E4M3.E4M3 R88, gdesc[UR24], RZ, !UPT, gsb0 ;  /* 0x00600000185879f3 */ /* 0x000fe2000c0008ff */
[----:B------:R-:W-:Y:S01]  /*1720*/  UMOV UR26, UR9 ;  /* 0x00000009001a7c82 */ /* 0x000fe20008000000 */
[----:B------:R-:W-:Y:S01]  /*1730*/  UMOV UR27, 0x80000020 ;  /* 0x80000020001b7882 */ /* 0x000fe20000000000 */
[----:B------:R-:W-:Y:S02]  /*1740*/  WARPGROUP.DEPBAR.LE gsb0, 0x0 ;  /* 0x00008000000079c5 */ /* 0x000fe40000010000 */
[----:B------:R-:W-:-:S06]  /*1750*/  WARPGROUP.ARRIVE ;  /* 0x00000000000079c5 */ /* 0x000fcc0000000000 */
[----:B------:R-:W-:Y:S01]  /*1760*/  QGMMA.64x32x32.F32.E4M3.E4M3 R56, gdesc[UR4], RZ, !UPT, gsb0 ;  /* 0x00600000043879f3 */ /* 0x000fe2000c0008ff */
[----:B------:R-:W-:Y:S02]  /*1770*/  UIADD3 UR4, UR28, 0x2, URZ ;  /* 0x000000021c047890 */ /* 0x000fe4000fffe03f */
[----:B------:R-:W-:Y:S01]  /*1780*/  UIADD3 UR6, UR30, 0x2, URZ ;  /* 0x000000021e067890 */ /* 0x000fe2000fffe03f */
[----:B------:R-:W-:Y:S01]  /*1790*/  UMOV UR5, 0x80000020 ;  /* 0x8000002000057882 */ /* 0x000fe20000000000 */
[----:B------:R-:W-:Y:S01]  /*17a0*/  UMOV UR7, 0x80000020 ;  /* 0x8000002000077882 */ /* 0x000fe20000000000 */
[----:B------:R-:W-:Y:S02]  /*17b0*/  UMOV UR9, UR5 ;  /* 0x0000000500097c82 */ /* 0x000fe40008000000 */
[----:B------:R-:W-:Y:S01]  /*17c0*/  UMOV UR8, UR4 ;  /* 0x0000000400087c82 */ /* 0x000fe20008000000 */
[----:B------:R-:W-:Y:S02]  /*17d0*/  WARPGROUP.DEPBAR.LE gsb0, 0x0 ;  /* 0x00008000000079c5 */ /* 0x000fe40000010000 */
[----:B------:R-:W-:-:S06]  /*17e0*/  WARPGROUP.ARRIVE ;  /* 0x00000000000079c5 */ /* 0x000fcc0000000000 */
[----:B------:R-:W-:Y:S01]  /*17f0*/  QGMMA.64x32x32.F32.E4M3.E4M3 R40, gdesc[UR24], RZ, !UPT, gsb0 ;  /* 0x00600000182879f3 */ /* 0x000fe2000c0008ff */
[----:B------:R-:W-:Y:S01]  /*1800*/  UMOV UR26, UR10 ;  /* 0x0000000a001a7c82 */ /* 0x000fe20008000000 */
[----:B------:R-:W-:Y:S01]  /*1810*/  UMOV UR27, 0x80000020 ;  /* 0x80000020001b7882 */ /* 0x000fe20000000000 */
[----:B------:R-:W-:Y:S01]  /*1820*/  UIADD3 UR10, UR30, 0x82, URZ ;  /* 0x000000821e0a7890 */ /* 0x000fe2000fffe03f */
[----:B------:R-:W-:Y:S02]  /*1830*/  WARPGROUP.DEPBAR.LE gsb0, 0x0 ;  /* 0x00008000000079c5 */ /* 0x000fe40000010000 */
[----:B------:R-:W-:-:S06]  /*1840*/  WARPGROUP.ARRIVE ;  /* 0x00000000000079c5 */ /* 0x000fcc0000000000 */
[----:B------:R-:W-:Y:S03]  /*1850*/  QGMMA.64x32x32.F32.E4M3.E4M3 R24, gdesc[UR24], RZ, !UPT, gsb0 ;  /* 0x00600000181879f3 */ /* 0x000fe6000c0008ff */
[----:B------:R-:W-:Y:S02]  /*1860*/  WARPGROUP.DEPBAR.LE gsb0, 0x0 ;  /* 0x00008000000079c5 */ /* 0x000fe40000010000 */
[----:B------:R-:W-:-:S06]  /*1870*/  WARPGROUP.ARRIVE ;  /* 0x00000000000079c5 */ /* 0x000fcc0000000000 */
[----:B------:R-:W-:Y:S01]  /*1880*/  QGMMA.64x32x32.F32.E4M3.E4M3 R104, gdesc[UR4], R104, gsb0 ;  /* 0x00600000046879f3 */ /* 0x000fe20008000868 */
[----:B------:R-:W-:Y:S01]  /*1890*/  UMOV UR6, UR10 ;  /* 0x0000000a00067c82 */ /* 0x000fe20008000000 */
[----:B------:R-:W-:Y:S01]  /*18a0*/  UMOV UR7, 0x80000020 ;  /* 0x8000002000077882 */ /* 0x000fe20000000000 */
[----:B------:R-:W-:Y:S01]  /*18b0*/  UMOV UR10, UR12 ;  /* 0x0000000c000a7c82 */ /* 0x000fe20008000000 */
[----:B------:R-:W-:Y:S02]  /*18c0*/  WARPGROUP.DEPBAR.LE gsb0, 0x0 ;  /* 0x00008000000079c5 */ /* 0x000fe40000010000 */
[----:B------:R-:W-:-:S06]  /*18d0*/  WARPGROUP.ARRIVE ;  /* 0x00000000000079c5 */ /* 0x000fcc0000000000 */
[----:B------:R-:W-:Y:S01]  /*18e0*/  QGMMA.64x32x32.F32.E4M3.E4M3 R88, gdesc[UR4], R88, gsb0 ;  /* 0x00600000045879f3 */ /* 0x000fe20008000858 */
[----:B------:R-:W-:Y:S01]  /*18f0*/  UMOV UR6, UR13 ;  /* 0x0000000d00067c82 */ /* 0x000fe20008000000 */
[----:B------:R-:W-:Y:S01]  /*1900*/  UMOV UR7, 0x80000020 ;  /* 0x8000002000077882 */ /* 0x000fe20000000000 */
[----:B------:R-:W-:Y:S02]  /*1910*/  WARPGROUP.DEPBAR.LE gsb0, 0x0 ;  /* 0x00008000000079c5 */ /* 0x000fe40000010000 */
[----:B------:R-:W-:-:S06]  /*1920*/  WARPGROUP.ARRIVE ;  /* 0x00000000000079c5 */ /* 0x000fcc0000000000 */
[----:B------:R-:W-:Y:S01]  /*1930*/  QGMMA.64x32x32.F32.E4M3.E4M3 R56, gdesc[UR8], R56, gsb0 ;  /* 0x00600000083879f3 */ /* 0x000fe20008000838 */
        /* <DEDUP_REMOVED lines=8> */
[----:B------:R-:W-:Y:S01]  /*19c0*/  QGMMA.64x32x32.F32.E4M3.E4M3 R40, gdesc[UR4], R40, gsb0 ;  /* 0x00600000042879f3 */ /* 0x000fe20008000828 */
[----:B------:R-:W-:Y:S01]  /*19d0*/  UMOV UR6, UR14 ;  /* 0x0000000e00067c82 */ /* 0x000fe20008000000 */
[----:B------:R-:W-:Y:S01]  /*19e0*/  UMOV UR7, 0x80000020 ;  /* 0x8000002000077882 */ /* 0x000fe20000000000 */
[----:B------:R-:W-:Y:S01]  /*19f0*/  UIADD3 UR14, UR30, 0x380, URZ ;  /* 0x000003801e0e7890 */ /* 0x000fe2000fffe03f */
[----:B------:R-:W-:Y:S02]  /*1a00*/  WARPGROUP.DEPBAR.LE gsb0, 0x0 ;  /* 0x00008000000079c5 */ /* 0x000fe40000010000 */
[----:B------:R-:W-:-:S06]  /*1a10*/  WARPGROUP.ARRIVE ;  /* 0x00000000000079c5 */ /* 0x000fcc0000000000 */
[----:B------:R-:W-:Y:S01]  /*1a20*/  QGMMA.64x32x32.F32.E4M3.E4M3 R24, gdesc[UR4], R24, gsb0 ;  /* 0x00600000041879f3 */ /* 0x000fe20008000818 */
[----:B------:R-:W-:Y:S02]  /*1a30*/  UIADD3 UR6, UR30, 0x300, URZ ;  /* 0x000003001e067890 */ /* 0x000fe4000fffe03f */
[----:B------:R-:W-:Y:S01]  /*1a40*/  UIADD3 UR7, UR30, 0x400, URZ ;  /* 0x000004001e077890 */ /* 0x000fe2000fffe03f */
        /* <DEDUP_REMOVED lines=60> */
[----:B------:R-:W-:Y:S03]  /*1e10*/  QGMMA.64x32x32.F32.E4M3.E4M3 R24, gdesc[UR12], R24, gsb0 ;  /* 0x006000000c1879f3 */ /* 0x000fe60008000818 */
        /* <DEDUP_REMOVED lines=35> */
[----:B------:R-:W-:-:S03]  /*2050*/  UIADD3 UR6, UR30, 0x702, URZ ;  /* 0x000007021e067890 */ /* 0x000fc6000fffe03f */
        /* <DEDUP_REMOVED lines=18> */
[----:B------:R-:W-:Y:S05]  /*2180*/  @!P0 BRA `(.L_x_13) ;  /* 0x0000000000048947 */ /* 0x000fea0003800000 */
[----:B------:R-:W-:Y:S01]  /*2190*/  BPT.TRAP 0x1 ;  /* 0x000000040000795c */ /* 0x000fe20000300000 */
.L_x_13:
[C---:B------:R-:W-:Y:S01]  /*21a0*/  FMUL.FTZ R10, R0.reuse, R106 ;  /* 0x0000006a000a7220 */ /* 0x040fe20000410000 */
[C---:B------:R-:W-:Y:S01]  /*21b0*/  FMUL.FTZ R11, R0.reuse, R107 ;  /* 0x0000006b000b7220 */ /* 0x040fe20000410000 */
[C---:B------:R-:W-:Y:S01]  /*21c0*/  FMUL.FTZ R14, R0.reuse, R110 ;  /* 0x0000006e000e7220 */ /* 0x040fe20000410000 */
[C---:B------:R-:W-:Y:S01]  /*21d0*/  FMUL.FTZ R24, R0.reuse, R24 ;  /* 0x0000001800187220 */ /* 0x040fe20000410000 */
[C---:B------:R-:W-:Y:S01]  /*21e0*/  FMUL.FTZ R21, R0.reuse, R111 ;  /* 0x0000006f00157220 */ /* 0x040fe20000410000 */
[C---:B------:R-:W-:Y:S01]  /*21f0*/  FMUL.FTZ R9, R0.reuse, R112 ;  /* 0x0000007000097220 */ /* 0x040fe20000410000 */
[----:B------:R-:W-:Y:S01]  /*2200*/  MUFU.TANH R10, R10 ;  /* 0x0000000a000a7308 */ /* 0x000fe20000002400 */
[----:B------:R-:W-:Y:S01]  /*2210*/  MOV R121, UR50 ;  /* 0x0000003200797c02 */ /* 0x000fe20008000f00 */
[C---:B------:R-:W-:Y:S01]  /*2220*/  FMUL.FTZ R75, R0.reuse, R114 ;  /* 0x00000072004b7220 */ /* 0x040fe20000410000 */
[C---:B------:R-:W-:Y:S01]  /*2230*/  FMUL.FTZ R5, R0.reuse, R104 ;  /* 0x0000006800057220 */ /* 0x040fe20000410000 */
[C---:B------:R-:W-:Y:S01]  /*2240*/  FMUL.FTZ R74, R0.reuse, R115 ;  /* 0x00000073004a7220 */ /* 0x040fe20000410000 */
[C---:B------:R-:W-:Y:S01]  /*2250*/  FMUL.FTZ R82, R0.reuse, R58 ;  /* 0x0000003a00527220 */ /* 0x040fe20000410000 */
[C---:B------:R-:W-:Y:S01]  /*2260*/  FMUL.FTZ R25, R0.reuse, R25 ;  /* 0x0000001900197220 */ /* 0x040fe20000410000 */
[C---:B01----:R-:W-:Y:S01]  /*2270*/  FMUL.FTZ R4, R0.reuse, R105 ;  /* 0x0000006900047220 */ /* 0x043fe20000410000 */
[----:B------:R-:W-:Y:S01]  /*2280*/  MUFU.TANH R11, R11 ;  /* 0x0000000b000b7308 */ /* 0x000fe20000002400 */
[C---:B------:R-:W-:Y:S01]  /*2290*/  FMUL.FTZ R81, R0.reuse, R118 ;  /* 0x0000007600517220 */ /* 0x040fe20000410000 */
[C---:B------:R-:W-:Y:S01]  /*22a0*/  FMUL.FTZ R8, R0.reuse, R113 ;  /* 0x0000007100087220 */ /* 0x040fe20000410000 */
[C---:B------:R-:W-:Y:S01]  /*22b0*/  FMUL.FTZ R86, R0.reuse, R59 ;  /* 0x0000003b00567220 */ /* 0x040fe20000410000 */
[C---:B------:R-:W-:Y:S01]  /*22c0*/  FMUL.FTZ R6, R0.reuse, R108 ;  /* 0x0000006c00067220 */ /* 0x040fe20000410000 */
[C---:B------:R-:W-:Y:S01]  /*22d0*/  FMUL.FTZ R78, R0.reuse, R119 ;  /* 0x00000077004e7220 */ /* 0x040fe20000410000 */
[C---:B------:R-:W-:Y:S01]  /*22e0*/  FMUL.FTZ R20, R0.reuse, R88 ;  /* 0x0000005800147220 */ /* 0x040fe20000410000 */
[C---:B------:R-:W-:Y:S01]  /*22f0*/  FMUL.FTZ R7, R0.reuse, R109 ;  /* 0x0000006d00077220 */ /* 0x040fe20000410000 */
[----:B------:R0:W-:Y:S01]  /*2300*/  MUFU.TANH R112, R24 ;  /* 0x0000001800707308 */ /* 0x0001e20000002400 */
[C---:B------:R-:W-:Y:S01]  /*2310*/  FMUL.FTZ R90, R0.reuse, R90 ;  /* 0x0000005a005a7220 */ /* 0x040fe20000410000 */
[C---:B------:R-:W-:Y:S01]  /*2320*/  FMUL.FTZ R91, R0.reuse, R91 ;  /* 0x0000005b005b7220 */ /* 0x040fe20000410000 */
[C---:B------:R-:W-:Y:S01]  /*2330*/  FMUL.FTZ R45, R0.reuse, R45 ;  /* 0x0000002d002d7220 */ /* 0x040fe20000410000 */
[C---:B------:R-:W-:Y:S01]  /*2340*/  FMUL.FTZ R94, R0.reuse, R94 ;  /* 0x0000005e005e7220 */ /* 0x040fe20000410000 */
[C---:B------:R-:W-:Y:S01]  /*2350*/  FMUL.FTZ R80, R0.reuse, R100 ;  /* 0x0000006400507220 */ /* 0x040fe20000410000 */
[C---:B------:R-:W-:Y:S01]  /*2360*/  FMUL.FTZ R55, R0.reuse, R55 ;  /* 0x0000003700377220 */ /* 0x040fe20000410000 */
[----:B------:R-:W-:Y:S01]  /*2370*/  FMUL.FTZ R13, R0, R116 ;  /* 0x00000074000d7220 */ /* 0x000fe20000410000 */
[----:B------:R-:W-:Y:S01]  /*2380*/  MUFU.TANH R14, R14 ;  /* 0x0000000e000e7308 */ /* 0x000fe20000002400 */
[----:B0-----:R-:W-:-:S02]  /*2390*/  VIADD R24, R171, UR51 ;  /* 0x00000033ab187c36 */ /* 0x001fc40008000000 */
[C---:B------:R-:W-:Y:S01]  /*23a0*/  FMUL.FTZ R95, R0.reuse, R95 ;  /* 0x0000005f005f7220 */ /* 0x040fe20000410000 */
[C---:B------:R-:W-:Y:S01]  /*23b0*/  FMUL.FTZ R26, R0.reuse, R26 ;  /* 0x0000001a001a7220 */ /* 0x040fe20000410000 */
[C---:B------:R-:W-:Y:S01]  /*23c0*/  FMUL.FTZ R12, R0.reuse, R117 ;  /* 0x00000075000c7220 */ /* 0x040fe20000410000 */
[----:B------:R-:W-:Y:S02]  /*23d0*/  IMAD R121, R121, -0xa0, R24 ;  /* 0xffffff6079797824 */ /* 0x000fe400078e0218 */
[C---:B------:R-:W-:Y:S01]  /*23e0*/  FMUL.FTZ R98, R0.reuse, R98 ;  /* 0x0000006200627220 */ /* 0x040fe20000410000 */
[C---:B------:R-:W-:Y:S01]  /*23f0*/  FMUL.FTZ R72, R0.reuse, R93 ;  /* 0x0000005d00487220 */ /* 0x040fe20000410000 */
[----:B------:R-:W0:Y:S01]  /*2400*/  MUFU.TANH R21, R21 ;  /* 0x0000001500157308 */ /* 0x000e220000002400 */
[C---:B------:R-:W-:Y:S01]  /*2410*/  FMUL.FTZ R30, R0.reuse, R30 ;  /* 0x0000001e001e7220 */ /* 0x040fe20000410000 */
[C---:B------:R-:W-:Y:S01]  /*2420*/  ISETP.GT.AND P4, PT, R121.reuse, RZ, PT ;  /* 0x000000ff7900720c */ /* 0x040fe20003f84270 */
[C---:B------:R-:W-:Y:S01]  /*2430*/  FMUL.FTZ R99, R0.reuse, R99 ;  /* 0x0000006300637220 */ /* 0x040fe20000410000 */
[C---:B------:R-:W-:Y:S01]  /*2440*/  ISETP.GT.AND P3, PT, R121.reuse, 0x1, PT ;  /* 0x000000017900780c */ /* 0x040fe20003f64270 */
[C---:B------:R-:W-:Y:S01]  /*2450*/  FMUL.FTZ R15, R0.reuse, R89 ;  /* 0x00000059000f7220 */ /* 0x040fe20000410000 */
[C---:B------:R-:W-:Y:S01]  /*2460*/  ISETP.GT.AND P2, PT, R121.reuse, 0x8, PT ;  /* 0x000000087900780c */ /* 0x040fe20003f44270 */
[C---:B------:R-:W-:Y:S01]  /*2470*/  FMUL.FTZ R102, R0.reuse, R102 ;  /* 0x0000006600667220 */ /* 0x040fe20000410000 */
[----:B------:R-:W1:Y:S01]  /*2480*/  MUFU.TANH R75, R75 ;  /* 0x0000004b004b7308 */ /* 0x000e620000002400 */
[C---:B------:R-:W-:Y:S01]  /*2490*/  ISETP.GT.AND P1, PT, R121.reuse, 0x9, PT ;  /* 0x000000097900780c */ /* 0x040fe20003f24270 */
[C---:B------:R-:W-:Y:S01]  /*24a0*/  FMUL.FTZ R53, R0.reuse, R53 ;  /* 0x0000003500357220 */ /* 0x040fe20000410000 */
[C---:B------:R-:W-:Y:S01]  /*24b0*/  ISETP.GT.AND P6, PT, R121.reuse, 0x10, PT ;  /* 0x000000107900780c */ /* 0x040fe20003fc4270 */
[C---:B------:R-:W-:Y:S01]  /*24c0*/  FMUL.FTZ R34, R0.reuse, R34 ;  /* 0x0000002200227220 */ /* 0x040fe20000410000 */
[----:B------:R-:W-:Y:S01]  /*24d0*/  ISETP.GT.AND P5, PT, R121, 0x11, PT ;  /* 0x000000117900780c */ /* 0x000fe20003fa4270 */
[C---:B------:R-:W-:Y:S01]  /*24e0*/  FMUL.FTZ R73, R0.reuse, R92 ;  /* 0x0000005c00497220 */ /* 0x040fe20000410000 */
[C---:B------:R-:W-:Y:S01]  /*24f0*/  FMUL.FTZ R103, R0.reuse, R103 ;  /* 0x0000006700677220 */ /* 0x040fe20000410000 */
[----:B------:R-:W-:Y:S01]  /*2500*/  MUFU.TANH R5, R5 ;  /* 0x0000000500057308 */ /* 0x000fe20000002400 */
[----:B0-----:R-:W-:Y:S01]  /*2510*/  FSEL R21, R21, -INF , P1 ;  /* 0xff80000015157808 */ /* 0x001fe20000800000 */
[C---:B------:R-:W-:Y:S01]  /*2520*/  FMUL.FTZ R38, R0.reuse, R38 ;  /* 0x0000002600267220 */ /* 0x040fe20000410000 */
[C---:B------:R-:W-:Y:S01]  /*2530*/  FMUL.FTZ R77, R0.reuse, R96 ;  /* 0x00000060004d7220 */ /* 0x040fe20000410000 */
[C---:B------:R-:W-:Y:S01]  /*2540*/  FMUL.FTZ R62, R0.reuse, R62 ;  /* 0x0000003e003e7220 */ /* 0x040fe20000410000 */
[C---:B------:R-:W-:Y:S01]  /*2550*/  FMUL.FTZ R71, R0.reuse, R71 ;  /* 0x0000004700477220 */ /* 0x040fe20000410000 */
[C---:B------:R-:W-:Y:S01]  /*2560*/  FMUL.FTZ R76, R0.reuse, R97 ;  /* 0x00000061004c7220 */ /* 0x040fe20000410000 */
[C---:B------:R-:W-:Y:S01]  /*2570*/  FMUL.FTZ R47, R0.reuse, R47 ;  /* 0x0000002f002f7220 */ /* 0x040fe20000410000 */
[----:B------:R-:W-:Y:S01]  /*2580*/  MUFU.TANH R74, R74 ;  /* 0x0000004a004a7308 */ /* 0x000fe20000002400 */
[----:B-1----:R-:W-:Y:S01]  /*2590*/  FSEL R75, R75, -INF , P6 ;  /* 0xff8000004b4b7808 */ /* 0x002fe20003000000 */
        /* <DEDUP_REMOVED lines=14> */
[----:B------:R1:W-:Y:S01]  /*2680*/  MUFU.TANH R113, R25 ;  /* 0x0000001900717308 */ /* 0x0003e20000002400 */
[----:B0-----:R-:W-:Y:S01]  /*2690*/  FSEL R82, R10, -INF , P4 ;  /* 0xff8000000a527808 */ /* 0x001fe20002000000 */
[C---:B------:R-:W-:Y:S01]  /*26a0*/  FMUL.FTZ R51, R0.reuse, R51 ;  /* 0x0000003300337220 */ /* 0x040fe20000410000 */
[C---:B------:R-:W-:Y:S01]  /*26b0*/  FMUL.FTZ R44, R0.reuse, R44 ;  /* 0x0000002c002c7220 */ /* 0x040fe20000410000 */
[C---:B------:R-:W-:Y:S01]  /*26c0*/  FMUL.FTZ R43, R0.reuse, R43 ;  /* 0x0000002b002b7220 */ /* 0x040fe20000410000 */
[C---:B------:R-:W-:Y:S01]  /*26d0*/  FMUL.FTZ R49, R0.reuse, R49 ;  /* 0x0000003100317220 */ /* 0x040fe20000410000 */
[C---:B------:R-:W-:Y:S01]  /*26e0*/  FMUL.FTZ R46, R0.reuse, R46 ;  /* 0x0000002e002e7220 */ /* 0x040fe20000410000 */
[C---:B------:R-:W-:Y:S01]  /*26f0*/  FMUL.FTZ R39, R0.reuse, R39 ;  /* 0x0000002700277220 */ /* 0x040fe20000410000 */
[----:B------:R-:W0:Y:S01]  /*2700*/  MUFU.TANH R4, R4 ;  /* 0x0000000400047308 */ /* 0x000e220000002400 */
[----:B-1----:R-:W-:Y:S01]  /*2710*/  FSEL R25, R11, -INF , P3 ;  /* 0xff8000000b197808 */ /* 0x002fe20001800000 */
[C---:B------:R-:W-:Y:S01]  /*2720*/  FMUL.FTZ R50, R0.reuse, R50 ;  /* 0x0000003200327220 */ /* 0x040fe20000410000 */
[C---:B------:R-:W-:Y:S01]  /*2730*/  FMUL.FTZ R31, R0.reuse, R31 ;  /* 0x0000001f001f7220 */ /* 0x040fe20000410000 */
[----:B------:R-:W-:Y:S01]  /*2740*/  FMUL.FTZ R48, R0, R48 ;  /* 0x0000003000307220 */ /* 0x000fe20000410000 */
[----:B------:R-:W-:Y:S01]  /*2750*/  FMNMX.FTZ R11, R82, R25, !PT ;  /* 0x00000019520b7209 */ /* 0x000fe20007810000 */
[C---:B------:R-:W-:Y:S01]  /*2760*/  FMUL.FTZ R41, R0.reuse, R41 ;  /* 0x0000002900297220 */ /* 0x040fe20000410000 */
[C---:B------:R-:W-:Y:S01]  /*2770*/  FMUL.FTZ R52, R0.reuse, R52 ;  /* 0x0000003400347220 */ /* 0x040fe20000410000 */
[----:B------:R-:W-:Y:S01]  /*2780*/  MUFU.TANH R81, R81 ;  /* 0x0000005100517308 */ /* 0x000fe20000002400 */
[C---:B------:R-:W-:Y:S01]  /*2790*/  FMUL.FTZ R54, R0.reuse, R54 ;  /* 0x0000003600367220 */ /* 0x040fe20000410000 */
[C---:B------:R-:W-:Y:S01]  /*27a0*/  FMUL.FTZ R27, R0.reuse, R27 ;  /* 0x0000001b001b7220 */ /* 0x040fe20000410000 */
[C---:B------:R-:W-:Y:S01]  /*27b0*/  FMUL.FTZ R35, R0.reuse, R35 ;  /* 0x0000002300237220 */ /* 0x040fe20000410000 */
[----:B------:R-:W-:Y:S01]  /*27c0*/  ULDC UR6, c[0x0][0x988] ;  /* 0x0002620000067ab9 */ /* 0x000fe20000000800 */
[----:B------:R-:W-:Y:S01]  /*27d0*/  P2R R120, PR, RZ, 0x1 ;  /* 0x00000001ff787803 */ /* 0x000fe20000000000 */
[C---:B------:R-:W-:Y:S01]  /*27e0*/  FMUL.FTZ R32, R0.reuse, R32 ;  /* 0x0000002000207220 */ /* 0x040fe20000410000 */
[----:B------:R-:W-:Y:S01]  /*27f0*/  FMUL.FTZ R28, R0, R28 ;  /* 0x0000001c001c7220 */ /* 0x000fe20000410000 */
[----:B------:R1:W-:Y:S01]  /*2800*/  MUFU.TANH R88, R86 ;  /* 0x0000005600587308 */ /* 0x0003e20000002400 */
[----:B0-----:R-:W-:Y:S01]  /*2810*/  FSEL R4, R4, -INF , P3 ;  /* 0xff80000004047808 */ /* 0x001fe20001800000 */
[C---:B------:R-:W-:Y:S01]  /*2820*/  FMUL.FTZ R29, R0.reuse, R29 ;  /* 0x0000001d001d7220 */ /* 0x040fe20000410000 */
[----:B------:R-:W-:Y:S01]  /*2830*/  ISETP.GT.AND P3, PT, R121, 0x19, PT ;  /* 0x000000197900780c */ /* 0x000fe20003f64270 */
[C---:B------:R-:W-:Y:S01]  /*2840*/  FMUL.FTZ R33, R0.reuse, R33 ;  /* 0x0000002100217220 */ /* 0x040fe20000410000 */
[C---:B------:R-:W-:Y:S01]  /*2850*/  FMUL.FTZ R37, R0.reuse, R37 ;  /* 0x0000002500257220 */ /* 0x040fe20000410000 */
[----:B------:R-:W-:Y:S01]  /*2860*/  FMUL.FTZ R36, R0, R36 ;  /* 0x0000002400247220 */ /* 0x000fe20000410000 */
[----:B------:R-:W-:Y:S01]  /*2870*/  UISETP.GE.AND UP0, UPT, UR51, 0xa1, UPT ;  /* 0x000000a13300788c */ /* 0x000fe2000bf06270 */
[----:B------:R-:W0:Y:S01]  /*2880*/  MUFU.TANH R6, R6 ;  /* 0x0000000600067308 */ /* 0x000e220000002400 */
[----:B-1----:R-:W-:-:S04]  /*2890*/  FSEL R86, R14, -INF , P2 ;  /* 0xff8000000e567808 */ /* 0x002fc80001000000 */
[----:B------:R-:W-:-:S03]  /*28a0*/  FMNMX.FTZ R14, R86, R11, !PT ;  /* 0x0000000b560e7209 */ /* 0x000fc60007810000 */
[----:B------:R-:W1:Y:S01]  /*28b0*/  MUFU.TANH R78, R78 ;  /* 0x0000004e004e7308 */ /* 0x000e620000002400 */
[----:B------:R-:W-:Y:S02]  /*28c0*/  FMNMX.FTZ R24, R21, R14, !PT ;  /* 0x0000000e15187209 */ /* 0x000fe40007810000 */
[----:B------:R-:W-:Y:S02]  /*28d0*/  FSEL R14, R5, -INF , P4 ;  /* 0xff800000050e7808 */ /* 0x000fe40002000000 */
[----:B------:R-:W-:Y:S02]  /*28e0*/  ISETP.GT.AND P4, PT, R121, 0x18, PT ;  /* 0x000000187900780c */ /* 0x000fe40003f84270 */
[----:B------:R-:W-:Y:S01]  /*28f0*/  FMNMX.FTZ R24, R75, R24, !PT ;  /* 0x000000184b187209 */ /* 0x000fe20007810000 */
[----:B------:R-:W-:Y:S01]  /*2900*/  MUFU.TANH R7, R7 ;  /* 0x0000000700077308 */ /* 0x000fe20000002400 */
[----:B0-----:R-:W-:Y:S02]  /*2910*/  FSEL R6, R6, -INF , P2 ;  /* 0xff80000006067808 */ /* 0x001fe40001000000 */
[----:B------:R-:W-:-:S05]  /*2920*/  ISETP.GT.AND P2, PT, R121, 0x20, PT ;  /* 0x000000207900780c */ /* 0x000fca0003f44270 */
[----:B------:R-:W0:Y:S01]  /*2930*/  MUFU.TANH R85, R90 ;  /* 0x0000005a00557308 */ /* 0x000e220000002400 */
[----:B-1----:R-:W-:-:S07]  /*2940*/  FSEL R93, R78, -INF , P3 ;  /* 0xff8000004e5d7808 */ /* 0x002fce0001800000 */
[----:B------:R-:W-:Y:S08]  /*2950*/  MUFU.TANH R9, R9 ;  /* 0x0000000900097308 */ /* 0x000ff00000002400 */
[----:B------:R-:W-:Y:S01]  /*2960*/  MUFU.TANH R83, R91 ;  /* 0x0000005b00537308 */ /* 0x000fe20000002400 */
[----:B0-----:R-:W-:-:S07]  /*2970*/  FSEL R85, R85, -INF , P2 ;  /* 0xff80000055557808 */ /* 0x001fce0001000000 */
[----:B------:R0:W-:Y:S08]  /*2980*/  MUFU.TANH R100, R45 ;  /* 0x0000002d00647308 */ /* 0x0001f00000002400 */
[----:B------:R-:W1:Y:S01]  /*2990*/  MUFU.TANH R8, R8 ;  /* 0x0000000800087308 */ /* 0x000e620000002400 */
[----:B0-----:R-:W-:-:S04]  /*29a0*/  FSEL R45, R74, -INF , P5 ;  /* 0xff8000004a2d7808 */ /* 0x001fc80002800000 */
[----:B------:R-:W-:-:S03]  /*29b0*/  FMNMX.FTZ R24, R45, R24, !PT ;  /* 0x000000182d187209 */ /* 0x000fc60007810000 */
[----:B------:R-:W-:Y:S08]  /*29c0*/  MUFU.TANH R94, R94 ;  /* 0x0000005e005e7308 */ /* 0x000ff00000002400 */
[----:B------:R0:W-:Y:S01]  /*29d0*/  MUFU.TANH R111, R55 ;  /* 0x00000037006f7308 */ /* 0x0001e20000002400 */
[----:B-1----:R-:W-:Y:S02]  /*29e0*/  FSEL R8, R8, -INF , P5 ;  /* 0xff80000008087808 */ /* 0x002fe40002800000 */
[----:B------:R-:W-:-:S05]  /*29f0*/  ISETP.GT.AND P5, PT, R121, 0x29, PT ;  /* 0x000000297900780c */ /* 0x000fca0003fa4270 */
[----:B------:R-:W-:Y:S01]  /*2a00*/  MUFU.TANH R13, R13 ;  /* 0x0000000d000d7308 */ /* 0x000fe20000002400 */
[----:B0-----:R-:W-:-:S07]  /*2a10*/  FSEL R55, R81, -INF , P4 ;  /* 0xff80000051377808 */ /* 0x001fce0002000000 */
[----:B------:R-:W0:Y:S08]  /*2a20*/  MUFU.TANH R95, R95 ;  /* 0x0000005f005f7308 */ /* 0x000e300000002400 */
[----:B------:R1:W-:Y:S08]  /*2a30*/  MUFU.TANH R114, R26 ;  /* 0x0000001a00727308 */ /* 0x0003f00000002400 */
[----:B------:R-:W-:Y:S01]  /*2a40*/  MUFU.TANH R12, R12 ;  /* 0x0000000c000c7308 */ /* 0x000fe20000002400 */
[----:B-1----:R-:W-:-:S02]  /*2a50*/  FMNMX.FTZ R26, R55, R24, !PT ;  /* 0x00000018371a7209 */ /* 0x002fc40007810000 */
[----:B------:R-:W-:Y:S02]  /*2a60*/  FSEL R24, R7, -INF , P1 ;  /* 0xff80000007187808 */ /* 0x000fe40000800000 */
[----:B------:R-:W-:Y:S02]  /*2a70*/  ISETP.GT.AND P1, PT, R121, 0x21, PT ;  /* 0x000000217900780c */ /* 0x000fe40003f24270 */
[----:B0-----:R-:W-:Y:S01]  /*2a80*/  FSEL R91, R95, -INF , P5 ;  /* 0xff8000005f5b7808 */ /* 0x001fe20002800000 */
[----:B------:R-:W-:Y:S01]  /*2a90*/  MUFU.TANH R98, R98 ;  /* 0x0000006200627308 */ /* 0x000fe20000002400 */
[----:B------:R-:W-:-:S07]  /*2aa0*/  FSEL R83, R83, -INF , P1 ;  /* 0xff80000053537808 */ /* 0x000fce0000800000 */
[----:B------:R0:W-:Y:S08]  /*2ab0*/  MUFU.TANH R116, R30 ;  /* 0x0000001e00747308 */ /* 0x0001f00000002400 */
[----:B------:R-:W1:Y:S01]  /*2ac0*/  MUFU.TANH R20, R20 ;  /* 0x0000001400147308 */ /* 0x000e620000002400 */
[----:B0-----:R-:W-:Y:S02]  /*2ad0*/  FMNMX.FTZ R30, R93, R26, !PT ;  /* 0x0000001a5d1e7209 */ /* 0x001fe40007810000 */
[----:B------:R-:W-:-:S02]  /*2ae0*/  FSEL R26, R9, -INF , P6 ;  /* 0xff800000091a7808 */ /* 0x000fc40003000000 */
[----:B------:R-:W-:Y:S02]  /*2af0*/  ISETP.GT.AND P6, PT, R121, 0x28, PT ;  /* 0x000000287900780c */ /* 0x000fe40003fc4270 */
[----:B------:R-:W-:Y:S01]  /*2b00*/  FMNMX.FTZ R30, R85, R30, !PT ;  /* 0x0000001e551e7209 */ /* 0x000fe20007810000 */
[----:B------:R-:W-:Y:S08]  /*2b10*/  MUFU.TANH R99, R99 ;  /* 0x0000006300637308 */ /* 0x000ff00000002400 */
[----:B------:R-:W-:Y:S01]  /*2b20*/  MUFU.TANH R15, R15 ;  /* 0x0000000f000f7308 */ /* 0x000fe20000002400 */
[----:B-1----:R-:W-:-:S02]  /*2b30*/  FSEL R20, R20, -INF , P2 ;  /* 0xff80000014147808 */ /* 0x002fc40001000000 */
[----:B------:R-:W-:-:S05]  /*2b40*/  ISETP.GT.AND P2, PT, R121, 0x38, PT ;  /* 0x000000387900780c */ /* 0x000fca0003f44270 */
[----:B------:R-:W-:Y:S08]  /*2b50*/  MUFU.TANH R102, R102 ;  /* 0x0000006600667308 */ /* 0x000ff00000002400 */
[----:B------:R0:W-:Y:S08]  /*2b60*/  MUFU.TANH R109, R53 ;  /* 0x00000035006d7308 */ /* 0x0001f00000002400 */
[----:B------:R1:W-:Y:S01]  /*2b70*/  MUFU.TANH R118, R34 ;  /* 0x0000002200767308 */ /* 0x0003e20000002400 */
[----:B0-----:R-:W-:-:S07]  /*2b80*/  FSEL R53, R94, -INF , P6 ;  /* 0xff8000005e357808 */ /* 0x001fce0003000000 */
[----:B------:R-:W0:Y:S01]  /*2b90*/  MUFU.TANH R73, R73 ;  /* 0x0000004900497308 */ /* 0x000e220000002400 */
[----:B-1----:R-:W-:Y:S02]  /*2ba0*/  FMNMX.FTZ R34, R83, R30, !PT ;  /* 0x0000001e53227209 */ /* 0x002fe40007810000 */
[----:B------:R-:W-:Y:S02]  /*2bb0*/  FSEL R30, R13, -INF , P4 ;  /* 0xff8000000d1e7808 */ /* 0x000fe40002000000 */
[----:B------:R-:W-:Y:S02]  /*2bc0*/  ISETP.GT.AND P4, PT, R121, 0x30, PT ;  /* 0x000000307900780c */ /* 0x000fe40003f84270 */
[----:B------:R-:W-:Y:S01]  /*2bd0*/  FMNMX.FTZ R13, R14, R4, !PT ;  /* 0x000000040e0d7209 */ /* 0x000fe20007810000 */
[----:B------:R-:W-:Y:S01]  /*2be0*/  MUFU.TANH R89, R103 ;  /* 0x0000006700597308 */ /* 0x000fe20000002400 */
[----:B------:R-:W-:-:S07]  /*2bf0*/  FSEL R81, R98, -INF , P4 ;  /* 0xff80000062517808 */ /* 0x000fce0002000000 */
[----:B------:R1:W-:Y:S01]  /*2c00*/  MUFU.TANH R10, R38 ;  /* 0x00000026000a7308 */ /* 0x0003e20000002400 */
[----:B0-----:R-:W-:Y:S02]  /*2c10*/  FSEL R40, R73, -INF , P6 ;  /* 0xff80000049287808 */ /* 0x001fe40003000000 */
[----:B------:R-:W-:-:S05]  /*2c20*/  ISETP.GT.AND P6, PT, R121, 0x40, PT ;  /* 0x000000407900780c */ /* 0x000fca0003fc4270 */
[----:B------:R-:W0:Y:S01]  /*2c30*/  MUFU.TANH R72, R72 ;  /* 0x0000004800487308 */ /* 0x000e220000002400 */
[----:B-1----:R-:W-:Y:S02]  /*2c40*/  FMNMX.FTZ R38, R53, R34, !PT ;  /* 0x0000002235267209 */ /* 0x002fe40007810000 */
[----:B------:R-:W-:Y:S02]  /*2c50*/  FSEL R34, R12, -INF , P3 ;  /* 0xff8000000c227808 */ /* 0x000fe40001800000 */
[----:B------:R-:W-:Y:S02]  /*2c60*/  ISETP.GT.AND P3, PT, R121, 0x31, PT ;  /* 0x000000317900780c */ /* 0x000fe40003f64270 */
[----:B------:R-:W-:Y:S01]  /*2c70*/  FMNMX.FTZ R38, R91, R38, !PT ;  /* 0x000000265b267209 */ /* 0x000fe20007810000 */
[----:B------:R1:W-:Y:S03]  /*2c80*/  MUFU.TANH R90, R62 ;  /* 0x0000003e005a7308 */ /* 0x0003e60000002400 */
[----:B------:R-:W-:-:S02]  /*2c90*/  FMNMX.FTZ R12, R81, R38, !PT ;  /* 0x00000026510c7209 */ /* 0x000fc40007810000 */
[----:B------:R-:W-:Y:S02]  /*2ca0*/  FSEL R38, R15, -INF , P1 ;  /* 0xff8000000f267808 */ /* 0x000fe40000800000 */
[----:B------:R-:W-:Y:S01]  /*2cb0*/  ISETP.GT.AND P1, PT, R121, 0x39, PT ;  /* 0x000000397900780c */ /* 0x000fe20003f24270 */
[----:B------:R-:W-:Y:S01]  /*2cc0*/  MUFU.TANH R77, R77 ;  /* 0x0000004d004d7308 */ /* 0x000fe20000002400 */
[----:B-1----:R-:W-:Y:S01]  /*2cd0*/  FMUL.FTZ R62, R0, R68 ;  /* 0x00000044003e7220 */ /* 0x002fe20000410000 */
[----:B0-----:R-:W-:Y:S02]  /*2ce0*/  FSEL R72, R72, -INF , P5 ;  /* 0xff80000048487808 */ /* 0x001fe40002800000 */
[----:B------:R-:W-:Y:S02]  /*2cf0*/  FSEL R89, R89, -INF , P1 ;  /* 0xff80000059597808 */ /* 0x000fe40000800000 */
[----:B------:R-:W-:Y:S02]  /*2d00*/  ISETP.GT.AND P5, PT, R121, 0x41, PT ;  /* 0x000000417900780c */ /* 0x000fe40003fa4270 */
[----:B------:R0:W-:Y:S01]  /*2d10*/  MUFU.TANH R68, R71 ;  /* 0x0000004700447308 */ /* 0x0001e20000002400 */
[----:B------:R-:W-:-:S04]  /*2d20*/  FMNMX.FTZ R15, R6, R13, !PT ;  /* 0x0000000d060f7209 */ /* 0x000fc80007810000 */
[----:B------:R-:W-:-:S03]  /*2d30*/  FMNMX.FTZ R15, R24, R15, !PT ;  /* 0x0000000f180f7209 */ /* 0x000fc60007810000 */
[----:B------:R-:W1:Y:S01]  /*2d40*/  MUFU.TANH R76, R76 ;  /* 0x0000004c004c7308 */ /* 0x000e620000002400 */
[----:B0-----:R-:W-:Y:S02]  /*2d50*/  FSEL R71, R99, -INF , P3 ;  /* 0xff80000063477808 */ /* 0x001fe40001800000 */
[----:B------:R-:W-:Y:S02]  /*2d60*/  FMNMX.FTZ R15, R26, R15, !PT ;  /* 0x0000000f1a0f7209 */ /* 0x000fe40007810000 */
[----:B------:R-:W-:Y:S02]  /*2d70*/  FMNMX.FTZ R12, R71, R12, !PT ;  /* 0x0000000c470c7209 */ /* 0x000fe40007810000 */
[----:B------:R-:W-:Y:S01]  /*2d80*/  FMNMX.FTZ R15, R8, R15, !PT ;  /* 0x0000000f080f7209 */ /* 0x000fe20007810000 */
[----:B------:R0:W-:Y:S08]  /*2d90*/  MUFU.TANH R103, R47 ;  /* 0x0000002f00677308 */ /* 0x0001f00000002400 */
[----:B------:R-:W2:Y:S01]  /*2da0*/  MUFU.TANH R80, R80 ;  /* 0x0000005000507308 */ /* 0x000ea20000002400 */
[----:B0-----:R-:W-:-:S02]  /*2db0*/  FSEL R47, R102, -INF , P2 ;  /* 0xff800000662f7808 */ /* 0x001fc40001000000 */
[----:B-1----:R-:W-:Y:S02]  /*2dc0*/  FSEL R76, R76, -INF , P3 ;  /* 0xff8000004c4c7808 */ /* 0x002fe40001800000 */
[----:B------:R-:W-:Y:S02]  /*2dd0*/  FMNMX.FTZ R12, R47, R12, !PT ;  /* 0x0000000c2f0c7209 */ /* 0x000fe40007810000 */
[----:B------:R-:W-:Y:S01]  /*2de0*/  ISETP.GT.AND P3, PT, R121, 0x49, PT ;  /* 0x000000497900780c */ /* 0x000fe20003f64270 */
[----:B------:R0:W1:Y:S01]  /*2df0*/  MUFU.TANH R92, R63 ;  /* 0x0000003f005c7308 */ /* 0x0000620000002400 */
[----:B------:R-:W-:-:S07]  /*2e00*/  FMNMX.FTZ R12, R89, R12, !PT ;  /* 0x0000000c590c7209 */ /* 0x000fce0007810000 */
[----:B------:R-:W-:Y:S01]  /*2e10*/  MUFU.TANH R79, R79 ;  /* 0x0000004f004f7308 */ /* 0x000fe20000002400 */
[----:B0-----:R-:W-:Y:S01]  /*2e20*/  FMUL.FTZ R63, R0, R69 ;  /* 0x00000045003f7220 */ /* 0x001fe20000410000 */
[----:B------:R-:W-:Y:S02]  /*2e30*/  FSEL R69, R84, -INF , P6 ;  /* 0xff80000054457808 */ /* 0x000fe40003000000 */
[----:B--2---:R-:W-:Y:S02]  /*2e40*/  FSEL R80, R80, -INF , P2 ;  /* 0xff80000050507808 */ /* 0x004fe40001000000 */
[----:B------:R-:W-:Y:S02]  /*2e50*/  FMNMX.FTZ R12, R69, R12, !PT ;  /* 0x0000000c450c7209 */ /* 0x000fe40007810000 */
[----:B------:R-:W0:Y:S01]  /*2e60*/  MUFU.TANH R65, R66 ;  /* 0x0000004200417308 */ /* 0x000e220000002400 */
[----:B------:R-:W-:Y:S02]  /*2e70*/  ISETP.GT.AND P2, PT, R121, 0x50, PT ;  /* 0x000000507900780c */ /* 0x000fe40003f44270 */
[----:B-1----:R-:W-:-:S05]  /*2e80*/  FSEL R73, R92, -INF , P3 ;  /* 0xff8000005c497808 */ /* 0x002fca0001800000 */
[----:B------:R-:W1:Y:S08]  /*2e90*/  MUFU.TANH R56, R56 ;  /* 0x0000003800387308 */ /* 0x000e700000002400 */
[----:B------:R2:W-:Y:S01]  /*2ea0*/  MUFU.TANH R66, R42 ;  /* 0x0000002a00427308 */ /* 0x0005e20000002400 */
[----:B0-----:R-:W-:-:S07]  /*2eb0*/  FSEL R65, R65, -INF , P2 ;  /* 0xff80000041417808 */ /* 0x001fce0001000000 */
[----:B------:R0:W-:Y:S01]  /*2ec0*/  MUFU.TANH R96, R67 ;  /* 0x0000004300607308 */ /* 0x0001e20000002400 */
[----:B--2---:R-:W-:Y:S02]  /*2ed0*/  FSEL R42, R77, -INF , P4 ;  /* 0xff8000004d2a7808 */ /* 0x004fe40002000000 */
[C---:B------:R-:W-:Y:S02]  /*2ee0*/  ISETP.GT.AND P4, PT, R121.reuse, 0x48, PT ;  /* 0x000000487900780c */ /* 0x040fe40003f84270 */
[----:B-1----:R-:W-:Y:S02]  /*2ef0*/  FSEL R56, R56, -INF , P6 ;  /* 0xff80000038387808 */ /* 0x002fe40003000000 */
[----:B------:R-:W-:Y:S01]  /*2f00*/  ISETP.GT.AND P6, PT, R121, 0x58, PT ;  /* 0x000000587900780c */ /* 0x000fe20003fc4270 */
[----:B------:R-:W-:Y:S01]  /*2f10*/  MUFU.TANH R57, R57 ;  /* 0x0000003900397308 */ /* 0x000fe20000002400 */
[----:B0-----:R-:W-:-:S04]  /*2f20*/  FSEL R67, R88, -INF , P5 ;  /* 0xff80000058437808 */ /* 0x001fc80002800000 */
[----:B------:R-:W-:-:S03]  /*2f30*/  FMNMX.FTZ R12, R67, R12, !PT ;  /* 0x0000000c430c7209 */ /* 0x000fc60007810000 */
[----:B------:R-:W-:Y:S08]  /*2f40*/  MUFU.TANH R70, R70 ;  /* 0x0000004600467308 */ /* 0x000ff00000002400 */
[----:B------:R0:W-:Y:S08]  /*2f50*/  MUFU.TANH R107, R51 ;  /* 0x00000033006b7308 */ /* 0x0001f00000002400 */
[----:B------:R-:W1:Y:S01]  /*2f60*/  MUFU.TANH R58, R58 ;  /* 0x0000003a003a7308 */ /* 0x000e620000002400 */
[----:B0-----:R-:W-:-:S04]  /*2f70*/  FSEL R51, R90, -INF , P4 ;  /* 0xff8000005a337808 */ /* 0x001fc80002000000 */
[----:B------:R-:W-:-:S03]  /*2f80*/  FMNMX.FTZ R12, R51, R12, !PT ;  /* 0x0000000c330c7209 */ /* 0x000fc60007810000 */
[----:B------:R-:W-:Y:S01]  /*2f90*/  MUFU.TANH R59, R59 ;  /* 0x0000003b003b7308 */ /* 0x000fe20000002400 */
[----:B------:R-:W-:-:S04]  /*2fa0*/  FMNMX.FTZ R12, R73, R12, !PT ;  /* 0x0000000c490c7209 */ /* 0x000fc80007810000 */
[----:B------:R-:W-:-:S03]  /*2fb0*/  FMNMX.FTZ R12, R65, R12, !PT ;  /* 0x0000000c410c7209 */ /* 0x000fc60007810000 */
[----:B------:R0:W-:Y:S01]  /*2fc0*/  MUFU.TANH R97, R44 ;  /* 0x0000002c00617308 */ /* 0x0001e20000002400 */
[----:B-1----:R-:W-:Y:S02]  /*2fd0*/  FSEL R58, R58, -INF , P4 ;  /* 0xff8000003a3a7808 */ /* 0x002fe40002000000 */
[----:B------:R-:W-:-:S05]  /*2fe0*/  ISETP.GT.AND P4, PT, R121, 0x60, PT ;  /* 0x000000607900780c */ /* 0x000fca0003f84270 */
[----:B------:R-:W-:Y:S01]  /*2ff0*/  MUFU.TANH R61, R61 ;  /* 0x0000003d003d7308 */ /* 0x000fe20000002400 */
[----:B0-----:R-:W-:Y:S02]  /*3000*/  FSEL R44, R79, -INF , P1 ;  /* 0xff8000004f2c7808 */ /* 0x001fe40000800000 */
[----:B------:R-:W-:-:S05]  /*3010*/  ISETP.GT.AND P1, PT, R121, 0x51, PT ;  /* 0x000000517900780c */ /* 0x000fca0003f24270 */
[----:B------:R-:W-:Y:S08]  /*3020*/  MUFU.TANH R43, R43 ;  /* 0x0000002b002b7308 */ /* 0x000ff00000002400 */
[----:B------:R0:W-:Y:S08]  /*3030*/  MUFU.TANH R105, R49 ;  /* 0x0000003100697308 */ /* 0x0001f00000002400 */
[----:B------:R-:W1:Y:S01]  /*3040*/  MUFU.TANH R60, R60 ;  /* 0x0000003c003c7308 */ /* 0x000e620000002400 */
[----:B0-----:R-:W-:-:S04]  /*3050*/  FSEL R49, R96, -INF , P1 ;  /* 0xff80000060317808 */ /* 0x001fc80000800000 */
[----:B------:R-:W-:-:S03]  /*3060*/  FMNMX.FTZ R12, R49, R12, !PT ;  /* 0x0000000c310c7209 */ /* 0x000fc60007810000 */
[----:B------:R0:W-:Y:S08]  /*3070*/  MUFU.TANH R101, R46 ;  /* 0x0000002e00657308 */ /* 0x0001f00000002400 */
[----:B------:R2:W-:Y:S01]  /*3080*/  MUFU.TANH R11, R39 ;  /* 0x00000027000b7308 */ /* 0x0005e20000002400 */
[----:B0-----:R-:W-:Y:S02]  /*3090*/  FSEL R46, R57, -INF , P5 ;  /* 0xff800000392e7808 */ /* 0x001fe40002800000 */
[----:B------:R-:W-:-:S02]  /*30a0*/  ISETP.GT.AND P5, PT, R121, 0x59, PT ;  /* 0x000000597900780c */ /* 0x000fc40003fa4270 */
[----:B-1----:R-:W-:Y:S02]  /*30b0*/  FSEL R60, R60, -INF , P1 ;  /* 0xff8000003c3c7808 */ /* 0x002fe40000800000 */
[----:B------:R-:W-:Y:S01]  /*30c0*/  ISETP.GT.AND P1, PT, R121, 0x69, PT ;  /* 0x000000697900780c */ /* 0x000fe20003f24270 */
[----:B------:R-:W0:Y:S01]  /*30d0*/  MUFU.TANH R62, R62 ;  /* 0x0000003e003e7308 */ /* 0x000e220000002400 */
[----:B--2---:R-:W-:-:S07]  /*30e0*/  FSEL R39, R70, -INF , P6 ;  /* 0xff80000046277808 */ /* 0x004fce0003000000 */
[----:B------:R1:W2:Y:S08]  /*30f0*/  MUFU.TANH R106, R50 ;  /* 0x00000032006a7308 */ /* 0x0002b00000002400 */
[----:B------:R3:W-:Y:S01]  /*3100*/  MUFU.TANH R117, R31 ;  /* 0x0000001f00757308 */ /* 0x0007e20000002400 */
[----:B-1----:R-:W-:Y:S02]  /*3110*/  FMNMX.FTZ R50, R39, R12, !PT ;  /* 0x0000000c27327209 */ /* 0x002fe40007810000 */
[----:B------:R-:W-:-:S02]  /*3120*/  FSEL R12, R66, -INF , P4 ;  /* 0xff800000420c7808 */ /* 0x000fc40002000000 */
[----:B0-----:R-:W-:Y:S02]  /*3130*/  FSEL R62, R62, -INF , P6 ;  /* 0xff8000003e3e7808 */ /* 0x001fe40003000000 */
[----:B------:R-:W-:Y:S01]  /*3140*/  ISETP.GT.AND P6, PT, R121, 0x70, PT ;  /* 0x000000707900780c */ /* 0x000fe20003fc4270 */
[----:B------:R-:W0:Y:S01]  /*3150*/  MUFU.TANH R63, R63 ;  /* 0x0000003f003f7308 */ /* 0x000e220000002400 */
[----:B---3--:R-:W-:-:S04]  /*3160*/  FSEL R31, R68, -INF , P5 ;  /* 0xff800000441f7808 */ /* 0x008fc80002800000 */
[----:B------:R-:W-:Y:S02]  /*3170*/  FMNMX.FTZ R5, R31, R50, !PT ;  /* 0x000000321f057209 */ /* 0x000fe40007810000 */
[----:B------:R-:W-:Y:S01]  /*3180*/  FSEL R50, R61, -INF , P2 ;  /* 0xff8000003d327808 */ /* 0x000fe20001000000 */
[----:B------:R1:W-:Y:S01]  /*3190*/  MUFU.TANH R104, R48 ;  /* 0x0000003000687308 */ /* 0x0003e20000002400 */
[----:B------:R-:W-:Y:S02]  /*31a0*/  ISETP.GT.AND P2, PT, R121, 0x68, PT ;  /* 0x000000687900780c */ /* 0x000fe40003f44270 */
[----:B------:R-:W-:-:S05]  /*31b0*/  FMNMX.FTZ R5, R12, R5, !PT ;  /* 0x000000050c057209 */ /* 0x000fca0007810000 */
[----:B------:R-:W3:Y:S01]  /*31c0*/  MUFU.TANH R64, R64 ;  /* 0x0000004000407308 */ /* 0x000ee20000002400 */
[----:B-1----:R-:W-:Y:S02]  /*31d0*/  FSEL R48, R59, -INF , P3 ;  /* 0xff8000003b307808 */ /* 0x002fe40001800000 */
[----:B------:R-:W-:-:S04]  /*31e0*/  ISETP.GT.AND P3, PT, R121, 0x61, PT ;  /* 0x000000617900780c */ /* 0x000fc80003f64270 */
[----:B------:R-:W-:Y:S01]  /*31f0*/  FSEL R84, R43, -INF , P3 ;  /* 0xff8000002b547808 */ /* 0x000fe20001800000 */
[----:B------:R-:W1:Y:S01]  /*3200*/  MUFU.TANH R41, R41 ;  /* 0x0000002900297308 */ /* 0x000e620000002400 */
[----:B--2---:R-:W-:-:S07]  /*3210*/  FSEL R43, R106, -INF , P6 ;  /* 0xff8000006a2b7808 */ /* 0x004fce0003000000 */
[----:B------:R2:W-:Y:S08]  /*3220*/  MUFU.TANH R108, R52 ;  /* 0x00000034006c7308 */ /* 0x0005f00000002400 */
[----:B------:R-:W4:Y:S01]  /*3230*/  MUFU.TANH R110, R54 ;  /* 0x00000036006e7308 */ /* 0x000f220000002400 */
[----:B--2---:R-:W-:-:S07]  /*3240*/  FMNMX.FTZ R52, R84, R5, !PT ;  /* 0x0000000554347209 */ /* 0x004fce0007810000 */
[----:B------:R2:W5:Y:S08]  /*3250*/  MUFU.TANH R115, R27 ;  /* 0x0000001b00737308 */ /* 0x0005700000002400 */
[----:B------:R3:W5:Y:S01]  /*3260*/  MUFU.TANH R119, R35 ;  /* 0x0000002300777308 */ /* 0x0007620000002400 */
[----:B--2---:R-:W-:-:S04]  /*3270*/  FSEL R27, R101, -INF , P2 ;  /* 0xff800000651b7808 */ /* 0x004fc80001000000 */
[----:B------:R-:W-:Y:S02]  /*3280*/  FMNMX.FTZ R54, R27, R52, !PT ;  /* 0x000000341b367209 */ /* 0x000fe40007810000 */
[----:B0-----:R-:W-:Y:S01]  /*3290*/  FSEL R52, R63, -INF , P5 ;  /* 0xff8000003f347808 */ /* 0x001fe20002800000 */
[----:B------:R-:W-:Y:S01]  /*32a0*/  MUFU.TANH R122, R37 ;  /* 0x00000025007a7308 */ /* 0x000fe20000002400 */
[----:B---3--:R-:W-:Y:S02]  /*32b0*/  FSEL R35, R103, -INF , P1 ;  /* 0xff80000067237808 */ /* 0x008fe40000800000 */
[----:B------:R-:W-:Y:S02]  /*32c0*/  ISETP.GT.AND P5, PT, R121, 0x71, PT ;  /* 0x000000717900780c */ /* 0x000fe40003fa4270 */
[----:B------:R-:W-:Y:S02]  /*32d0*/  FMNMX.FTZ R66, R35, R54, !PT ;  /* 0x0000003623427209 */ /* 0x000fe40007810000 */
[----:B------:R-:W-:-:S02]  /*32e0*/  FSEL R54, R64, -INF , P4 ;  /* 0xff80000040367808 */ /* 0x000fc40002000000 */
[----:B------:R-:W-:Y:S02]  /*32f0*/  ISETP.GT.AND P4, PT, R121, 0x78, PT ;  /* 0x000000787900780c */ /* 0x000fe40003f84270 */
[----:B------:R-:W-:Y:S02]  /*3300*/  FSEL R57, R107, -INF , P5 ;  /* 0xff8000006b397808 */ /* 0x000fe40002800000 */
[----:B------:R-:W-:Y:S02]  /*3310*/  FMNMX.FTZ R66, R43, R66, !PT ;  /* 0x000000422b427209 */ /* 0x000fe40007810000 */
[----:B-1----:R-:W-:Y:S02]  /*3320*/  FSEL R64, R41, -INF , P3 ;  /* 0xff80000029407808 */ /* 0x002fe40001800000 */
[----:B------:R-:W-:Y:S02]  /*3330*/  ISETP.GT.AND P3, PT, R121, 0x79, PT ;  /* 0x000000797900780c */ /* 0x000fe40003f64270 */
[----:B----4-:R-:W-:-:S02]  /*3340*/  FSEL R41, R110, -INF , P4 ;  /* 0xff8000006e297808 */ /* 0x010fc40002000000 */
[----:B------:R-:W-:Y:S01]  /*3350*/  FMNMX.FTZ R68, R57, R66, !PT ;  /* 0x0000004239447209 */ /* 0x000fe20007810000 */
[----:B------:R-:W0:Y:S01]  /*3360*/  MUFU.TANH R110, R28 ;  /* 0x0000001c006e7308 */ /* 0x000e220000002400 */
[----:B------:R-:W-:Y:S02]  /*3370*/  FSEL R66, R97, -INF , P2 ;  /* 0xff80000061427808 */ /* 0x000fe40001000000 */
[----:B------:R-:W-:Y:S02]  /*3380*/  ISETP.GT.AND P2, PT, R121, 0x80, PT ;  /* 0x000000807900780c */ /* 0x000fe40003f44270 */
[----:B------:R-:W-:Y:S02]  /*3390*/  FSEL R59, R111, -INF , P3 ;  /* 0xff8000006f3b7808 */ /* 0x000fe40001800000 */
[----:B------:R-:W-:Y:S02]  /*33a0*/  FMNMX.FTZ R70, R41, R68, !PT ;  /* 0x0000004429467209 */ /* 0x000fe40007810000 */
[----:B------:R-:W-:-:S02]  /*33b0*/  FSEL R68, R100, -INF , P1 ;  /* 0xff80000064447808 */ /* 0x000fc40000800000 */
[----:B------:R-:W-:Y:S02]  /*33c0*/  ISETP.GT.AND P1, PT, R121, 0x81, PT ;  /* 0x000000817900780c */ /* 0x000fe40003f24270 */
[----:B------:R-:W-:Y:S02]  /*33d0*/  FSEL R61, R114, -INF , P2 ;  /* 0xff800000723d7808 */ /* 0x000fe40001000000 */
[----:B------:R-:W-:Y:S01]  /*33e0*/  FMNMX.FTZ R74, R59, R70, !PT ;  /* 0x000000463b4a7209 */ /* 0x000fe20007810000 */
[----:B------:R-:W1:Y:S01]  /*33f0*/  MUFU.TANH R114, R29 ;  /* 0x0000001d00727308 */ /* 0x000e620000002400 */
[----:B------:R-:W-:Y:S02]  /*3400*/  FSEL R70, R104, -INF , P6 ;  /* 0xff80000068467808 */ /* 0x000fe40003000000 */
[----:B------:R-:W-:Y:S02]  /*3410*/  ISETP.GT.AND P6, PT, R121, 0x88, PT ;  /* 0x000000887900780c */ /* 0x000fe40003fc4270 */
[----:B-----5:R-:W-:-:S02]  /*3420*/  FSEL R63, R115, -INF , P1 ;  /* 0xff800000733f7808 */ /* 0x020fc40000800000 */
[----:B------:R-:W-:Y:S02]  /*3430*/  FMNMX.FTZ R78, R61, R74, !PT ;  /* 0x0000004a3d4e7209 */ /* 0x000fe40007810000 */
[----:B------:R-:W-:Y:S02]  /*3440*/  FSEL R74, R105, -INF , P5 ;  /* 0xff800000694a7808 */ /* 0x000fe40002800000 */
[----:B------:R-:W-:Y:S02]  /*3450*/  ISETP.GT.AND P5, PT, R121, 0x89, PT ;  /* 0x000000897900780c */ /* 0x000fe40003fa4270 */
[----:B------:R-:W-:Y:S02]  /*3460*/  FSEL R77, R116, -INF , P6 ;  /* 0xff800000744d7808 */ /* 0x000fe40003000000 */
[----:B------:R-:W-:Y:S01]  /*3470*/  FMNMX.FTZ R88, R63, R78, !PT ;  /* 0x0000004e3f587209 */ /* 0x000fe20007810000 */
[----:B------:R-:W2:Y:S01]  /*3480*/  MUFU.TANH R116, R32 ;  /* 0x0000002000747308 */ /* 0x000ea20000002400 */
[----:B------:R-:W-:-:S02]  /*3490*/  FSEL R78, R108, -INF , P4 ;  /* 0xff8000006c4e7808 */ /* 0x000fc40002000000 */
[----:B------:R-:W-:Y:S02]  /*34a0*/  ISETP.GT.AND P4, PT, R121, 0x90, PT ;  /* 0x000000907900780c */ /* 0x000fe40003f84270 */
[----:B------:R-:W-:Y:S02]  /*34b0*/  FSEL R79, R117, -INF , P5 ;  /* 0xff800000754f7808 */ /* 0x000fe40002800000 */
[----:B------:R-:W-:Y:S02]  /*34c0*/  FMNMX.FTZ R90, R77, R88, !PT ;  /* 0x000000584d5a7209 */ /* 0x000fe40007810000 */
[----:B------:R-:W-:Y:S02]  /*34d0*/  FSEL R88, R109, -INF , P3 ;  /* 0xff8000006d587808 */ /* 0x000fe40001800000 */
[----:B------:R-:W-:Y:S02]  /*34e0*/  ISETP.GT.AND P3, PT, R121, 0x91, PT ;  /* 0x000000917900780c */ /* 0x000fe40003f64270 */
[----:B------:R-:W-:-:S02]  /*34f0*/  FSEL R95, R118, -INF , P4 ;  /* 0xff800000765f7808 */ /* 0x000fc40002000000 */
[----:B------:R-:W-:Y:S01]  /*3500*/  FMNMX.FTZ R92, R79, R90, !PT ;  /* 0x0000005a4f5c7209 */ /* 0x000fe20007810000 */
[----:B------:R-:W3:Y:S01]  /*3510*/  MUFU.TANH R118, R33 ;  /* 0x0000002100767308 */ /* 0x000ee20000002400 */
[----:B------:R-:W-:Y:S02]  /*3520*/  FSEL R90, R112, -INF , P2 ;  /* 0xff800000705a7808 */ /* 0x000fe40001000000 */
[----:B------:R-:W-:Y:S02]  /*3530*/  ISETP.GT.AND P2, PT, R121, 0x98, PT ;  /* 0x000000987900780c */ /* 0x000fe40003f44270 */
[----:B------:R-:W-:Y:S02]  /*3540*/  FSEL R97, R119, -INF , P3 ;  /* 0xff80000077617808 */ /* 0x000fe40001800000 */
[----:B------:R-:W-:Y:S02]  /*3550*/  FMNMX.FTZ R94, R95, R92, !PT ;  /* 0x0000005c5f5e7209 */ /* 0x000fe40007810000 */
[----:B------:R-:W-:-:S02]  /*3560*/  FSEL R92, R113, -INF , P1 ;  /* 0xff800000715c7808 */ /* 0x000fc40000800000 */
[----:B------:R-:W-:Y:S02]  /*3570*/  FSEL R99, R10, -INF , P2 ;  /* 0xff8000000a637808 */ /* 0x000fe40001000000 */
[----:B------:R-:W-:Y:S02]  /*3580*/  ISETP.GT.AND P1, PT, R121, 0x99, PT ;  /* 0x000000997900780c */ /* 0x000fe40003f24270 */
[----:B------:R-:W-:Y:S02]  /*3590*/  FMNMX.FTZ R10, R97, R94, !PT ;  /* 0x0000005e610a7209 */ /* 0x000fe40007810000 */
[----:B------:R-:W-:Y:S01]  /*35a0*/  FSEL R94, R11, -INF , P1 ;  /* 0xff8000000b5e7808 */ /* 0x000fe20000800000 */
[----:B------:R-:W-:Y:S01]  /*35b0*/  IMAD.U32 R11, RZ, RZ, UR6 ;  /* 0x00000006ff0b7e24 */ /* 0x000fe2000f8e00ff */
[----:B------:R-:W-:Y:S02]  /*35c0*/  FMNMX.FTZ R5, R99, R10, !PT ;  /* 0x0000000a63057209 */ /* 0x000fe40007810000 */
[----:B0-----:R-:W-:-:S02]  /*35d0*/  FSEL R110, R110, -INF , P6 ;  /* 0xff8000006e6e7808 */ /* 0x001fc40003000000 */
[----:B------:R-:W-:Y:S02]  /*35e0*/  FMNMX.FTZ R5, R94, R5, !PT ;  /* 0x000000055e057209 */ /* 0x000fe40007810000 */
[----:B-1----:R-:W-:Y:S02]  /*35f0*/  FSEL R114, R114, -INF , P5 ;  /* 0xff80000072727808 */ /* 0x002fe40002800000 */
[----:B--2---:R-:W-:Y:S01]  /*3600*/  FSEL R116, R116, -INF , P4 ;  /* 0xff80000074747808 */ /* 0x004fe20002000000 */
[----:B------:R-:W0:Y:S01]  /*3610*/  SHFL.BFLY PT, R10, R5, 0x2, 0x1f ;  /* 0x0c401f00050a7f89 */ /* 0x000e2200000e0000 */
[----:B---3--:R-:W-:Y:S02]  /*3620*/  FSEL R118, R118, -INF , P3 ;  /* 0xff80000076767808 */ /* 0x008fe40001800000 */
[----:B------:R-:W-:Y:S02]  /*3630*/  FSEL R122, R122, -INF , P1 ;  /* 0xff8000007a7a7808 */ /* 0x000fe40000800000 */
[----:B------:R-:W-:-:S13]  /*3640*/  R2UR UR6, R3 ;  /* 0x00000000030672ca */ /* 0x000fda00000e0000 */
[----:B------:R-:W-:-:S04]  /*3650*/  UIADD3 UR6, UR6, 0x29840, URZ ;  /* 0x0002984006067890 */ /* 0x000fc8000fffe03f */
[----:B------:R-:W-:Y:S01]  /*3660*/  UPRMT UR6, UR37, 0x654, UR6 ;  /* 0x0000065425067896 */ /* 0x000fe20008000006 */
[----:B0-----:R-:W-:-:S05]  /*3670*/  FMNMX.FTZ R7, R5, R10, !PT ;  /* 0x0000000a05077209 */ /* 0x001fca0007810000 */
[----:B------:R-:W0:Y:S03]  /*3680*/  SHFL.BFLY PT, R10, R7, 0x1, 0x1f ;  /* 0x0c201f00070a7f89 */ /* 0x000e2600000e0000 */
[----:B------:R-:W-:Y:S01]  /*3690*/  SYNCS.ARRIVE.TRANS64.RED.A1T0 RZ, [UR6], RZ ;  /* 0x000000ffffff79a7 */ /* 0x000fe20008100406 */
[----:B0-----:R-:W-:-:S04]  /*36a0*/  FMNMX.FTZ R10, R7, R10, !PT ;  /* 0x0000000a070a7209 */ /* 0x001fc80007810000 */
[C---:B------:R-:W-:Y:S01]  /*36b0*/  FSETP.NEU.FTZ.AND P0, PT, R10.reuse, -INF , PT ;  /* 0xff8000000a00780b */ /* 0x040fe20003f1d000 */
[----:B------:R-:W-:-:S05]  /*36c0*/  FFMA.FTZ R96, R10, R11, -8 ;  /* 0xc10000000a607423 */ /* 0x000fca000001000b */
[----:B------:R-:W-:Y:S02]  /*36d0*/  FSEL R96, R96, RZ, P0 ;  /* 0x000000ff60607208 */ /* 0x000fe40000000000 */
[----:B------:R-:W-:Y:S02]  /*36e0*/  ISETP.NE.AND P0, PT, R120, RZ, PT ;  /* 0x000000ff7800720c */ /* 0x000fe40003f05270 */
[----:B------:R0:W1:Y:S01]  /*36f0*/  MUFU.TANH R120, R36 ;  /* 0x0000002400787308 */ /* 0x0000620000002400 */
[----:B------:R-:W-:-:S01]  /*3700*/  FFMA.FTZ R32, R21, R11, -R96 ;  /* 0x0000000b15207223 */ /* 0x000fc20000010860 */
[----:B------:R-:W-:Y:S01]  /*3710*/  FMNMX.FTZ R21, R30, R15, !PT ;  /* 0x0000000f1e157209 */ /* 0x000fe20007810000 */
[----:B------:R-:W-:-:S01]  /*3720*/  FFMA.FTZ R28, R25, R11, -R96 ;  /* 0x0000000b191c7223 */ /* 0x000fc20000010860 */
[-CC-:B------:R-:W-:Y:S01]  /*3730*/  FFMA.FTZ R47, R47, R11.reuse, -R96.reuse ;  /* 0x0000000b2f2f7223 */ /* 0x180fe20000010860 */
[----:B------:R-:W-:-:S01]  /*3740*/  FFMA.FTZ R112, R31, R11, -R96 ;  /* 0x0000000b1f707223 */ /* 0x000fc20000010860 */
[----:B------:R-:W-:Y:S01]  /*3750*/  FMNMX.FTZ R21, R34, R21, !PT ;  /* 0x0000001522157209 */ /* 0x000fe20007810000 */
[----:B------:R-:W-:-:S01]  /*3760*/  FFMA.FTZ R31, R12, R11, -R96 ;  /* 0x0000000b0c1f7223 */ /* 0x000fc20000010860 */
[-CC-:B------:R-:W-:Y:S01]  /*3770*/  FFMA.FTZ R108, R49, R11.reuse, -R96.reuse ;  /* 0x0000000b316c7223 */ /* 0x180fe20000010860 */
[----:B0-----:R-:W-:-:S01]  /*3780*/  FFMA.FTZ R36, R45, R11, -R96 ;  /* 0x0000000b2d247223 */ /* 0x001fc20000010860 */
[----:B------:R-:W-:Y:S01]  /*3790*/  FMNMX.FTZ R21, R20, R21, !PT ;  /* 0x0000001514157209 */ /* 0x000fe20007810000 */
[----:B------:R-:W-:-:S01]  /*37a0*/  FFMA.FTZ R51, R51, R11, -R96 ;  /* 0x0000000b33337223 */ /* 0x000fc20000010860 */
[-CC-:B------:R-:W-:Y:S01]  /*37b0*/  FFMA.FTZ R65, R65, R11.reuse, -R96.reuse ;  /* 0x0000000b41417223 */ /* 0x180fe20000010860 */
[----:B------:R-:W-:-:S01]  /*37c0*/  FFMA.FTZ R53, R53, R11, -R96 ;  /* 0x0000000b35357223 */ /* 0x000fc20000010860 */
[----:B------:R-:W-:Y:S01]  /*37d0*/  FMNMX.FTZ R21, R38, R21, !PT ;  /* 0x0000001526157209 */ /* 0x000fe20007810000 */
[----:B------:R-:W-:-:S01]  /*37e0*/  FFMA.FTZ R5, R82, R11, -R96 ;  /* 0x0000000b52057223 */ /* 0x000fc20000010860 */
[--C-:B------:R-:W-:Y:S01]  /*37f0*/  FFMA.FTZ R7, R86, R11, -R96.reuse ;  /* 0x0000000b56077223 */ /* 0x100fe20000010860 */
[----:B-1----:R-:W-:Y:S01]  /*3800*/  FSEL R120, R120, -INF , P2 ;  /* 0xff80000078787808 */ /* 0x002fe20001000000 */
[----:B------:R-:W-:Y:S01]  /*3810*/  MUFU.EX2 R28, R28 ;  /* 0x0000001c001c7308 */ /* 0x000fe20000000800 */
[----:B------:R-:W-:Y:S01]  /*3820*/  FMNMX.FTZ R25, R40, R21, !PT ;  /* 0x0000001528197209 */ /* 0x000fe20007810000 */
[-CC-:B------:R-:W-:Y:S01]  /*3830*/  FFMA.FTZ R104, R67, R11.reuse, -R96.reuse ;  /* 0x0000000b43687223 */ /* 0x180fe20000010860 */
[----:B------:R-:W-:-:S01]  /*3840*/  FFMA.FTZ R9, R75, R11, -R96 ;  /* 0x0000000b4b097223 */ /* 0x000fc20000010860 */
[--C-:B------:R-:W-:Y:S01]  /*3850*/  FFMA.FTZ R55, R55, R11, -R96.reuse ;  /* 0x0000000b37377223 */ /* 0x100fe20000010860 */
[----:B------:R-:W-:Y:S01]  /*3860*/  FMNMX.FTZ R25, R72, R25, !PT ;  /* 0x0000001948197209 */ /* 0x000fe20007810000 */
[-CC-:B------:R-:W-:Y:S01]  /*3870*/  FFMA.FTZ R69, R69, R11.reuse, -R96.reuse ;  /* 0x0000000b45457223 */ /* 0x180fe20000010860 */
[----:B------:R-:W-:-:S01]  /*3880*/  FFMA.FTZ R126, R57, R11, -R96 ;  /* 0x0000000b397e7223 */ /* 0x000fc20000010860 */
        /* <DEDUP_REMOVED lines=8> */
[----:B------:R-:W0:Y:S01]  /*3910*/  MUFU.EX2 R5, R5 ;  /* 0x0000000500057308 */ /* 0x000e220000000800 */
[----:B------:R-:W-:Y:S01]  /*3920*/  FMNMX.FTZ R29, R80, R25, !PT ;  /* 0x00000019501d7209 */ /* 0x000fe20007810000 */
[-CC-:B------:R-:W-:Y:S01]  /*3930*/  FFMA.FTZ R98, R91, R11.reuse, -R96.reuse ;  /* 0x0000000b5b627223 */ /* 0x180fe20000010860 */
[----:B------:R-:W-:-:S01]  /*3940*/  FFMA.FTZ R100, R71, R11, -R96 ;  /* 0x0000000b47647223 */ /* 0x000fc20000010860 */
[--C-:B------:R-:W-:Y:S01]  /*3950*/  FFMA.FTZ R128, R59, R11, -R96.reuse ;  /* 0x0000000b3b807223 */ /* 0x100fe20000010860 */
[----:B------:R-:W-:Y:S01]  /*3960*/  FMNMX.FTZ R29, R44, R29, !PT ;  /* 0x0000001d2c1d7209 */ /* 0x000fe20007810000 */
[-CC-:B------:R-:W-:Y:S01]  /*3970*/  FFMA.FTZ R102, R89, R11.reuse, -R96.reuse ;  /* 0x0000000b59667223 */ /* 0x180fe20000010860 */
[----:B------:R-:W-:-:S01]  /*3980*/  FFMA.FTZ R106, R73, R11, -R96 ;  /* 0x0000000b496a7223 */ /* 0x000fc20000010860 */
[----:B------:R-:W1:Y:S01]  /*3990*/  MUFU.EX2 R7, R7 ;  /* 0x0000000700077308 */ /* 0x000e620000000800 */
        /* <DEDUP_REMOVED lines=15> */
[----:B------:R2:W-:Y:S01]  /*3a90*/  MUFU.EX2 R29, R47 ;  /* 0x0000002f001d7308 */ /* 0x0005e20000000800 */
[----:B------:R-:W-:-:S04]  /*3aa0*/  FMNMX.FTZ R33, R50, R33, !PT ;  /* 0x0000002132217209 */ /* 0x000fc80007810000 */
[----:B------:R-:W-:-:S03]  /*3ab0*/  FMNMX.FTZ R33, R60, R33, !PT ;  /* 0x000000213c217209 */ /* 0x000fc60007810000 */
[----:B------:R-:W-:Y:S01]  /*3ac0*/  MUFU.EX2 R13, R55 ;  /* 0x00000037000d7308 */ /* 0x000fe20000000800 */
        /* <DEDUP_REMOVED lines=8> */
[----:B------:R3:W-:Y:S01]  /*3b50*/  MUFU.EX2 R37, R51 ;  /* 0x0000003300257308 */ /* 0x0007e20000000800 */
[----:B------:R-:W-:-:S04]  /*3b60*/  FMNMX.FTZ R45, R70, R45, !PT ;  /* 0x0000002d462d7209 */ /* 0x000fc80007810000 */
[----:B------:R-:W-:-:S03]  /*3b70*/  FMNMX.FTZ R45, R74, R45, !PT ;  /* 0x0000002d4a2d7209 */ /* 0x000fc60007810000 */
[----:B------:R-:W-:Y:S01]  /*3b80*/  MUFU.EX2 R33, R69 ;  /* 0x0000004500217308 */ /* 0x000fe20000000800 */
[----:B--2---:R-:W-:-:S04]  /*3b90*/  FMNMX.FTZ R47, R78, R45, !PT ;  /* 0x0000002d4e2f7209 */ /* 0x004fc80007810000 */
[----:B------:R-:W-:-:S03]  /*3ba0*/  FMNMX.FTZ R47, R88, R47, !PT ;  /* 0x0000002f582f7209 */ /* 0x000fc60007810000 */
[----:B------:R2:W-:Y:S01]  /*3bb0*/  MUFU.EX2 R45, R65 ;  /* 0x00000041002d7308 */ /* 0x0005e20000000800 */
[----:B------:R-:W-:-:S04]  /*3bc0*/  FMNMX.FTZ R47, R90, R47, !PT ;  /* 0x0000002f5a2f7209 */ /* 0x000fc80007810000 */
[----:B------:R-:W-:-:S03]  /*3bd0*/  FMNMX.FTZ R47, R92, R47, !PT ;  /* 0x0000002f5c2f7209 */ /* 0x000fc60007810000 */
        /* <DEDUP_REMOVED lines=9> */
[----:B------:R-:W-:Y:S02]  /*3c70*/  MUFU.EX2 R86, R86 ;  /* 0x0000005600567308 */ /* 0x000fe40000000800 */
[----:B------:R-:W4:Y:S06]  /*3c80*/  SHFL.BFLY PT, R12, R47, 0x2, 0x1f ;  /* 0x0c401f002f0c7f89 */ /* 0x000f2c00000e0000 */
[----:B------:R-:W-:Y:S08]  /*3c90*/  MUFU.EX2 R98, R98 ;  /* 0x0000006200627308 */ /* 0x000ff00000000800 */
[----:B------:R-:W-:Y:S08]  /*3ca0*/  MUFU.EX2 R100, R100 ;  /* 0x0000006400647308 */ /* 0x000ff00000000800 */
[----:B------:R-:W-:Y:S01]  /*3cb0*/  MUFU.EX2 R102, R102 ;  /* 0x0000006600667308 */ /* 0x000fe20000000800 */
[----:B----4-:R-:W-:Y:S01]  /*3cc0*/  FMNMX.FTZ R49, R47, R12, !PT ;  /* 0x0000000c2f317209 */ /* 0x010fe20007810000 */
[----:B------:R-:W-:-:S04]  /*3cd0*/  FFMA.FTZ R47, R77, R11, -R96 ;  /* 0x0000000b4d2f7223 */ /* 0x000fc80000010860 */
[----:B------:R-:W4:Y:S02]  /*3ce0*/  SHFL.BFLY PT, R12, R49, 0x1, 0x1f ;  /* 0x0c201f00310c7f89 */ /* 0x000f2400000e0000 */
[----:B------:R-:W-:Y:S08]  /*3cf0*/  MUFU.EX2 R104, R104 ;  /* 0x0000006800687308 */ /* 0x000ff00000000800 */
[----:B------:R-:W-:Y:S08]  /*3d00*/  MUFU.EX2 R106, R106 ;  /* 0x0000006a006a7308 */ /* 0x000ff00000000800 */
[----:B------:R-:W-:Y:S01]  /*3d10*/  MUFU.EX2 R108, R108 ;  /* 0x0000006c006c7308 */ /* 0x000fe20000000800 */
[----:B----4-:R-:W-:-:S07]  /*3d20*/  FMNMX.FTZ R12, R49, R12, !PT ;  /* 0x0000000c310c7209 */ /* 0x010fce0007810000 */
[----:B------:R-:W-:Y:S01]  /*3d30*/  MUFU.EX2 R39, R39 ;  /* 0x0000002700277308 */ /* 0x000fe20000000800 */
[----:B------:R-:W-:-:S01]  /*3d40*/  FFMA.FTZ R49, R95, R11, -R96 ;  /* 0x0000000b5f317223 */ /* 0x000fc20000010860 */
[C---:B------:R-:W-:Y:S01]  /*3d50*/  FSETP.NEU.FTZ.AND P1, PT, R12.reuse, -INF , PT ;  /* 0xff8000000c00780b */ /* 0x040fe20003f3d000 */
[----:B---3--:R-:W-:-:S05]  /*3d60*/  FFMA.FTZ R51, R12, R11, -8 ;  /* 0xc10000000c337423 */ /* 0x008fca000001000b */
[----:B------:R-:W-:Y:S01]  /*3d70*/  MUFU.EX2 R112, R112 ;  /* 0x0000007000707308 */ /* 0x000fe20000000800 */
[----:B--2---:R-:W-:Y:S01]  /*3d80*/  FSEL R65, R51, RZ, P1 ;  /* 0x000000ff33417208 */ /* 0x004fe20000800000 */
[----:B------:R-:W-:Y:S01]  /*3d90*/  FFMA.FTZ R51, R99, R11, -R96 ;  /* 0x0000000b63337223 */ /* 0x000fe20000010860 */
[----:B------:R-:W-:-:S03]  /*3da0*/  PLOP3.LUT P1, PT, PT, PT, UP0, 0x80, 0x0 ;  /* 0x000000000000781c */ /* 0x000fc60003f2f008 */
[-CC-:B------:R-:W-:Y:S01]  /*3db0*/  FFMA.FTZ R14, R14, R11.reuse, -R65.reuse ;  /* 0x0000000b0e0e7223 */ /* 0x180fe20000010841 */
[----:B------:R-:W-:-:S01]  /*3dc0*/  FFMA.FTZ R53, R4, R11, -R65 ;  /* 0x0000000b04357223 */ /* 0x000fc20000010841 */
[-CC-:B------:R-:W-:Y:S01]  /*3dd0*/  FFMA.FTZ R6, R6, R11.reuse, -R65.reuse ;  /* 0x0000000b06067223 */ /* 0x180fe20000010841 */
[----:B------:R-:W-:-:S01]  /*3de0*/  FFMA.FTZ R24, R24, R11, -R65 ;  /* 0x0000000b18187223 */ /* 0x000fc20000010841 */
[-CC-:B------:R-:W-:Y:S01]  /*3df0*/  FFMA.FTZ R4, R26, R11.reuse, -R65.reuse ;  /* 0x0000000b1a047223 */ /* 0x180fe20000010841 */
[----:B------:R-:W-:-:S01]  /*3e00*/  FFMA.FTZ R55, R8, R11, -R65 ;  /* 0x0000000b08377223 */ /* 0x000fc20000010841 */
[----:B------:R-:W-:Y:S01]  /*3e10*/  MUFU.EX2 R14, R14 ;  /* 0x0000000e000e7308 */ /* 0x000fe20000000800 */
[----:B------:R-:W-:-:S01]  /*3e20*/  FFMA.FTZ R34, R34, R11, -R65 ;  /* 0x0000000b22227223 */ /* 0x000fc20000010841 */
[-CC-:B------:R-:W-:Y:S01]  /*3e30*/  FFMA.FTZ R30, R30, R11.reuse, -R65.reuse ;  /* 0x0000000b1e1e7223 */ /* 0x180fe20000010841 */
[----:B------:R-:W-:-:S01]  /*3e40*/  FFMA.FTZ R57, R38, R11, -R65 ;  /* 0x0000000b26397223 */ /* 0x000fc20000010841 */
[----:B0-----:R-:W-:Y:S01]  /*3e50*/  FADD.FTZ R38, R5, R28 ;  /* 0x0000001c05267221 */ /* 0x001fe20000010000 */
[----:B------:R-:W-:-:S01]  /*3e60*/  FFMA.FTZ R40, R40, R11, -R65 ;  /* 0x0000000b28287223 */ /* 0x000fc20000010841 */
[-CC-:B------:R-:W-:Y:S01]  /*3e70*/  FFMA.FTZ R72, R72, R11.reuse, -R65.reuse ;  /* 0x0000000b48487223 */ /* 0x180fe20000010841 */
[----:B------:R-:W-:-:S01]  /*3e80*/  FFMA.FTZ R8, R42, R11, -R65 ;  /* 0x0000000b2a087223 */ /* 0x000fc20000010841 */
[----:B------:R-:W0:Y:S01]  /*3e90*/  MUFU.EX2 R53, R53 ;  /* 0x0000003500357308 */ /* 0x000e220000000800 */
[----:B-1----:R-:W-:-:S01]  /*3ea0*/  FADD.FTZ R81, R7, R38 ;  /* 0x0000002607517221 */ /* 0x002fc20000010000 */
[-CC-:B------:R-:W-:Y:S01]  /*3eb0*/  FFMA.FTZ R59, R76, R11.reuse, -R65.reuse ;  /* 0x0000000b4c3b7223 */ /* 0x180fe20000010841 */
[----:B------:R-:W-:-:S01]  /*3ec0*/  FFMA.FTZ R80, R80, R11, -R65 ;  /* 0x0000000b50507223 */ /* 0x000fc20000010841 */
[-CC-:B------:R-:W-:Y:S01]  /*3ed0*/  FFMA.FTZ R44, R44, R11.reuse, -R65.reuse ;  /* 0x0000000b2c2c7223 */ /* 0x180fe20000010841 */
[----:B------:R-:W-:-:S01]  /*3ee0*/  FFMA.FTZ R61, R46, R11, -R65 ;  /* 0x0000000b2e3d7223 */ /* 0x000fc20000010841 */
[-CC-:B------:R-:W-:Y:S01]  /*3ef0*/  FFMA.FTZ R58, R58, R11.reuse, -R65.reuse ;  /* 0x0000000b3a3a7223 */ /* 0x180fe20000010841 */
[----:B------:R-:W-:-:S01]  /*3f00*/  FFMA.FTZ R48, R48, R11, -R65 ;  /* 0x0000000b30307223 */ /* 0x000fc20000010841 */
[----:B------:R1:W2:Y:S01]  /*3f10*/  MUFU.EX2 R67, R6 ;  /* 0x0000000600437308 */ /* 0x0002a20000000800 */
[----:B------:R-:W-:-:S01]  /*3f20*/  FFMA.FTZ R63, R60, R11, -R65 ;  /* 0x0000000b3c3f7223 */ /* 0x000fc20000010841 */
[-CC-:B------:R-:W-:Y:S01]  /*3f30*/  FFMA.FTZ R62, R62, R11.reuse, -R65.reuse ;  /* 0x0000000b3e3e7223 */ /* 0x180fe20000010841 */
[----:B------:R-:W-:-:S01]  /*3f40*/  FFMA.FTZ R52, R52, R11, -R65 ;  /* 0x0000000b34347223 */ /* 0x000fc20000010841 */
[-CC-:B------:R-:W-:Y:S01]  /*3f50*/  FFMA.FTZ R26, R54, R11.reuse, -R65.reuse ;  /* 0x0000000b361a7223 */ /* 0x180fe20000010841 */
[----:B------:R-:W-:-:S01]  /*3f60*/  FFMA.FTZ R64, R64, R11, -R65 ;  /* 0x0000000b40407223 */ /* 0x000fc20000010841 */
[-CC-:B------:R-:W-:Y:S01]  /*3f70*/  FFMA.FTZ R66, R66, R11.reuse, -R65.reuse ;  /* 0x0000000b42427223 */ /* 0x180fe20000010841 */
[----:B------:R-:W-:-:S01]  /*3f80*/  FFMA.FTZ R68, R68, R11, -R65 ;  /* 0x0000000b44447223 */ /* 0x000fc20000010841 */
[----:B------:R3:W4:Y:S01]  /*3f90*/  MUFU.EX2 R136, R24 ;  /* 0x0000001800887308 */ /* 0x0007220000000800 */
[----:B-1----:R-:W-:-:S01]  /*3fa0*/  FFMA.FTZ R6, R20, R11, -R65 ;  /* 0x0000000b14067223 */ /* 0x002fc20000010841 */
[-CC-:B------:R-:W-:Y:S01]  /*3fb0*/  FFMA.FTZ R20, R56, R11.reuse, -R65.reuse ;  /* 0x0000000b38147223 */ /* 0x180fe20000010841 */
[----:B------:R-:W-:-:S01]  /*3fc0*/  FFMA.FTZ R70, R70, R11, -R65 ;  /* 0x0000000b46467223 */ /* 0x000fc20000010841 */
[-CC-:B------:R-:W-:Y:S01]  /*3fd0*/  FFMA.FTZ R74, R74, R11.reuse, -R65.reuse ;  /* 0x0000000b4a4a7223 */ /* 0x180fe20000010841 */
[----:B------:R-:W-:-:S01]  /*3fe0*/  FFMA.FTZ R78, R78, R11, -R65 ;  /* 0x0000000b4e4e7223 */ /* 0x000fc20000010841 */
[-CC-:B------:R-:W-:Y:S01]  /*3ff0*/  FFMA.FTZ R88, R88, R11.reuse, -R65.reuse ;  /* 0x0000000b58587223 */ /* 0x180fe20000010841 */
[----:B------:R-:W-:-:S01]  /*4000*/  FFMA.FTZ R90, R90, R11, -R65 ;  /* 0x0000000b5a5a7223 */ /* 0x000fc20000010841 */
[----:B------:R-:W1:Y:S01]  /*4010*/  MUFU.EX2 R4, R4 ;  /* 0x0000000400047308 */ /* 0x000e620000000800 */
[----:B---3--:R-:W-:-:S01]  /*4020*/  FFMA.FTZ R24, R50, R11, -R65 ;  /* 0x0000000b32187223 */ /* 0x008fc20000010841 */
[-CC-:B------:R-:W-:Y:S01]  /*4030*/  FFMA.FTZ R92, R92, R11.reuse, -R65.reuse ;  /* 0x0000000b5c5c7223 */ /* 0x180fe20000010841 */
[----:B------:R-:W-:-:S01]  /*4040*/  FFMA.FTZ R110, R110, R11, -R65 ;  /* 0x0000000b6e6e7223 */ /* 0x000fc20000010841 */
[-CC-:B------:R-:W-:Y:S01]  /*4050*/  FFMA.FTZ R114, R114, R11.reuse, -R65.reuse ;  /* 0x0000000b72727223 */ /* 0x180fe20000010841 */
[----:B------:R-:W-:-:S01]  /*4060*/  FFMA.FTZ R116, R116, R11, -R65 ;  /* 0x0000000b74747223 */ /* 0x000fc20000010841 */
[-CC-:B------:R-:W-:Y:S01]  /*4070*/  FFMA.FTZ R118, R118, R11.reuse, -R65.reuse ;  /* 0x0000000b76767223 */ /* 0x180fe20000010841 */
[----:B------:R-:W-:-:S01]  /*4080*/  FFMA.FTZ R120, R120, R11, -R65 ;  /* 0x0000000b78787223 */ /* 0x000fc20000010841 */
[----:B------:R-:W3:Y:S01]  /*4090*/  MUFU.EX2 R55, R55 ;  /* 0x0000003700377308 */ /* 0x000ee20000000800 */
[----:B------:R-:W-:-:S01]  /*40a0*/  FFMA.FTZ R65, R122, R11, -R65 ;  /* 0x0000000b7a417223 */ /* 0x000fc20000010841 */
[--C-:B------:R-:W-:Y:S01]  /*40b0*/  IMAD.MOV.U32 R76, RZ, RZ, R87.reuse ;  /* 0x000000ffff4c7224 */ /* 0x100fe200078e0057 */
[-C--:B------:R-:W-:Y:S01]  /*40c0*/  MOV R60, R87.reuse ;  /* 0x00000057003c7202 */ /* 0x080fe20000000f00 */
[--C-:B------:R-:W-:Y:S01]  /*40d0*/  IMAD.MOV.U32 R56, RZ, RZ, R87.reuse ;  /* 0x000000ffff387224 */ /* 0x100fe200078e0057 */
[----:B------:R-:W-:Y:S01]  /*40e0*/  MOV R46, R87 ;  /* 0x00000057002e7202 */ /* 0x000fe20000000f00 */
[----:B------:R-:W-:-:S02]  /*40f0*/  IMAD.MOV.U32 R54, RZ, RZ, R87 ;  /* 0x000000ffff367224 */ /* 0x000fc400078e0057 */
[----:B------:R0:W-:Y:S01]  /*4100*/  MUFU.EX2 R69, R34 ;  /* 0x0000002200457308 */ /* 0x0001e20000000800 */
[--C-:B------:R-:W-:Y:S02]  /*4110*/  IMAD.MOV.U32 R50, RZ, RZ, R87.reuse ;  /* 0x000000ffff327224 */ /* 0x100fe400078e0057 */
[----:B------:R-:W-:-:S05]  /*4120*/  IMAD.MOV.U32 R42, RZ, RZ, R87 ;  /* 0x000000ffff2a7224 */ /* 0x000fca00078e0057 */
[----:B------:R-:W5:Y:S01]  /*4130*/  MUFU.EX2 R30, R30 ;  /* 0x0000001e001e7308 */ /* 0x000f620000000800 */
[----:B0-----:R-:W-:-:S04]  /*4140*/  FADD.FTZ R34, R14, R53 ;  /* 0x000000350e227221 */ /* 0x001fc80000010000 */
[----:B--2---:R-:W-:Y:S01]  /*4150*/  FADD.FTZ R79, R67, R34 ;  /* 0x00000022434f7221 */ /* 0x004fe20000010000 */
[----:B------:R-:W-:-:S01]  /*4160*/  FADD.FTZ R34, R32, R81 ;  /* 0x0000005120227221 */ /* 0x000fc20000010000 */
[C---:B----4-:R-:W-:Y:S01]  /*4170*/  F2FP.SATFINITE.E4M3.F32.PACK_AB_MERGE_C R67, R136.reuse, R67, RZ ;  /* 0x000000438843723e */ /* 0x050fe200048070ff */
[----:B------:R-:W0:Y:S01]  /*4180*/  MUFU.EX2 R6, R6 ;  /* 0x0000000600067308 */ /* 0x000e220000000800 */
[----:B------:R-:W-:-:S01]  /*4190*/  FADD.FTZ R81, R136, R79 ;  /* 0x0000004f88517221 */ /* 0x000fc20000010000 */
[----:B------:R-:W-:Y:S01]  /*41a0*/  FADD.FTZ R83, R9, R34 ;  /* 0x0000002209537221 */ /* 0x000fe20000010000 */
[----:B------:R-:W-:Y:S02]  /*41b0*/  F2FP.SATFINITE.E4M3.F32.PACK_AB_MERGE_C R172, R53, R14, R67 ;  /* 0x0000000e35ac723e */ /* 0x000fe40004807043 */
[----:B-1----:R-:W-:Y:S01]  /*41c0*/  FADD.FTZ R34, R4, R81 ;  /* 0x0000005104227221 */ /* 0x002fe20000010000 */
[----:B------:R-:W-:-:S01]  /*41d0*/  FADD.FTZ R38, R36, R83 ;  /* 0x0000005324267221 */ /* 0x000fc20000010000 */
[----:B------:R-:W-:Y:S01]  /*41e0*/  MOV R67, R87 ;  /* 0x0000005700437202 */ /* 0x000fe20000000f00 */
[----:B------:R-:W1:Y:S01]  /*41f0*/  MUFU.EX2 R57, R57 ;  /* 0x0000003900397308 */ /* 0x000e620000000800 */
[----:B---3--:R-:W-:-:S01]  /*4200*/  FADD.FTZ R3, R55, R34 ;  /* 0x0000002237037221 */ /* 0x008fc20000010000 */
[----:B------:R-:W-:Y:S01]  /*4210*/  FADD.FTZ R81, R13, R38 ;  /* 0x000000260d517221 */ /* 0x000fe20000010000 */
[----:B------:R-:W-:-:S02]  /*4220*/  MOV R53, R87 ;  /* 0x0000005700357202 */ /* 0x000fc40000000f00 */
[----:B-----5:R-:W-:Y:S01]  /*4230*/  FADD.FTZ R34, R30, R3 ;  /* 0x000000031e227221 */ /* 0x020fe20000010000 */
[----:B------:R-:W-:-:S01]  /*4240*/  FADD.FTZ R38, R82, R81 ;  /* 0x0000005152267221 */ /* 0x000fc20000010000 */
[----:B------:R-:W-:Y:S01]  /*4250*/  F2FP.SATFINITE.E4M3.F32.PACK_AB_MERGE_C R82, R82, R13, RZ ;  /* 0x0000000d5252723e */ /* 0x000fe200048070ff */
[----:B------:R-:W2:Y:S01]  /*4260*/  MUFU.EX2 R40, R40 ;  /* 0x0000002800287308 */ /* 0x000ea20000000800 */
[----:B------:R-:W-:-:S01]  /*4270*/  FADD.FTZ R81, R69, R34 ;  /* 0x0000002245517221 */ /* 0x000fc20000010000 */
[----:B------:R-:W-:Y:S01]  /*4280*/  FADD.FTZ R83, R15, R38 ;  /* 0x000000260f537221 */ /* 0x000fe20000010000 */
[----:B------:R-:W-:Y:S02]  /*4290*/  F2FP.SATFINITE.E4M3.F32.PACK_AB_MERGE_C R69, R69, R30, RZ ;  /* 0x0000001e4545723e */ /* 0x000fe400048070ff */
[----:B0-----:R-:W-:Y:S01]  /*42a0*/  FADD.FTZ R34, R6, R81 ;  /* 0x0000005106227221 */ /* 0x001fe20000010000 */
[----:B------:R-:W-:-:S01]  /*42b0*/  FADD.FTZ R38, R86, R83 ;  /* 0x0000005356267221 */ /* 0x000fc20000010000 */
[----:B------:R-:W-:Y:S01]  /*42c0*/  F2FP.SATFINITE.E4M3.F32.PACK_AB_MERGE_C R175, R36, R9, R82 ;  /* 0x0000000924af723e */ /* 0x000fe20004807052 */
[----:B------:R0:W3:Y:S01]  /*42d0*/  MUFU.EX2 R71, R72 ;  /* 0x0000004800477308 */ /* 0x0000e20000000800 */
[----:B-1----:R-:W-:-:S01]  /*42e0*/  FADD.FTZ R81, R57, R34 ;  /* 0x0000002239517221 */ /* 0x002fc20000010000 */
[----:B------:R-:W-:Y:S01]  /*42f0*/  FADD.FTZ R83, R21, R38 ;  /* 0x0000002615537221 */ /* 0x000fe20000010000 */
[----:B------:R-:W-:Y:S01]  /*4300*/  F2FP.SATFINITE.E4M3.F32.PACK_AB_MERGE_C R174, R55, R4, R69 ;  /* 0x0000000437ae723e */ /* 0x000fe20004807045 */
[----:B------:R-:W-:-:S02]  /*4310*/  IMAD.MOV.U32 R82, RZ, RZ, R87 ;  /* 0x000000ffff527224 */ /* 0x000fc400078e0057 */
[----:B------:R-:W-:-:S01]  /*4320*/  FADD.FTZ R38, R98, R83 ;  /* 0x0000005362267221 */ /* 0x000fc20000010000 */
[----:B------:R-:W-:Y:S01]  /*4330*/  F2FP.SATFINITE.E4M3.F32.PACK_AB_MERGE_C R98, R98, R21, RZ ;  /* 0x000000156262723e */ /* 0x000fe200048070ff */
[----:B------:R-:W1:Y:S01]  /*4340*/  MUFU.EX2 R8, R8 ;  /* 0x0000000800087308 */ /* 0x000e620000000800 */
[----:B--2---:R-:W-:-:S01]  /*4350*/  FADD.FTZ R34, R40, R81 ;  /* 0x0000005128227221 */ /* 0x004fc20000010000 */
[----:B------:R-:W-:Y:S01]  /*4360*/  FADD.FTZ R85, R25, R38 ;  /* 0x0000002619557221 */ /* 0x000fe20000010000 */
[----:B------:R-:W-:Y:S01]  /*4370*/  F2FP.SATFINITE.E4M3.F32.PACK_AB_MERGE_C R177, R86, R15, R98 ;  /* 0x0000000f56b1723e */ /* 0x000fe20004807062 */
[----:B------:R-:W-:Y:S02]  /*4380*/  IMAD.MOV.U32 R86, RZ, RZ, R87 ;  /* 0x000000ffff567224 */ /* 0x000fe400078e0057 */
[----:B------:R-:W-:-:S01]  /*4390*/  FADD.FTZ R38, R100, R85 ;  /* 0x0000005564267221 */ /* 0x000fc20000010000 */
[----:B0-----:R-:W-:Y:S01]  /*43a0*/  IMAD.MOV.U32 R72, RZ, RZ, R87 ;  /* 0x000000ffff487224 */ /* 0x001fe200078e0057 */
[----:B------:R-:W0:Y:S01]  /*43b0*/  MUFU.EX2 R59, R59 ;  /* 0x0000003b003b7308 */ /* 0x000e220000000800 */
[----:B---3--:R-:W-:-:S01]  /*43c0*/  FADD.FTZ R83, R71, R34 ;  /* 0x0000002247537221 */ /* 0x008fc20000010000 */
[----:B------:R-:W-:Y:S01]  /*43d0*/  FADD.FTZ R85, R29, R38 ;  /* 0x000000261d557221 */ /* 0x000fe20000010000 */
[----:B------:R-:W-:Y:S01]  /*43e0*/  F2FP.SATFINITE.E4M3.F32.PACK_AB_MERGE_C R38, R32, R7, RZ ;  /* 0x000000072026723e */ /* 0x000fe200048070ff */
[----:B------:R-:W-:Y:S01]  /*43f0*/  IMAD.MOV.U32 R69, RZ, RZ, R87 ;  /* 0x000000ffff457224 */ /* 0x000fe200078e0057 */
[----:B------:R-:W-:Y:S01]  /*4400*/  F2FP.SATFINITE.E4M3.F32.PACK_AB_MERGE_C R40, R71, R40, RZ ;  /* 0x000000284728723e */ /* 0x000fe200048070ff */
[C---:B------:R-:W-:Y:S01]  /*4410*/  FADD.FTZ R32, R102.reuse, R85 ;  /* 0x0000005566207221 */ /* 0x040fe20000010000 */
[----:B------:R-:W-:Y:S01]  /*4420*/  F2FP.SATFINITE.E4M3.F32.PACK_AB_MERGE_C R102, R102, R29, RZ ;  /* 0x0000001d6666723e */ /* 0x000fe200048070ff */
[----:B------:R-:W2:Y:S01]  /*4430*/  MUFU.EX2 R80, R80 ;  /* 0x0000005000507308 */ /* 0x000ea20000000800 */
[----:B-1----:R-:W-:-:S01]  /*4440*/  FADD.FTZ R34, R8, R83 ;  /* 0x0000005308227221 */ /* 0x002fc20000010000 */
[----:B------:R-:W-:Y:S01]  /*4450*/  F2FP.SATFINITE.E4M3.F32.PACK_AB_MERGE_C R173, R28, R5, R38 ;  /* 0x000000051cad723e */ /* 0x000fe20004807026 */
[--C-:B------:R-:W-:Y:S01]  /*4460*/  IMAD.MOV.U32 R85, RZ, RZ, R87.reuse ;  /* 0x000000ffff557224 */ /* 0x100fe200078e0057 */
[----:B------:R-:W-:Y:S01]  /*4470*/  F2FP.SATFINITE.E4M3.F32.PACK_AB_MERGE_C R176, R57, R6, R40 ;  /* 0x0000000639b0723e */ /* 0x000fe20004807028 */
[--C-:B------:R-:W-:Y:S01]  /*4480*/  IMAD.MOV.U32 R71, RZ, RZ, R87.reuse ;  /* 0x000000ffff477224 */ /* 0x100fe200078e0057 */
[----:B------:R-:W-:Y:S01]  /*4490*/  F2FP.SATFINITE.E4M3.F32.PACK_AB_MERGE_C R179, R100, R25, R102 ;  /* 0x0000001964b3723e */ /* 0x000fe20004807066 */
[----:B------:R-:W-:Y:S01]  /*44a0*/  IMAD.MOV.U32 R57, RZ, RZ, R87 ;  /* 0x000000ffff397224 */ /* 0x000fe200078e0057 */
[----:B------:R1:W3:Y:S01]  /*44b0*/  MUFU.EX2 R73, R44 ;  /* 0x0000002c00497308 */ /* 0x0002e20000000800 */
[----:B0-----:R-:W-:-:S01]  /*44c0*/  FADD.FTZ R83, R59, R34 ;  /* 0x000000223b537221 */ /* 0x001fc20000010000 */
[--C-:B------:R-:W-:Y:S01]  /*44d0*/  IMAD.MOV.U32 R55, RZ, RZ, R87.reuse ;  /* 0x000000ffff377224 */ /* 0x100fe200078e0057 */
[----:B------:R-:W-:Y:S01]  /*44e0*/  MOV R25, R87 ;  /* 0x0000005700197202 */ /* 0x000fe20000000f00 */
[----:B------:R-:W-:-:S02]  /*44f0*/  IMAD.MOV.U32 R40, RZ, RZ, R87 ;  /* 0x000000ffff287224 */ /* 0x000fc400078e0057 */
[----:B------:R-:W-:Y:S02]  /*4500*/  IMAD.MOV.U32 R38, RZ, RZ, R87 ;  /* 0x000000ffff267224 */ /* 0x000fe400078e0057 */
[----:B------:R-:W0:Y:S01]  /*4510*/  MUFU.EX2 R20, R20 ;  /* 0x0000001400147308 */ /* 0x000e220000000800 */
[----:B--2---:R-:W-:-:S01]  /*4520*/  FADD.FTZ R34, R80, R83 ;  /* 0x0000005350227221 */ /* 0x004fc20000010000 */
[----:B------:R-:W-:Y:S01]  /*4530*/  FADD.FTZ R83, R33, R32 ;  /* 0x0000002021537221 */ /* 0x000fe20000010000 */
[--C-:B-1----:R-:W-:Y:S02]  /*4540*/  IMAD.MOV.U32 R44, RZ, RZ, R87.reuse ;  /* 0x000000ffff2c7224 */ /* 0x102fe400078e0057 */
[----:B------:R-:W-:-:S03]  /*4550*/  IMAD.MOV.U32 R36, RZ, RZ, R87 ;  /* 0x000000ffff247224 */ /* 0x000fc600078e0057 */
[----:B------:R-:W1:Y:S01]  /*4560*/  MUFU.EX2 R61, R61 ;  /* 0x0000003d003d7308 */ /* 0x000e620000000800 */
[----:B---3--:R-:W-:-:S01]  /*4570*/  FADD.FTZ R13, R73, R34 ;  /* 0x00000022490d7221 */ /* 0x008fc20000010000 */
[----:B------:R-:W-:Y:S01]  /*4580*/  FADD.FTZ R34, R104, R83 ;  /* 0x0000005368227221 */ /* 0x000fe20000010000 */
[----:B------:R-:W-:Y:S01]  /*4590*/  F2FP.SATFINITE.E4M3.F32.PACK_AB_MERGE_C R73, R73, R80, RZ ;  /* 0x000000504949723e */ /* 0x000fe200048070ff */
[----:B------:R-:W-:Y:S02]  /*45a0*/  IMAD.MOV.U32 R83, RZ, RZ, R87 ;  /* 0x000000ffff537224 */ /* 0x000fe400078e0057 */
[----:B------:R-:W-:-:S01]  /*45b0*/  FADD.FTZ R21, R37, R34 ;  /* 0x0000002225157221 */ /* 0x000fc20000010000 */
[----:B------:R-:W-:Y:S01]  /*45c0*/  F2FP.SATFINITE.E4M3.F32.PACK_AB_MERGE_C R37, R106, R37, RZ ;  /* 0x000000256a25723e */ /* 0x000fe200048070ff */
[----:B------:R-:W2:Y:S01]  /*45d0*/  MUFU.EX2 R58, R58 ;  /* 0x0000003a003a7308 */ /* 0x000ea20000000800 */
[----:B0-----:R-:W-:-:S01]  /*45e0*/  FADD.FTZ R32, R20, R13 ;  /* 0x0000000d14207221 */ /* 0x001fc20000010000 */
[----:B------:R-:W-:Y:S01]  /*45f0*/  FADD.FTZ R106, R106, R21 ;  /* 0x000000156a6a7221 */ /* 0x000fe20000010000 */
[----:B------:R-:W-:Y:S01]  /*4600*/  F2FP.SATFINITE.E4M3.F32.PACK_AB_MERGE_C R178, R59, R8, R73 ;  /* 0x000000083bb2723e */ /* 0x000fe20004807049 */
[----:B------:R-:W-:Y:S01]  /*4610*/  IMAD.MOV.U32 R80, RZ, RZ, R87 ;  /* 0x000000ffff507224 */ /* 0x000fe200078e0057 */
[----:B------:R-:W-:Y:S01]  /*4620*/  F2FP.SATFINITE.E4M3.F32.PACK_AB_MERGE_C R181, R104, R33, R37 ;  /* 0x0000002168b5723e */ /* 0x000fe20004807025 */
[----:B------:R-:W-:Y:S01]  /*4630*/  FADD.FTZ R29, R45, R106 ;  /* 0x0000006a2d1d7221 */ /* 0x000fe20000010000 */
[----:B------:R-:W-:Y:S01]  /*4640*/  IMAD.MOV.U32 R73, RZ, RZ, R87 ;  /* 0x000000ffff497224 */ /* 0x000fe200078e0057 */
[----:B------:R0:W3:Y:S01]  /*4650*/  MUFU.EX2 R75, R48 ;  /* 0x00000030004b7308 */ /* 0x0000e20000000800 */
[----:B-1----:R-:W-:-:S01]  /*4660*/  FADD.FTZ R13, R61, R32 ;  /* 0x000000203d0d7221 */ /* 0x002fc20000010000 */
[----:B------:R-:W-:Y:S01]  /*4670*/  FADD.FTZ R32, R108, R29 ;  /* 0x0000001d6c207221 */ /* 0x000fe20000010000 */
[----:B------:R-:W-:-:S02]  /*4680*/  IMAD.MOV.U32 R59, RZ, RZ, R87 ;  /* 0x000000ffff3b7224 */ /* 0x000fc400078e0057 */
[--C-:B------:R-:W-:Y:S02]  /*4690*/  IMAD.MOV.U32 R37, RZ, RZ, R87.reuse ;  /* 0x000000ffff257224 */ /* 0x100fe400078e0057 */
[----:B------:R-:W-:Y:S01]  /*46a0*/  IMAD.MOV.U32 R34, RZ, RZ, R87 ;  /* 0x000000ffff227224 */ /* 0x000fe200078e0057 */
[----:B------:R-:W1:Y:S01]  /*46b0*/  MUFU.EX2 R24, R24 ;  /* 0x0000001800187308 */ /* 0x000e620000000800 */
[----:B--2---:R-:W-:-:S01]  /*46c0*/  FADD.FTZ R30, R58, R13 ;  /* 0x0000000d3a1e7221 */ /* 0x004fc20000010000 */
[--C-:B0-----:R-:W-:Y:S02]  /*46d0*/  IMAD.MOV.U32 R48, RZ, RZ, R87.reuse ;  /* 0x000000ffff307224 */ /* 0x101fe400078e0057 */
[--C-:B------:R-:W-:Y:S02]  /*46e0*/  IMAD.MOV.U32 R33, RZ, RZ, R87.reuse ;  /* 0x000000ffff217224 */ /* 0x100fe400078e0057 */
[----:B------:R-:W-:Y:S02]  /*46f0*/  IMAD.MOV.U32 R29, RZ, RZ, R87 ;  /* 0x000000ffff1d7224 */ /* 0x000fe400078e0057 */
[----:B------:R-:W0:Y:S01]  /*4700*/  MUFU.EX2 R63, R63 ;  /* 0x0000003f003f7308 */ /* 0x000e220000000800 */
[----:B---3--:R-:W-:-:S01]  /*4710*/  FADD.FTZ R21, R75, R30 ;  /* 0x0000001e4b157221 */ /* 0x008fc20000010000 */
[----:B------:R-:W-:Y:S01]  /*4720*/  F2FP.SATFINITE.E4M3.F32.PACK_AB_MERGE_C R58, R75, R58, RZ ;  /* 0x0000003a4b3a723e */ /* 0x000fe200048070ff */
[----:B------:R-:W-:-:S03]  /*4730*/  IMAD.MOV.U32 R75, RZ, RZ, R87 ;  /* 0x000000ffff4b7224 */ /* 0x000fc600078e0057 */
[----:B------:R-:W-:Y:S01]  /*4740*/  F2FP.SATFINITE.E4M3.F32.PACK_AB_MERGE_C R180, R61, R20, R58 ;  /* 0x000000143db4723e */ /* 0x000fe2000480703a */
[----:B------:R-:W-:Y:S01]  /*4750*/  IMAD.MOV.U32 R61, RZ, RZ, R87 ;  /* 0x000000ffff3d7224 */ /* 0x000fe200078e0057 */
[----:B------:R-:W2:Y:S01]  /*4760*/  MUFU.EX2 R62, R62 ;  /* 0x0000003e003e7308 */ /* 0x000ea20000000800 */
[----:B-1----:R-:W-:-:S01]  /*4770*/  FADD.FTZ R30, R24, R21 ;  /* 0x00000015181e7221 */ /* 0x002fc20000010000 */
[----:B------:R-:W-:Y:S01]  /*4780*/  FADD.FTZ R21, R39, R32 ;  /* 0x0000002027157221 */ /* 0x000fe20000010000 */
[C---:B------:R-:W-:Y:S01]  /*4790*/  F2FP.SATFINITE.E4M3.F32.PACK_AB_MERGE_C R39, R112.reuse, R39, RZ ;  /* 0x000000277027723e */ /* 0x040fe200048070ff */
[----:B------:R-:W-:Y:S01]  /*47a0*/  IMAD.MOV.U32 R58, RZ, RZ, R87 ;  /* 0x000000ffff3a7224 */ /* 0x000fe200078e0057 */
[----:B------:R-:W-:Y:S01]  /*47b0*/  MOV R32, R87 ;  /* 0x0000005700207202 */ /* 0x000fe20000000f00 */
[----:B------:R-:W-:Y:S01]  /*47c0*/  FADD.FTZ R112, R112, R21 ;  /* 0x0000001570707221 */ /* 0x000fe20000010000 */
[----:B------:R-:W-:Y:S01]  /*47d0*/  F2FP.SATFINITE.E4M3.F32.PACK_AB_MERGE_C R183, R108, R45, R39 ;  /* 0x0000002d6cb7723e */ /* 0x000fe20004807027 */
[----:B------:R1:W3:Y:S01]  /*47e0*/  MUFU.EX2 R77, R52 ;  /* 0x00000034004d7308 */ /* 0x0002e20000000800 */
[----:B0-----:R-:W-:-:S01]  /*47f0*/  FADD.FTZ R5, R63, R30 ;  /* 0x0000001e3f057221 */ /* 0x001fc20000010000 */
[----:B------:R-:W-:Y:S01]  /*4800*/  IMAD.MOV.U32 R45, RZ, RZ, R87 ;  /* 0x000000ffff2d7224 */ /* 0x000fe200078e0057 */
[----:B------:R-:W-:-:S05]  /*4810*/  MOV R39, R87 ;  /* 0x0000005700277202 */ /* 0x000fca0000000f00 */
[----:B------:R-:W0:Y:S01]  /*4820*/  MUFU.EX2 R31, R31 ;  /* 0x0000001f001f7308 */ /* 0x000e220000000800 */
[----:B--2---:R-:W-:-:S01]  /*4830*/  FADD.FTZ R28, R62, R5 ;  /* 0x000000053e1c7221 */ /* 0x004fc20000010000 */
[----:B-1----:R-:W-:-:S06]  /*4840*/  IMAD.MOV.U32 R52, RZ, RZ, R87 ;  /* 0x000000ffff347224 */ /* 0x002fcc00078e0057 */
[----:B------:R-:W1:Y:S01]  /*4850*/  MUFU.EX2 R26, R26 ;  /* 0x0000001a001a7308 */ /* 0x000e620000000800 */
[C---:B---3--:R-:W-:Y:S01]  /*4860*/  F2FP.SATFINITE.E4M3.F32.PACK_AB_MERGE_C R62, R77.reuse, R62, RZ ;  /* 0x0000003e4d3e723e */ /* 0x048fe200048070ff */
[----:B------:R-:W-:-:S03]  /*4870*/  FADD.FTZ R77, R77, R28 ;  /* 0x0000001c4d4d7221 */ /* 0x000fc60000010000 */
[----:B------:R-:W-:Y:S01]  /*4880*/  F2FP.SATFINITE.E4M3.F32.PACK_AB_MERGE_C R182, R63, R24, R62 ;  /* 0x000000183fb6723e */ /* 0x000fe2000480703e */
[----:B------:R-:W-:Y:S02]  /*4890*/  IMAD.MOV.U32 R63, RZ, RZ, R87 ;  /* 0x000000ffff3f7224 */ /* 0x000fe400078e0057 */
[----:B------:R-:W2:Y:S01]  /*48a0*/  MUFU.EX2 R84, R84 ;  /* 0x0000005400547308 */ /* 0x000ea20000000800 */
[----:B0-----:R-:W-:-:S01]  /*48b0*/  FADD.FTZ R9, R31, R112 ;  /* 0x000000701f097221 */ /* 0x001fc20000010000 */
[--C-:B------:R-:W-:Y:S02]  /*48c0*/  IMAD.MOV.U32 R62, RZ, RZ, R87.reuse ;  /* 0x000000ffff3e7224 */ /* 0x100fe400078e0057 */
[----:B------:R-:W-:-:S04]  /*48d0*/  IMAD.MOV.U32 R24, RZ, RZ, R87 ;  /* 0x000000ffff187224 */ /* 0x000fc800078e0057 */
[----:B------:R0:W3:Y:S01]  /*48e0*/  MUFU.EX2 R79, R64 ;  /* 0x00000040004f7308 */ /* 0x0000e20000000800 */
[----:B-1----:R-:W-:-:S01]  /*48f0*/  FADD.FTZ R28, R26, R77 ;  /* 0x0000004d1a1c7221 */ /* 0x002fc20000010000 */
[----:B------:R-:W-:-:S06]  /*4900*/  IMAD.MOV.U32 R77, RZ, RZ, R87 ;  /* 0x000000ffff4d7224 */ /* 0x000fcc00078e0057 */
[----:B------:R-:W1:Y:S01]  /*4910*/  MUFU.EX2 R27, R27 ;  /* 0x0000001b001b7308 */ /* 0x000e620000000800 */
[----:B--2---:R-:W-:-:S01]  /*4920*/  FADD.FTZ R30, R84, R9 ;  /* 0x00000009541e7221 */ /* 0x004fc20000010000 */
[----:B0-----:R-:W-:-:S06]  /*4930*/  IMAD.MOV.U32 R64, RZ, RZ, R87 ;  /* 0x000000ffff407224 */ /* 0x001fcc00078e0057 */
[----:B------:R-:W0:Y:S01]  /*4940*/  MUFU.EX2 R66, R66 ;  /* 0x0000004200427308 */ /* 0x000e220000000800 */
[----:B---3--:R-:W-:-:S07]  /*4950*/  FADD.FTZ R9, R79, R28 ;  /* 0x0000001c4f097221 */ /* 0x008fce0000010000 */
[----:B------:R-:W2:Y:S01]  /*4960*/  MUFU.EX2 R124, R124 ;  /* 0x0000007c007c7308 */ /* 0x000ea20000000800 */
[----:B-1----:R-:W-:-:S07]  /*4970*/  FADD.FTZ R15, R27, R30 ;  /* 0x0000001e1b0f7221 */ /* 0x002fce0000010000 */
[----:B------:R1:W3:Y:S01]  /*4980*/  MUFU.EX2 R3, R68 ;  /* 0x0000004400037308 */ /* 0x0002e20000000800 */
[----:B0-----:R-:W-:-:S07]  /*4990*/  FADD.FTZ R28, R66, R9 ;  /* 0x00000009421c7221 */ /* 0x001fce0000010000 */
[----:B------:R-:W0:Y:S01]  /*49a0*/  MUFU.EX2 R35, R35 ;  /* 0x0000002300237308 */ /* 0x000e220000000800 */
[C---:B--2---:R-:W-:Y:S01]  /*49b0*/  F2FP.SATFINITE.E4M3.F32.PACK_AB_MERGE_C R27, R124.reuse, R27, RZ ;  /* 0x0000001b7c1b723e */ /* 0x044fe200048070ff */
[----:B------:R-:W-:Y:S01]  /*49c0*/  FADD.FTZ R124, R124, R15 ;  /* 0x0000000f7c7c7221 */ /* 0x000fe20000010000 */
[----:B-1----:R-:W-:Y:S02]  /*49d0*/  IMAD.MOV.U32 R68, RZ, RZ, R87 ;  /* 0x000000ffff447224 */ /* 0x002fe400078e0057 */
[----:B------:R-:W-:Y:S01]  /*49e0*/  F2FP.SATFINITE.E4M3.F32.PACK_AB_MERGE_C R185, R84, R31, R27 ;  /* 0x0000001f54b9723e */ /* 0x000fe2000480701b */
[----:B------:R-:W-:Y:S02]  /*49f0*/  IMAD.MOV.U32 R84, RZ, RZ, R87 ;  /* 0x000000ffff547224 */ /* 0x000fe400078e0057 */
[----:B------:R-:W1:Y:S01]  /*4a00*/  MUFU.EX2 R70, R70 ;  /* 0x0000004600467308 */ /* 0x000e620000000800 */
[----:B---3--:R-:W-:-:S01]  /*4a10*/  FADD.FTZ R9, R3, R28 ;  /* 0x0000001c03097221 */ /* 0x008fc20000010000 */
[----:B------:R-:W-:Y:S01]  /*4a20*/  F2FP.SATFINITE.E4M3.F32.PACK_AB_MERGE_C R66, R3, R66, RZ ;  /* 0x000000420342723e */ /* 0x000fe200048070ff */
[----:B------:R-:W-:-:S02]  /*4a30*/  IMAD.MOV.U32 R31, RZ, RZ, R87 ;  /* 0x000000ffff1f7224 */ /* 0x000fc400078e0057 */
[--C-:B------:R-:W-:Y:S01]  /*4a40*/  IMAD.MOV.U32 R27, RZ, RZ, R87.reuse ;  /* 0x000000ffff1b7224 */ /* 0x100fe200078e0057 */
[----:B------:R-:W-:Y:S01]  /*4a50*/  F2FP.SATFINITE.E4M3.F32.PACK_AB_MERGE_C R184, R79, R26, R66 ;  /* 0x0000001a4fb8723e */ /* 0x000fe20004807042 */
[----:B------:R-:W-:Y:S01]  /*4a60*/  IMAD.MOV.U32 R79, RZ, RZ, R87 ;  /* 0x000000ffff4f7224 */ /* 0x000fe200078e0057 */
[----:B------:R-:W2:Y:S01]  /*4a70*/  MUFU.EX2 R126, R126 ;  /* 0x0000007e007e7308 */ /* 0x000ea20000000800 */
[----:B0-----:R-:W-:-:S01]  /*4a80*/  FADD.FTZ R15, R35, R124 ;  /* 0x0000007c230f7221 */ /* 0x001fc20000010000 */
[--C-:B------:R-:W-:Y:S02]  /*4a90*/  IMAD.MOV.U32 R66, RZ, RZ, R87.reuse ;  /* 0x000000ffff427224 */ /* 0x100fe400078e0057 */
[----:B------:R-:W-:-:S04]  /*4aa0*/  IMAD.MOV.U32 R26, RZ, RZ, R87 ;  /* 0x000000ffff1a7224 */ /* 0x000fc800078e0057 */
[----:B------:R0:W3:Y:S01]  /*4ab0*/  MUFU.EX2 R81, R74 ;  /* 0x0000004a00517308 */ /* 0x0000e20000000800 */
[----:B-1----:R-:W-:-:S07]  /*4ac0*/  FADD.FTZ R28, R70, R9 ;  /* 0x00000009461c7221 */ /* 0x002fce0000010000 */
[----:B------:R-:W-:Y:S01]  /*4ad0*/  MUFU.EX2 R41, R41 ;  /* 0x0000002900297308 */ /* 0x000fe20000000800 */
[----:B--2---:R-:W-:-:S01]  /*4ae0*/  FADD.FTZ R30, R126, R15 ;  /* 0x0000000f7e1e7221 */ /* 0x004fc20000010000 */
[----:B0-----:R-:W-:-:S06]  /*4af0*/  MOV R74, R87 ;  /* 0x00000057004a7202 */ /* 0x001fcc0000000f00 */
[----:B------:R-:W0:Y:S01]  /*4b00*/  MUFU.EX2 R128, R128 ;  /* 0x0000008000807308 */ /* 0x000e220000000800 */
[----:B---3--:R-:W-:-:S01]  /*4b10*/  FADD.FTZ R9, R81, R28 ;  /* 0x0000001c51097221 */ /* 0x008fc20000010000 */
[----:B------:R-:W-:-:S06]  /*4b20*/  IMAD.MOV.U32 R28, RZ, RZ, R87 ;  /* 0x000000ffff1c7224 */ /* 0x000fcc00078e0057 */
[----:B------:R-:W1:Y:S08]  /*4b30*/  MUFU.EX2 R78, R78 ;  /* 0x0000004e004e7308 */ /* 0x000e700000000800 */
[----:B------:R-:W2:Y:S01]  /*4b40*/  MUFU.EX2 R7, R88 ;  /* 0x0000005800077308 */ /* 0x000ea20000000800 */
[----:B0-----:R-:W-:Y:S01]  /*4b50*/  F2FP.SATFINITE.E4M3.F32.PACK_AB_MERGE_C R21, R128, R41, RZ ;  /* 0x000000298015723e */ /* 0x001fe200048070ff */
[----:B------:R-:W-:Y:S01]  /*4b60*/  FADD.FTZ R41, R41, R30 ;  /* 0x0000001e29297221 */ /* 0x000fe20000010000 */
[----:B------:R-:W-:-:S02]  /*4b70*/  IMAD.MOV.U32 R30, RZ, RZ, R87 ;  /* 0x000000ffff1e7224 */ /* 0x000fc400078e0057 */
[----:B------:R-:W-:Y:S01]  /*4b80*/  F2FP.SATFINITE.E4M3.F32.PACK_AB_MERGE_C R187, R126, R35, R21 ;  /* 0x000000237ebb723e */ /* 0x000fe20004807015 */
[----:B------:R-:W-:-:S01]  /*4b90*/  FADD.FTZ R128, R128, R41 ;  /* 0x0000002980807221 */ /* 0x000fc20000010000 */
[----:B------:R-:W-:Y:S01]  /*4ba0*/  IMAD.MOV.U32 R41, RZ, RZ, R87 ;  /* 0x000000ffff297224 */ /* 0x000fe200078e0057 */
[----:B------:R-:W0:Y:S01]  /*4bb0*/  MUFU.EX2 R43, R43 ;  /* 0x0000002b002b7308 */ /* 0x000e220000000800 */
[----:B-1----:R-:W-:-:S01]  /*4bc0*/  FADD.FTZ R14, R78, R9 ;  /* 0x000000094e0e7221 */ /* 0x002fc20000010000 */
[----:B------:R-:W-:-:S06]  /*4bd0*/  IMAD.MOV.U32 R35, RZ, RZ, R87 ;  /* 0x000000ffff237224 */ /* 0x000fcc00078e0057 */
[----:B------:R-:W1:Y:S01]  /*4be0*/  MUFU.EX2 R90, R90 ;  /* 0x0000005a005a7308 */ /* 0x000e620000000800 */
[C---:B--2---:R-:W-:Y:S01]  /*4bf0*/  F2FP.SATFINITE.E4M3.F32.PACK_AB_MERGE_C R78, R7.reuse, R78, RZ ;  /* 0x0000004e074e723e */ /* 0x044fe200048070ff */
[----:B------:R-:W-:-:S03]  /*4c00*/  FADD.FTZ R7, R7, R14 ;  /* 0x0000000e07077221 */ /* 0x000fc60000010000 */
[----:B------:R-:W-:Y:S01]  /*4c10*/  F2FP.SATFINITE.E4M3.F32.PACK_AB_MERGE_C R186, R81, R70, R78 ;  /* 0x0000004651ba723e */ /* 0x000fe2000480704e */
[----:B------:R-:W-:Y:S01]  /*4c20*/  IMAD.MOV.U32 R78, RZ, RZ, R87 ;  /* 0x000000ffff4e7224 */ /* 0x000fe200078e0057 */
[----:B------:R-:W-:Y:S01]  /*4c30*/  MOV R81, R87 ;  /* 0x0000005700517202 */ /* 0x000fe20000000f00 */
[----:B------:R-:W2:Y:S01]  /*4c40*/  MUFU.EX2 R130, R130 ;  /* 0x0000008200827308 */ /* 0x000ea20000000800 */
[----:B0-----:R-:W-:-:S01]  /*4c50*/  FADD.FTZ R9, R43, R128 ;  /* 0x000000802b097221 */ /* 0x001fc20000010000 */
[----:B------:R-:W-:-:S06]  /*4c60*/  IMAD.MOV.U32 R70, RZ, RZ, R87 ;  /* 0x000000ffff467224 */ /* 0x000fcc00078e0057 */
[----:B------:R-:W0:Y:S01]  /*4c70*/  MUFU.EX2 R13, R92 ;  /* 0x0000005c000d7308 */ /* 0x000e220000000800 */
[----:B-1----:R-:W-:-:S07]  /*4c80*/  FADD.FTZ R4, R90, R7 ;  /* 0x000000075a047221 */ /* 0x002fce0000010000 */
[----:B------:R-:W1:Y:S01]  /*4c90*/  MUFU.EX2 R47, R47 ;  /* 0x0000002f002f7308 */ /* 0x000e620000000800 */
[----:B--2---:R-:W-:-:S07]  /*4ca0*/  FADD.FTZ R6, R130, R9 ;  /* 0x0000000982067221 */ /* 0x004fce0000010000 */
[----:B------:R-:W2:Y:S01]  /*4cb0*/  MUFU.EX2 R110, R110 ;  /* 0x0000006e006e7308 */ /* 0x000ea20000000800 */
[----:B0-----:R-:W-:-:S07]  /*4cc0*/  FADD.FTZ R7, R13, R4 ;  /* 0x000000040d077221 */ /* 0x001fce0000010000 */
[----:B------:R-:W0:Y:S01]  /*4cd0*/  MUFU.EX2 R132, R132 ;  /* 0x0000008400847308 */ /* 0x000e220000000800 */
[----:B-1----:R-:W-:-:S07]  /*4ce0*/  FADD.FTZ R9, R47, R6 ;  /* 0x000000062f097221 */ /* 0x002fce0000010000 */
[----:B------:R-:W1:Y:S01]  /*4cf0*/  MUFU.EX2 R5, R114 ;  /* 0x0000007200057308 */ /* 0x000e620000000800 */
[----:B--2---:R-:W-:-:S07]  /*4d00*/  FADD.FTZ R4, R110, R7 ;  /* 0x000000076e047221 */ /* 0x004fce0000010000 */
[----:B------:R-:W2:Y:S01]  /*4d10*/  MUFU.EX2 R49, R49 ;  /* 0x0000003100317308 */ /* 0x000ea20000000800 */
[C---:B0-----:R-:W-:Y:S01]  /*4d20*/  F2FP.SATFINITE.E4M3.F32.PACK_AB_MERGE_C R47, R132.reuse, R47, RZ ;  /* 0x0000002f842f723e */ /* 0x041fe200048070ff */
[----:B------:R-:W-:-:S03]  /*4d30*/  FADD.FTZ R132, R132, R9 ;  /* 0x0000000984847221 */ /* 0x000fc60000010000 */
[----:B------:R-:W-:Y:S01]  /*4d40*/  F2FP.SATFINITE.E4M3.F32.PACK_AB_MERGE_C R189, R130, R43, R47 ;  /* 0x0000002b82bd723e */ /* 0x000fe2000480702f */
[--C-:B------:R-:W-:Y:S02]  /*4d50*/  IMAD.MOV.U32 R47, RZ, RZ, R87.reuse ;  /* 0x000000ffff2f7224 */ /* 0x100fe400078e0057 */
[----:B------:R-:W0:Y:S01]  /*4d60*/  MUFU.EX2 R116, R116 ;  /* 0x0000007400747308 */ /* 0x000e220000000800 */
[C---:B-1----:R-:W-:Y:S01]  /*4d70*/  F2FP.SATFINITE.E4M3.F32.PACK_AB_MERGE_C R110, R5.reuse, R110, RZ ;  /* 0x0000006e056e723e */ /* 0x042fe200048070ff */
[----:B------:R-:W-:Y:S01]  /*4d80*/  FADD.FTZ R5, R5, R4 ;  /* 0x0000000405057221 */ /* 0x000fe20000010000 */
[----:B------:R-:W-:Y:S02]  /*4d90*/  IMAD.MOV.U32 R43, RZ, RZ, R87 ;  /* 0x000000ffff2b7224 */ /* 0x000fe400078e0057 */
[----:B------:R-:W-:-:S03]  /*4da0*/  F2FP.SATFINITE.E4M3.F32.PACK_AB_MERGE_C R188, R13, R90, R110 ;  /* 0x0000005a0dbc723e */ /* 0x000fc6000480706e */
[----:B------:R-:W1:Y:S01]  /*4db0*/  MUFU.EX2 R134, R134 ;  /* 0x0000008600867308 */ /* 0x000e620000000800 */
[----:B--2---:R-:W-:-:S07]  /*4dc0*/  FADD.FTZ R7, R49, R132 ;  /* 0x0000008431077221 */ /* 0x004fce0000010000 */
[----:B------:R-:W2:Y:S01]  /*4dd0*/  MUFU.EX2 R3, R118 ;  /* 0x0000007600037308 */ /* 0x000ea20000000800 */
[----:B0-----:R-:W-:-:S07]  /*4de0*/  FADD.FTZ R4, R116, R5 ;  /* 0x0000000574047221 */ /* 0x001fce0000010000 */
[----:B------:R-:W-:Y:S01]  /*4df0*/  MUFU.EX2 R51, R51 ;  /* 0x0000003300337308 */ /* 0x000fe20000000800 */
[----:B-1----:R-:W-:-:S07]  /*4e00*/  FADD.FTZ R6, R134, R7 ;  /* 0x0000000786067221 */ /* 0x002fce0000010000 */
[----:B------:R-:W0:Y:S01]  /*4e10*/  MUFU.EX2 R94, R94 ;  /* 0x0000005e005e7308 */ /* 0x000e220000000800 */
[----:B--2---:R-:W-:-:S07]  /*4e20*/  FADD.FTZ R5, R3, R4 ;  /* 0x0000000403057221 */ /* 0x004fce0000010000 */
[----:B------:R-:W1:Y:S08]  /*4e30*/  MUFU.EX2 R120, R120 ;  /* 0x0000007800787308 */ /* 0x000e700000000800 */
[----:B------:R-:W2:Y:S01]  /*4e40*/  MUFU.EX2 R65, R65 ;  /* 0x0000004100417308 */ /* 0x000ea20000000800 */
[----:B0-----:R-:W-:Y:S01]  /*4e50*/  F2FP.SATFINITE.E4M3.F32.PACK_AB_MERGE_C R8, R94, R51, RZ ;  /* 0x000000335e08723e */ /* 0x001fe200048070ff */
[----:B------:R-:W-:-:S03]  /*4e60*/  FADD.FTZ R51, R51, R6 ;  /* 0x0000000633337221 */ /* 0x000fc60000010000 */
[----:B------:R-:W-:Y:S01]  /*4e70*/  F2FP.SATFINITE.E4M3.F32.PACK_AB_MERGE_C R191, R134, R49, R8 ;  /* 0x0000003186bf723e */ /* 0x000fe20004807008 */
[----:B------:R-:W-:-:S01]  /*4e80*/  FADD.FTZ R6, R94, R51 ;  /* 0x000000335e067221 */ /* 0x000fc20000010000 */
[----:B------:R-:W-:Y:S02]  /*4e90*/  IMAD.MOV.U32 R51, RZ, RZ, R87 ;  /* 0x000000ffff337224 */ /* 0x000fe400078e0057 */
[----:B-1----:R-:W-:-:S01]  /*4ea0*/  FADD.FTZ R4, R120, R5 ;  /* 0x0000000578047221 */ /* 0x002fc20000010000 */
[--C-:B------:R-:W-:Y:S01]  /*4eb0*/  IMAD.MOV.U32 R49, RZ, RZ, R87.reuse ;  /* 0x000000ffff317224 */ /* 0x100fe200078e0057 */
[C---:B--2---:R-:W-:Y:S02]  /*4ec0*/  F2FP.SATFINITE.E4M3.F32.PACK_AB_MERGE_C R7, R65.reuse, R120, RZ ;  /* 0x000000784107723e */ /* 0x044fe400048070ff */
[----:B------:R-:W-:Y:S01]  /*4ed0*/  FADD.FTZ R4, R65, R4 ;  /* 0x0000000441047221 */ /* 0x000fe20000010000 */
[----:B------:R-:W-:Y:S01]  /*4ee0*/  IMAD.MOV.U32 R65, RZ, RZ, R87 ;  /* 0x000000ffff417224 */ /* 0x000fe200078e0057 */
[----:B------:R-:W-:Y:S01]  /*4ef0*/  F2FP.SATFINITE.E4M3.F32.PACK_AB_MERGE_C R190, R3, R116, R7 ;  /* 0x0000007403be723e */ /* 0x000fe20004807007 */
[----:B------:R-:W-:Y:S06]  /*4f00*/  @!P1 BRA `(.L_x_14) ;  /* 0x0000003800389947 */ /* 0x000fec0003800000 */
[----:B------:R-:W-:Y:S01]  /*4f10*/  IMAD.MOV.U32 R5, RZ, RZ, R10 ;  /* 0x000000ffff057224 */ /* 0x000fe200078e000a */
[----:B------:R-:W-:Y:S01]  /*4f20*/  CS2R R86, SRZ ;  /* 0x0000000000567805 */ /* 0x000fe2000001ff00 */
[----:B------:R-:W-:Y:S01]  /*4f30*/  IMAD.MOV.U32 R3, RZ, RZ, R12 ;  /* 0x000000ffff037224 */ /* 0x000fe200078e000c */
[----:B------:R-:W-:Y:S02]  /*4f40*/  CS2R R84, SRZ ;  /* 0x0000000000547805 */ /* 0x000fe4000001ff00 */
[----:B------:R-:W-:Y:S02]  /*4f50*/  CS2R R82, SRZ ;  /* 0x0000000000527805 */ /* 0x000fe4000001ff00 */
[----:B------:R-:W-:Y:S02]  /*4f60*/  CS2R R80, SRZ ;  /* 0x0000000000507805 */ /* 0x000fe4000001ff00 */
[----:B------:R-:W-:Y:S02]  /*4f70*/  CS2R R78, SRZ ;  /* 0x00000000004e7805 */ /* 0x000fe4000001ff00 */
[----:B------:R-:W-:-:S02]  /*4f80*/  CS2R R76, SRZ ;  /* 0x00000000004c7805 */ /* 0x000fc4000001ff00 */
[----:B------:R-:W-:Y:S02]  /*4f90*/  CS2R R74, SRZ ;  /* 0x00000000004a7805 */ /* 0x000fe4000001ff00 */
        /* <DEDUP_REMOVED lines=24> */
[----:B------:R-:W-:Y:S01]  /*5120*/  CS2R R24, SRZ ;  /* 0x0000000000187805 */ /* 0x000fe2000001ff00 */
[----:B------:R-:W-:Y:S01]  /*5130*/  UIADD3 UR51, UR50, -0x2, URZ ;  /* 0xfffffffe32337890 */ /* 0x000fe2000fffe03f */
[----:B------:R-:W-:Y:S02]  /*5140*/  UMOV UR52, UR44 ;  /* 0x0000002c00347c82 */ /* 0x000fe40008000000 */
[----:B------:R-:W-:-:S09]  /*5150*/  UMOV UR50, UR43 ;  /* 0x0000002b00327c82 */ /* 0x000fd20008000000 */
.L_x_25:
[----:B------:R-:W-:Y:S01]  /*5160*/  ISETP.NE.AND P2, PT, RZ, UR38, PT ;  /* 0x00000026ff007c0c */ /* 0x000fe2000bf45270 */
[----:B------:R-:W-:-:S04]  /*5170*/  UISETP.NE.AND UP0, UPT, UR50, 0x1, UPT ;  /* 0x000000013200788c */ /* 0x000fc8000bf05270 */
[----:B------:R-:W-:-:S04]  /*5180*/  USEL UR44, URZ, 0x1, UP0 ;  /* 0x000000013f2c7887 */ /* 0x000fc80008000000 */
[----:B------:R-:W-:-:S04]  /*5190*/  ULOP3.LUT UR44, UR52, UR44, URZ, 0x3c, !UPT ;  /* 0x0000002c342c7292 */ /* 0x000fc8000f8e3c3f */
[----:B------:R-:W-:Y:S08]  /*51a0*/  @P2 BRA `(.L_x_15) ;  /* 0x0000000000382947 */ /* 0x000ff00003800000 */
[----:B------:R-:W-:Y:S05]  /*51b0*/  @!P0 BRA `(.L_x_16) ;  /* 0x0000000000048947 */ /* 0x000fea0003800000 */
[----:B------:R-:W-:Y:S01]  /*51c0*/  BPT.TRAP 0x1 ;  /* 0x000000040000795c */ /* 0x000fe20000300000 */
.L_x_16:
[----:B------:R-:W-:Y:S01]  /*51d0*/  UIADD3 UR6, UR50, 0x1, URZ ;  /* 0x0000000132067890 */ /* 0x000fe2000fffe03f */
[----:B------:R-:W-:-:S03]  /*51e0*/  IMAD.U32 R7, RZ, RZ, UR44 ;  /* 0x0000002cff077e24 */ /* 0x000fc6000f8e00ff */
[----:B------:R-:W-:Y:S02]  /*51f0*/  UISETP.NE.AND UP0, UPT, UR6, 0x2, UPT ;  /* 0x000000020600788c */ /* 0x000fe4000bf05270 */
[----:B------:R-:W-:Y:S02]  /*5200*/  SHF.L.U32 R7, R7, 0x1f, RZ ;  /* 0x0000001f07077819 */ /* 0x000fe400000006ff */
[----:B------:R-:W-:-:S04]  /*5210*/  USEL UR6, UR6, URZ, UP0 ;  /* 0x0000003f06067287 */ /* 0x000fc80008000000 */
[----:B------:R-:W-:-:S09]  /*5220*/  ULEA UR6, UR6, UR39, 0x3 ;  /* 0x0000002706067291 */ /* 0x000fd2000f8e183f */
[----:B------:R0:W1:Y:S01]  /*5230*/  SYNCS.PHASECHK.TRANS64.TRYWAIT P1, [UR6+0x29830], R7 ;  /* 0x02983007ff0075a7 */ /* 0x0000620008020146 */
[----:B------:R-:W-:Y:S05]  /*5240*/  @!P0 BRA `(.L_x_17) ;  /* 0x0000000000048947 */ /* 0x000fea0003800000 */
[----:B------:R-:W-:Y:S01]  /*5250*/  BPT.TRAP 0x1 ;  /* 0x000000040000795c */ /* 0x000fe20000300000 */
.L_x_17:
[----:B-1----:R-:W-:Y:S05]  /*5260*/  @P1 BRA `(.L_x_15) ;  /* 0x0000000000081947 */ /* 0x002fea0003800000 */
[----:B------:R-:W1:Y:S02]  /*5270*/  SYNCS.PHASECHK.TRANS64.TRYWAIT P1, [UR6+0x29830], R7 ;  /* 0x02983007ff0075a7 */ /* 0x000e640008020146 */
[----:B-1----:R-:W-:Y:S05]  /*5280*/  @!P1 BRA `(.L_x_18) ;  /* 0x000000a400f49947 */ /* 0x002fea0003800000 */
.L_x_15:
[----:B01----:R-:W-:Y:S01]  /*5290*/  VIADD R7, R22, 0x8 ;  /* 0x0000000816077836 */ /* 0x003fe20000000000 */
[----:B------:R-:W-:Y:S01]  /*52a0*/  UIADD3 UR43, UR50, 0x1, URZ ;  /* 0x00000001322b7890 */ /* 0x000fe2000fffe03f */
[----:B------:R-:W-:Y:S01]  /*52b0*/  UMOV UR27, 0x80000020 ;  /* 0x80000020001b7882 */ /* 0x000fe20000000000 */
[----:B------:R-:W-:Y:S02]  /*52c0*/  UMOV UR28, UR24 ;  /* 0x00000018001c7c82 */ /* 0x000fe40008000000 */
[----:B------:R0:W-:Y:S01]  /*52d0*/  BAR.SYNC.DEFER_BLOCKING R7, 0x100 ;  /* 0x000400070000751d */ /* 0x0001e20000010000 */
[----:B------:R-:W-:-:S04]  /*52e0*/  UISETP.NE.AND UP0, UPT, UR43, 0x2, UPT ;  /* 0x000000022b00788c */ /* 0x000fc8000bf05270 */
[----:B------:R-:W-:Y:S01]  /*52f0*/  USEL UR43, UR43, URZ, UP0 ;  /* 0x0000003f2b2b7287 */ /* 0x000fe20008000000 */
[----:B------:R-:W-:Y:S01]  /*5300*/  UMOV UR29, UR25 ;  /* 0x00000019001d7c82 */ /* 0x000fe20008000000 */
[----:B------:R-:W-:Y:S02]  /*5310*/  UMOV UR31, 0x80000020 ;  /* 0x80000020001f7882 */ /* 0x000fe40000000000 */
[----:B------:R-:W-:Y:S01]  /*5320*/  UIMAD UR53, UR43, 0x780, UR47 ;  /* 0x000007802b3578a4 */ /* 0x000fe2000f8e022f */
[----:B------:R-:W-:Y:S01]  /*5330*/  UMOV UR32, UR24 ;  /* 0x0000001800207c82 */ /* 0x000fe20008000000 */
[----:B------:R-:W-:Y:S02]  /*5340*/  UMOV UR33, UR25 ;  /* 0x0000001900217c82 */ /* 0x000fe40008000000 */
[----:B------:R-:W-:Y:S02]  /*5350*/  UIADD3 UR30, UR53, 0x80, URZ ;  /* 0x00000080351e7890 */ /* 0x000fe4000fffe03f */
[----:B------:R-:W-:-:S02]  /*5360*/  UIADD3 UR34, UR53, 0x100, URZ ;  /* 0x0000010035227890 */ /* 0x000fc4000fffe03f */
[----:B------:R-:W-:Y:S01]  /*5370*/  UMOV UR26, UR53 ;  /* 0x00000035001a7c82 */ /* 0x000fe20008000000 */
[----:B------:R-:W-:Y:S01]  /*5380*/  UMOV UR35, 0x80000020 ;  /* 0x8000002000237882 */ /* 0x000fe20000000000 */
[----:B------:R-:W-:Y:S01]  /*5390*/  UIADD3 UR6, UR53, 0x200, URZ ;  /* 0x0000020035067890 */ /* 0x000fe2000fffe03f */
[----:B------:R-:W-:Y:S01]  /*53a0*/  UMOV UR7, 0x80000020 ;  /* 0x8000002000077882 */ /* 0x000fe20000000000 */
[----:B------:R-:W-:Y:S01]  /*53b0*/  UIADD3 UR10, UR53, 0x202, URZ ;  /* 0x00000202350a7890 */ /* 0x000fe2000fffe03f */
[----:B------:R-:W-:Y:S01]  /*53c0*/  WARPGROUP.ARRIVE ;  /* 0x00000000000079c5 */ /* 0x000fe20000000000 */
[----:B------:R-:W-:Y:S01]  /*53d0*/  UMOV UR11, 0x80000020 ;  /* 0x80000020000b7882 */ /* 0x000fe20000000000 */
[----:B------:R-:W-:Y:S01]  /*53e0*/  UIADD3 UR14, UR53, 0x282, URZ ;  /* 0x00000282350e7890 */ /* 0x000fe2000fffe03f */
[----:B------:R-:W-:Y:S01]  /*53f0*/  UMOV UR15, 0x80000020 ;  /* 0x80000020000f7882 */ /* 0x000fe20000000000 */
[----:B------:R-:W-:Y:S02]  /*5400*/  UIADD3 UR18, UR53, 0x500, URZ ;  /* 0x0000050035127890 */ /* 0x000fe4000fffe03f */
[----:B------:R-:W-:Y:S01]  /*5410*/  QGMMA.64x32x32.F32.E4M3.E4M3 R152, gdesc[UR24], RZ, !UPT, gsb0 ;  /* 0x00600000189879f3 */ /* 0x000fe2000c0008ff */
[----:B------:R-:W-:Y:S01]  /*5420*/  UIADD3 UR26, UR53, 0x180, URZ ;  /* 0x00000180351a7890 */ /* 0x000fe2000fffe03f */
[----:B------:R-:W-:Y:S01]  /*5430*/  UMOV UR27, 0x80000020 ;  /* 0x80000020001b7882 */ /* 0x000fe20000000000 */
[----:B------:R-:W-:Y:S01]  /*5440*/  UMOV UR19, 0x80000020 ;  /* 0x8000002000137882 */ /* 0x000fe20000000000 */
[----:B------:R-:W-:Y:S01]  /*5450*/  UIADD3 UR22, UR53, 0x502, URZ ;  /* 0x0000050235167890 */ /* 0x000fe2000fffe03f */
[----:B------:R-:W-:Y:S01]  /*5460*/  UMOV UR23, 0x80000020 ;  /* 0x8000002000177882 */ /* 0x000fe20000000000 */
[----:B------:R-:W-:-:S02]  /*5470*/  WARPGROUP.DEPBAR.LE gsb0, 0x0 ;  /* 0x00008000000079c5 */ /* 0x000fc40000010000 */
[----:B------:R-:W-:-:S06]  /*5480*/  WARPGROUP.ARRIVE ;  /* 0x00000000000079c5 */ /* 0x000fcc0000000000 */
[----:B------:R-:W-:Y:S01]  /*5490*/  QGMMA.64x32x32.F32.E4M3.E4M3 R136, gdesc[UR28], RZ, !UPT, gsb0 ;  /* 0x006000001c8879f3 */ /* 0x000fe2000c0008ff */
[----:B------:R-:W-:Y:S01]  /*54a0*/  UIADD3 UR30, UR53, 0x82, URZ ;  /* 0x00000082351e7890 */ /* 0x000fe2000fffe03f */
[----:B------:R-:W-:Y:S01]  /*54b0*/  UMOV UR28, UR4 ;  /* 0x00000004001c7c82 */ /* 0x000fe20008000000 */
[----:B------:R-:W-:Y:S01]  /*54c0*/  UMOV UR29, UR5 ;  /* 0x00000005001d7c82 */ /* 0x000fe20008000000 */
[----:B------:R-:W-:Y:S01]  /*54d0*/  UMOV UR31, 0x80000020 ;  /* 0x80000020001f7882 */ /* 0x000fe20000000000 */
[----:B------:R-:W-:Y:S02]  /*54e0*/  WARPGROUP.DEPBAR.LE gsb0, 0x0 ;  /* 0x00008000000079c5 */ /* 0x000fe40000010000 */
        /* <DEDUP_REMOVED lines=18> */
[----:B------:R-:W-:Y:S01]  /*5610*/  UIADD3 UR6, UR53, 0x182, URZ ;  /* 0x0000018235067890 */ /* 0x000fe2000fffe03f */
[----:B------:R-:W-:Y:S01]  /*5620*/  UMOV UR7, 0x80000020 ;  /* 0x8000002000077882 */ /* 0x000fe20000000000 */
[----:B------:R-:W-:Y:S02]  /*5630*/  WARPGROUP.DEPBAR.LE gsb0, 0x0 ;  /* 0x00008000000079c5 */ /* 0x000fe40000010000 */
[----:B------:R-:W-:-:S06]  /*5640*/  WARPGROUP.ARRIVE ;  /* 0x00000000000079c5 */ /* 0x000fcc0000000000 */
[----:B------:R-:W-:Y:S01]  /*5650*/  QGMMA.64x32x32.F32.E4M3.E4M3 R136, gdesc[UR28], R136, gsb0 ;  /* 0x006000001c8879f3 */ /* 0x000fe20008000888 */
[----:B------:R-:W-:Y:S01]  /*5660*/  UIADD3 UR30, UR53, 0x300, URZ ;  /* 0x00000300351e7890 */ /* 0x000fe2000fffe03f */
[----:B------:R-:W-:Y:S01]  /*5670*/  UMOV UR28, UR8 ;  /* 0x00000008001c7c82 */ /* 0x000fe20008000000 */
[----:B------:R-:W-:Y:S01]  /*5680*/  UMOV UR29, UR9 ;  /* 0x00000009001d7c82 */ /* 0x000fe20008000000 */
        /* <DEDUP_REMOVED lines=106> */
[----:B------:R-:W-:Y:S01]  /*5d30*/  UIADD3 UR53, UR53, 0x702, URZ ;  /* 0x0000070235357890 */ /* 0x000fe2000fffe03f */
[----:B------:R-:W-:Y:S02]  /*5d40*/  WARPGROUP.DEPBAR.LE gsb0, 0x0 ;  /* 0x00008000000079c5 */ /* 0x000fe40000010000 */
[----:B------:R-:W-:-:S06]  /*5d50*/  WARPGROUP.ARRIVE ;  /* 0x00000000000079c5 */ /* 0x000fcc0000000000 */
[----:B------:R-:W-:Y:S03]  /*5d60*/  QGMMA.64x32x32.F32.E4M3.E4M3 R136, gdesc[UR28], R136, gsb0 ;  /* 0x006000001c8879f3 */ /* 0x000fe60008000888 */
        /* <DEDUP_REMOVED lines=12> */
[----:B0-----:R-:W-:Y:S05]  /*5e30*/  @P2 BRA `(.L_x_19) ;  /* 0x00000000002c2947 */ /* 0x001fea0003800000 */
[----:B------:R-:W-:Y:S05]  /*5e40*/  @!P0 BRA `(.L_x_20) ;  /* 0x0000000000048947 */ /* 0x000fea0003800000 */
[----:B------:R-:W-:Y:S01]  /*5e50*/  BPT.TRAP 0x1 ;  /* 0x000000040000795c */ /* 0x000fe20000300000 */
.L_x_20:
[----:B------:R-:W-:Y:S01]  /*5e60*/  ULEA UR6, UR50, UR39, 0x3 ;  /* 0x0000002732067291 */ /* 0x000fe2000f8e183f */
[----:B------:R-:W-:-:S05]  /*5e70*/  IMAD.U32 R7, RZ, RZ, UR52 ;  /* 0x00000034ff077e24 */ /* 0x000fca000f8e00ff */
[----:B------:R-:W-:-:S04]  /*5e80*/  SHF.L.U32 R7, R7, 0x1f, RZ ;  /* 0x0000001f07077819 */ /* 0x000fc800000006ff */
[----:B------:R0:W1:Y:S01]  /*5e90*/  SYNCS.PHASECHK.TRANS64.TRYWAIT P1, [UR6+0x29850], R7 ;  /* 0x02985007ff0075a7 */ /* 0x0000620008020146 */
[----:B------:R-:W-:Y:S05]  /*5ea0*/  @!P0 BRA `(.L_x_21) ;  /* 0x0000000000048947 */ /* 0x000fea0003800000 */
[----:B------:R-:W-:Y:S01]  /*5eb0*/  BPT.TRAP 0x1 ;  /* 0x000000040000795c */ /* 0x000fe20000300000 */
.L_x_21:
[----:B-1----:R-:W-:Y:S05]  /*5ec0*/  @P1 BRA `(.L_x_19) ;  /* 0x0000000000081947 */ /* 0x002fea0003800000 */
[----:B------:R-:W1:Y:S02]  /*5ed0*/  SYNCS.PHASECHK.TRANS64.TRYWAIT P1, [UR6+0x29850], R7 ;  /* 0x02985007ff0075a7 */ /* 0x000e640008020146 */
[----:B-1----:R-:W-:Y:S05]  /*5ee0*/  @!P1 BRA `(.L_x_22) ;  /* 0x0000009800f49947 */ /* 0x002fea0003800000 */
.L_x_19:
[----:B------:R-:W-:Y:S01]  /*5ef0*/  UIADD3 UR6, UR39, 0x400, URZ ;  /* 0x0000040027067890 */ /* 0x000fe2000fffe03f */
[----:B------:R-:W-:Y:S01]  /*5f00*/  WARPGROUP.ARRIVE ;  /* 0x00000000000079c5 */ /* 0x000fe20000000000 */
[----:B------:R-:W-:Y:S01]  /*5f10*/  UMOV UR7, 0xc0000010 ;  /* 0xc000001000077882 */ /* 0x000fe20000000000 */
[----:B01----:R-:W-:Y:S01]  /*5f20*/  IADD3 R7, -R22, 0xb, RZ ;  /* 0x0000000b16077810 */ /* 0x003fe20007ffe1ff */
[----:B------:R-:W-:-:S04]  /*5f30*/  USHF.R.U32.HI UR6, URZ, 0x4, UR6 ;  /* 0x000000043f067899 */ /* 0x000fc80008011606 */
[----:B------:R-:W-:-:S04]  /*5f40*/  ULOP3.LUT UR6, UR6, 0x3fff, URZ, 0xc0, !UPT ;  /* 0x00003fff06067892 */ /* 0x000fc8000f8ec03f */
[----:B------:R-:W-:-:S04]  /*5f50*/  ULOP3.LUT UR6, UR6, 0x10000, URZ, 0xfc, !UPT ;  /* 0x0001000006067892 */ /* 0x000fc8000f8efc3f */
[----:B------:R-:W-:-:S07]  /*5f60*/  UIMAD UR10, UR50, 0x500, UR6 ;  /* 0x00000500320a78a4 */ /* 0x000fce000f8e0206 */
[----:B------:R-:W-:Y:S02]  /*5f70*/  UMOV UR6, UR10 ;  /* 0x0000000a00067c82 */ /* 0x000fe40008000000 */
[----:B------:R-:W-:Y:S01]  /*5f80*/  QGMMA.64x128x32.F32.E4M3.E4M3 R24, R172, gdesc[UR4], R24, gsb0 ;  /* 0x01e00004ac187df3 */ /* 0x000fe20008000818 */
[----:B------:R-:W-:Y:S01]  /*5f90*/  UIADD3 UR6, UR10, 0x100, URZ ;  /* 0x000001000a067890 */ /* 0x000fe2000fffe03f */
[----:B------:R-:W-:Y:S01]  /*5fa0*/  UMOV UR7, 0xc0000010 ;  /* 0xc000001000077882 */ /* 0x000fe20000000000 */
[----:B------:R-:W-:Y:S02]  /*5fb0*/  WARPGROUP.DEPBAR.LE gsb0, 0x0 ;  /* 0x00008000000079c5 */ /* 0x000fe40000010000 */
[----:B------:R-:W-:-:S07]  /*5fc0*/  WARPGROUP.ARRIVE ;  /* 0x00000000000079c5 */ /* 0x000fce0000000000 */
        /* <DEDUP_REMOVED lines=15> */
[----:B------:R-:W-:Y:S03]  /*60c0*/  QGMMA.64x128x32.F32.E4M3.E4M3 R24, R188, gdesc[UR4], R24, gsb0 ;  /* 0x01e00004bc187df3 */ /* 0x000fe60008000818 */
[----:B------:R-:W-:Y:S02]  /*60d0*/  WARPGROUP.DEPBAR.LE gsb0, 0x0 ;  /* 0x00008000000079c5 */ /* 0x000fe40000010000 */
[----:B------:R0:W-:Y:S06]  /*60e0*/  BAR.ARV R7, 0x100 ;  /* 0x000400070000751d */ /* 0x0001ec0000002000 */
[----:B------:R-:W-:Y:S05]  /*60f0*/  @!P0 BRA `(.L_x_23) ;  /* 0x0000000000048947 */ /* 0x000fea0003800000 */
[----:B------:R-:W-:Y:S01]  /*6100*/  BPT.TRAP 0x1 ;  /* 0x000000040000795c */ /* 0x000fe20000300000 */
.L_x_23:
[C---:B------:R-:W-:Y:S01]  /*6110*/  FMUL.FTZ R172, R0.reuse, R152 ;  /* 0x0000009800ac7220 */ /* 0x040fe20000410000 */
[C---:B------:R-:W-:Y:S01]  /*6120*/  FMUL.FTZ R174, R0.reuse, R153 ;  /* 0x0000009900ae7220 */ /* 0x040fe20000410000 */
[C---:B------:R-:W-:Y:S01]  /*6130*/  FMUL.FTZ R8, R0.reuse, R154 ;  /* 0x0000009a00087220 */ /* 0x040fe20000410000 */
[C---:B0-----:R-:W-:Y:S01]  /*6140*/  FMUL.FTZ R7, R0.reuse, R155 ;  /* 0x0000009b00077220 */ /* 0x041fe20000410000 */
[C---:B------:R-:W-:Y:S01]  /*6150*/  FMUL.FTZ R154, R0.reuse, R156 ;  /* 0x0000009c009a7220 */ /* 0x040fe20000410000 */
[C---:B------:R-:W-:Y:S01]  /*6160*/  FMUL.FTZ R156, R0.reuse, R157 ;  /* 0x0000009d009c7220 */ /* 0x040fe20000410000 */
[----:B------:R-:W0:Y:S01]  /*6170*/  MUFU.TANH R172, R172 ;  /* 0x000000ac00ac7308 */ /* 0x000e220000002400 */
[C---:B------:R-:W-:Y:S01]  /*6180*/  FMUL.FTZ R9, R0.reuse, R158 ;  /* 0x0000009e00097220 */ /* 0x040fe20000410000 */
[C---:B------:R-:W-:Y:S01]  /*6190*/  FMUL.FTZ R14, R0.reuse, R159 ;  /* 0x0000009f000e7220 */ /* 0x040fe20000410000 */
[C---:B------:R-:W-:Y:S01]  /*61a0*/  FMUL.FTZ R176, R0.reuse, R160 ;  /* 0x000000a000b07220 */ /* 0x040fe20000410000 */
[C---:B------:R-:W-:Y:S01]  /*61b0*/  FMUL.FTZ R178, R0.reuse, R161 ;  /* 0x000000a100b27220 */ /* 0x040fe20000410000 */
[C---:B------:R-:W-:Y:S01]  /*61c0*/  FMUL.FTZ R20, R0.reuse, R162 ;  /* 0x000000a200147220 */ /* 0x040fe20000410000 */
[C---:B------:R-:W-:Y:S01]  /*61d0*/  FMUL.FTZ R152, R0.reuse, R163 ;  /* 0x000000a300987220 */ /* 0x040fe20000410000 */
[C---:B------:R-:W-:Y:S01]  /*61e0*/  FMUL.FTZ R162, R0.reuse, R164 ;  /* 0x000000a400a27220 */ /* 0x040fe20000410000 */
[----:B------:R-:W1:Y:S01]  /*61f0*/  MUFU.TANH R174, R174 ;  /* 0x000000ae00ae7308 */ /* 0x000e620000002400 */
[C---:B------:R-:W-:Y:S01]  /*6200*/  FMUL.FTZ R164, R0.reuse, R165 ;  /* 0x000000a500a47220 */ /* 0x040fe20000410000 */
[C---:B------:R-:W-:Y:S01]  /*6210*/  FMUL.FTZ R158, R0.reuse, R166 ;  /* 0x000000a6009e7220 */ /* 0x040fe20000410000 */
[C---:B------:R-:W-:Y:S01]  /*6220*/  FMUL.FTZ R160, R0.reuse, R167 ;  /* 0x000000a700a07220 */ /* 0x040fe20000410000 */
[C---:B------:R-:W-:Y:S01]  /*6230*/  FMUL.FTZ R166, R0.reuse, R136 ;  /* 0x0000008800a67220 */ /* 0x040fe20000410000 */
[C---:B------:R-:W-:Y:S01]  /*6240*/  FMUL.FTZ R180, R0.reuse, R137 ;  /* 0x0000008900b47220 */ /* 0x040fe20000410000 */
[C---:B------:R-:W-:Y:S01]  /*6250*/  FMUL.FTZ R136, R0.reuse, R138 ;  /* 0x0000008a00887220 */ /* 0x040fe20000410000 */
[----:B------:R-:W-:Y:S01]  /*6260*/  FMUL.FTZ R138, R0, R139 ;  /* 0x0000008b008a7220 */ /* 0x000fe20000410000 */
[----:B------:R-:W2:Y:S01]  /*6270*/  MUFU.TANH R8, R8 ;  /* 0x0000000800087308 */ /* 0x000ea20000002400 */
[----:B0-----:R-:W-:Y:S01]  /*6280*/  FMNMX.FTZ R11, R172, R3, !PT ;  /* 0x00000003ac0b7209 */ /* 0x001fe20007810000 */
[C---:B------:R-:W-:Y:S01]  /*6290*/  FMUL.FTZ R140, R0.reuse, R140 ;  /* 0x0000008c008c7220 */ /* 0x040fe20000410000 */
[C---:B------:R-:W-:Y:S01]  /*62a0*/  FMUL.FTZ R182, R0.reuse, R141 ;  /* 0x0000008d00b67220 */ /* 0x040fe20000410000 */
[C---:B------:R-:W-:Y:S01]  /*62b0*/  FMUL.FTZ R142, R0.reuse, R142 ;  /* 0x0000008e008e7220 */ /* 0x040fe20000410000 */
[C---:B------:R-:W-:Y:S01]  /*62c0*/  FMUL.FTZ R184, R0.reuse, R143 ;  /* 0x0000008f00b87220 */ /* 0x040fe20000410000 */
[C---:B------:R-:W-:Y:S01]  /*62d0*/  FMUL.FTZ R144, R0.reuse, R144 ;  /* 0x0000009000907220 */ /* 0x040fe20000410000 */
[----:B------:R-:W-:Y:S01]  /*62e0*/  FMUL.FTZ R186, R0, R145 ;  /* 0x0000009100ba7220 */ /* 0x000fe20000410000 */
[----:B------:R-:W0:Y:S01]  /*62f0*/  MUFU.TANH R7, R7 ;  /* 0x0000000700077308 */ /* 0x000e220000002400 */
[----:B-1----:R-:W-:Y:S01]  /*6300*/  FMNMX.FTZ R11, R174, R11, !PT ;  /* 0x0000000bae0b7209 */ /* 0x002fe20007810000 */
[C---:B------:R-:W-:Y:S01]  /*6310*/  FMUL.FTZ R146, R0.reuse, R146 ;  /* 0x0000009200927220 */ /* 0x040fe20000410000 */
[C---:B------:R-:W-:Y:S01]  /*6320*/  FMUL.FTZ R188, R0.reuse, R147 ;  /* 0x0000009300bc7220 */ /* 0x040fe20000410000 */
[C---:B------:R-:W-:Y:S01]  /*6330*/  FMUL.FTZ R148, R0.reuse, R148 ;  /* 0x0000009400947220 */ /* 0x040fe20000410000 */
[C---:B------:R-:W-:Y:S01]  /*6340*/  FMUL.FTZ R190, R0.reuse, R149 ;  /* 0x0000009500be7220 */ /* 0x040fe20000410000 */
[C---:B------:R-:W-:Y:S01]  /*6350*/  FMUL.FTZ R150, R0.reuse, R150 ;  /* 0x0000009600967220 */ /* 0x040fe20000410000 */
[----:B------:R-:W-:Y:S01]  /*6360*/  FMUL.FTZ R194, R0, R151 ;  /* 0x0000009700c27220 */ /* 0x000fe20000410000 */
[----:B------:R-:W1:Y:S01]  /*6370*/  MUFU.TANH R154, R154 ;  /* 0x0000009a009a7308 */ /* 0x000e620000002400 */
[----:B--2---:R-:W-:Y:S01]  /*6380*/  FMNMX.FTZ R10, R8, R5, !PT ;  /* 0x00000005080a7209 */ /* 0x004fe20007810000 */
[C---:B------:R-:W-:Y:S01]  /*6390*/  FMUL.FTZ R120, R0.reuse, R120 ;  /* 0x0000007800787220 */ /* 0x040fe20000410000 */
[C---:B------:R-:W-:Y:S01]  /*63a0*/  FMUL.FTZ R196, R0.reuse, R121 ;  /* 0x0000007900c47220 */ /* 0x040fe20000410000 */
[C---:B------:R-:W-:Y:S01]  /*63b0*/  FMUL.FTZ R122, R0.reuse, R122 ;  /* 0x0000007a007a7220 */ /* 0x040fe20000410000 */
[C---:B------:R-:W-:Y:S01]  /*63c0*/  FMUL.FTZ R198, R0.reuse, R123 ;  /* 0x0000007b00c67220 */ /* 0x040fe20000410000 */
[C---:B------:R-:W-:Y:S01]  /*63d0*/  FMUL.FTZ R200, R0.reuse, R124 ;  /* 0x0000007c00c87220 */ /* 0x040fe20000410000 */
[C---:B------:R-:W-:Y:S01]  /*63e0*/  FMUL.FTZ R202, R0.reuse, R125 ;  /* 0x0000007d00ca7220 */ /* 0x040fe20000410000 */
        /* <DEDUP_REMOVED lines=58> */
[----:B------:R-:W-:-:S04]  /*6790*/  ULEA UR6, UR43, UR39, 0x3 ;  /* 0x000000272b067291 */ /* 0x000fc8000f8e183f */
[----:B------:R-:W-:Y:S02]  /*67a0*/  UIADD3 UR6, UR6, 0x29840, URZ ;  /* 0x0002984006067890 */ /* 0x000fe4000fffe03f */
[----:B------:R-:W1:Y:S01]  /*67b0*/  MUFU.TANH R164, R164 ;  /* 0x000000a400a47308 */ /* 0x000e620000002400 */
[----:B--2---:R-:W-:Y:S01]  /*67c0*/  FMNMX.FTZ R13, R152, R13, !PT ;  /* 0x0000000d980d7209 */ /* 0x004fe20007810000 */
[----:B------:R-:W-:-:S06]  /*67d0*/  UPRMT UR6, UR37, 0x654, UR6 ;  /* 0x0000065425067896 */ /* 0x000fcc0008000006 */
[----:B------:R-:W2:Y:S01]  /*67e0*/  MUFU.TANH R158, R158 ;  /* 0x0000009e009e7308 */ /* 0x000ea20000002400 */
[----:B0-----:R-:W-:Y:S02]  /*67f0*/  FMNMX.FTZ R11, R162, R11, !PT ;  /* 0x0000000ba20b7209 */ /* 0x001fe40007810000 */
[----:B------:R-:W-:Y:S05]  /*6800*/  SYNCS.ARRIVE.TRANS64.RED.A1T0 RZ, [UR6], RZ ;  /* 0x000000ffffff79a7 */ /* 0x000fea0008100406 */
[----:B------:R-:W0:Y:S01]  /*6810*/  MUFU.TANH R160, R160 ;  /* 0x000000a000a07308 */ /* 0x000e220000002400 */
[----:B-1----:R-:W-:-:S07]  /*6820*/  FMNMX.FTZ R11, R164, R11, !PT ;  /* 0x0000000ba40b7209 */ /* 0x002fce0007810000 */
[----:B------:R-:W1:Y:S01]  /*6830*/  MUFU.TANH R166, R166 ;  /* 0x000000a600a67308 */ /* 0x000e620000002400 */
[----:B--2---:R-:W-:-:S07]  /*6840*/  FMNMX.FTZ R13, R158, R13, !PT ;  /* 0x0000000d9e0d7209 */ /* 0x004fce0007810000 */
[----:B------:R-:W2:Y:S01]  /*6850*/  MUFU.TANH R180, R180 ;  /* 0x000000b400b47308 */ /* 0x000ea20000002400 */
[----:B0-----:R-:W-:-:S07]  /*6860*/  FMNMX.FTZ R13, R160, R13, !PT ;  /* 0x0000000da00d7209 */ /* 0x001fce0007810000 */
        /* <DEDUP_REMOVED lines=97> */
[----:B-1----:R-:W-:Y:S02]  /*6e80*/  FMNMX.FTZ R10, R228, R11, !PT ;  /* 0x0000000be40a7209 */ /* 0x002fe40007810000 */
[----:B------:R-:W1:Y:S05]  /*6e90*/  LDC R11, c[0x0][0x988] ;  /* 0x00026200ff0b7b82 */ /* 0x000e6a0000000800 */
[----:B------:R-:W3:Y:S01]  /*6ea0*/  MUFU.TANH R90, R90 ;  /* 0x0000005a005a7308 */ /* 0x000ee20000002400 */
[----:B--2---:R-:W-:-:S07]  /*6eb0*/  FMNMX.FTZ R10, R105, R10, !PT ;  /* 0x0000000a690a7209 */ /* 0x004fce0007810000 */
[----:B------:R-:W2:Y:S01]  /*6ec0*/  MUFU.TANH R107, R107 ;  /* 0x0000006b006b7308 */ /* 0x000ea20000002400 */
[----:B0-----:R-:W-:-:S07]  /*6ed0*/  FMNMX.FTZ R13, R88, R13, !PT ;  /* 0x0000000d580d7209 */ /* 0x001fce0007810000 */
[----:B------:R-:W0:Y:S01]  /*6ee0*/  MUFU.TANH R109, R109 ;  /* 0x0000006d006d7308 */ /* 0x000e220000002400 */
[----:B---3--:R-:W-:-:S07]  /*6ef0*/  FMNMX.FTZ R13, R90, R13, !PT ;  /* 0x0000000d5a0d7209 */ /* 0x008fce0007810000 */
        /* <DEDUP_REMOVED lines=19> */
[----:B--2---:R-:W-:-:S05]  /*7030*/  FMNMX.FTZ R15, R101, R10, !PT ;  /* 0x0000000a650f7209 */ /* 0x004fca0007810000 */
[----:B------:R-:W2:Y:S01]  /*7040*/  SHFL.BFLY PT, R10, R15, 0x2, 0x1f ;  /* 0x0c401f000f0a7f89 */ /* 0x000ea200000e0000 */
[----:B0-----:R-:W-:-:S04]  /*7050*/  FMNMX.FTZ R13, R100, R13, !PT ;  /* 0x0000000d640d7209 */ /* 0x001fc80007810000 */
[----:B---3--:R-:W-:-:S05]  /*7060*/  FMNMX.FTZ R13, R102, R13, !PT ;  /* 0x0000000d660d7209 */ /* 0x008fca0007810000 */
[----:B------:R-:W0:Y:S01]  /*7070*/  SHFL.BFLY PT, R12, R13, 0x2, 0x1f ;  /* 0x0c401f000d0c7f89 */ /* 0x000e2200000e0000 */
[----:B--2---:R-:W-:Y:S02]  /*7080*/  FMNMX.FTZ R21, R15, R10, !PT ;  /* 0x0000000a0f157209 */ /* 0x004fe40007810000 */
[----:B0-----:R-:W-:-:S03]  /*7090*/  FMNMX.FTZ R89, R13, R12, !PT ;  /* 0x0000000c0d597209 */ /* 0x001fc60007810000 */
[----:B------:R-:W0:Y:S04]  /*70a0*/  SHFL.BFLY PT, R12, R21, 0x1, 0x1f ;  /* 0x0c201f00150c7f89 */ /* 0x000e2800000e0000 */
[----:B------:R-:W2:Y:S01]  /*70b0*/  SHFL.BFLY PT, R10, R89, 0x1, 0x1f ;  /* 0x0c201f00590a7f89 */ /* 0x000ea200000e0000 */
[----:B0-----:R-:W-:Y:S02]  /*70c0*/  FMNMX.FTZ R12, R21, R12, !PT ;  /* 0x0000000c150c7209 */ /* 0x001fe40007810000 */
[----:B--2---:R-:W-:-:S03]  /*70d0*/  FMNMX.FTZ R10, R89, R10, !PT ;  /* 0x0000000a590a7209 */ /* 0x004fc60007810000 */
[C---:B-1----:R-:W-:Y:S01]  /*70e0*/  FFMA.FTZ R115, R12.reuse, R11, -8 ;  /* 0xc10000000c737423 */ /* 0x042fe2000001000b */
[----:B------:R-:W-:-:S03]  /*70f0*/  FADD.FTZ R3, -R12, R3 ;  /* 0x000000030c037221 */ /* 0x000fc60000010100 */
[-CC-:B------:R-:W-:Y:S01]  /*7100*/  FFMA.FTZ R117, R200, R11.reuse, -R115.reuse ;  /* 0x0000000bc8757223 */ /* 0x180fe20000010873 */
[----:B------:R-:W-:-:S01]  /*7110*/  FFMA.FTZ R200, R97, R11, -R115 ;  /* 0x0000000b61c87223 */ /* 0x000fc20000010873 */
[-C--:B------:R-:W-:Y:S01]  /*7120*/  FMUL.FTZ R91, R3, R11.reuse ;  /* 0x0000000b035b7220 */ /* 0x080fe20000410000 */
[----:B------:R-:W-:-:S01]  /*7130*/  FFMA.FTZ R97, R99, R11, -R115 ;  /* 0x0000000b63617223 */ /* 0x000fc20000010873 */
[C---:B------:R-:W-:Y:S01]  /*7140*/  FADD.FTZ R3, -R10.reuse, R5 ;  /* 0x000000050a037221 */ /* 0x040fe20000010100 */
[----:B------:R-:W-:-:S01]  /*7150*/  FFMA.FTZ R99, R10, R11, -8 ;  /* 0xc10000000a637423 */ /* 0x000fc2000001000b */
[-CC-:B------:R-:W-:Y:S01]  /*7160*/  FFMA.FTZ R172, R172, R11.reuse, -R115.reuse ;  /* 0x0000000bacac7223 */ /* 0x180fe20000010873 */
[----:B------:R-:W-:-:S01]  /*7170*/  FFMA.FTZ R13, R174, R11, -R115 ;  /* 0x0000000bae0d7223 */ /* 0x000fc20000010873 */
[-C--:B------:R-:W-:Y:S01]  /*7180*/  FMUL.FTZ R3, R3, R11.reuse ;  /* 0x0000000b03037220 */ /* 0x080fe20000410000 */
[----:B------:R-:W-:-:S01]  /*7190*/  FFMA.FTZ R8, R8, R11, -R99 ;  /* 0x0000000b08087223 */ /* 0x000fc20000010863 */
[-C--:B------:R-:W-:Y:S01]  /*71a0*/  FFMA.FTZ R7, R7, R11.reuse, -R99 ;  /* 0x0000000b07077223 */ /* 0x080fe20000010863 */
[----:B------:R0:W-:Y:S01]  /*71b0*/  MUFU.EX2 R5, R91 ;  /* 0x0000005b00057308 */ /* 0x0001e20000000800 */
[----:B------:R-:W-:-:S01]  /*71c0*/  FFMA.FTZ R15, R154, R11, -R115 ;  /* 0x0000000b9a0f7223 */ /* 0x000fc20000010873 */
[-C--:B------:R-:W-:Y:S01]  /*71d0*/  FFMA.FTZ R9, R9, R11.reuse, -R99 ;  /* 0x0000000b09097223 */ /* 0x080fe20000010863 */
[----:B------:R-:W-:-:S01]  /*71e0*/  FFMA.FTZ R154, R156, R11, -R115 ;  /* 0x0000000b9c9a7223 */ /* 0x000fc20000010873 */
[-C--:B------:R-:W-:Y:S01]  /*71f0*/  FFMA.FTZ R14, R14, R11.reuse, -R99 ;  /* 0x0000000b0e0e7223 */ /* 0x080fe20000010863 */
[----:B------:R-:W-:-:S01]  /*7200*/  FFMA.FTZ R21, R176, R11, -R115 ;  /* 0x0000000bb0157223 */ /* 0x000fc20000010873 */
[-C--:B------:R-:W-:Y:S01]  /*7210*/  FFMA.FTZ R20, R20, R11.reuse, -R99 ;  /* 0x0000000b14147223 */ /* 0x080fe20000010863 */
[----:B------:R-:W-:-:S01]  /*7220*/  FFMA.FTZ R156, R178, R11, -R115 ;  /* 0x0000000bb29c7223 */ /* 0x000fc20000010873 */
[----:B------:R-:W1:Y:S01]  /*7230*/  MUFU.EX2 R172, R172 ;  /* 0x000000ac00ac7308 */ /* 0x000e620000000800 */
[----:B0-----:R-:W-:-:S01]  /*7240*/  FFMA.FTZ R91, R166, R11, -R115 ;  /* 0x0000000ba65b7223 */ /* 0x001fc20000010873 */
[-CC-:B------:R-:W-:Y:S01]  /*7250*/  FFMA.FTZ R166, R202, R11.reuse, -R115.reuse ;  /* 0x0000000bcaa67223 */ /* 0x180fe20000010873 */
[----:B------:R-:W-:-:S01]  /*7260*/  FFMA.FTZ R202, R101, R11, -R115 ;  /* 0x0000000b65ca7223 */ /* 0x000fc20000010873 */
[-C--:B------:R-:W-:Y:S01]  /*7270*/  FFMA.FTZ R111, R148, R11.reuse, -R115 ;  /* 0x0000000b946f7223 */ /* 0x080fe20000010873 */
[----:B------:R-:W-:-:S01]  /*7280*/  FFMA.FTZ R101, R152, R11, -R99 ;  /* 0x0000000b98657223 */ /* 0x000fc20000010863 */
[-CC-:B------:R-:W-:Y:S01]  /*7290*/  FFMA.FTZ R148, R190, R11.reuse, -R115.reuse ;  /* 0x0000000bbe947223 */ /* 0x180fe20000010873 */
[----:B------:R-:W-:-:S01]  /*72a0*/  FFMA.FTZ R190, R105, R11, -R115 ;  /* 0x0000000b69be7223 */ /* 0x000fc20000010873 */
[----:B------:R-:W-:Y:S01]  /*72b0*/  MUFU.EX2 R3, R3 ;  /* 0x0000000300037308 */ /* 0x000fe20000000800 */
[----:B------:R-:W-:-:S01]  /*72c0*/  FFMA.FTZ R89, R162, R11, -R115 ;  /* 0x0000000ba2597223 */ /* 0x000fc20000010873 */
[-C--:B------:R-:W-:Y:S01]  /*72d0*/  FFMA.FTZ R105, R107, R11.reuse, -R115 ;  /* 0x0000000b6b697223 */ /* 0x080fe20000010873 */
[----:B------:R-:W-:-:S01]  /*72e0*/  FFMA.FTZ R107, R158, R11, -R99 ;  /* 0x0000000b9e6b7223 */ /* 0x000fc20000010863 */
[-C--:B------:R-:W-:Y:S01]  /*72f0*/  FFMA.FTZ R162, R164, R11.reuse, -R115 ;  /* 0x0000000ba4a27223 */ /* 0x080fe20000010873 */
[----:B------:R-:W-:-:S01]  /*7300*/  FFMA.FTZ R152, R160, R11, -R99 ;  /* 0x0000000ba0987223 */ /* 0x000fc20000010863 */
[-CC-:B------:R-:W-:Y:S01]  /*7310*/  FFMA.FTZ R113, R120, R11.reuse, -R115.reuse ;  /* 0x0000000b78717223 */ /* 0x180fe20000010873 */
[----:B------:R-:W-:-:S01]  /*7320*/  FFMA.FTZ R120, R196, R11, -R115 ;  /* 0x0000000bc4787223 */ /* 0x000fc20000010873 */
[----:B------:R-:W0:Y:S01]  /*7330*/  MUFU.EX2 R8, R8 ;  /* 0x0000000800087308 */ /* 0x000e220000000800 */
[----:B-1----:R-:W-:-:S01]  /*7340*/  FFMA.FTZ R4, R5, R4, R172 ;  /* 0x0000000405047223 */ /* 0x002fc200000100ac */
[-C--:B------:R-:W-:Y:S01]  /*7350*/  FFMA.FTZ R196, R109, R11.reuse, -R115 ;  /* 0x0000000b6dc47223 */ /* 0x080fe20000010873 */
[----:B------:R-:W-:-:S01]  /*7360*/  FFMA.FTZ R109, R136, R11, -R99 ;  /* 0x0000000b886d7223 */ /* 0x000fc20000010863 */
[-C--:B------:R-:W-:Y:S01]  /*7370*/  FFMA.FTZ R164, R180, R11.reuse, -R115 ;  /* 0x0000000bb4a47223 */ /* 0x080fe20000010873 */
[----:B------:R-:W-:-:S01]  /*7380*/  FFMA.FTZ R136, R138, R11, -R99 ;  /* 0x0000000b8a887223 */ /* 0x000fc20000010863 */
[-CC-:B------:R-:W-:Y:S01]  /*7390*/  FFMA.FTZ R93, R140, R11.reuse, -R115.reuse ;  /* 0x0000000b8c5d7223 */ /* 0x180fe20000010873 */
[----:B------:R-:W-:-:S01]  /*73a0*/  FFMA.FTZ R103, R144, R11, -R115 ;  /* 0x0000000b90677223 */ /* 0x000fc20000010873 */
[----:B------:R-:W1:Y:S01]  /*73b0*/  MUFU.EX2 R13, R13 ;  /* 0x0000000d000d7308 */ /* 0x000e620000000800 */
[----:B------:R-:W-:-:S01]  /*73c0*/  FFMA.FTZ R140, R182, R11, -R115 ;  /* 0x0000000bb68c7223 */ /* 0x000fc20000010873 */
[-CC-:B------:R-:W-:Y:S01]  /*73d0*/  FFMA.FTZ R144, R186, R11.reuse, -R115.reuse ;  /* 0x0000000bba907223 */ /* 0x180fe20000010873 */
[----:B------:R-:W-:-:S01]  /*73e0*/  FFMA.FTZ R119, R204, R11, -R115 ;  /* 0x0000000bcc777223 */ /* 0x000fc20000010873 */
[-CC-:B------:R-:W-:Y:S01]  /*73f0*/  FFMA.FTZ R174, R206, R11.reuse, -R115.reuse ;  /* 0x0000000bceae7223 */ /* 0x180fe20000010873 */
[----:B------:R-:W-:-:S01]  /*7400*/  FFMA.FTZ R121, R208, R11, -R115 ;  /* 0x0000000bd0797223 */ /* 0x000fc20000010873 */
[-CC-:B------:R-:W-:Y:S01]  /*7410*/  FFMA.FTZ R176, R210, R11.reuse, -R115.reuse ;  /* 0x0000000bd2b07223 */ /* 0x180fe20000010873 */
[----:B------:R-:W-:-:S01]  /*7420*/  FFMA.FTZ R123, R212, R11, -R115 ;  /* 0x0000000bd47b7223 */ /* 0x000fc20000010873 */
[----:B------:R-:W2:Y:S01]  /*7430*/  MUFU.EX2 R7, R7 ;  /* 0x0000000700077308 */ /* 0x000ea20000000800 */
[----:B0-----:R-:W-:-:S01]  /*7440*/  FFMA.FTZ R6, R3, R6, R8 ;  /* 0x0000000603067223 */ /* 0x001fc20000010008 */
[-CC-:B------:R-:W-:Y:S01]  /*7450*/  FFMA.FTZ R178, R214, R11.reuse, -R115.reuse ;  /* 0x0000000bd6b27223 */ /* 0x180fe20000010873 */
[----:B------:R-:W-:-:S01]  /*7460*/  FFMA.FTZ R125, R216, R11, -R115 ;  /* 0x0000000bd87d7223 */ /* 0x000fc20000010873 */
[-CC-:B------:R-:W-:Y:S01]  /*7470*/  FFMA.FTZ R180, R218, R11.reuse, -R115.reuse ;  /* 0x0000000bdab47223 */ /* 0x180fe20000010873 */
[----:B------:R-:W-:-:S01]  /*7480*/  FFMA.FTZ R127, R220, R11, -R115 ;  /* 0x0000000bdc7f7223 */ /* 0x000fc20000010873 */
[-CC-:B------:R-:W-:Y:S01]  /*7490*/  FFMA.FTZ R182, R222, R11.reuse, -R115.reuse ;  /* 0x0000000bdeb67223 */ /* 0x180fe20000010873 */
[----:B------:R-:W-:-:S01]  /*74a0*/  FFMA.FTZ R129, R224, R11, -R115 ;  /* 0x0000000be0817223 */ /* 0x000fc20000010873 */
[----:B------:R-:W0:Y:S01]  /*74b0*/  MUFU.EX2 R15, R15 ;  /* 0x0000000f000f7308 */ /* 0x000e220000000800 */
[----:B-1----:R-:W-:-:S01]  /*74c0*/  FADD.FTZ R4, R13, R4 ;  /* 0x000000040d047221 */ /* 0x002fc20000010000 */
[-CC-:B------:R-:W-:Y:S01]  /*74d0*/  FFMA.FTZ R186, R226, R11.reuse, -R115.reuse ;  /* 0x0000000be2ba7223 */ /* 0x180fe20000010873 */
[----:B------:R-:W-:-:S01]  /*74e0*/  FFMA.FTZ R131, R228, R11, -R115 ;  /* 0x0000000be4837223 */ /* 0x000fc20000010873 */
[-C--:B------:R-:W-:Y:S01]  /*74f0*/  FFMA.FTZ R95, R95, R11.reuse, -R115 ;  /* 0x0000000b5f5f7223 */ /* 0x080fe20000010873 */
[----:B------:R-:W-:-:S01]  /*7500*/  FFMA.FTZ R115, R142, R11, -R99 ;  /* 0x0000000b8e737223 */ /* 0x000fc20000010863 */
[-CC-:B------:R-:W-:Y:S01]  /*7510*/  FFMA.FTZ R138, R184, R11.reuse, -R99.reuse ;  /* 0x0000000bb88a7223 */ /* 0x180fe20000010863 */
[----:B------:R-:W-:-:S01]  /*7520*/  FFMA.FTZ R133, R146, R11, -R99 ;  /* 0x0000000b92857223 */ /* 0x000fc20000010863 */
[----:B------:R-:W1:Y:S01]  /*7530*/  MUFU.EX2 R9, R9 ;  /* 0x0000000900097308 */ /* 0x000e620000000800 */
[----:B--2---:R-:W-:-:S01]  /*7540*/  FADD.FTZ R6, R7, R6 ;  /* 0x0000000607067221 */ /* 0x004fc20000010000 */
[-CC-:B------:R-:W-:Y:S01]  /*7550*/  FFMA.FTZ R142, R188, R11.reuse, -R99.reuse ;  /* 0x0000000bbc8e7223 */ /* 0x180fe20000010863 */
[----:B------:R-:W-:-:S01]  /*7560*/  FFMA.FTZ R135, R150, R11, -R99 ;  /* 0x0000000b96877223 */ /* 0x000fc20000010863 */
[-CC-:B------:R-:W-:Y:S01]  /*7570*/  FFMA.FTZ R146, R194, R11.reuse, -R99.reuse ;  /* 0x0000000bc2927223 */ /* 0x180fe20000010863 */
[----:B------:R-:W-:-:S01]  /*7580*/  FFMA.FTZ R122, R122, R11, -R99 ;  /* 0x0000000b7a7a7223 */ /* 0x000fc20000010863 */
[-CC-:B------:R-:W-:Y:S01]  /*7590*/  FFMA.FTZ R137, R198, R11.reuse, -R99.reuse ;  /* 0x0000000bc6897223 */ /* 0x180fe20000010863 */
[----:B------:R-:W-:-:S01]  /*75a0*/  FFMA.FTZ R124, R124, R11, -R99 ;  /* 0x0000000b7c7c7223 */ /* 0x000fc20000010863 */
[----:B------:R-:W2:Y:S01]  /*75b0*/  MUFU.EX2 R154, R154 ;  /* 0x0000009a009a7308 */ /* 0x000ea20000000800 */
[----:B0-----:R-:W-:-:S01]  /*75c0*/  FADD.FTZ R145, R15, R4 ;  /* 0x000000040f917221 */ /* 0x001fc20000010000 */
        /* <DEDUP_REMOVED lines=12> */
[----:B------:R-:W-:-:S02]  /*7690*/  FFMA.FTZ R100, R100, R11, -R99 ;  /* 0x0000000b64647223 */ /* 0x000fc40000010863 */
        /* <DEDUP_REMOVED lines=9> */
[----:B0-----:R-:W-:-:S01]  /*7730*/  FADD.FTZ R6, R156, R145 ;  /* 0x000000919c067221 */ /* 0x001fc20000010000 */
[-CC-:B------:R-:W-:Y:S01]  /*7740*/  FFMA.FTZ R145, R106, R11.reuse, -R99.reuse ;  /* 0x0000000b6a917223 */ /* 0x180fe20000010863 */
[----:B------:R-:W-:-:S01]  /*7750*/  FFMA.FTZ R106, R108, R11, -R99 ;  /* 0x0000000b6c6a7223 */ /* 0x000fc20000010863 */
[----:B------:R-:W-:-:S04]  /*7760*/  FFMA.FTZ R108, R112, R11, -R99 ;  /* 0x0000000b706c7223 */ /* 0x000fc80000010863 */
        /* <DEDUP_REMOVED lines=15> */
[----:B--2---:R-:W-:-:S01]  /*7860*/  FADD.FTZ R4, R164, R147 ;  /* 0x00000093a4047221 */ /* 0x004fc20000010000 */
[-CC-:B------:R-:W-:Y:S01]  /*7870*/  FFMA.FTZ R147, R110, R11.reuse, -R99.reuse ;  /* 0x0000000b6e937223 */ /* 0x180fe20000010863 */
[----:B------:R-:W-:-:S05]  /*7880*/  FFMA.FTZ R110, R116, R11, -R99 ;  /* 0x0000000b746e7223 */ /* 0x000fca0000010863 */
        /* <DEDUP_REMOVED lines=15> */
[----:B-1----:R-:W-:-:S01]  /*7980*/  FADD.FTZ R4, R144, R149 ;  /* 0x0000009590047221 */ /* 0x002fc20000010000 */
[----:B------:R-:W-:-:S06]  /*7990*/  FFMA.FTZ R149, R114, R11, -R99 ;  /* 0x0000000b72957223 */ /* 0x000fcc0000010863 */
        /* <DEDUP_REMOVED lines=16> */
[----:B------:R-:W-:-:S06]  /*7aa0*/  FFMA.FTZ R151, R118, R11, -R99 ;  /* 0x0000000b76977223 */ /* 0x000fcc0000010863 */
        /* <DEDUP_REMOVED lines=14> */
[-CC-:B------:R-:W-:Y:S01]  /*7b90*/  FFMA.FTZ R153, R90, R11.reuse, -R99.reuse ;  /* 0x0000000b5a997223 */ /* 0x180fe20000010863 */
[----:B------:R-:W-:-:S01]  /*7ba0*/  FFMA.FTZ R90, R96, R11, -R99 ;  /* 0x0000000b605a7223 */ /* 0x000fc20000010863 */
[----:B------:R-:W-:-:S04]  /*7bb0*/  FFMA.FTZ R99, R102, R11, -R99 ;  /* 0x0000000b66637223 */ /* 0x000fc80000010863 */
        /* <DEDUP_REMOVED lines=72> */
[----:B--2---:R-:W-:-:S03]  /*8040*/  FADD.FTZ R4, R202, R157 ;  /* 0x0000009dca047221 */ /* 0x004fc60000010000 */
[----:B0-----:R-:W-:Y:S01]  /*8050*/  FADD.FTZ R6, R99, R155 ;  /* 0x0000009b63067221 */ /* 0x001fe20000010000 */
[----:B------:R-:W-:Y:S06]  /*8060*/  @!P0 BRA `(.L_x_24) ;  /* 0x0000000000048947 */ /* 0x000fec0003800000 */
[----:B------:R-:W-:Y:S01]  /*8070*/  BPT.TRAP 0x1 ;  /* 0x000000040000795c */ /* 0x000fe20000300000 */
.L_x_24:
[----:B------:R-:W-:Y:S01]  /*8080*/  ULEA UR6, UR50, UR39, 0x3 ;  /* 0x0000002732067291 */ /* 0x000fe2000f8e183f */
[----:B------:R-:W-:Y:S01]  /*8090*/  ISETP.LT.AND P1, PT, RZ, UR51, PT ;  /* 0x00000033ff007c0c */ /* 0x000fe2000bf21270 */
[----:B------:R-:W-:Y:S01]  /*80a0*/  UIADD3 UR7, UR51, -0x1, URZ ;  /* 0xffffffff33077890 */ /* 0x000fe2000fffe03f */
[----:B------:R-:W-:Y:S01]  /*80b0*/  F2FP.SATFINITE.E4M3.F32.PACK_AB_MERGE_C R89, R162, R89, RZ ;  /* 0x00000059a259723e */ /* 0x000fe200048070ff */
[----:B------:R-:W-:Y:S01]  /*80c0*/  UIADD3 UR6, UR6, 0x29860, URZ ;  /* 0x0002986006067890 */ /* 0x000fe2000fffe03f */
[----:B------:R-:W-:Y:S01]  /*80d0*/  F2FP.SATFINITE.E4M3.F32.PACK_AB_MERGE_C R111, R148, R111, RZ ;  /* 0x0000006f946f723e */ /* 0x000fe200048070ff */
[----:B------:R-:W-:Y:S01]  /*80e0*/  UMOV UR52, UR44 ;  /* 0x0000002c00347c82 */ /* 0x000fe20008000000 */
[----:B------:R-:W-:Y:S01]  /*80f0*/  F2FP.SATFINITE.E4M3.F32.PACK_AB_MERGE_C R121, R176, R121, RZ ;  /* 0x00000079b079723e */ /* 0x000fe200048070ff */
[----:B------:R-:W-:Y:S01]  /*8100*/  UPRMT UR6, UR37, 0x654, UR6 ;  /* 0x0000065425067896 */ /* 0x000fe20008000006 */
[----:B------:R-:W-:Y:S01]  /*8110*/  F2FP.SATFINITE.E4M3.F32.PACK_AB_MERGE_C R9, R14, R9, RZ ;  /* 0x000000090e09723e */ /* 0x000fe200048070ff */
[----:B------:R-:W-:Y:S01]  /*8120*/  UMOV UR51, UR7 ;  /* 0x0000000700337c82 */ /* 0x000fe20008000000 */
[----:B------:R-:W-:Y:S01]  /*8130*/  F2FP.SATFINITE.E4M3.F32.PACK_AB_MERGE_C R125, R180, R125, RZ ;  /* 0x0000007db47d723e */ /* 0x000fe200048070ff */
[----:B------:R-:W-:Y:S01]  /*8140*/  UMOV UR50, UR43 ;  /* 0x0000002b00327c82 */ /* 0x000fe20008000000 */
[----:B------:R-:W-:Y:S01]  /*8150*/  F2FP.SATFINITE.E4M3.F32.PACK_AB_MERGE_C R129, R186, R129, RZ ;  /* 0x00000081ba81723e */ /* 0x000fe200048070ff */
[----:B------:R-:W-:Y:S01]  /*8160*/  FMUL.FTZ R24, R24, R5 ;  /* 0x0000000518187220 */ /* 0x000fe20000410000 */
[----:B------:R-:W-:Y:S01]  /*8170*/  F2FP.SATFINITE.E4M3.F32.PACK_AB_MERGE_C R105, R196, R105, RZ ;  /* 0x00000069c469723e */ /* 0x000fe200048070ff */
[----:B------:R-:W-:Y:S01]  /*8180*/  FMUL.FTZ R25, R25, R5 ;  /* 0x0000000519197220 */ /* 0x000fe20000410000 */
[----:B------:R-:W-:Y:S01]  /*8190*/  F2FP.SATFINITE.E4M3.F32.PACK_AB_MERGE_C R89, R156, R21, R89 ;  /* 0x000000159c59723e */ /* 0x000fe20004807059 */
[----:B------:R-:W-:Y:S01]  /*81a0*/  SYNCS.ARRIVE.TRANS64.RED.A1T0 RZ, [UR6], RZ ;  /* 0x000000ffffff79a7 */ /* 0x000fe20008100406 */
[----:B------:R-:W-:Y:S01]  /*81b0*/  F2FP.SATFINITE.E4M3.F32.PACK_AB_MERGE_C R111, R144, R103, R111 ;  /* 0x00000067906f723e */ /* 0x000fe2000480706f */
[----:B------:R-:W-:Y:S01]  /*81c0*/  FMUL.FTZ R28, R28, R5 ;  /* 0x000000051c1c7220 */ /* 0x000fe20000410000 */
[----:B------:R-:W-:Y:S01]  /*81d0*/  F2FP.SATFINITE.E4M3.F32.PACK_AB_MERGE_C R121, R174, R119, R121 ;  /* 0x00000077ae79723e */ /* 0x000fe20004807079 */
[----:B------:R-:W-:Y:S01]  /*81e0*/  FMUL.FTZ R29, R29, R5 ;  /* 0x000000051d1d7220 */ /* 0x000fe20000410000 */
[----:B------:R-:W-:Y:S01]  /*81f0*/  F2FP.SATFINITE.E4M3.F32.PACK_AB_MERGE_C R15, R154, R15, RZ ;  /* 0x0000000f9a0f723e */ /* 0x000fe200048070ff */
        /* <DEDUP_REMOVED lines=10> */
[-C--:B------:R-:W-:Y:S01]  /*82a0*/  FMUL.FTZ R41, R41, R5.reuse ;  /* 0x0000000529297220 */ /* 0x080fe20000410000 */
[----:B------:R-:W-:Y:S01]  /*82b0*/  F2FP.SATFINITE.E4M3.F32.PACK_AB_MERGE_C R124, R139, R124, RZ ;  /* 0x0000007c8b7c723e */ /* 0x000fe200048070ff */
[-C--:B------:R-:W-:Y:S01]  /*82c0*/  FMUL.FTZ R44, R44, R5.reuse ;  /* 0x000000052c2c7220 */ /* 0x080fe20000410000 */
[----:B------:R-:W-:Y:S01]  /*82d0*/  F2FP.SATFINITE.E4M3.F32.PACK_AB_MERGE_C R128, R143, R128, RZ ;  /* 0x000000808f80723e */ /* 0x000fe200048070ff */
[-C--:B------:R-:W-:Y:S01]  /*82e0*/  FMUL.FTZ R45, R45, R5.reuse ;  /* 0x000000052d2d7220 */ /* 0x080fe20000410000 */
[----:B------:R-:W-:Y:S01]  /*82f0*/  F2FP.SATFINITE.E4M3.F32.PACK_AB_MERGE_C R106, R147, R106, RZ ;  /* 0x0000006a936a723e */ /* 0x000fe200048070ff */
[-C--:B------:R-:W-:Y:S01]  /*8300*/  FMUL.FTZ R48, R48, R5.reuse ;  /* 0x0000000530307220 */ /* 0x080fe20000410000 */
[----:B------:R-:W-:Y:S01]  /*8310*/  F2FP.SATFINITE.E4M3.F32.PACK_AB_MERGE_C R110, R151, R110, RZ ;  /* 0x0000006e976e723e */ /* 0x000fe200048070ff */
[----:B------:R-:W-:Y:S01]  /*8320*/  FMUL.FTZ R49, R49, R5 ;  /* 0x0000000531317220 */ /* 0x000fe20000410000 */
[----:B------:R-:W-:Y:S01]  /*8330*/  F2FP.SATFINITE.E4M3.F32.PACK_AB_MERGE_C R14, R94, R159, RZ ;  /* 0x0000009f5e0e723e */ /* 0x000fe200048070ff */
[----:B------:R-:W-:Y:S01]  /*8340*/  FMUL.FTZ R52, R52, R5 ;  /* 0x0000000534347220 */ /* 0x000fe20000410000 */
[----:B------:R-:W-:Y:S01]  /*8350*/  F2FP.SATFINITE.E4M3.F32.PACK_AB_MERGE_C R97, R202, R97, RZ ;  /* 0x00000061ca61723e */ /* 0x000fe200048070ff */
[-C--:B------:R-:W-:Y:S01]  /*8360*/  FMUL.FTZ R53, R53, R5.reuse ;  /* 0x0000000535357220 */ /* 0x080fe20000410000 */
[----:B------:R-:W-:Y:S01]  /*8370*/  F2FP.SATFINITE.E4M3.F32.PACK_AB_MERGE_C R99, R99, R100, RZ ;  /* 0x000000646363723e */ /* 0x000fe200048070ff */
[----:B------:R-:W-:Y:S01]  /*8380*/  FMUL.FTZ R56, R56, R5 ;  /* 0x0000000538387220 */ /* 0x000fe20000410000 */
[----:B------:R-:W-:Y:S01]  /*8390*/  F2FP.SATFINITE.E4M3.F32.PACK_AB_MERGE_C R184, R178, R123, R125 ;  /* 0x0000007bb2b8723e */ /* 0x000fe2000480707d */
[----:B------:R-:W-:Y:S01]  /*83a0*/  FMUL.FTZ R57, R57, R5 ;  /* 0x0000000539397220 */ /* 0x000fe20000410000 */
[----:B------:R-:W-:Y:S01]  /*83b0*/  F2FP.SATFINITE.E4M3.F32.PACK_AB_MERGE_C R186, R182, R127, R129 ;  /* 0x0000007fb6ba723e */ /* 0x000fe20004807081 */
[----:B------:R-:W-:Y:S01]  /*83c0*/  FMUL.FTZ R60, R60, R5 ;  /* 0x000000053c3c7220 */ /* 0x000fe20000410000 */
[----:B------:R-:W-:Y:S01]  /*83d0*/  F2FP.SATFINITE.E4M3.F32.PACK_AB_MERGE_C R188, R190, R131, R105 ;  /* 0x00000083bebc723e */ /* 0x000fe20004807069 */
[-C--:B------:R-:W-:Y:S01]  /*83e0*/  FMUL.FTZ R61, R61, R5.reuse ;  /* 0x000000053d3d7220 */ /* 0x080fe20000410000 */
        /* <DEDUP_REMOVED lines=11> */
[----:B------:R-:W-:Y:S01]  /*84a0*/  FMUL.FTZ R85, R85, R5 ;  /* 0x0000000555557220 */ /* 0x000fe20000410000 */
        /* <DEDUP_REMOVED lines=32> */
[----:B------:R-:W-:Y:S01]  /*86b0*/  F2FP.SATFINITE.E4M3.F32.PACK_AB_MERGE_C R172, R13, R172, R15 ;  /* 0x000000ac0dac723e */ /* 0x000fe2000480700f */
[----:B------:R-:W-:Y:S01]  /*86c0*/  IMAD.MOV.U32 R3, RZ, RZ, R12 ;  /* 0x000000ffff037224 */ /* 0x000fe200078e000c */
[----:B------:R-:W-:Y:S01]  /*86d0*/  F2FP.SATFINITE.E4M3.F32.PACK_AB_MERGE_C R173, R7, R8, R9 ;  /* 0x0000000807ad723e */ /* 0x000fe20004807009 */
[----:B------:R-:W-:Y:S01]  /*86e0*/  IMAD.MOV.U32 R174, RZ, RZ, R89 ;  /* 0x000000ffffae7224 */ /* 0x000fe200078e0059 */
[----:B------:R-:W-:Y:S01]  /*86f0*/  F2FP.SATFINITE.E4M3.F32.PACK_AB_MERGE_C R175, R101, R20, R107 ;  /* 0x0000001465af723e */ /* 0x000fe2000480706b */
[----:B------:R-:W-:Y:S01]  /*8700*/  IMAD.MOV.U32 R178, RZ, RZ, R111 ;  /* 0x000000ffffb27224 */ /* 0x000fe200078e006f */
[----:B------:R-:W-:Y:S01]  /*8710*/  F2FP.SATFINITE.E4M3.F32.PACK_AB_MERGE_C R176, R164, R91, R93 ;  /* 0x0000005ba4b0723e */ /* 0x000fe2000480705d */
[----:B------:R-:W-:Y:S01]  /*8720*/  IMAD.MOV.U32 R182, RZ, RZ, R121 ;  /* 0x000000ffffb67224 */ /* 0x000fe200078e0079 */
[----:B------:R-:W-:-:S02]  /*8730*/  F2FP.SATFINITE.E4M3.F32.PACK_AB_MERGE_C R177, R136, R109, R115 ;  /* 0x0000006d88b1723e */ /* 0x000fc40004807073 */
[----:B------:R-:W-:Y:S02]  /*8740*/  F2FP.SATFINITE.E4M3.F32.PACK_AB_MERGE_C R179, R142, R133, R135 ;  /* 0x000000858eb3723e */ /* 0x000fe40004807087 */
[----:B------:R-:W-:Y:S02]  /*8750*/  F2FP.SATFINITE.E4M3.F32.PACK_AB_MERGE_C R180, R120, R113, R117 ;  /* 0x0000007178b4723e */ /* 0x000fe40004807075 */
[----:B------:R-:W-:Y:S02]  /*8760*/  F2FP.SATFINITE.E4M3.F32.PACK_AB_MERGE_C R181, R137, R122, R124 ;  /* 0x0000007a89b5723e */ /* 0x000fe4000480707c */
[----:B------:R-:W-:Y:S02]  /*8770*/  F2FP.SATFINITE.E4M3.F32.PACK_AB_MERGE_C R183, R141, R126, R128 ;  /* 0x0000007e8db7723e */ /* 0x000fe40004807080 */
[----:B------:R-:W-:Y:S02]  /*8780*/  F2FP.SATFINITE.E4M3.F32.PACK_AB_MERGE_C R185, R145, R104, R106 ;  /* 0x0000006891b9723e */ /* 0x000fe4000480706a */
[----:B------:R-:W-:-:S02]  /*8790*/  F2FP.SATFINITE.E4M3.F32.PACK_AB_MERGE_C R187, R149, R108, R110 ;  /* 0x0000006c95bb723e */ /* 0x000fc4000480706e */
[----:B------:R-:W-:Y:S02]  /*87a0*/  F2FP.SATFINITE.E4M3.F32.PACK_AB_MERGE_C R189, R153, R88, R14 ;  /* 0x0000005899bd723e */ /* 0x000fe4000480700e */
[----:B------:R-:W-:Y:S02]  /*87b0*/  F2FP.SATFINITE.E4M3.F32.PACK_AB_MERGE_C R190, R200, R95, R97 ;  /* 0x0000005fc8be723e */ /* 0x000fe40004807061 */
[----:B------:R-:W-:Y:S02]  /*87c0*/  F2FP.SATFINITE.E4M3.F32.PACK_AB_MERGE_C R191, R98, R90, R99 ;  /* 0x0000005a62bf723e */ /* 0x000fe40004807063 */
[----:B------:R-:W-:Y:S01]  /*87d0*/  MOV R5, R10 ;  /* 0x0000000a00057202 */ /* 0x000fe20000000f00 */
[----:B------:R-:W-:Y:S06]  /*87e0*/  @P1 BRA `(.L_x_25) ;  /* 0xffffffc8005c1947 */ /* 0x000fec000383ffff */
.L_x_14:
[----:B------:R-:W-:Y:S06]  /*87f0*/  BAR.ARV 0x8, 0x180 ;  /* 0x0206000000007b1d */ /* 0x000fec0000002000 */
[----:B------:R-:W-:Y:S05]  /*8800*/  @!P0 BRA `(.L_x_26) ;  /* 0x0000000000048947 */ /* 0x000fea0003800000 */
[----:B------:R-:W-:Y:S01]  /*8810*/  BPT.TRAP 0x1 ;  /* 0x000000040000795c */ /* 0x000fe20000300000 */
.L_x_26:
[----:B------:R-:W-:Y:S01]  /*8820*/  ULEA UR4, UR43, UR39, 0x3 ;  /* 0x000000272b047291 */ /* 0x000fe2000f8e183f */
[----:B------:R-:W-:-:S05]  /*8830*/  IMAD.U32 R0, RZ, RZ, UR44 ;  /* 0x0000002cff007e24 */ /* 0x000fca000f8e00ff */
[----:B------:R-:W-:-:S04]  /*8840*/  SHF.L.U32 R0, R0, 0x1f, RZ ;  /* 0x0000001f00007819 */ /* 0x000fc800000006ff */
[----:B------:R0:W1:Y:S01]  /*8850*/  SYNCS.PHASECHK.TRANS64.TRYWAIT P1, [UR4+0x29850], R0 ;  /* 0x02985000ff0075a7 */ /* 0x0000620008020144 */
[----:B------:R-:W-:Y:S05]  /*8860*/  @!P0 BRA `(.L_x_27) ;  /* 0x0000000000048947 */ /* 0x000fea0003800000 */
[----:B------:R-:W-:Y:S01]  /*8870*/  BPT.TRAP 0x1 ;  /* 0x000000040000795c */ /* 0x000fe20000300000 */
.L_x_27:
[----:B-1----:R-:W-:Y:S05]  /*8880*/  @P1 BRA `(.L_x_28) ;  /* 0x0000000000081947 */ /* 0x002fea0003800000 */
[----:B------:R-:W1:Y:S02]  /*8890*/  SYNCS.PHASECHK.TRANS64.TRYWAIT P1, [UR4+0x29850], R0 ;  /* 0x02985000ff0075a7 */ /* 0x000e640008020144 */
[----:B-1----:R-:W-:Y:S05]  /*88a0*/  @!P1 BRA `(.L_x_29) ;  /* 0x00000070009c9947 */ /* 0x002fea0003800000 */
.L_x_28:
[----:B------:R-:W-:Y:S01]  /*88b0*/  UIADD3 UR5, UR39, 0x400, URZ ;  /* 0x0000040027057890 */ /* 0x000fe2000fffe03f */
[----:B------:R-:W-:Y:S01]  /*88c0*/  WARPGROUP.ARRIVE ;  /* 0x00000000000079c5 */ /* 0x000fe20000000000 */
[----:B------:R-:W-:Y:S01]  /*88d0*/  UMOV UR7, 0xc0000010 ;  /* 0xc000001000077882 */ /* 0x000fe20000000000 */
[----:B------:R-:W-:Y:S01]  /*88e0*/  IMAD.MOV.U32 R5, RZ, RZ, 0x3f800000 ;  /* 0x3f800000ff057424 */ /* 0x000fe200078e00ff */
        /* <DEDUP_REMOVED lines=11> */
[----:B------:R-:W-:Y:S02]  /*89a0*/  ULDC.64 UR6, c[0x0][0x9a0] ;  /* 0x0002680000067ab9 */ /* 0x000fe40000000a00 */
[----:B------:R-:W-:-:S04]  /*89b0*/  UISETP.NE.U32.AND UP0, UPT, UR6, URZ, UPT ;  /* 0x0000003f0600728c */ /* 0x000fc8000bf05070 */
[----:B------:R-:W-:-:S06]  /*89c0*/  UISETP.NE.AND.EX UP0, UPT, UR7, URZ, UPT, UP0 ;  /* 0x0000003f0700728c */ /* 0x000fcc000bf05300 */
[----:B------:R-:W-:-:S05]  /*89d0*/  PLOP3.LUT P1, PT, PT, PT, UP0, 0x80, 0x0 ;  /* 0x000000000000781c */ /* 0x000fca0003f2f008 */
[----:B------:R-:W-:Y:S01]  /*89e0*/  @UP0 USHF.R.S32.HI UR10, URZ, 0x1f, UR40 ;  /* 0x0000001f3f0a0899 */ /* 0x000fe20008011428 */
[----:B------:R-:W-:Y:S01]  /*89f0*/  @UP0 ULDC.64 UR12, c[0x0][0x9c8] ;  /* 0x00027200000c0ab9 */ /* 0x000fe20000000a00 */
[----:B------:R-:W-:Y:S02]  /*8a00*/  @UP0 UIADD3 UR8, -UR40, URZ, URZ ;  /* 0x0000003f28080290 */ /* 0x000fe4000fffe13f */
[----:B------:R-:W-:Y:S01]  /*8a10*/  @UP0 UIMAD UR10, UR10, UR12, URZ ;  /* 0x0000000c0a0a02a4 */ /* 0x000fe2000f8e023f */
[----:B------:R-:W-:Y:S02]  /*8a20*/  @UP0 ULDC UR9, c[0x0][0xc44] ;  /* 0x0003110000090ab9 */ /* 0x000fe40000000800 */
[----:B------:R-:W-:Y:S02]  /*8a30*/  @UP0 UIMAD UR11, UR9, UR8, UR42 ;  /* 0x00000008090b02a4 */ /* 0x000fe4000f8e022a */
[----:B------:R-:W-:Y:S02]  /*8a40*/  @UP0 UIMAD.WIDE.U32 UR8, UR40, UR12, URZ ;  /* 0x0000000c280802a5 */ /* 0x000fe4000f8e003f */
[----:B------:R-:W-:-:S02]  /*8a50*/  @UP0 UIMAD UR10, UR40, UR13, UR10 ;  /* 0x0000000d280a02a4 */ /* 0x000fc4000f8e020a */
[----:B------:R-:W-:Y:S02]  /*8a60*/  @UP0 USHF.R.S32.HI UR14, URZ, 0x1f, UR11 ;  /* 0x0000001f3f0e0899 */ /* 0x000fe4000801140b */
[----:B------:R-:W-:Y:S01]  /*8a70*/  @UP0 UIADD3 UR9, UR9, UR10, URZ ;  /* 0x0000000a09090290 */ /* 0x000fe2000fffe03f */
[----:B------:R-:W-:Y:S02]  /*8a80*/  @UP0 ULDC.64 UR12, c[0x0][0x9d0] ;  /* 0x00027400000c0ab9 */ /* 0x000fe40000000a00 */
[----:B------:R-:W-:Y:S02]  /*8a90*/  @UP0 UIMAD UR10, UR14, UR12, URZ ;  /* 0x0000000c0e0a02a4 */ /* 0x000fe4000f8e023f */
[----:B------:R-:W-:Y:S02]  /*8aa0*/  @UP0 UIMAD.WIDE.U32 UR8, UR11, UR12, UR8 ;  /* 0x0000000c0b0802a5 */ /* 0x000fe4000f8e0008 */
[----:B------:R-:W-:Y:S02]  /*8ab0*/  @UP0 UIMAD UR10, UR11, UR13, UR10 ;  /* 0x0000000d0b0a02a4 */ /* 0x000fe4000f8e020a */
[----:B------:R-:W-:-:S02]  /*8ac0*/  @UP0 ULEA UR6, UP1, UR8, UR6, 0x2 ;  /* 0x0000000608060291 */ /* 0x000fc4000f82103f */
[----:B------:R-:W-:-:S04]  /*8ad0*/  @UP0 UIADD3 UR9, UR9, UR10, URZ ;  /* 0x0000000a09090290 */ /* 0x000fc8000fffe03f */
[----:B------:R-:W-:Y:S01]  /*8ae0*/  MOV R8, UR6 ;  /* 0x0000000600087c02 */ /* 0x000fe20008000f00 */
[----:B------:R-:W-:Y:S02]  /*8af0*/  @UP0 ULEA.HI.X UR7, UR8, UR7, UR9, 0x2, UP1 ;  /* 0x0000000708070291 */ /* 0x000fe400088f1409 */
[----:B------:R-:W-:-:S04]  /*8b00*/  UIADD3 UR6, UR5, 0x200, URZ ;  /* 0x0000020005067890 */ /* 0x000fc8000fffe03f */
[----:B------:R-:W-:Y:S01]  /*8b10*/  IMAD.U32 R9, RZ, RZ, UR7 ;  /* 0x00000007ff097e24 */ /* 0x000fe2000f8e00ff */
[----:B------:R-:W-:-:S04]  /*8b20*/  UMOV UR7, 0xc0000010 ;  /* 0xc000001000077882 */ /* 0x000fc80000000000 */
[----:B------:R2:W3:Y:S01]  /*8b30*/  @P1 LDG.E R5, desc[UR48][R8.64] ;  /* 0x0000003008051981 */ /* 0x0004e2000c1e1900 */
[----:B------:R-:W-:Y:S02]  /*8b40*/  WARPGROUP.DEPBAR.LE gsb0, 0x0 ;  /* 0x00008000000079c5 */ /* 0x000fe40000010000 */
[----:B------:R-:W-:-:S06]  /*8b50*/  WARPGROUP.ARRIVE ;  /* 0x00000000000079c5 */ /* 0x000fcc0000000000 */
[----:B------:R-:W-:Y:S01]  /*8b60*/  QGMMA.64x128x32.F32.E4M3.E4M3 R24, R180, gdesc[UR4], R24, gsb0 ;  /* 0x01e00004b4187df3 */ /* 0x000fe20008000818 */
[----:B------:R-:W-:Y:S01]  /*8b70*/  UIADD3 UR6, UR5, 0x300, URZ ;  /* 0x0000030005067890 */ /* 0x000fe2000fffe03f */
[----:B------:R-:W-:Y:S01]  /*8b80*/  UMOV UR7, 0xc0000010 ;  /* 0xc000001000077882 */ /* 0x000fe20000000000 */
[----:B-1----:R-:W1:Y:S04]  /*8b90*/  SHFL.BFLY PT, R3, R4, 0x2, 0x1f ;  /* 0x0c401f0004037f89 */ /* 0x002e6800000e0000 */
[----:B------:R-:W4:Y:S01]  /*8ba0*/  SHFL.BFLY PT, R7, R6, 0x2, 0x1f ;  /* 0x0c401f0006077f89 */ /* 0x000f2200000e0000 */
[----:B------:R-:W-:Y:S02]  /*8bb0*/  WARPGROUP.DEPBAR.LE gsb0, 0x0 ;  /* 0x00008000000079c5 */ /* 0x000fe40000010000 */
[----:B------:R-:W-:-:S06]  /*8bc0*/  WARPGROUP.ARRIVE ;  /* 0x00000000000079c5 */ /* 0x000fcc0000000000 */
[----:B------:R-:W-:Y:S01]  /*8bd0*/  QGMMA.64x128x32.F32.E4M3.E4M3 R24, R184, gdesc[UR4], R24, gsb0 ;  /* 0x01e00004b8187df3 */ /* 0x000fe20008000818 */
[----:B------:R-:W-:Y:S01]  /*8be0*/  UIADD3 UR6, UR5, 0x400, URZ ;  /* 0x0000040005067890 */ /* 0x000fe2000fffe03f */
[----:B------:R-:W-:Y:S01]  /*8bf0*/  UMOV UR7, 0xc0000010 ;  /* 0xc000001000077882 */ /* 0x000fe20000000000 */
[----:B-1----:R-:W-:-:S01]  /*8c00*/  FADD.FTZ R3, R3, R4 ;  /* 0x0000000403037221 */ /* 0x002fc20000010000 */
[----:B----4-:R-:W-:-:S04]  /*8c10*/  FADD.FTZ R7, R7, R6 ;  /* 0x0000000607077221 */ /* 0x010fc80000010000 */
[----:B0-----:R-:W0:Y:S04]  /*8c20*/  SHFL.BFLY PT, R0, R3, 0x1, 0x1f ;  /* 0x0c201f0003007f89 */ /* 0x001e2800000e0000 */
[----:B--2---:R-:W1:Y:S01]  /*8c30*/  SHFL.BFLY PT, R8, R7, 0x1, 0x1f ;  /* 0x0c201f0007087f89 */ /* 0x004e6200000e0000 */
[----:B------:R-:W-:Y:S02]  /*8c40*/  IMAD.MOV.U32 R4, RZ, RZ, RZ ;  /* 0x000000ffff047224 */ /* 0x000fe400078e00ff */
[----:B0-----:R-:W-:Y:S01]  /*8c50*/  FADD.FTZ R13, R3, R0 ;  /* 0x00000000030d7221 */ /* 0x001fe20000010000 */
[----:B-1----:R-:W-:-:S04]  /*8c60*/  FADD.FTZ R14, R7, R8 ;  /* 0x00000008070e7221 */ /* 0x002fc80000010000 */
[C---:B------:R-:W-:Y:S01]  /*8c70*/  FSETP.NE.FTZ.AND P1, PT, R13.reuse, RZ, PT ;  /* 0x000000ff0d00720b */ /* 0x040fe20003f35000 */
[----:B------:R-:W-:Y:S01]  /*8c80*/  FMUL.FTZ R15, R13, 0.00390625 ;  /* 0x3b8000000d0f7820 */ /* 0x000fe20000410000 */
[----:B------:R-:W-:-:S04]  /*8c90*/  FMUL.FTZ R20, R14, 0.00390625 ;  /* 0x3b8000000e147820 */ /* 0x000fc80000410000 */
[----:B------:R-:W-:Y:S02]  /*8ca0*/  FSETP.NE.FTZ.AND P2, PT, R15, RZ, PT ;  /* 0x000000ff0f00720b */ /* 0x000fe40003f55000 */
[----:B------:R-:W-:-:S05]  /*8cb0*/  FSETP.NE.FTZ.AND P3, PT, R20, RZ, PT ;  /* 0x000000ff1400720b */ /* 0x000fca0003f75000 */
[----:B------:R-:W-:Y:S01]  /*8cc0*/  @P1 MUFU.RCP R4, R13 ;  /* 0x0000000d00041308 */ /* 0x000fe20000001000 */
[----:B------:R-:W-:Y:S01]  /*8cd0*/  FSETP.NE.FTZ.AND P1, PT, R14, RZ, PT ;  /* 0x000000ff0e00720b */ /* 0x000fe20003f35000 */
[----:B------:R-:W-:Y:S01]  /*8ce0*/  IMAD.MOV.U32 R8, RZ, RZ, RZ ;  /* 0x000000ffff087224 */ /* 0x000fe200078e00ff */
[----:B------:R-:W-:Y:S02]  /*8cf0*/  WARPGROUP.DEPBAR.LE gsb0, 0x0 ;  /* 0x00008000000079c5 */ /* 0x000fe40000010000 */
[----:B------:R-:W-:-:S06]  /*8d00*/  WARPGROUP.ARRIVE ;  /* 0x00000000000079c5 */ /* 0x000fcc0000000000 */
[----:B------:R-:W-:Y:S01]  /*8d10*/  QGMMA.64x128x32.F32.E4M3.E4M3 R24, R188, gdesc[UR4], R24, gsb0 ;  /* 0x01e00004bc187df3 */ /* 0x000fe20008000818 */
[----:B------:R-:W0:Y:S08]  /*8d20*/  @P3 MUFU.LG2 R9, R20 ;  /* 0x0000001400093308 */ /* 0x000e300000000c00 */
[----:B------:R-:W1:Y:S08]  /*8d30*/  @P2 MUFU.LG2 R6, R15 ;  /* 0x0000000f00062308 */ /* 0x000e700000000c00 */
[----:B------:R-:W2:Y:S01]  /*8d40*/  @P1 MUFU.RCP R8, R14 ;  /* 0x0000000e00081308 */ /* 0x000ea20000001000 */
[----:B------:R-:W-:Y:S01]  /*8d50*/  @P3 FMUL.FTZ R88, R11, 0.69314718246459960938 ;  /* 0x3f3172180b583820 */ /* 0x000fe20000410000 */
[----:B0-----:R-:W-:Y:S01]  /*8d60*/  @P3 FMUL.FTZ R9, R9, 0.69314718246459960938 ;  /* 0x3f31721809093820 */ /* 0x001fe20000410000 */
[----:B------:R-:W-:Y:S01]  /*8d70*/  @P2 FMUL.FTZ R7, R11, 0.69314718246459960938 ;  /* 0x3f3172180b072820 */ /* 0x000fe20000410000 */
[----:B------:R-:W-:-:S02]  /*8d80*/  IMAD.MOV.U32 R0, RZ, RZ, -0x800000 ;  /* 0xff800000ff007424 */ /* 0x000fc400078e00ff */
[----:B---3--:R-:W-:Y:S01]  /*8d90*/  FMUL.FTZ R11, R4, R5 ;  /* 0x00000005040b7220 */ /* 0x008fe20000410000 */
[----:B------:R-:W-:Y:S02]  /*8da0*/  IMAD.MOV.U32 R3, RZ, RZ, -0x800000 ;  /* 0xff800000ff037424 */ /* 0x000fe400078e00ff */
[----:B-1----:R-:W-:Y:S01]  /*8db0*/  @P2 FMUL.FTZ R6, R6, 0.69314718246459960938 ;  /* 0x3f31721806062820 */ /* 0x002fe20000410000 */
[----:B------:R-:W-:-:S03]  /*8dc0*/  @P3 FFMA.FTZ R0, R88, R10, R9 ;  /* 0x0000000a58003223 */ /* 0x000fc60000010009 */
[----:B------:R-:W-:Y:S01]  /*8dd0*/  @P2 FFMA.FTZ R3, R7, R12, R6 ;  /* 0x0000000c07032223 */ /* 0x000fe20000010006 */
[----:B--2---:R-:W-:Y:S01]  /*8de0*/  FMUL.FTZ R88, R8, R5 ;  /* 0x0000000508587220 */ /* 0x004fe20000410000 */
[----:B------:R-:W-:Y:S02]  /*8df0*/  WARPGROUP.DEPBAR.LE gsb0, 0x0 ;  /* 0x00008000000079c5 */ /* 0x000fe40000010000 */
[----:B------:R-:W-:Y:S05]  /*8e00*/  @!P0 BRA `(.L_x_30) ;  /* 0x0000000000048947 */ /* 0x000fea0003800000 */
[----:B------:R-:W-:Y:S01]  /*8e10*/  BPT.TRAP 0x1 ;  /* 0x000000040000795c */ /* 0x000fe20000300000 */
.L_x_30:
[----:B------:R-:W0:Y:S01]  /*8e20*/  S2R R89, SR_TID.X ;  /* 0x0000000000597919 */ /* 0x000e220000002100 */
[----:B------:R-:W-:Y:S01]  /*8e30*/  ULDC.64 UR6, c[0x4][0x40] ;  /* 0x0100100000067ab9 */ /* 0x000fe20000000a00 */
[----:B------:R-:W1:Y:S01]  /*8e40*/  S2UR UR5, SR_SWINHI ;  /* 0x00000000000579c3 */ /* 0x000e620000002f00 */
        /* <DEDUP_REMOVED lines=10> */
[----:B------:R-:W-:Y:S01]  /*8ef0*/  FMUL.FTZ R15, R38, R88 ;  /* 0x00000058260f7220 */ /* 0x000fe20000410000 */
[----:B------:R-:W-:Y:S01]  /*8f00*/  ULDC.64 UR8, c[0x0][0xb90] ;  /* 0x0002e40000087ab9 */ /* 0x000fe20000000a00 */
[----:B------:R-:W-:Y:S01]  /*8f10*/  USHF.R.S32.HI UR14, URZ, 0x1f, UR40 ;  /* 0x0000001f3f0e7899 */ /* 0x000fe20008011428 */
[----:B------:R-:W-:Y:S01]  /*8f20*/  ULDC.64 UR10, c[0x0][0xb98] ;  /* 0x0002e600000a7ab9 */ /* 0x000fe20000000a00 */
[----:B0-----:R-:W-:-:S05]  /*8f30*/  IMAD.SHL.U32 R4, R89, 0x4, RZ ;  /* 0x0000000459047824 */ /* 0x001fca00078e00ff */
[----:B------:R-:W-:-:S04]  /*8f40*/  LOP3.LUT R4, R4, 0xc, RZ, 0xc0, !PT ;  /* 0x0000000c04047812 */ /* 0x000fc800078ec0ff */
[----:B------:R-:W-:-:S04]  /*8f50*/  IADD3 R4, P0, R4, UR6, RZ ;  /* 0x0000000604047c10 */ /* 0x000fc8000ff1e0ff */
[----:B------:R-:W-:-:S05]  /*8f60*/  IADD3.X R5, RZ, UR7, RZ, P0, !PT ;  /* 0x00000007ff057c10 */ /* 0x000fca00087fe4ff */
[----:B------:R0:W2:Y:S01]  /*8f70*/  LDG.E.CONSTANT R4, desc[UR48][R4.64] ;  /* 0x0000003004047981 */ /* 0x0000a2000c1e9900 */
        /* <DEDUP_REMOVED lines=9> */
[-C--:B0-----:R-:W-:Y:S01]  /*9010*/  FMUL.FTZ R5, R30, R88.reuse ;  /* 0x000000581e057220 */ /* 0x081fe20000410000 */
        /* <DEDUP_REMOVED lines=8> */
[----:B------:R-:W-:Y:S01]  /*90a0*/  F2FP.BF16.F32.PACK_AB R6, R6, R7 ;  /* 0x000000070606723e */ /* 0x000fe200000010ff */
[-C--:B------:R-:W-:Y:S01]  /*90b0*/  FMUL.FTZ R44, R60, R11.reuse ;  /* 0x0000000b3c2c7220 */ /* 0x080fe20000410000 */
[-C--:B------:R-:W-:Y:S01]  /*90c0*/  FMUL.FTZ R52, R68, R11.reuse ;  /* 0x0000000b44347220 */ /* 0x080fe20000410000 */
[-C--:B------:R-:W-:Y:S01]  /*90d0*/  FMUL.FTZ R53, R64, R11.reuse ;  /* 0x0000000b40357220 */ /* 0x080fe20000410000 */
[-C--:B------:R-:W-:Y:S01]  /*90e0*/  FMUL.FTZ R56, R69, R11.reuse ;  /* 0x0000000b45387220 */ /* 0x080fe20000410000 */
[-C--:B------:R-:W-:Y:S01]  /*90f0*/  FMUL.FTZ R61, R72, R11.reuse ;  /* 0x0000000b483d7220 */ /* 0x080fe20000410000 */
[-C--:B------:R-:W-:Y:S01]  /*9100*/  FMUL.FTZ R65, R73, R11.reuse ;  /* 0x0000000b49417220 */ /* 0x080fe20000410000 */
[----:B------:R-:W-:Y:S01]  /*9110*/  LOP3.LUT P0, R7, R89, 0x3, RZ, 0xc0, !PT ;  /* 0x0000000359077812 */ /* 0x000fe2000780c0ff */
        /* <DEDUP_REMOVED lines=11> */
[----:B------:R-:W-:Y:S01]  /*91d0*/  FMUL.FTZ R35, R54, R88 ;  /* 0x0000005836237220 */ /* 0x000fe20000410000 */
[----:B------:R-:W-:Y:S01]  /*91e0*/  F2FP.BF16.F32.PACK_AB R5, R5, R8 ;  /* 0x000000080505723e */ /* 0x000fe200000010ff */
[----:B------:R-:W-:Y:S01]  /*91f0*/  UMOV UR6, UR39 ;  /* 0x0000002700067c82 */ /* 0x000fe20008000000 */
[----:B-1----:R-:W-:Y:S01]  /*9200*/  UMOV UR7, UR5 ;  /* 0x0000000500077c82 */ /* 0x002fe20008000000 */
[-C--:B------:R-:W-:Y:S01]  /*9210*/  FMUL.FTZ R38, R50, R88.reuse ;  /* 0x0000005832267220 */ /* 0x080fe20000410000 */
[-C--:B------:R-:W-:Y:S01]  /*9220*/  FMUL.FTZ R39, R55, R88.reuse ;  /* 0x0000005837277220 */ /* 0x080fe20000410000 */
[-C--:B------:R-:W-:Y:S01]  /*9230*/  FMUL.FTZ R42, R51, R88.reuse ;  /* 0x00000058332a7220 */ /* 0x080fe20000410000 */
[-C--:B------:R-:W-:Y:S01]  /*9240*/  FMUL.FTZ R47, R63, R88.reuse ;  /* 0x000000583f2f7220 */ /* 0x080fe20000410000 */
[----:B------:R-:W-:Y:S01]  /*9250*/  FMUL.FTZ R54, R66, R88 ;  /* 0x0000005842367220 */ /* 0x000fe20000410000 */
[----:B------:R-:W-:Y:S01]  /*9260*/  F2FP.BF16.F32.PACK_AB R9, R9, R10 ;  /* 0x0000000a0909723e */ /* 0x000fe200000010ff */
[----:B------:R-:W-:Y:S01]  /*9270*/  FMUL.FTZ R63, R79, R88 ;  /* 0x000000584f3f7220 */ /* 0x000fe20000410000 */
[----:B------:R-:W-:Y:S01]  /*9280*/  F2FP.BF16.F32.PACK_AB R8, R25, R26 ;  /* 0x0000001a1908723e */ /* 0x000fe200000010ff */
[----:B------:R-:W-:Y:S01]  /*9290*/  FMUL.FTZ R66, R75, R88 ;  /* 0x000000584b427220 */ /* 0x000fe20000410000 */
[----:B------:R-:W-:Y:S01]  /*92a0*/  F2FP.BF16.F32.PACK_AB R30, R27, R30 ;  /* 0x0000001e1b1e723e */ /* 0x000fe200000010ff */
[----:B------:R-:W-:Y:S01]  /*92b0*/  IMAD.U32 R26, RZ, RZ, UR6 ;  /* 0x00000006ff1a7e24 */ /* 0x000fe2000f8e00ff */
[----:B------:R-:W-:Y:S01]  /*92c0*/  ISETP.EQ.OR P0, PT, R7, 0x3, !P0 ;  /* 0x000000030700780c */ /* 0x000fe20004702670 */
[----:B------:R-:W-:Y:S01]  /*92d0*/  IMAD.U32 R27, RZ, RZ, UR7 ;  /* 0x00000007ff1b7e24 */ /* 0x000fe2000f8e00ff */
[----:B------:R-:W-:Y:S01]  /*92e0*/  F2FP.BF16.F32.PACK_AB R44, R44, R45 ;  /* 0x0000002d2c2c723e */ /* 0x000fe200000010ff */
[----:B------:R-:W-:Y:S01]  /*92f0*/  FMUL.FTZ R50, R59, R88 ;  /* 0x000000583b327220 */ /* 0x000fe20000410000 */
[----:B------:R-:W-:Y:S01]  /*9300*/  F2FP.BF16.F32.PACK_AB R43, R43, R46 ;  /* 0x0000002e2b2b723e */ /* 0x000fe200000010ff */
[-C--:B------:R-:W-:Y:S01]  /*9310*/  FMUL.FTZ R59, R78, R88.reuse ;  /* 0x000000584e3b7220 */ /* 0x080fe20000410000 */
[----:B------:R-:W-:Y:S01]  /*9320*/  F2FP.BF16.F32.PACK_AB R49, R48, R49 ;  /* 0x000000313031723e */ /* 0x000fe200000010ff */
[-C--:B------:R-:W-:Y:S01]  /*9330*/  FMUL.FTZ R62, R74, R88.reuse ;  /* 0x000000584a3e7220 */ /* 0x080fe20000410000 */
[----:B------:R-:W-:Y:S01]  /*9340*/  F2FP.BF16.F32.PACK_AB R68, R68, R69 ;  /* 0x000000454444723e */ /* 0x000fe200000010ff */
[-C--:B------:R-:W-:Y:S01]  /*9350*/  FMUL.FTZ R51, R70, R88.reuse ;  /* 0x0000005846337220 */ /* 0x080fe20000410000 */
[----:B------:R-:W-:Y:S01]  /*9360*/  F2FP.BF16.F32.PACK_AB R73, R72, R73 ;  /* 0x000000494849723e */ /* 0x000fe200000010ff */
[-C--:B------:R-:W-:Y:S01]  /*9370*/  FMUL.FTZ R55, R71, R88.reuse ;  /* 0x0000005847377220 */ /* 0x080fe20000410000 */
[----:B------:R-:W-:Y:S01]  /*9380*/  SEL R45, R6, R9, P0 ;  /* 0x00000009062d7207 */ /* 0x000fe20000000000 */
[----:B------:R-:W-:Y:S01]  /*9390*/  FMUL.FTZ R58, R67, R88 ;  /* 0x00000058433a7220 */ /* 0x000fe20000410000 */
[----:B------:R-:W-:Y:S01]  /*93a0*/  SEL R46, R9, R6, P0 ;  /* 0x00000006092e7207 */ /* 0x000fe20000000000 */
[----:B------:R-:W-:Y:S01]  /*93b0*/  IMAD.WIDE R6, R170, 0x2, R26 ;  /* 0x00000002aa067825 */ /* 0x000fe200078e021a */
[----:B------:R-:W-:-:S03]  /*93c0*/  F2FP.BF16.F32.PACK_AB R35, R35, R38 ;  /* 0x000000262323723e */ /* 0x000fc600000010ff */
[----:B------:R-:W-:Y:S01]  /*93d0*/  FMUL.FTZ R71, R87, R88 ;  /* 0x0000005857477220 */ /* 0x000fe20000410000 */
[----:B------:R-:W-:Y:S01]  /*93e0*/  F2FP.BF16.F32.PACK_AB R42, R39, R42 ;  /* 0x0000002a272a723e */ /* 0x000fe200000010ff */
[-C--:B------:R-:W-:Y:S01]  /*93f0*/  FMUL.FTZ R67, R86, R88.reuse ;  /* 0x0000005856437220 */ /* 0x080fe20000410000 */
[----:B------:R-:W-:Y:S01]  /*9400*/  F2FP.BF16.F32.PACK_AB R52, R52, R53 ;  /* 0x000000353434723e */ /* 0x000fe200000010ff */
[-C--:B------:R-:W-:Y:S01]  /*9410*/  FMUL.FTZ R70, R82, R88.reuse ;  /* 0x0000005852467220 */ /* 0x080fe20000410000 */
[----:B------:R-:W-:Y:S01]  /*9420*/  F2FP.BF16.F32.PACK_AB R57, R56, R57 ;  /* 0x000000393839723e */ /* 0x000fe200000010ff */
[----:B------:R-:W-:Y:S01]  /*9430*/  FMUL.FTZ R74, R83, R88 ;  /* 0x00000058534a7220 */ /* 0x000fe20000410000 */
[----:B------:R-:W-:Y:S01]  /*9440*/  F2FP.BF16.F32.PACK_AB R60, R60, R61 ;  /* 0x0000003d3c3c723e */ /* 0x000fe200000010ff */
[----:B------:R-:W0:Y:S01]  /*9450*/  LDC R87, c[0x0][0xc38] ;  /* 0x00030e00ff577b82 */ /* 0x000e220000000800 */
[----:B------:R-:W-:Y:S01]  /*9460*/  F2FP.BF16.F32.PACK_AB R66, R63, R66 ;  /* 0x000000423f42723e */ /* 0x000fe200000010ff */
[----:B------:R-:W-:Y:S01]  /*9470*/  UIADD3 UR5, -UR40, URZ, URZ ;  /* 0x0000003f28057290 */ /* 0x000fe2000fffe13f */
[----:B------:R-:W-:Y:S01]  /*9480*/  F2FP.BF16.F32.PACK_AB R65, R64, R65 ;  /* 0x000000414041723e */ /* 0x000fe200000010ff */
[----:B------:R-:W-:Y:S01]  /*9490*/  ULDC UR6, c[0x0][0xc44] ;  /* 0x0003110000067ab9 */ /* 0x000fe20000000800 */
[----:B------:R-:W-:Y:S01]  /*94a0*/  SEL R61, R44, R49, P0 ;  /* 0x000000312c3d7207 */ /* 0x000fe20000000000 */
[----:B------:R-:W-:Y:S01]  /*94b0*/  UIMAD UR13, UR6, UR5, UR42 ;  /* 0x00000005060d72a4 */ /* 0x000fe2000f8e022a */
[----:B------:R-:W-:Y:S01]  /*94c0*/  SEL R63, R68, R73, P0 ;  /* 0x00000049443f7207 */ /* 0x000fe20000000000 */
[----:B------:R-:W-:Y:S01]  /*94d0*/  UIADD3 UR4, UR4, 0x29860, URZ ;  /* 0x0002986004047890 */ /* 0x000fe2000fffe03f */
[----:B------:R-:W-:Y:S01]  /*94e0*/  SEL R44, R49, R44, P0 ;  /* 0x0000002c312c7207 */ /* 0x000fe20000000000 */
[----:B------:R-:W-:Y:S01]  /*94f0*/  USHF.R.S32.HI UR12, URZ, 0x1f, UR13 ;  /* 0x0000001f3f0c7899 */ /* 0x000fe2000801140d */
[----:B------:R-:W-:Y:S01]  /*9500*/  SEL R68, R73, R68, P0 ;  /* 0x0000004449447207 */ /* 0x000fe20000000000 */
[----:B------:R-:W-:Y:S01]  /*9510*/  UPRMT UR4, UR37, 0x654, UR4 ;  /* 0x0000065425047896 */ /* 0x000fe20008000004 */
[----:B------:R-:W-:Y:S01]  /*9520*/  F2FP.BF16.F32.PACK_AB R12, R11, R12 ;  /* 0x0000000c0b0c723e */ /* 0x000fe200000010ff */
[----:B------:R-:W-:Y:S01]  /*9530*/  UIMAD UR5, UR12, UR8, URZ ;  /* 0x000000080c0572a4 */ /* 0x000fe2000f8e023f */
[----:B------:R-:W-:Y:S01]  /*9540*/  SEL R49, R52, R57, P0 ;  /* 0x0000003934317207 */ /* 0x000fe20000000000 */
[----:B------:R-:W-:Y:S01]  /*9550*/  UIMAD.WIDE.U32 UR6, UR13, UR8, URZ ;  /* 0x000000080d0672a5 */ /* 0x000fe2000f8e003f */
[----:B------:R-:W-:Y:S01]  /*9560*/  SEL R73, R35, R42, P0 ;  /* 0x0000002a23497207 */ /* 0x000fe20000000000 */
[----:B------:R-:W-:Y:S01]  /*9570*/  UIMAD UR5, UR13, UR9, UR5 ;  /* 0x000000090d0572a4 */ /* 0x000fe2000f8e0205 */
[----:B------:R-:W-:Y:S01]  /*9580*/  SEL R72, R42, R35, P0 ;  /* 0x000000232a487207 */ /* 0x000fe20000000000 */
[----:B------:R-:W-:Y:S01]  /*9590*/  UIMAD UR8, UR14, UR10, URZ ;  /* 0x0000000a0e0872a4 */ /* 0x000fe2000f8e023f */
[----:B------:R-:W-:Y:S01]  /*95a0*/  F2FP.BF16.F32.PACK_AB R15, R15, R20 ;  /* 0x000000140f0f723e */ /* 0x000fe200000010ff */
[----:B------:R-:W-:Y:S01]  /*95b0*/  SYNCS.ARRIVE.TRANS64.RED.A1T0 RZ, [UR4], RZ ;  /* 0x000000ffffff79a7 */ /* 0x000fe20008100404 */
[----:B------:R-:W-:Y:S01]  /*95c0*/  SEL R52, R57, R52, P0 ;  /* 0x0000003439347207 */ /* 0x000fe20000000000 */
[----:B------:R-:W-:Y:S01]  /*95d0*/  UIADD3 UR7, UR7, UR5, URZ ;  /* 0x0000000507077290 */ /* 0x000fe2000fffe03f */
[----:B------:R-:W-:Y:S01]  /*95e0*/  IADD3 R35, P6, R6, 0x4060, RZ ;  /* 0x0000406006237810 */ /* 0x000fe20007fde0ff */
[----:B------:R-:W-:Y:S01]  /*95f0*/  UIMAD UR8, UR40, UR11, UR8 ;  /* 0x0000000b280872a4 */ /* 0x000fe2000f8e0208 */
[----:B------:R-:W-:Y:S01]  /*9600*/  SEL R57, R60, R65, P0 ;  /* 0x000000413c397207 */ /* 0x000fe20000000000 */
[----:B------:R-:W-:Y:S01]  /*9610*/  UIMAD.WIDE.U32 UR6, UR40, UR10, UR6 ;  /* 0x0000000a280672a5 */ /* 0x000fe2000f8e0006 */
[----:B------:R-:W-:Y:S01]  /*9620*/  F2FP.BF16.F32.PACK_AB R59, R59, R62 ;  /* 0x0000003e3b3b723e */ /* 0x000fe200000010ff */
[----:B------:R-:W-:Y:S01]  /*9630*/  ULDC.64 UR4, c[0x0][0xb50] ;  /* 0x0002d40000047ab9 */ /* 0x000fe20000000a00 */
[----:B------:R-:W-:-:S02]  /*9640*/  SEL R60, R65, R60, P0 ;  /* 0x0000003c413c7207 */ /* 0x000fc40000000000 */
[----:B------:R-:W-:Y:S02]  /*9650*/  F2FP.BF16.F32.PACK_AB R31, R31, R34 ;  /* 0x000000221f1f723e */ /* 0x000fe400000010ff */
[----:B------:R-:W-:Y:S02]  /*9660*/  SEL R65, R5, R12, P0 ;  /* 0x0000000c05417207 */ /* 0x000fe40000000000 */
[----:B------:R-:W-:Y:S01]  /*9670*/  SEL R62, R12, R5, P0 ;  /* 0x000000050c3e7207 */ /* 0x000fe20000000000 */
[----:B------:R-:W-:Y:S01]  /*9680*/  IMAD R5, R18, 0x40, R2 ;  /* 0x0000004012057824 */ /* 0x000fe200078e0202 */
[----:B------:R-:W-:Y:S02]  /*9690*/  SEL R69, R15, R8, P0 ;  /* 0x000000080f457207 */ /* 0x000fe40000000000 */
[----:B------:R-:W-:Y:S01]  /*96a0*/  SEL R64, R8, R15, P0 ;  /* 0x0000000f08407207 */ /* 0x000fe20000000000 */
[----:B------:R-:W-:Y:S01]  /*96b0*/  IMAD.WIDE R26, R5, 0x2, R26 ;  /* 0x00000002051a7825 */ /* 0x000fe200078e021a */
[----:B------:R-:W-:-:S02]  /*96c0*/  LOP3.LUT R34, R35, 0x380, RZ, 0xc0, !PT ;  /* 0x0000038023227812 */ /* 0x000fc400078ec0ff */
[----:B------:R-:W-:Y:S02]  /*96d0*/  IADD3 R8, P2, R6, 0x20, RZ ;  /* 0x0000002006087810 */ /* 0x000fe40007f5e0ff */
[----:B------:R-:W-:Y:S02]  /*96e0*/  SHF.R.U64 R34, R34, 0x3, RZ ;  /* 0x0000000322227819 */ /* 0x000fe400000012ff */
[----:B------:R-:W-:Y:S02]  /*96f0*/  LOP3.LUT R5, R8, 0x380, RZ, 0xc0, !PT ;  /* 0x0000038008057812 */ /* 0x000fe400078ec0ff */
[----:B------:R-:W-:Y:S01]  /*9700*/  LOP3.LUT R34, R34, R35, RZ, 0x3c, !PT ;  /* 0x0000002322227212 */ /* 0x000fe200078e3cff */
[----:B------:R-:W-:Y:S01]  /*9710*/  IMAD.X R35, RZ, RZ, R7, P6 ;  /* 0x000000ffff237224 */ /* 0x000fe200030e0607 */
[----:B------:R-:W-:Y:S02]  /*9720*/  SHF.R.U64 R5, R5, 0x3, RZ ;  /* 0x0000000305057819 */ /* 0x000fe400000012ff */
[----:B------:R-:W-:-:S02]  /*9730*/  IADD3 R10, P6, R6, 0x40, RZ ;  /* 0x00000040060a7810 */ /* 0x000fc40007fde0ff */
[----:B------:R-:W-:Y:S02]  /*9740*/  F2FP.BF16.F32.PACK_AB R33, R32, R33 ;  /* 0x000000212021723e */ /* 0x000fe400000010ff */
[----:B------:R-:W-:Y:S02]  /*9750*/  LOP3.LUT R32, R5, R8, RZ, 0x3c, !PT ;  /* 0x0000000805207212 */ /* 0x000fe400078e3cff */
[----:B------:R-:W-:Y:S02]  /*9760*/  LOP3.LUT R5, R10, 0x380, RZ, 0xc0, !PT ;  /* 0x000003800a057812 */ /* 0x000fe400078ec0ff */
[----:B------:R-:W-:Y:S01]  /*9770*/  F2FP.BF16.F32.PACK_AB R28, R28, R29 ;  /* 0x0000001d1c1c723e */ /* 0x000fe200000010ff */
[----:B------:R-:W-:Y:S01]  /*9780*/  IMAD.X R29, RZ, RZ, R7, P6 ;  /* 0x000000ffff1d7224 */ /* 0x000fe200030e0607 */
[----:B------:R-:W-:Y:S02]  /*9790*/  SHF.R.U64 R5, R5, 0x3, RZ ;  /* 0x0000000305057819 */ /* 0x000fe400000012ff */
[----:B------:R-:W-:-:S02]  /*97a0*/  F2FP.BF16.F32.PACK_AB R51, R51, R54 ;  /* 0x000000363333723e */ /* 0x000fc400000010ff */
[----:B------:R-:W-:Y:S02]  /*97b0*/  SEL R53, R28, R33, P0 ;  /* 0x000000211c357207 */ /* 0x000fe40000000000 */
[----:B------:R-:W-:Y:S01]  /*97c0*/  SEL R54, R33, R28, P0 ;  /* 0x0000001c21367207 */ /* 0x000fe20000000000 */
[----:B------:R-:W-:Y:S01]  /*97d0*/  IMAD.X R33, RZ, RZ, R7, P2 ;  /* 0x000000ffff217224 */ /* 0x000fe200010e0607 */
[----:B------:R-:W-:Y:S02]  /*97e0*/  LOP3.LUT R28, R5, R10, RZ, 0x3c, !PT ;  /* 0x0000000a051c7212 */ /* 0x000fe400078e3cff */
[----:B------:R-:W1:Y:S01]  /*97f0*/  LDC R5, c[0x0][0xbe8] ;  /* 0x0002fa00ff057b82 */ /* 0x000e620000000800 */
[----:B------:R-:W-:Y:S02]  /*9800*/  F2FP.BF16.F32.PACK_AB R50, R47, R50 ;  /* 0x000000322f32723e */ /* 0x000fe400000010ff */
[----:B------:R-:W-:Y:S02]  /*9810*/  F2FP.BF16.F32.PACK_AB R24, R21, R24 ;  /* 0x000000181518723e */ /* 0x000fe400000010ff */
[----:B------:R-:W-:-:S02]  /*9820*/  SEL R75, R43, R50, P0 ;  /* 0x000000322b4b7207 */ /* 0x000fc40000000000 */
[----:B------:R-:W-:Y:S02]  /*9830*/  SEL R76, R50, R43, P0 ;  /* 0x0000002b324c7207 */ /* 0x000fe40000000000 */
[----:B------:R-:W-:Y:S02]  /*9840*/  LOP3.LUT R43, R6, 0x380, RZ, 0xc0, !PT ;  /* 0x00000380062b7812 */ /* 0x000fe400078ec0ff */
[----:B------:R-:W-:Y:S02]  /*9850*/  IADD3 R21, P2, R26, 0x2000, RZ ;  /* 0x000020001a157810 */ /* 0x000fe40007f5e0ff */
[----:B------:R-:W-:Y:S02]  /*9860*/  SHF.R.U64 R43, R43, 0x3, RZ ;  /* 0x000000032b2b7819 */ /* 0x000fe400000012ff */
[----:B------:R-:W-:Y:S02]  /*9870*/  LOP3.LUT R20, R21, 0x380, RZ, 0xc0, !PT ;  /* 0x0000038015147812 */ /* 0x000fe400078ec0ff */
[----:B------:R-:W-:-:S02]  /*9880*/  IADD3 R11, P3, R6, 0x4000, RZ ;  /* 0x00004000060b7810 */ /* 0x000fc40007f7e0ff */
[----:B------:R-:W-:Y:S02]  /*9890*/  F2FP.BF16.F32.PACK_AB R13, R13, R14 ;  /* 0x0000000e0d0d723e */ /* 0x000fe400000010ff */
[C---:B------:R-:W-:Y:S02]  /*98a0*/  IADD3 R14, P5, R6.reuse, 0x4040, RZ ;  /* 0x00004040060e7810 */ /* 0x040fe40007fbe0ff */
[C---:B------:R-:W-:Y:S02]  /*98b0*/  IADD3 R12, P4, R6.reuse, 0x4020, RZ ;  /* 0x00004020060c7810 */ /* 0x040fe40007f9e0ff */
[----:B------:R-:W-:Y:S02]  /*98c0*/  IADD3 R9, P1, R6, 0x60, RZ ;  /* 0x0000006006097810 */ /* 0x000fe40007f3e0ff */
[----:B------:R-:W-:Y:S01]  /*98d0*/  LOP3.LUT R42, R43, R6, RZ, 0x3c, !PT ;  /* 0x000000062b2a7212 */ /* 0x000fe200078e3cff */
[--C-:B------:R-:W-:Y:S01]  /*98e0*/  IMAD.MOV.U32 R43, RZ, RZ, R7.reuse ;  /* 0x000000ffff2b7224 */ /* 0x100fe200078e0007 */
[----:B------:R-:W-:Y:S01]  /*98f0*/  SHF.R.U64 R20, R20, 0x3, RZ ;  /* 0x0000000314147819 */ /* 0x000fe200000012ff */
[----:B------:R-:W-:Y:S01]  /*9900*/  IMAD.X R39, RZ, RZ, R7, P4 ;  /* 0x000000ffff277224 */ /* 0x000fe200020e0607 */
[----:B------:R-:W-:-:S02]  /*9910*/  LOP3.LUT R6, R11, 0x380, RZ, 0xc0, !PT ;  /* 0x000003800b067812 */ /* 0x000fc400078ec0ff */
[----:B------:R-:W-:Y:S01]  /*9920*/  LOP3.LUT R20, R20, R21, RZ, 0x3c, !PT ;  /* 0x0000001514147212 */ /* 0x000fe200078e3cff */
[----:B------:R-:W-:Y:S01]  /*9930*/  IMAD.X R21, RZ, RZ, R27, P2 ;  /* 0x000000ffff157224 */ /* 0x000fe200010e061b */
[----:B------:R-:W-:Y:S02]  /*9940*/  SHF.R.U64 R6, R6, 0x3, RZ ;  /* 0x0000000306067819 */ /* 0x000fe400000012ff */
[----:B-1----:R-:W-:Y:S02]  /*9950*/  ISETP.NE.AND P2, PT, R5, 0x1, PT ;  /* 0x000000010500780c */ /* 0x002fe40003f45270 */
[----:B------:R-:W-:Y:S02]  /*9960*/  F2FP.BF16.F32.PACK_AB R41, R40, R41 ;  /* 0x000000292829723e */ /* 0x000fe400000010ff */
[----:B------:R-:W-:Y:S02]  /*9970*/  LOP3.LUT R40, R6, R11, RZ, 0x3c, !PT ;  /* 0x0000000b06287212 */ /* 0x000fe400078e3cff */
[----:B------:R-:W-:-:S02]  /*9980*/  LOP3.LUT R6, R9, 0x380, RZ, 0xc0, !PT ;  /* 0x0000038009067812 */ /* 0x000fc400078ec0ff */
[----:B------:R-:W-:Y:S02]  /*9990*/  IADD3 R25, P6, R26, 0x1000, RZ ;  /* 0x000010001a197810 */ /* 0x000fe40007fde0ff */
[----:B------:R-:W-:Y:S02]  /*99a0*/  SHF.R.U64 R6, R6, 0x3, RZ ;  /* 0x0000000306067819 */ /* 0x000fe400000012ff */
[----:B------:R-:W-:Y:S02]  /*99b0*/  F2FP.BF16.F32.PACK_AB R67, R67, R70 ;  /* 0x000000464343723e */ /* 0x000fe400000010ff */
[----:B------:R-:W-:Y:S02]  /*99c0*/  F2FP.BF16.F32.PACK_AB R74, R71, R74 ;  /* 0x0000004a474a723e */ /* 0x000fe400000010ff */
[----:B------:R-:W-:Y:S02]  /*99d0*/  SEL R71, R30, R31, P0 ;  /* 0x0000001f1e477207 */ /* 0x000fe40000000000 */
[----:B------:R-:W-:Y:S01]  /*99e0*/  SEL R70, R31, R30, P0 ;  /* 0x0000001e1f467207 */ /* 0x000fe20000000000 */
[----:B------:R-:W-:Y:S01]  /*99f0*/  IMAD.X R31, RZ, RZ, R7, P1 ;  /* 0x000000ffff1f7224 */ /* 0x000fe200008e0607 */
[----:B------:R-:W-:-:S02]  /*9a00*/  SEL R47, R13, R24, P0 ;  /* 0x000000180d2f7207 */ /* 0x000fc40000000000 */
[----:B------:R-:W-:Y:S02]  /*9a10*/  SEL R48, R24, R13, P0 ;  /* 0x0000000d18307207 */ /* 0x000fe40000000000 */
[----:B------:R-:W-:Y:S02]  /*9a20*/  LOP3.LUT R30, R6, R9, RZ, 0x3c, !PT ;  /* 0x00000009061e7212 */ /* 0x000fe400078e3cff */
[----:B------:R-:W-:Y:S01]  /*9a30*/  MOV R79, R34 ;  /* 0x00000022004f7202 */ /* 0x000fe20000000f00 */
[----:B------:R-:W-:Y:S01]  /*9a40*/  IMAD R34, RZ, RZ, -UR42 ;  /* 0x8000002aff227e24 */ /* 0x000fe2000f8e02ff */
[----:B------:R-:W-:Y:S01]  /*9a50*/  F2FP.BF16.F32.PACK_AB R58, R55, R58 ;  /* 0x0000003a373a723e */ /* 0x000fe200000010ff */
[----:B------:R-:W1:Y:S01]  /*9a60*/  @P2 LDC R35, c[0x0][0xbec] ;  /* 0x0002fb00ff232b82 */ /* 0x000e620000000800 */
[----:B------:R-:W-:Y:S01]  /*9a70*/  LOP3.LUT R24, R25, 0x380, RZ, 0xc0, !PT ;  /* 0x0000038019187812 */ /* 0x000fe200078ec0ff */
[----:B0-----:R-:W-:Y:S01]  /*9a80*/  IMAD R87, R87, R34, UR41 ;  /* 0x0000002957577e24 */ /* 0x001fe2000f8e0222 */
[----:B------:R-:W-:Y:S01]  /*9a90*/  SEL R77, R51, R58, P0 ;  /* 0x0000003a334d7207 */ /* 0x000fe20000000000 */
[----:B------:R-:W-:Y:S01]  /*9aa0*/  IMAD.U32 R34, RZ, RZ, UR8 ;  /* 0x00000008ff227e24 */ /* 0x000fe2000f8e00ff */
[----:B------:R-:W-:Y:S01]  /*9ab0*/  SHF.R.U64 R24, R24, 0x3, RZ ;  /* 0x0000000318187819 */ /* 0x000fe200000012ff */
[----:B------:R-:W-:Y:S01]  /*9ac0*/  ULDC.64 UR8, c[0x0][0xae8] ;  /* 0x0002ba0000087ab9 */ /* 0x000fe20000000a00 */
[----:B------:R-:W-:-:S02]  /*9ad0*/  MOV R84, R30 ;  /* 0x0000001e00547202 */ /* 0x000fc40000000f00 */
[----:B------:R-:W-:Y:S01]  /*9ae0*/  SEL R58, R58, R51, P0 ;  /* 0x000000333a3a7207 */ /* 0x000fe20000000000 */
[----:B------:R-:W0:Y:S01]  /*9af0*/  @P2 LDC R30, c[0x0][0xbf0] ;  /* 0x0002fc00ff1e2b82 */ /* 0x000e220000000800 */
[----:B------:R-:W-:Y:S02]  /*9b00*/  SEL R51, R59, R66, P0 ;  /* 0x000000423b337207 */ /* 0x000fe40000000000 */
[----:B------:R-:W-:Y:S02]  /*9b10*/  SEL R66, R66, R59, P0 ;  /* 0x0000003b42427207 */ /* 0x000fe40000000000 */
[----:B------:R-:W-:Y:S02]  /*9b20*/  SEL R59, R67, R74, P0 ;  /* 0x0000004a433b7207 */ /* 0x000fe40000000000 */
[----:B------:R-:W-:Y:S01]  /*9b30*/  LOP3.LUT R24, R24, R25, RZ, 0x3c, !PT ;  /* 0x0000001918187212 */ /* 0x000fe200078e3cff */
[----:B------:R-:W-:Y:S01]  /*9b40*/  IMAD.X R25, RZ, RZ, R27, P6 ;  /* 0x000000ffff197224 */ /* 0x000fe200030e061b */
[----:B------:R-:W-:-:S02]  /*9b50*/  SEL R74, R74, R67, P0 ;  /* 0x000000434a4a7207 */ /* 0x000fc40000000000 */
[----:B------:R-:W-:Y:S02]  /*9b60*/  IADD3 R67, P6, R26, 0x7000, RZ ;  /* 0x000070001a437810 */ /* 0x000fe40007fde0ff */
[----:B------:R-:W-:Y:S02]  /*9b70*/  MOV R85, R42 ;  /* 0x0000002a00557202 */ /* 0x000fe40000000f00 */
[----:B------:R-:W-:Y:S02]  /*9b80*/  LOP3.LUT R6, R67, 0x380, RZ, 0xc0, !PT ;  /* 0x0000038043067812 */ /* 0x000fe400078ec0ff */
[----:B------:R-:W-:Y:S01]  /*9b90*/  MOV R42, R32 ;  /* 0x00000020002a7202 */ /* 0x000fe20000000f00 */
[----:B------:R-:W-:Y:S01]  /*9ba0*/  IMAD R32, R87, 0x80, R169 ;  /* 0x0000008057207824 */ /* 0x000fe200078e02a9 */
[----:B------:R-:W-:Y:S02]  /*9bb0*/  SHF.R.U64 R6, R6, 0x3, RZ ;  /* 0x0000000306067819 */ /* 0x000fe400000012ff */
[----:B------:R-:W-:-:S02]  /*9bc0*/  LOP3.LUT R13, R14, 0x380, RZ, 0xc0, !PT ;  /* 0x000003800e0d7812 */ /* 0x000fc400078ec0ff */
[----:B------:R-:W-:Y:S02]  /*9bd0*/  LOP3.LUT R6, R6, R67, RZ, 0x3c, !PT ;  /* 0x0000004306067212 */ /* 0x000fe400078e3cff */
[----:B------:R-:W-:Y:S01]  /*9be0*/  MOV R67, R28 ;  /* 0x0000001c00437202 */ /* 0x000fe20000000f00 */
[----:B-1----:R-:W-:Y:S01]  /*9bf0*/  @P2 IMAD.HI.U32 R29, R32, R35, RZ ;  /* 0x00000023201d2227 */ /* 0x002fe200078e00ff */
[----:B------:R-:W-:Y:S02]  /*9c00*/  F2FP.BF16.F32.PACK_AB R36, R36, R37 ;  /* 0x000000252424723e */ /* 0x000fe400000010ff */
[----:B------:R-:W-:Y:S01]  /*9c10*/  SHF.R.U64 R13, R13, 0x3, RZ ;  /* 0x000000030d0d7819 */ /* 0x000fe200000012ff */
[----:B------:R-:W-:Y:S01]  /*9c20*/  IMAD.X R37, RZ, RZ, R7, P5 ;  /* 0x000000ffff257224 */ /* 0x000fe200028e0607 */
[----:B------:R-:W-:Y:S02]  /*9c30*/  IADD3 R15, P1, R26, 0x3000, RZ ;  /* 0x000030001a0f7810 */ /* 0x000fe40007f3e0ff */
[----:B------:R-:W-:-:S02]  /*9c40*/  MOV R28, R32 ;  /* 0x00000020001c7202 */ /* 0x000fc40000000f00 */
[----:B------:R-:W-:Y:S02]  /*9c50*/  SEL R55, R36, R41, P0 ;  /* 0x0000002924377207 */ /* 0x000fe40000000000 */
[----:B------:R-:W-:Y:S02]  /*9c60*/  SEL R56, R41, R36, P0 ;  /* 0x0000002429387207 */ /* 0x000fe40000000000 */
[----:B0-----:R-:W-:Y:S02]  /*9c70*/  @P2 SHF.R.U32.HI R28, RZ, R30, R29 ;  /* 0x0000001eff1c2219 */ /* 0x001fe4000001161d */
[----:B------:R-:W-:Y:S02]  /*9c80*/  LOP3.LUT R36, R13, R14, RZ, 0x3c, !PT ;  /* 0x0000000e0d247212 */ /* 0x000fe400078e3cff */
[----:B------:R-:W-:Y:S01]  /*9c90*/  LOP3.LUT R14, R15, 0x380, RZ, 0xc0, !PT ;  /* 0x000003800f0e7812 */ /* 0x000fe200078ec0ff */
[----:B------:R-:W-:Y:S01]  /*9ca0*/  IMAD.MOV R30, RZ, RZ, -R28 ;  /* 0x000000ffff1e7224 */ /* 0x000fe200078e0a1c */
[----:B------:R-:W-:-:S02]  /*9cb0*/  IADD3.X R41, RZ, R7, RZ, P3, !PT ;  /* 0x00000007ff297210 */ /* 0x000fc40001ffe4ff */
[----:B------:R-:W-:Y:S02]  /*9cc0*/  SHF.R.U64 R14, R14, 0x3, RZ ;  /* 0x000000030e0e7819 */ /* 0x000fe400000012ff */
[----:B------:R-:W-:Y:S01]  /*9cd0*/  MOV R81, R36 ;  /* 0x0000002400517202 */ /* 0x000fe20000000f00 */
[----:B------:R-:W-:Y:S01]  /*9ce0*/  IMAD R37, R5, R30, R32 ;  /* 0x0000001e05257224 */ /* 0x000fe200078e0220 */
[----:B------:R-:W-:Y:S02]  /*9cf0*/  LOP3.LUT R14, R14, R15, RZ, 0x3c, !PT ;  /* 0x0000000f0e0e7212 */ /* 0x000fe400078e3cff */
[----:B------:R-:W-:Y:S02]  /*9d00*/  IADD3.X R15, RZ, R27, RZ, P1, !PT ;  /* 0x0000001bff0f7210 */ /* 0x000fe40000ffe4ff */
[----:B------:R-:W-:Y:S02]  /*9d10*/  MOV R83, R40 ;  /* 0x0000002800537202 */ /* 0x000fe40000000f00 */
[----:B------:R-:W-:-:S02]  /*9d20*/  LOP3.LUT R7, R12, 0x380, RZ, 0xc0, !PT ;  /* 0x000003800c077812 */ /* 0x000fc400078ec0ff */
[----:B------:R-:W-:Y:S02]  /*9d30*/  SHF.R.S32.HI R29, RZ, 0x1f, R28 ;  /* 0x0000001fff1d7819 */ /* 0x000fe4000001141c */
[----:B------:R-:W-:Y:S02]  /*9d40*/  IADD3 R40, P1, R28, UR6, RZ ;  /* 0x000000061c287c10 */ /* 0x000fe4000ff3e0ff */
[C---:B------:R-:W-:Y:S02]  /*9d50*/  IADD3 R11, P4, R26.reuse, 0x5000, RZ ;  /* 0x000050001a0b7810 */ /* 0x040fe40007f9e0ff */
[----:B------:R-:W-:Y:S02]  /*9d60*/  SHF.R.S32.HI R36, RZ, 0x1f, R37 ;  /* 0x0000001fff247819 */ /* 0x000fe40000011425 */
[----:B------:R-:W-:Y:S02]  /*9d70*/  SHF.R.U64 R7, R7, 0x3, RZ ;  /* 0x0000000307077819 */ /* 0x000fe400000012ff */
[----:B------:R-:W-:Y:S01]  /*9d80*/  IADD3.X R41, R29, UR7, R34, P1, !PT ;  /* 0x000000071d297c10 */ /* 0x000fe20008ffe422 */
[----:B------:R-:W-:Y:S01]  /*9d90*/  ULDC.64 UR6, c[0x0][0xb88] ;  /* 0x0002e20000067ab9 */ /* 0x000fe20000000a00 */
[----:B------:R-:W-:Y:S01]  /*9da0*/  IADD3 R13, P3, R26, 0x4000, RZ ;  /* 0x000040001a0d7810 */ /* 0x000fe20007f7e0ff */
[----:B--2---:R-:W-:Y:S01]  /*9db0*/  SHFL.IDX PT, R45, R45, R4, 0x1c1f ;  /* 0x001c1f042d2d7589 */ /* 0x004fe200000e0000 */
[----:B------:R-:W-:Y:S01]  /*9dc0*/  LOP3.LUT R33, R4, 0x2, RZ, 0x3c, !PT ;  /* 0x0000000204217812 */ /* 0x000fe200078e3cff */
[----:B------:R-:W-:Y:S01]  /*9dd0*/  IMAD R36, R36, UR6, RZ ;  /* 0x0000000624247c24 */ /* 0x000fe2000f8e02ff */
[----:B------:R-:W-:Y:S01]  /*9de0*/  LOP3.LUT R10, R11, 0x380, RZ, 0xc0, !PT ;  /* 0x000003800b0a7812 */ /* 0x000fe200078ec0ff */
[----:B------:R-:W-:Y:S01]  /*9df0*/  SHFL.IDX PT, R65, R65, R4, 0x1c1f ;  /* 0x001c1f0441417589 */ /* 0x000fe200000e0000 */
[----:B------:R-:W-:Y:S01]  /*9e00*/  LOP3.LUT R38, R7, R12, RZ, 0x3c, !PT ;  /* 0x0000000c07267212 */ /* 0x000fe200078e3cff */
[----:B------:R-:W-:Y:S01]  /*9e10*/  IMAD.WIDE.U32 R40, R37, UR6, R40 ;  /* 0x0000000625287c25 */ /* 0x000fe2000f8e0028 */
[----:B------:R-:W-:Y:S01]  /*9e20*/  LOP3.LUT R12, R13, 0x380, RZ, 0xc0, !PT ;  /* 0x000003800d0c7812 */ /* 0x000fe200078ec0ff */
[----:B------:R-:W0:Y:S01]  /*9e30*/  SHFL.IDX PT, R46, R46, R33, 0x1c1f ;  /* 0x001c1f212e2e7589 */ /* 0x000e2200000e0000 */
[----:B------:R-:W-:Y:S01]  /*9e40*/  SHF.R.U64 R10, R10, 0x3, RZ ;  /* 0x000000030a0a7819 */ /* 0x000fe200000012ff */
[----:B------:R-:W-:Y:S01]  /*9e50*/  ULDC UR6, c[0x0][0xa88] ;  /* 0x0002a20000067ab9 */ /* 0x000fe20000000800 */
[----:B------:R-:W-:Y:S01]  /*9e60*/  SHF.R.U64 R12, R12, 0x3, RZ ;  /* 0x000000030c0c7819 */ /* 0x000fe200000012ff */
[----:B------:R-:W1:Y:S01]  /*9e70*/  SHFL.IDX PT, R62, R62, R33, 0x1c1f ;  /* 0x001c1f213e3e7589 */ /* 0x000e6200000e0000 */
[----:B------:R-:W-:Y:S01]  /*9e80*/  LOP3.LUT R10, R10, R11, RZ, 0x3c, !PT ;  /* 0x0000000b0a0a7212 */ /* 0x000fe200078e3cff */
[----:B------:R-:W-:Y:S01]  /*9e90*/  IMAD.X R11, RZ, RZ, R27, P4 ;  /* 0x000000ffff0b7224 */ /* 0x000fe200020e061b */
[----:B------:R-:W-:Y:S01]  /*9ea0*/  LOP3.LUT P1, RZ, R19, 0x3, RZ, 0xc0, !PT ;  /* 0x0000000313ff7812 */ /* 0x000fe2000782c0ff */
[----:B------:R-:W-:Y:S01]  /*9eb0*/  SHFL.IDX PT, R47, R47, R4, 0x1c1f ;  /* 0x001c1f042f2f7589 */ /* 0x000fe200000e0000 */
[----:B------:R-:W-:-:S02]  /*9ec0*/  MOV R82, R38 ;  /* 0x0000002600527202 */ /* 0x000fc40000000f00 */
[----:B------:R-:W-:Y:S01]  /*9ed0*/  LOP3.LUT R12, R12, R13, RZ, 0x3c, !PT ;  /* 0x0000000d0c0c7212 */ /* 0x000fe200078e3cff */
[----:B------:R-:W-:Y:S01]  /*9ee0*/  SHFL.IDX PT, R69, R69, R4, 0x1c1f ;  /* 0x001c1f0445457589 */ /* 0x000fe200000e0000 */
[----:B------:R-:W-:Y:S01]  /*9ef0*/  IMAD.X R13, RZ, RZ, R27, P3 ;  /* 0x000000ffff0d7224 */ /* 0x000fe200018e061b */
[C---:B------:R-:W-:Y:S02]  /*9f00*/  IADD3 R9, P5, R26.reuse, 0x6000, RZ ;  /* 0x000060001a097810 */ /* 0x040fe40007fbe0ff */
[----:B------:R-:W2:Y:S01]  /*9f10*/  SHFL.IDX PT, R48, R48, R33, 0x1c1f ;  /* 0x001c1f2130307589 */ /* 0x000ea200000e0000 */
[----:B------:R-:W-:Y:S02]  /*9f20*/  LOP3.LUT R7, R26, 0x380, RZ, 0xc0, !PT ;  /* 0x000003801a077812 */ /* 0x000fe400078ec0ff */
[----:B------:R-:W-:Y:S01]  /*9f30*/  LOP3.LUT R8, R9, 0x380, RZ, 0xc0, !PT ;  /* 0x0000038009087812 */ /* 0x000fe200078ec0ff */
[----:B------:R-:W3:Y:S01]  /*9f40*/  SHFL.IDX PT, R64, R64, R33, 0x1c1f ;  /* 0x001c1f2140407589 */ /* 0x000ee200000e0000 */
[----:B------:R-:W-:-:S02]  /*9f50*/  SHF.R.U64 R7, R7, 0x3, RZ ;  /* 0x0000000307077819 */ /* 0x000fc400000012ff */
[----:B------:R-:W-:Y:S01]  /*9f60*/  SHF.R.U64 R8, R8, 0x3, RZ ;  /* 0x0000000308087819 */ /* 0x000fe200000012ff */
[----:B------:R-:W-:Y:S01]  /*9f70*/  SHFL.IDX PT, R53, R53, R4, 0x1c1f ;  /* 0x001c1f0435357589 */ /* 0x000fe200000e0000 */
[----:B0-----:R-:W-:Y:S02]  /*9f80*/  SEL R28, R45, R46, P0 ;  /* 0x0000002e2d1c7207 */ /* 0x001fe40000000000 */
[----:B------:R-:W-:Y:S01]  /*9f90*/  SEL R30, R46, R45, P0 ;  /* 0x0000002d2e1e7207 */ /* 0x000fe20000000000 */
[----:B------:R-:W-:Y:S01]  /*9fa0*/  SHFL.IDX PT, R71, R71, R4, 0x1c1f ;  /* 0x001c1f0447477589 */ /* 0x000fe200000e0000 */
[----:B-1----:R-:W-:Y:S01]  /*9fb0*/  SEL R29, R65, R62, P0 ;  /* 0x0000003e411d7207 */ /* 0x002fe20000000000 */
[----:B------:R-:W-:Y:S01]  /*9fc0*/  IMAD R45, R37, UR7, R36 ;  /* 0x00000007252d7c24 */ /* 0x000fe2000f8e0224 */
[----:B------:R-:W-:Y:S01]  /*9fd0*/  SEL R31, R62, R65, P0 ;  /* 0x000000413e1f7207 */ /* 0x000fe20000000000 */
[----:B------:R-:W-:Y:S01]  /*9fe0*/  BAR.SYNC.DEFER_BLOCKING 0x1, 0x100 ;  /* 0x0044000000007b1d */ /* 0x000fe20000010000 */
[----:B------:R-:W-:Y:S01]  /*9ff0*/  IMAD R46, R87, 0x80, R168 ;  /* 0x00000080572e7824 */ /* 0x000fe200078e02a8 */
[----:B------:R-:W-:Y:S01]  /*a000*/  LOP3.LUT R8, R8, R9, RZ, 0x3c, !PT ;  /* 0x0000000908087212 */ /* 0x000fe200078e3cff */
[--C-:B------:R-:W-:Y:S01]  /*a010*/  IMAD.X R9, RZ, RZ, R27.reuse, P5 ;  /* 0x000000ffff097224 */ /* 0x100fe200028e061b */
[----:B------:R-:W-:Y:S01]  /*a020*/  LOP3.LUT R26, R7, R26, RZ, 0x3c, !PT ;  /* 0x0000001a071a7212 */ /* 0x000fe200078e3cff */
[----:B------:R-:W-:Y:S01]  /*a030*/  IMAD.X R7, RZ, RZ, R27, P6 ;  /* 0x000000ffff077224 */ /* 0x000fe200030e061b */
[----:B------:R-:W0:Y:S01]  /*a040*/  SHFL.IDX PT, R54, R54, R33, 0x1c1f ;  /* 0x001c1f2136367589 */ /* 0x000e2200000e0000 */
[----:B--2---:R-:W-:-:S02]  /*a050*/  SEL R32, R47, R48, P0 ;  /* 0x000000302f207207 */ /* 0x004fc40000000000 */
[----:B------:R-:W-:Y:S01]  /*a060*/  SEL R34, R48, R47, P0 ;  /* 0x0000002f30227207 */ /* 0x000fe20000000000 */
[----:B------:R-:W1:Y:S01]  /*a070*/  SHFL.IDX PT, R70, R70, R33, 0x1c1f ;  /* 0x001c1f2146467589 */ /* 0x000e6200000e0000 */
[----:B---3--:R-:W-:-:S03]  /*a080*/  SEL R35, R64, R69, P0 ;  /* 0x0000004540237207 */ /* 0x008fc60000000000 */
[----:B------:R-:W-:Y:S04]  /*a090*/  SHFL.IDX PT, R55, R55, R4, 0x1c1f ;  /* 0x001c1f0437377589 */ /* 0x000fe800000e0000 */
[----:B------:R-:W-:Y:S04]  /*a0a0*/  SHFL.IDX PT, R43, R63, R4, 0x1c1f ;  /* 0x001c1f043f2b7589 */ /* 0x000fe800000e0000 */
[----:B------:R-:W-:Y:S04]  /*a0b0*/  SHFL.IDX PT, R73, R73, R4, 0x1c1f ;  /* 0x001c1f0449497589 */ /* 0x000fe800000e0000 */
[----:B------:R-:W-:Y:S04]  /*a0c0*/  SHFL.IDX PT, R56, R56, R33, 0x1c1f ;  /* 0x001c1f2138387589 */ /* 0x000fe800000e0000 */
[----:B------:R-:W2:Y:S01]  /*a0d0*/  SHFL.IDX PT, R68, R68, R33, 0x1c1f ;  /* 0x001c1f2144447589 */ /* 0x000ea200000e0000 */
[----:B0-----:R-:W-:-:S02]  /*a0e0*/  SEL R36, R53, R54, P0 ;  /* 0x0000003635247207 */ /* 0x001fc40000000000 */
[----:B------:R-:W-:Y:S01]  /*a0f0*/  SEL R38, R54, R53, P0 ;  /* 0x0000003536267207 */ /* 0x000fe20000000000 */
[----:B------:R2:W-:Y:S01]  /*a100*/  SHFL.IDX PT, R50, R72, R33, 0x1c1f ;  /* 0x001c1f2148327589 */ /* 0x0005e200000e0000 */
[----:B-1----:R-:W-:Y:S02]  /*a110*/  SEL R37, R71, R70, P0 ;  /* 0x0000004647257207 */ /* 0x002fe40000000000 */
[----:B------:R-:W-:Y:S01]  /*a120*/  SEL R39, R70, R71, P0 ;  /* 0x0000004746277207 */ /* 0x000fe20000000000 */
[----:B------:R-:W-:Y:S04]  /*a130*/  SHFL.IDX PT, R61, R61, R4, 0x1c1f ;  /* 0x001c1f043d3d7589 */ /* 0x000fe800000e0000 */
[----:B------:R-:W-:Y:S04]  /*a140*/  SHFL.IDX PT, R75, R75, R4, 0x1c1f ;  /* 0x001c1f044b4b7589 */ /* 0x000fe800000e0000 */
[----:B------:R-:W-:Y:S04]  /*a150*/  SHFL.IDX PT, R44, R44, R33, 0x1c1f ;  /* 0x001c1f212c2c7589 */ /* 0x000fe800000e0000 */
[----:B------:R-:W-:Y:S04]  /*a160*/  SHFL.IDX PT, R76, R76, R33, 0x1c1f ;  /* 0x001c1f214c4c7589 */ /* 0x000fe800000e0000 */
[----:B------:R-:W-:Y:S01]  /*a170*/  SHFL.IDX PT, R49, R49, R4, 0x1c1f ;  /* 0x001c1f0431317589 */ /* 0x000fe200000e0000 */
[----:B--2---:R-:W-:-:S03]  /*a180*/  SEL R72, R43, R68, P0 ;  /* 0x000000442b487207 */ /* 0x004fc60000000000 */
[----:B------:R-:W-:Y:S04]  /*a190*/  SHFL.IDX PT, R57, R57, R4, 0x1c1f ;  /* 0x001c1f0439397589 */ /* 0x000fe800000e0000 */
[----:B------:R-:W-:Y:S04]  /*a1a0*/  SHFL.IDX PT, R77, R77, R4, 0x1c1f ;  /* 0x001c1f044d4d7589 */ /* 0x000fe800000e0000 */
[----:B------:R-:W-:Y:S04]  /*a1b0*/  SHFL.IDX PT, R51, R51, R4, 0x1c1f ;  /* 0x001c1f0433337589 */ /* 0x000fe800000e0000 */
[----:B------:R-:W-:Y:S04]  /*a1c0*/  SHFL.IDX PT, R59, R59, R4, 0x1c1f ;  /* 0x001c1f043b3b7589 */ /* 0x000fe800000e0000 */
[----:B------:R-:W0:Y:S04]  /*a1d0*/  SHFL.IDX PT, R52, R52, R33, 0x1c1f ;  /* 0x001c1f2134347589 */ /* 0x000e2800000e0000 */
[----:B------:R-:W1:Y:S04]  /*a1e0*/  SHFL.IDX PT, R58, R58, R33, 0x1c1f ;  /* 0x001c1f213a3a7589 */ /* 0x000e6800000e0000 */
[----:B------:R-:W2:Y:S04]  /*a1f0*/  SHFL.IDX PT, R4, R60, R33, 0x1c1f ;  /* 0x001c1f213c047589 */ /* 0x000ea800000e0000 */
[----:B------:R0:W3:Y:S04]  /*a200*/  SHFL.IDX PT, R78, R66, R33, 0x1c1f ;  /* 0x001c1f21424e7589 */ /* 0x0000e800000e0000 */
[----:B------:R4:W3:Y:S04]  /*a210*/  SHFL.IDX PT, R80, R74, R33, 0x1c1f ;  /* 0x001c1f214a507589 */ /* 0x0008e800000e0000 */
[----:B------:R1:W-:Y:S01]  /*a220*/  STSM.16.M88.4 [R85], R28 ;  /* 0x0000001c55007844 */ /* 0x0003e20000000200 */
[----:B0-----:R-:W-:-:S02]  /*a230*/  SEL R66, R52, R49, P0 ;  /* 0x0000003134427207 */ /* 0x001fc40000000000 */
[----:B----4-:R-:W-:Y:S01]  /*a240*/  SEL R33, R69, R64, P0 ;  /* 0x0000004045217207 */ /* 0x010fe20000000000 */
[----:B------:R-:W-:Y:S01]  /*a250*/  IMAD R69, R5, UR6, RZ ;  /* 0x0000000605457c24 */ /* 0x000fe2000f8e02ff */
[----:B------:R-:W-:Y:S02]  /*a260*/  SEL R74, R68, R43, P0 ;  /* 0x0000002b444a7207 */ /* 0x000fe40000000000 */
[----:B------:R-:W-:Y:S01]  /*a270*/  SEL R43, R76, R75, P0 ;  /* 0x0000004b4c2b7207 */ /* 0x000fe20000000000 */
[----:B------:R0:W-:Y:S01]  /*a280*/  STSM.16.M88.4 [R42], R32 ;  /* 0x000000202a007844 */ /* 0x0001e20000000200 */
[C---:B------:R-:W-:Y:S02]  /*a290*/  ISETP.GE.OR P3, PT, R46.reuse, R69, P1 ;  /* 0x000000452e00720c */ /* 0x040fe40000f66670 */
[----:B------:R-:W-:Y:S01]  /*a2a0*/  SEL R64, R49, R52, P0 ;  /* 0x0000003431407207 */ /* 0x000fe20000000000 */
[----:B------:R4:W-:Y:S01]  /*a2b0*/  STSM.16.M88.4 [R67], R36 ;  /* 0x0000002443007844 */ /* 0x0009e20000000200 */
[----:B-1----:R-:W-:Y:S01]  /*a2c0*/  VIADD R28, R46, 0x8 ;  /* 0x000000082e1c7836 */ /* 0x002fe20000000000 */
[----:B------:R-:W-:Y:S01]  /*a2d0*/  SEL R30, R56, R55, P0 ;  /* 0x00000037381e7207 */ /* 0x000fe20000000000 */
[----:B------:R-:W-:Y:S01]  /*a2e0*/  IMAD.IADD R29, R41, 0x1, R45 ;  /* 0x00000001291d7824 */ /* 0x000fe200078e022d */
[----:B------:R-:W-:-:S02]  /*a2f0*/  SEL R31, R50, R73, P0 ;  /* 0x00000049321f7207 */ /* 0x000fc40000000000 */
[----:B------:R-:W-:Y:S02]  /*a300*/  ISETP.GE.OR P1, PT, R28, R69, P1 ;  /* 0x000000451c00720c */ /* 0x000fe40000f26670 */
[----:B------:R-:W-:Y:S02]  /*a310*/  SEL R28, R55, R56, P0 ;  /* 0x00000038371c7207 */ /* 0x000fe40000000000 */
[----:B------:R-:W-:Y:S02]  /*a320*/  SEL R41, R75, R76, P0 ;  /* 0x0000004c4b297207 */ /* 0x000fe40000000000 */
[----:B0-----:R-:W-:Y:S02]  /*a330*/  LEA R32, P4, R40, UR4, 0x2 ;  /* 0x0000000428207c11 */ /* 0x001fe4000f8810ff */
[----:B------:R-:W-:Y:S02]  /*a340*/  SEL R42, R44, R61, P0 ;  /* 0x0000003d2c2a7207 */ /* 0x000fe40000000000 */
[----:B------:R-:W-:Y:S01]  /*a350*/  LEA.HI.X R33, R40, UR5, R29, 0x2, P4 ;  /* 0x0000000528217c11 */ /* 0x000fe2000a0f141d */
[----:B------:R-:W-:Y:S01]  /*a360*/  SHFL.IDX PT, R60, R32, RZ, 0x1c1f ;  /* 0x001c1fff203c7589 */ /* 0x000fe200000e0000 */
[----:B------:R-:W-:-:S02]  /*a370*/  SEL R29, R73, R50, P0 ;  /* 0x00000032491d7207 */ /* 0x000fc40000000000 */
[----:B------:R-:W-:Y:S01]  /*a380*/  SEL R40, R61, R44, P0 ;  /* 0x0000002c3d287207 */ /* 0x000fe20000000000 */
[----:B------:R-:W-:Y:S01]  /*a390*/  SHFL.IDX PT, R62, R32, 0x1, 0x1c1f ;  /* 0x003c1f00203e7f89 */ /* 0x000fe200000e0000 */
[----:B------:R-:W-:Y:S02]  /*a3a0*/  SEL R65, R77, R58, P0 ;  /* 0x0000003a4d417207 */ /* 0x000fe40000000000 */
[----:B----4-:R-:W-:Y:S01]  /*a3b0*/  SEL R67, R58, R77, P0 ;  /* 0x0000004d3a437207 */ /* 0x010fe20000000000 */
[----:B------:R-:W-:Y:S01]  /*a3c0*/  STSM.16.M88.4 [R84], R28 ;  /* 0x0000001c54007844 */ /* 0x000fe20000000200 */
[----:B--2---:R-:W-:Y:S02]  /*a3d0*/  SEL R36, R57, R4, P0 ;  /* 0x0000000439247207 */ /* 0x004fe40000000000 */
[----:B------:R-:W-:Y:S01]  /*a3e0*/  SEL R38, R4, R57, P0 ;  /* 0x0000003904267207 */ /* 0x000fe20000000000 */
[----:B------:R-:W-:Y:S01]  /*a3f0*/  STSM.16.M88.4 [R83], R40 ;  /* 0x0000002853007844 */ /* 0x000fe20000000200 */
[----:B---3--:R-:W-:-:S02]  /*a400*/  SEL R37, R51, R78, P0 ;  /* 0x0000004e33257207 */ /* 0x008fc40000000000 */
[----:B------:R-:W-:Y:S01]  /*a410*/  SEL R39, R78, R51, P0 ;  /* 0x000000334e277207 */ /* 0x000fe20000000000 */
[----:B------:R0:W-:Y:S01]  /*a420*/  STSM.16.M88.4 [R82], R64 ;  /* 0x0000004052007844 */ /* 0x0001e20000000200 */
[----:B------:R-:W-:Y:S02]  /*a430*/  SEL R73, R59, R80, P0 ;  /* 0x000000503b497207 */ /* 0x000fe40000000000 */
[----:B------:R-:W-:Y:S01]  /*a440*/  SEL R75, R80, R59, P0 ;  /* 0x0000003b504b7207 */ /* 0x000fe20000000000 */
[----:B------:R-:W-:Y:S04]  /*a450*/  STSM.16.M88.4 [R81], R36 ;  /* 0x0000002451007844 */ /* 0x000fe80000000200 */
[----:B------:R-:W-:Y:S04]  /*a460*/  STSM.16.M88.4 [R79], R72 ;  /* 0x000000484f007844 */ /* 0x000fe80000000200 */
[----:B------:R-:W1:Y:S01]  /*a470*/  SHFL.IDX PT, R61, R33, RZ, 0x1c1f ;  /* 0x001c1fff213d7589 */ /* 0x000e6200000e0000 */
[----:B------:R-:W-:Y:S08]  /*a480*/  BAR.SYNC.DEFER_BLOCKING 0x1, 0x100 ;  /* 0x0044000000007b1d */ /* 0x000ff00000010000 */
[----:B0-----:R-:W0:Y:S01]  /*a490*/  @P2 LDC R65, c[0x0][0xbec] ;  /* 0x0002fb00ff412b82 */ /* 0x001e220000000800 */
[----:B------:R-:W2:Y:S01]  /*a4a0*/  SHFL.IDX PT, R63, R33, 0x1, 0x1c1f ;  /* 0x003c1f00213f7f89 */ /* 0x000ea200000e0000 */
[----:B------:R-:W-:-:S03]  /*a4b0*/  UIMAD UR6, UR12, UR8, URZ ;  /* 0x000000080c0672a4 */ /* 0x000fc6000f8e023f */
[----:B-1----:R1:W-:Y:S04]  /*a4c0*/  @!P3 ST.E desc[UR48][R60.64], R3 ;  /* 0x000000033c00b985 */ /* 0x0023e8000c101930 */
[----:B--2---:R2:W-:Y:S01]  /*a4d0*/  @!P1 ST.E desc[UR48][R62.64], R0 ;  /* 0x000000003e009985 */ /* 0x0045e2000c101930 */
[----:B-1----:R-:W1:Y:S03]  /*a4e0*/  @P2 LDC R61, c[0x0][0xbf0] ;  /* 0x0002fc00ff3d2b82 */ /* 0x002e660000000800 */
[----:B------:R3:W5:Y:S01]  /*a4f0*/  LD.E.128 R40, desc[UR48][R8.64] ;  /* 0x0000003008287980 */ /* 0x000762000c101d00 */
[----:B------:R-:W-:Y:S02]  /*a500*/  UIMAD.WIDE.U32 UR4, UR13, UR8, URZ ;  /* 0x000000080d0472a5 */ /* 0x000fe4000f8e003f */
[----:B------:R-:W-:Y:S01]  /*a510*/  UIMAD UR6, UR13, UR9, UR6 ;  /* 0x000000090d0672a4 */ /* 0x000fe2000f8e0206 */
[----:B------:R4:W5:Y:S02]  /*a520*/  LD.E.128 R36, desc[UR48][R6.64] ;  /* 0x0000003006247980 */ /* 0x000964000c101d00 */
[----:B------:R-:W-:Y:S01]  /*a530*/  ULDC.64 UR8, c[0x0][0xaf0] ;  /* 0x0002bc0000087ab9 */ /* 0x000fe20000000a00 */
[----:B--2---:R-:W-:Y:S01]  /*a540*/  IMAD R0, R17, 0x20, R18 ;  /* 0x0000002011007824 */ /* 0x004fe200078e0212 */
[----:B------:R-:W5:Y:S04]  /*a550*/  LD.E.128 R48, desc[UR48][R26.64] ;  /* 0x000000301a307980 */ /* 0x000f68000c101d00 */
[----:B---3--:R-:W-:Y:S01]  /*a560*/  LEA R8, R87, R0, 0x7 ;  /* 0x0000000057087211 */ /* 0x008fe200078e38ff */
[----:B------:R-:W-:Y:S01]  /*a570*/  UIMAD UR7, UR14, UR8, URZ ;  /* 0x000000080e0772a4 */ /* 0x000fe2000f8e023f */
[----:B------:R-:W5:Y:S01]  /*a580*/  LD.E.128 R44, desc[UR48][R24.64] ;  /* 0x00000030182c7980 */ /* 0x000f62000c101d00 */
[----:B------:R-:W-:-:S02]  /*a590*/  UIADD3 UR5, UR5, UR6, URZ ;  /* 0x0000000605057290 */ /* 0x000fc4000fffe03f */
[----:B0-----:R-:W-:Y:S01]  /*a5a0*/  @P2 IMAD.HI.U32 R0, R8, R65, RZ ;  /* 0x0000004108002227 */ /* 0x001fe200078e00ff */
[----:B------:R-:W-:Y:S01]  /*a5b0*/  UIMAD UR6, UR40, UR9, UR7 ;  /* 0x00000009280672a4 */ /* 0x000fe2000f8e0207 */
[----:B------:R-:W5:Y:S02]  /*a5c0*/  LD.E.128 R32, desc[UR48][R20.64] ;  /* 0x0000003014207980 */ /* 0x000f64000c101d00 */
[----:B------:R-:W-:Y:S01]  /*a5d0*/  IMAD.MOV.U32 R3, RZ, RZ, R8 ;  /* 0x000000ffff037224 */ /* 0x000fe200078e0008 */
[----:B------:R-:W-:Y:S01]  /*a5e0*/  UIMAD.WIDE.U32 UR4, UR40, UR8, UR4 ;  /* 0x00000008280472a5 */ /* 0x000fe2000f8e0004 */
[----:B-1----:R-:W-:Y:S01]  /*a5f0*/  @P2 SHF.R.U32.HI R3, RZ, R61, R0 ;  /* 0x0000003dff032219 */ /* 0x002fe20000011600 */
[----:B------:R-:W5:Y:S01]  /*a600*/  LD.E.128 R28, desc[UR48][R14.64] ;  /* 0x000000300e1c7980 */ /* 0x000f62000c101d00 */
[----:B------:R-:W-:Y:S01]  /*a610*/  ULDC.64 UR8, c[0x0][0xae0] ;  /* 0x0002b80000087ab9 */ /* 0x000fe20000000a00 */
[----:B------:R-:W-:Y:S01]  /*a620*/  UIADD3 UR6, UR5, UR6, URZ ;  /* 0x0000000605067290 */ /* 0x000fe2000fffe03f */
[--C-:B------:R-:W-:Y:S01]  /*a630*/  SHF.R.S32.HI R0, RZ, 0x1f, R3.reuse ;  /* 0x0000001fff007819 */ /* 0x100fe20000011403 */
[----:B------:R-:W-:Y:S01]  /*a640*/  IMAD.MOV R4, RZ, RZ, -R3 ;  /* 0x000000ffff047224 */ /* 0x000fe200078e0a03 */
[----:B------:R-:W5:Y:S01]  /*a650*/  LD.E.128 R56, desc[UR48][R12.64] ;  /* 0x000000300c387980 */ /* 0x000f62000c101d00 */
[----:B----4-:R-:W-:-:S02]  /*a660*/  IMAD.U32 R7, RZ, RZ, UR5 ;  /* 0x00000005ff077e24 */ /* 0x010fc4000f8e00ff */
[----:B------:R-:W-:Y:S01]  /*a670*/  IMAD R0, R0, UR8, RZ ;  /* 0x0000000800007c24 */ /* 0x000fe2000f8e02ff */
[----:B------:R0:W5:Y:S01]  /*a680*/  LD.E.128 R52, desc[UR48][R10.64] ;  /* 0x000000300a347980 */ /* 0x000162000c101d00 */
[----:B------:R-:W-:Y:S02]  /*a690*/  IMAD R9, R5, R4, R8 ;  /* 0x0000000405097224 */ /* 0x000fe400078e0208 */
[----:B------:R-:W-:Y:S01]  /*a6a0*/  IMAD.U32 R6, RZ, RZ, UR4 ;  /* 0x00000004ff067e24 */ /* 0x000fe2000f8e00ff */
[----:B------:R-:W-:Y:S01]  /*a6b0*/  @!PT LDS RZ, [RZ] ;  /* 0x00000000fffff984 */ /* 0x000fe20000000800 */
[----:B------:R-:W-:Y:S01]  /*a6c0*/  @!PT LDS RZ, [RZ] ;  /* 0x00000000fffff984 */ /* 0x000fe20000000800 */
[----:B------:R-:W-:Y:S01]  /*a6d0*/  @!PT LDS RZ, [RZ] ;  /* 0x00000000fffff984 */ /* 0x000fe20000000800 */
[----:B------:R-:W-:Y:S01]  /*a6e0*/  @!PT LDS RZ, [RZ] ;  /* 0x00000000fffff984 */ /* 0x000fe20000000800 */
[----:B------:R1:W-:Y:S06]  /*a6f0*/  MEMBAR.ALL.CTA ;  /* 0x0000000000007992 */ /* 0x0003ec0000008000 */
[----:B-1----:R-:W1:Y:S01]  /*a700*/  FENCE.VIEW.ASYNC.S ;  /* 0x00000000000073c6 */ /* 0x002e620000000000 */
[----:B------:R-:W-:Y:S01]  /*a710*/  IMAD.U32 R7, RZ, RZ, UR6 ;  /* 0x00000006ff077e24 */ /* 0x000fe2000f8e00ff */
[----:B------:R-:W-:Y:S01]  /*a720*/  ULDC.64 UR6, c[0x0][0xad8] ;  /* 0x0002b60000067ab9 */ /* 0x000fe20000000a00 */
[C---:B0-----:R-:W-:Y:S01]  /*a730*/  IMAD R11, R3.reuse, UR9, R0 ;  /* 0x00000009030b7c24 */ /* 0x041fe2000f8e0200 */
[----:B------:R-:W-:Y:S01]  /*a740*/  SHF.R.S32.HI R0, RZ, 0x1f, R9 ;  /* 0x0000001fff007819 */ /* 0x000fe20000011409 */
[----:B------:R-:W-:Y:S01]  /*a750*/  IMAD.WIDE.U32 R4, R3, UR8, R6 ;  /* 0x0000000803047c25 */ /* 0x000fe2000f8e0006 */
[----:B------:R-:W-:-:S03]  /*a760*/  LEA R12, R87, R18, 0x7 ;  /* 0x00000012570c7211 */ /* 0x000fc600078e38ff */
[----:B------:R-:W-:Y:S02]  /*a770*/  IMAD.IADD R5, R5, 0x1, R11 ;  /* 0x0000000105057824 */ /* 0x000fe400078e020b */
[----:B------:R-:W-:Y:S01]  /*a780*/  IMAD R6, R0, UR6, RZ ;  /* 0x0000000600067c24 */ /* 0x000fe2000f8e02ff */
[----:B------:R-:W-:Y:S01]  /*a790*/  UIADD3 UR39, UR39, 0x29820, URZ ;  /* 0x0002982027277890 */ /* 0x000fe2000fffe03f */
[C---:B------:R-:W-:Y:S01]  /*a7a0*/  IMAD.WIDE.U32 R4, R9.reuse, UR6, R4 ;  /* 0x0000000609047c25 */ /* 0x040fe2000f8e0004 */
[----:B------:R-:W-:Y:S01]  /*a7b0*/  UIADD3 UR43, UR43, 0x1, URZ ;  /* 0x000000012b2b7890 */ /* 0x000fe2000fffe03f */
[----:B------:R-:W-:Y:S02]  /*a7c0*/  ISETP.GE.AND P1, PT, R12, R69, PT ;  /* 0x000000450c00720c */ /* 0x000fe40003f26270 */
[----:B------:R-:W-:Y:S01]  /*a7d0*/  IMAD R3, R9, UR7, R6 ;  /* 0x0000000709037c24 */ /* 0x000fe2000f8e0206 */
[----:B------:R-:W-:Y:S01]  /*a7e0*/  ULDC.64 UR6, c[0x0][0xa80] ;  /* 0x0002a00000067ab9 */ /* 0x000fe20000000a00 */
[----:B------:R-:W-:Y:S01]  /*a7f0*/  UPRMT UR39, URZ, 0x654, UR39 ;  /* 0x000006543f277896 */ /* 0x000fe20008000027 */
[----:B------:R-:W-:Y:S01]  /*a800*/  LEA R10, P2, R4, UR6, 0x1 ;  /* 0x00000006040a7c11 */ /* 0x000fe2000f8408ff */
[----:B------:R-:W-:Y:S01]  /*a810*/  IMAD.IADD R3, R5, 0x1, R3 ;  /* 0x0000000105037824 */ /* 0x000fe200078e0203 */
[----:B------:R-:W-:Y:S01]  /*a820*/  UISETP.NE.AND UP0, UPT, UR43, 0x2, UPT ;  /* 0x000000022b00788c */ /* 0x000fe2000bf05270 */
[----:B------:R-:W-:-:S03]  /*a830*/  VIADD R0, R12, 0x20 ;  /* 0x000000200c007836 */ /* 0x000fc60000000000 */
[----:B------:R-:W-:Y:S01]  /*a840*/  LEA.HI.X R3, R4, UR7, R3, 0x1, P2 ;  /* 0x0000000704037c11 */ /* 0x000fe200090f0c03 */
[----:B------:R-:W-:Y:S01]  /*a850*/  USEL UR5, URZ, 0x1, UP0 ;  /* 0x000000013f057887 */ /* 0x000fe20008000000 */
[-C--:B------:R-:W-:Y:S01]  /*a860*/  ISETP.GE.AND P3, PT, R0, R69.reuse, PT ;  /* 0x000000450000720c */ /* 0x080fe20003f66270 */
[----:B------:R-:W-:Y:S01]  /*a870*/  ULDC UR4, c[0x0][0xc] ;  /* 0x0000030000047ab9 */ /* 0x000fe20000000800 */
[----:B------:R-:W-:Y:S01]  /*a880*/  VIADD R0, R12, 0x40 ;  /* 0x000000400c007836 */ /* 0x000fe20000000000 */
[----:B------:R-:W-:Y:S01]  /*a890*/  UIADD3 UR41, UR4, UR41, URZ ;  /* 0x0000002904297290 */ /* 0x000fe2000fffe03f */
[----:B-1----:R0:W1:Y:S01]  /*a8a0*/  SHFL.IDX PT, R8, R10, RZ, 0x181f ;  /* 0x00181fff0a087589 */ /* 0x00206200000e0000 */
[----:B------:R-:W-:Y:S01]  /*a8b0*/  USEL UR43, UR43, URZ, UP0 ;  /* 0x0000003f2b2b7287 */ /* 0x000fe20008000000 */
[----:B------:R-:W-:Y:S01]  /*a8c0*/  SYNCS.ARRIVE.TRANS64.RED.A1T0 RZ, [UR39], RZ ;  /* 0x000000ffffff79a7 */ /* 0x000fe20008100427 */
[----:B------:R-:W-:Y:S01]  /*a8d0*/  ULOP3.LUT UR44, UR44, UR5, URZ, 0x3c, !UPT ;  /* 0x000000052c2c7292 */ /* 0x000fe2000f8e3c3f */
[----:B------:R0:W2:Y:S01]  /*a8e0*/  SHFL.IDX PT, R9, R3, RZ, 0x181f ;  /* 0x00181fff03097589 */ /* 0x0000a200000e0000 */
[----:B------:R-:W-:Y:S01]  /*a8f0*/  BSSY B0, `(.L_x_31) ;  /* 0x000000b000007945 */ /* 0x000fe20003800000 */
[----:B------:R-:W-:-:S03]  /*a900*/  ISETP.GE.AND P0, PT, R0, R69, PT ;  /* 0x000000450000720c */ /* 0x000fc60003f06270 */
[----:B------:R-:W-:Y:S10]  /*a910*/  @P1 BRA `(.L_x_32) ;  /* 0x0000000000201947 */ /* 0x000ff40003800000 */
[----:B------:R-:W-:Y:S02]  /*a920*/  ULDC UR4, c[0x0][0xac8] ;  /* 0x0002b20000047ab9 */ /* 0x000fe40000000800 */
[----:B------:R-:W-:Y:S02]  /*a930*/  ISETP.GE.AND P2, PT, R16, UR4, PT ;  /* 0x0000000410007c0c */ /* 0x000fe4000bf46270 */
[----:B------:R-:W-:-:S11]  /*a940*/  ISETP.GE.AND P1, PT, R2, UR4, PT ;  /* 0x0000000402007c0c */ /* 0x000fd6000bf26270 */
[----:B-1----:R-:W-:Y:S02]  /*a950*/  @!P2 LEA R6, P4, R16, R8, 0x1 ;  /* 0x000000081006a211 */ /* 0x002fe400078808ff */
[----:B--2---:R-:W-:Y:S02]  /*a960*/  @!P1 IMAD.WIDE R4, R2, 0x2, R8 ;  /* 0x0000000202049825 */ /* 0x004fe400078e0208 */
[----:B------:R-:W-:-:S03]  /*a970*/  @!P2 LEA.HI.X R7, R16, R9, R192, 0x1, P4 ;  /* 0x000000091007a211 */ /* 0x000fc600020f0cc0 */
[----:B-----5:R3:W-:Y:S04]  /*a980*/  @!P1 ST.E.128 desc[UR48][R4.64], R48 ;  /* 0x0000003004009985 */ /* 0x0207e8000c101d30 */
[----:B------:R3:W-:Y:S02]  /*a990*/  @!P2 ST.E.128 desc[UR48][R6.64], R56 ;  /* 0x000000380600a985 */ /* 0x0007e4000c101d30 */
.L_x_32:
[----:B------:R-:W-:Y:S05]  /*a9a0*/  BSYNC B0 ;  /* 0x0000000000007941 */ /* 0x000fea0003800000 */
.L_x_31:
[----:B--2---:R2:W4:Y:S01]  /*a9b0*/  SHFL.IDX PT, R9, R3, 0x1, 0x181f ;  /* 0x00381f0003097f89 */ /* 0x00452200000e0000 */
[----:B------:R-:W-:Y:S03]  /*a9c0*/  BSSY B0, `(.L_x_33) ;  /* 0x000000b000007945 */ /* 0x000fe60003800000 */
[----:B-1----:R2:W1:Y:S01]  /*a9d0*/  SHFL.IDX PT, R8, R10, 0x1, 0x181f ;  /* 0x00381f000a087f89 */ /* 0x00246200000e0000 */
[----:B------:R-:W-:Y:S05]  /*a9e0*/  @P3 BRA `(.L_x_34) ;  /* 0x0000000000203947 */ /* 0x000fea0003800000 */
[----:B------:R-:W-:Y:S02]  /*a9f0*/  ULDC UR4, c[0x0][0xac8] ;  /* 0x0002b20000047ab9 */ /* 0x000fe40000000800 */
[----:B------:R-:W-:Y:S02]  /*aa00*/  ISETP.GE.AND P3, PT, R16, UR4, PT ;  /* 0x0000000410007c0c */ /* 0x000fe4000bf66270 */
[----:B------:R-:W-:-:S11]  /*aa10*/  ISETP.GE.AND P2, PT, R2, UR4, PT ;  /* 0x0000000402007c0c */ /* 0x000fd6000bf46270 */
[----:B-1-3--:R-:W-:Y:S02]  /*aa20*/  @!P3 LEA R6, P1, R16, R8, 0x1 ;  /* 0x000000081006b211 */ /* 0x00afe400078208ff */
[----:B----4-:R-:W-:Y:S02]  /*aa30*/  @!P2 IMAD.WIDE R4, R2, 0x2, R8 ;  /* 0x000000020204a825 */ /* 0x010fe400078e0208 */
[----:B------:R-:W-:-:S03]  /*aa40*/  @!P3 LEA.HI.X R7, R16, R9, R192, 0x1, P1 ;  /* 0x000000091007b211 */ /* 0x000fc600008f0cc0 */
[----:B-----5:R1:W-:Y:S04]  /*aa50*/  @!P2 ST.E.128 desc[UR48][R4.64], R44 ;  /* 0x0000002c0400a985 */ /* 0x0203e8000c101d30 */
[----:B------:R1:W-:Y:S02]  /*aa60*/  @!P3 ST.E.128 desc[UR48][R6.64], R52 ;  /* 0x000000340600b985 */ /* 0x0003e4000c101d30 */
.L_x_34:
[----:B------:R-:W-:Y:S05]  /*aa70*/  BSYNC B0 ;  /* 0x0000000000007941 */ /* 0x000fea0003800000 */
.L_x_33:
[----:B----4-:R4:W0:Y:S01]  /*aa80*/  SHFL.IDX PT, R9, R3, 0x2, 0x181f ;  /* 0x00581f0003097f89 */ /* 0x01082200000e0000 */
[----:B------:R-:W-:Y:S03]  /*aa90*/  BSSY B0, `(.L_x_35) ;  /* 0x000000b000007945 */ /* 0x000fe60003800000 */
[----:B-1----:R4:W1:Y:S01]  /*aaa0*/  SHFL.IDX PT, R8, R10, 0x2, 0x181f ;  /* 0x00581f000a087f89 */ /* 0x00286200000e0000 */
[----:B------:R-:W-:Y:S05]  /*aab0*/  @P0 BRA `(.L_x_36) ;  /* 0x0000000000200947 */ /* 0x000fea0003800000 */
[----:B------:R-:W-:Y:S02]  /*aac0*/  ULDC UR4, c[0x0][0xac8] ;  /* 0x0002b20000047ab9 */ /* 0x000fe40000000800 */
[----:B------:R-:W-:Y:S02]  /*aad0*/  ISETP.GE.AND P2, PT, R16, UR4, PT ;  /* 0x0000000410007c0c */ /* 0x000fe4000bf46270 */
[----:B------:R-:W-:-:S11]  /*aae0*/  ISETP.GE.AND P1, PT, R2, UR4, PT ;  /* 0x0000000402007c0c */ /* 0x000fd6000bf26270 */
[----:B-1-3--:R-:W-:Y:S02]  /*aaf0*/  @!P2 LEA R6, P0, R16, R8, 0x1 ;  /* 0x000000081006a211 */ /* 0x00afe400078008ff */
[----:B0-----:R-:W-:Y:S02]  /*ab00*/  @!P1 IMAD.WIDE R4, R2, 0x2, R8 ;  /* 0x0000000202049825 */ /* 0x001fe400078e0208 */
[----:B------:R-:W-:-:S03]  /*ab10*/  @!P2 LEA.HI.X R7, R16, R9, R192, 0x1, P0 ;  /* 0x000000091007a211 */ /* 0x000fc600000f0cc0 */
[----:B-----5:R0:W-:Y:S04]  /*ab20*/  @!P1 ST.E.128 desc[UR48][R4.64], R32 ;  /* 0x0000002004009985 */ /* 0x0201e8000c101d30 */
[----:B------:R0:W-:Y:S02]  /*ab30*/  @!P2 ST.E.128 desc[UR48][R6.64], R40 ;  /* 0x000000280600a985 */ /* 0x0001e4000c101d30 */
.L_x_36:
[----:B------:R-:W-:Y:S05]  /*ab40*/  BSYNC B0 ;  /* 0x0000000000007941 */ /* 0x000fea0003800000 */
.L_x_35:
[----:B------:R-:W-:Y:S01]  /*ab50*/  VIADD R0, R12, 0x60 ;  /* 0x000000600c007836 */ /* 0x000fe20000000000 */
[----:B0-----:R0:W0:Y:S01]  /*ab60*/  SHFL.IDX PT, R9, R3, 0x3, 0x181f ;  /* 0x00781f0003097f89 */ /* 0x00102200000e0000 */
[----:B------:R-:W-:Y:S01]  /*ab70*/  UIADD3 UR45, UR45, 0x1, URZ ;  /* 0x000000012d2d7890 */ /* 0x000fe2000fffe03f */
[----:B------:R-:W-:Y:S02]  /*ab80*/  BSSY B0, `(.L_x_37) ;  /* 0x000000c000007945 */ /* 0x000fe40003800000 */
[----:B------:R-:W-:Y:S01]  /*ab90*/  ISETP.GE.AND P0, PT, R0, R69, PT ;  /* 0x000000450000720c */ /* 0x000fe20003f06270 */
[----:B-1----:R1:W0:-:S12]  /*aba0*/  SHFL.IDX PT, R8, R10, 0x3, 0x181f ;  /* 0x00781f000a087f89 */ /* 0x00221800000e0000 */
[----:B-1----:R-:W-:Y:S05]  /*abb0*/  @P0 BRA `(.L_x_38) ;  /* 0x0000000000200947 */ /* 0x002fea0003800000 */
[----:B------:R-:W-:Y:S02]  /*abc0*/  ULDC UR4, c[0x0][0xac8] ;  /* 0x0002b20000047ab9 */ /* 0x000fe40000000800 */
[----:B------:R-:W-:Y:S02]  /*abd0*/  ISETP.GE.AND P2, PT, R16, UR4, PT ;  /* 0x0000000410007c0c */ /* 0x000fe4000bf46270 */
[----:B------:R-:W-:-:S11]  /*abe0*/  ISETP.GE.AND P1, PT, R2, UR4, PT ;  /* 0x0000000402007c0c */ /* 0x000fd6000bf26270 */
[----:B0--3--:R-:W-:Y:S02]  /*abf0*/  @!P2 LEA R6, P0, R16, R8, 0x1 ;  /* 0x000000081006a211 */ /* 0x009fe400078008ff */
[----:B------:R-:W-:Y:S02]  /*ac00*/  @!P1 IMAD.WIDE R4, R2, 0x2, R8 ;  /* 0x0000000202049825 */ /* 0x000fe400078e0208 */
[----:B------:R-:W-:-:S03]  /*ac10*/  @!P2 LEA.HI.X R7, R16, R9, R192, 0x1, P0 ;  /* 0x000000091007a211 */ /* 0x000fc600000f0cc0 */
[----:B-----5:R1:W-:Y:S04]  /*ac20*/  @!P1 ST.E.128 desc[UR48][R4.64], R28 ;  /* 0x0000001c04009985 */ /* 0x0203e8000c101d30 */
[----:B------:R1:W-:Y:S02]  /*ac30*/  @!P2 ST.E.128 desc[UR48][R6.64], R36 ;  /* 0x000000240600a985 */ /* 0x0003e4000c101d30 */
.L_x_38:
[----:B------:R-:W-:Y:S05]  /*ac40*/  BSYNC B0 ;  /* 0x0000000000007941 */ /* 0x000fea0003800000 */
.L_x_37:
[----:B------:R-:W2:Y:S02]  /*ac50*/  LDC R0, c[0x0][0xc34] ;  /* 0x00030d00ff007b82 */ /* 0x000ea40000000800 */
[----:B--2---:R-:W-:-:S13]  /*ac60*/  ISETP.LE.AND P0, PT, R0, UR41, PT ;  /* 0x0000002900007c0c */ /* 0x004fda000bf03270 */
[----:B------:R-:W-:Y:S05]  /*ac70*/  @!P0 BRA `(.L_x_39) ;  /* 0xffffff6000188947 */ /* 0x000fea000383ffff */
[----:B------:R-:W-:Y:S05]  /*ac80*/  EXIT ;  /* 0x000000000000794d */ /* 0x000fea0003800000 */
.L_x_5:
[----:B------:R-:W-:-:S08]  /*ac90*/  NOP ;  /* 0x0000000000007918 */ /* 0x000fd00000000000 */
[----:B------:R-:W0:-:S00]  /*aca0*/  USETMAXREG.DEALLOC.CTAPOOL 0x28 ;  /* 0x00000028000079c8 */ /* 0x000e0000080e0500 */
[----:B------:R-:W1:Y:S01]  /*acb0*/  S2UR UR38, SR_CTAID.X ;  /* 0x00000000002679c3 */ /* 0x000e620000002500 */
[----:B------:R-:W-:Y:S01]  /*acc0*/  UMOV UR37, 0x1 ;  /* 0x0000000100257882 */ /* 0x000fe20000000000 */
[----:B0-----:R-:W-:Y:S02]  /*acd0*/  IMAD.MOV.U32 R19, RZ, RZ, RZ ;  /* 0x000000ffff137224 */ /* 0x001fe400078e00ff */
[----:B------:R-:W-:-:S04]  /*ace0*/  IMAD.MOV.U32 R31, RZ, RZ, 0x1 ;  /* 0x00000001ff1f7424 */ /* 0x000fc800078e00ff */
[----:B------:R-:W1:Y:S02]  /*acf0*/  LDC R2, c[0x0][0xc34] ;  /* 0x00030d00ff027b82 */ /* 0x000e640000000800 */
[----:B-1----:R-:W-:-:S13]  /*ad00*/  ISETP.LE.AND P0, PT, R2, UR38, PT ;  /* 0x0000002602007c0c */ /* 0x002fda000bf03270 */
[----:B------:R-:W-:Y:S05]  /*ad10*/  @P0 BRA `(.L_x_40) ;  /* 0x0000004800440947 */ /* 0x000fea0003800000 */
[----:B------:R-:W0:Y:S01]  /*ad20*/  S2R R8, SR_TID.X ;  /* 0x0000000000087919 */ /* 0x000e220000002100 */
[----:B------:R-:W-:Y:S01]  /*ad30*/  ULDC.64 UR4, c[0x0][0x418] ;  /* 0x0001060000047ab9 */ /* 0x000fe20000000a00 */
[----:B------:R-:W-:Y:S01]  /*ad40*/  ULDC.64 UR8, c[0x0][0x2f0] ;  /* 0x0000bc0000087ab9 */ /* 0x000fe20000000a00 */
[----:B------:R-:W-:Y:S01]  /*ad50*/  UISETP.NE.U32.AND UP0, UPT, UR4, URZ, UPT ;  /* 0x0000003f0400728c */ /* 0x000fe2000bf05070 */
[----:B------:R-:W-:Y:S01]  /*ad60*/  MOV R34, 0x40 ;  /* 0x0000004000227802 */ /* 0x000fe20000000f00 */
[----:B------:R-:W-:Y:S01]  /*ad70*/  UMOV UR6, 0xa0 ;  /* 0x000000a000067882 */ /* 0x000fe20000000000 */
[----:B------:R-:W-:Y:S01]  /*ad80*/  ULDC UR4, c[0x0][0x424] ;  /* 0x0001090000047ab9 */ /* 0x000fe20000000800 */
[----:B------:R-:W-:Y:S01]  /*ad90*/  UISETP.NE.AND.EX UP0, UPT, UR5, URZ, UPT, UP0 ;  /* 0x0000003f0500728c */ /* 0x000fe2000bf05300 */
[----:B------:R-:W-:Y:S01]  /*ada0*/  LOP3.LUT R16, R16, 0xfffffffd, RZ, 0xc0, !PT ;  /* 0xfffffffd10107812 */ /* 0x000fe200078ec0ff */
[----:B------:R-:W-:Y:S01]  /*adb0*/  ULDC UR10, c[0x0][0x320] ;  /* 0x0000c800000a7ab9 */ /* 0x000fe20000000800 */
[----:B------:R-:W-:Y:S01]  /*adc0*/  UMOV UR41, 0x400 ;  /* 0x0000040000297882 */ /* 0x000fe20000000000 */
[----:B------:R-:W-:Y:S01]  /*add0*/  USEL UR4, UR4, 0x1, UP0 ;  /* 0x0000000104047887 */ /* 0x000fe20008000000 */
[----:B------:R-:W-:Y:S01]  /*ade0*/  IMAD.MOV.U32 R31, RZ, RZ, 0x1 ;  /* 0x00000001ff1f7424 */ /* 0x000fe200078e00ff */
[----:B------:R-:W-:Y:S01]  /*adf0*/  ULEA UR41, UR45, UR41, 0x18 ;  /* 0x000000292d297291 */ /* 0x000fe2000f8ec03f */
[----:B------:R-:W-:Y:S01]  /*ae00*/  IMAD.MOV.U32 R19, RZ, RZ, RZ ;  /* 0x000000ffff137224 */ /* 0x000fe200078e00ff */
[----:B------:R-:W-:Y:S01]  /*ae10*/  UIMAD UR39, UR4, UR8, URZ ;  /* 0x00000008042772a4 */ /* 0x000fe2000f8e023f */
[----:B------:R-:W-:-:S02]  /*ae20*/  ULDC UR40, c[0x0][0x448] ;  /* 0x0001120000287ab9 */ /* 0x000fc40000000800 */
[----:B------:R-:W-:Y:S01]  /*ae30*/  ULDC UR8, c[0x0][0x2b8] ;  /* 0x0000ae0000087ab9 */ /* 0x000fe20000000800 */
[----:B------:R-:W-:Y:S01]  /*ae40*/  UIADD3 UR4, UR39, 0x9f, URZ ;  /* 0x0000009f27047890 */ /* 0x000fe2000fffe03f */
[----:B------:R-:W-:Y:S01]  /*ae50*/  ULDC UR7, c[0x0][0x288] ;  /* 0x0000a20000077ab9 */ /* 0x000fe20000000800 */
[----:B------:R-:W-:Y:S02]  /*ae60*/  ULOP3.LUT UR46, UR36, 0x2, URZ, 0xfc, !UPT ;  /* 0x00000002242e7892 */ /* 0x000fe4000f8efc3f */
[----:B------:R-:W-:Y:S02]  /*ae70*/  UIMAD.WIDE UR4, UR4, 0x66666667, URZ ;  /* 0x66666667040478a5 */ /* 0x000fe4000f8e023f */
[----:B------:R-:W-:Y:S02]  /*ae80*/  ULOP3.LUT UR47, UR36, 0x1, URZ, 0xfc, !UPT ;  /* 0x00000001242f7892 */ /* 0x000fe4000f8efc3f */
[----:B------:R-:W-:Y:S01]  /*ae90*/  USHF.R.U32.HI UR4, URZ, 0x1f, UR5 ;  /* 0x0000001f3f047899 */ /* 0x000fe20008011605 */
[----:B------:R-:W-:Y:S01]  /*aea0*/  ULDC UR50, c[0x0][0xc] ;  /* 0x0000030000327ab9 */ /* 0x000fe20000000800 */
[----:B------:R-:W-:Y:S01]  /*aeb0*/  UMOV UR37, URZ ;  /* 0x0000003f00257c82 */ /* 0x000fe20008000000 */
[C---:B0-----:R-:W-:Y:S01]  /*aec0*/  SHF.L.U32 R4, R8.reuse, 0x4, RZ ;  /* 0x0000000408047819 */ /* 0x041fe200000006ff */
[C---:B------:R-:W-:Y:S01]  /*aed0*/  IMAD.SHL.U32 R3, R8.reuse, 0x2, RZ ;  /* 0x0000000208037824 */ /* 0x040fe200078e00ff */
[C---:B------:R-:W-:Y:S01]  /*aee0*/  LOP3.LUT P0, RZ, R8.reuse, 0x4, RZ, 0xc0, !PT ;  /* 0x0000000408ff7812 */ /* 0x040fe2000780c0ff */
[----:B------:R-:W-:Y:S01]  /*aef0*/  IMAD.SHL.U32 R7, R8, 0x20, RZ ;  /* 0x0000002008077824 */ /* 0x000fe200078e00ff */
[----:B------:R-:W-:Y:S01]  /*af00*/  LOP3.LUT R0, R4, 0x1b0, RZ, 0xc0, !PT ;  /* 0x000001b004007812 */ /* 0x000fe200078ec0ff */
[C---:B------:R-:W-:Y:S01]  /*af10*/  IMAD.SHL.U32 R33, R8.reuse, 0x4, RZ ;  /* 0x0000000408217824 */ /* 0x040fe200078e00ff */
[----:B------:R-:W-:Y:S01]  /*af20*/  LOP3.LUT P1, RZ, R8, 0x10, RZ, 0xc0, !PT ;  /* 0x0000001008ff7812 */ /* 0x000fe2000782c0ff */
[----:B------:R-:W-:Y:S01]  /*af30*/  ULEA.HI.SX32 UR42, UR5, UR4, 0x1a ;  /* 0x00000004052a7291 */ /* 0x000fe2000f8fd23f */
[----:B------:R-:W-:Y:S01]  /*af40*/  LOP3.LUT R9, R0, 0x30, R3, 0x78, !PT ;  /* 0x0000003000097812 */ /* 0x000fe200078e7803 */
[C---:B------:R-:W-:Y:S01]  /*af50*/  IMAD.SHL.U32 R3, R8.reuse, 0x80, RZ ;  /* 0x0000008008037824 */ /* 0x040fe200078e00ff */
[----:B------:R-:W-:Y:S01]  /*af60*/  LOP3.LUT R0, R8, 0x7f, RZ, 0xc0, !PT ;  /* 0x0000007f08007812 */ /* 0x000fe200078ec0ff */
[----:B------:R-:W-:Y:S01]  /*af70*/  UIMAD UR5, UR42, UR6, -0xa0 ;  /* 0xffffff602a0574a4 */ /* 0x000fe2000f8e0206 */
[----:B------:R-:W-:Y:S01]  /*af80*/  LOP3.LUT R6, R7, 0x80, RZ, 0xc0, !PT ;  /* 0x0000008007067812 */ /* 0x000fe200078ec0ff */
[----:B------:R-:W-:Y:S01]  /*af90*/  UIADD3 UR4, UR42, -0x1, URZ ;  /* 0xffffffff2a047890 */ /* 0x000fe2000fffe03f */
[----:B------:R-:W-:Y:S01]  /*afa0*/  SHF.R.U32.HI R2, RZ, 0x5, R0 ;  /* 0x00000005ff027819 */ /* 0x000fe20000011600 */
[----:B------:R-:W-:Y:S01]  /*afb0*/  UIMAD UR40, UR40, UR7, URZ ;  /* 0x00000007282872a4 */ /* 0x000fe2000f8e023f */
[----:B------:R-:W-:Y:S01]  /*afc0*/  LOP3.LUT R5, R3, 0x380, RZ, 0xc0, !PT ;  /* 0x0000038003057812 */ /* 0x000fe200078ec0ff */
[----:B------:R-:W-:Y:S01]  /*afd0*/  UIMAD UR4, UR4, -0xa0, UR39 ;  /* 0xffffff60040478a4 */ /* 0x000fe2000f8e0227 */
[----:B------:R-:W-:Y:S01]  /*afe0*/  LOP3.LUT R6, R6, 0x10, R8, 0xf8, !PT ;  /* 0x0000001006067812 */ /* 0x000fe200078ef808 */
[----:B------:R-:W-:Y:S01]  /*aff0*/  UIADD3 UR42, UR42, -0x2, URZ ;  /* 0xfffffffe2a2a7890 */ /* 0x000fe2000fffe03f */
[----:B------:R-:W-:Y:S01]  /*b000*/  LOP3.LUT R11, R7, 0x380, RZ, 0xc0, !PT ;  /* 0x00000380070b7812 */ /* 0x000fe200078ec0ff */
[----:B------:R-:W-:Y:S01]  /*b010*/  IMAD R5, R2, 0x10, R5 ;  /* 0x0000001002057824 */ /* 0x000fe200078e0205 */
[----:B------:R-:W-:-:S02]  /*b020*/  LOP3.LUT R8, R6, 0x10, R33, 0x78, !PT ;  /* 0x0000001006087812 */ /* 0x000fc400078e7821 */
[----:B------:R-:W-:Y:S02]  /*b030*/  LOP3.LUT R35, R4, 0x30, RZ, 0xc0, !PT ;  /* 0x0000003004237812 */ /* 0x000fe400078ec0ff */
[--C-:B------:R-:W-:Y:S01]  /*b040*/  LOP3.LUT R6, R5, 0x70, R4.reuse, 0x78, !PT ;  /* 0x0000007005067812 */ /* 0x100fe200078e7804 */
[C---:B------:R-:W-:Y:S01]  /*b050*/  IMAD.SHL.U32 R5, R2.reuse, 0x200, RZ ;  /* 0x0000020002057824 */ /* 0x040fe200078e00ff */
[--C-:B------:R-:W-:Y:S01]  /*b060*/  LOP3.LUT R11, R11, 0x30, R4.reuse, 0xf8, !PT ;  /* 0x000000300b0b7812 */ /* 0x100fe200078ef804 */
[----:B------:R-:W-:Y:S01]  /*b070*/  IMAD.SHL.U32 R2, R2, 0x400, RZ ;  /* 0x0000040002027824 */ /* 0x000fe200078e00ff */
[----:B------:R-:W-:Y:S02]  /*b080*/  LOP3.LUT R3, R6, 0xc00, R3, 0xf8, !PT ;  /* 0x00000c0006037812 */ /* 0x000fe400078ef803 */
[----:B------:R-:W-:Y:S02]  /*b090*/  LOP3.LUT R6, R5, 0x40, R4, 0xf8, !PT ;  /* 0x0000004005067812 */ /* 0x000fe400078ef804 */
[----:B------:R-:W-:Y:S01]  /*b0a0*/  LOP3.LUT R2, R35, 0x80, RZ, 0xfc, !PT ;  /* 0x0000008023027812 */ /* 0x000fe200078efcff */
[----:B------:R0:W-:Y:S01]  /*b0b0*/  STL [R1+0xc], R3 ;  /* 0x00000c0301007387 */ /* 0x0001e20000100800 */
[----:B------:R-:W-:-:S02]  /*b0c0*/  LOP3.LUT R9, R6, R9, RZ, 0xfc, !PT ;  /* 0x0000000906097212 */ /* 0x000fc400078efcff */
[--C-:B------:R-:W-:Y:S02]  /*b0d0*/  LOP3.LUT R6, R5, 0x60, R7.reuse, 0xf8, !PT ;  /* 0x0000006005067812 */ /* 0x100fe400078ef807 */
[----:B------:R-:W-:Y:S01]  /*b0e0*/  SHF.R.U32.HI R5, RZ, 0x2, R0 ;  /* 0x00000002ff057819 */ /* 0x000fe20000011600 */
[----:B------:R-:W-:Y:S01]  /*b0f0*/  STL [R1+0x4], R9 ;  /* 0x0000040901007387 */ /* 0x000fe20000100800 */
[----:B------:R-:W-:Y:S02]  /*b100*/  SEL R0, R34, 0xffffffc0, !P0 ;  /* 0xffffffc022007807 */ /* 0x000fe40004000000 */
[--C-:B------:R-:W-:Y:S02]  /*b110*/  LOP3.LUT R4, R5, 0x60, R7.reuse, 0xf8, !PT ;  /* 0x0000006005047812 */ /* 0x100fe400078ef807 */
[----:B0-----:R-:W-:Y:S02]  /*b120*/  LOP3.LUT R3, R6, 0x100, R7, 0xf8, !PT ;  /* 0x0000010006037812 */ /* 0x001fe400078ef807 */
[C---:B------:R-:W-:Y:S01]  /*b130*/  LOP3.LUT R36, R4.reuse, 0x80, RZ, 0xfc, !PT ;  /* 0x0000008004247812 */ /* 0x040fe200078efcff */
[----:B------:R-:W-:Y:S01]  /*b140*/  VIADD R4, R4, UR5 ;  /* 0x0000000504047c36 */ /* 0x000fe20008000000 */
[----:B------:R-:W-:-:S02]  /*b150*/  LOP3.LUT R3, R3, R8, RZ, 0xfc, !PT ;  /* 0x0000000803037212 */ /* 0x000fc400078efcff */
[----:B------:R-:W-:Y:S02]  /*b160*/  SEL R34, R34, 0xffffffc0, !P1 ;  /* 0xffffffc022227807 */ /* 0x000fe40004800000 */
[----:B------:R-:W-:Y:S01]  /*b170*/  ISETP.GE.AND P0, PT, R35, UR10, PT ;  /* 0x0000000a23007c0c */ /* 0x000fe2000bf06270 */
[----:B------:R0:W-:Y:S01]  /*b180*/  STL [R1+0x8], R3 ;  /* 0x0000080301007387 */ /* 0x0001e20000100800 */
[----:B------:R-:W-:-:S03]  /*b190*/  LOP3.LUT R33, R11, 0x70, R33, 0x78, !PT ;  /* 0x000000700b217812 */ /* 0x000fc600078e7821 */
[----:B------:R1:W-:Y:S01]  /*b1a0*/  STL [R1+0x10], R0 ;  /* 0x0000100001007387 */ /* 0x0003e20000100800 */
[----:B0-----:R-:W-:Y:S01]  /*b1b0*/  VIADD R3, R36, UR5 ;  /* 0x0000000524037c36 */ /* 0x001fe20008000000 */
[----:B-1----:R-:W-:-:S04]  /*b1c0*/  LOP3.LUT R0, R35, 0x40, RZ, 0xfc, !PT ;  /* 0x0000004023007812 */ /* 0x002fc800078efcff */
[----:B------:R0:W-:Y:S01]  /*b1d0*/  STL [R1+0x20], R3 ;  /* 0x0000200301007387 */ /* 0x0001e20000100800 */
[----:B------:R-:W-:Y:S02]  /*b1e0*/  ISETP.GE.AND P1, PT, R3, UR39, PT ;  /* 0x0000002703007c0c */ /* 0x000fe4000bf26270 */
[----:B------:R-:W-:Y:S02]  /*b1f0*/  ISETP.GE.AND P2, PT, R0, UR9, PT ;  /* 0x0000000900007c0c */ /* 0x000fe4000bf46270 */
[----:B0-----:R-:W-:Y:S01]  /*b200*/  IADD3 R3, -R5, UR4, RZ ;  /* 0x0000000405037c10 */ /* 0x001fe2000fffe1ff */
[----:B------:R-:W-:-:S03]  /*b210*/  VIADD R5, R9, UR41 ;  /* 0x0000002909057c36 */ /* 0x000fc60008000000 */
[C---:B------:R-:W-:Y:S01]  /*b220*/  ISETP.LT.OR P3, PT, R3.reuse, 0x21, P0 ;  /* 0x000000210300780c */ /* 0x040fe20000761670 */
[----:B------:R0:W-:Y:S06]  /*b230*/  STL [R1+0x18], R3 ;  /* 0x0000180301007387 */ /* 0x0001ec0000100800 */
[----:B------:R-:W-:Y:S02]  /*b240*/  @P2 LOP3.LUT R16, R16, 0x2, RZ, 0xfc, !PT ;  /* 0x0000000210102812 */ /* 0x000fe400078efcff */
[----:B------:R-:W-:Y:S01]  /*b250*/  ISETP.LT.U32.AND P2, PT, R36, 0xa0, !P1 ;  /* 0x000000a02400780c */ /* 0x000fe20004f41070 */
[----:B------:R0:W-:Y:S01]  /*b260*/  STL [R1+0x14], R5 ;  /* 0x0000140501007387 */ /* 0x0001e20000100800 */
[----:B------:R-:W-:-:S02]  /*b270*/  ISETP.LT.OR P1, PT, R3, 0x1, P0 ;  /* 0x000000010300780c */ /* 0x000fc40000721670 */
[----:B------:R-:W-:Y:S01]  /*b280*/  LOP3.LUT R16, R16, 0xfffff7ff, RZ, 0xc0, !PT ;  /* 0xfffff7ff10107812 */ /* 0x000fe200078ec0ff */
[----:B------:R0:W-:Y:S08]  /*b290*/  STL [R1+0x1c], R4 ;  /* 0x00001c0401007387 */ /* 0x0001f00000100800 */
[----:B------:R-:W-:Y:S02]  /*b2a0*/  @P2 LOP3.LUT R16, R16, 0x800, RZ, 0xfc, !PT ;  /* 0x0000080010102812 */ /* 0x000fe400078efcff */
[----:B------:R-:W-:-:S02]  /*b2b0*/  ISETP.LT.OR P2, PT, R3, 0x41, P0 ;  /* 0x000000410300780c */ /* 0x000fc40000741670 */
[----:B------:R-:W-:-:S04]  /*b2c0*/  LOP3.LUT R16, R16, 0xffbfffff, RZ, 0xc0, !PT ;  /* 0xffbfffff10107812 */ /* 0x000fc800078ec0ff */
[----:B------:R-:W-:Y:S02]  /*b2d0*/  @P1 LOP3.LUT R16, R16, 0x400000, RZ, 0xfc, !PT ;  /* 0x0040000010101812 */ /* 0x000fe400078efcff */
[C---:B------:R-:W-:Y:S02]  /*b2e0*/  ISETP.LT.OR P1, PT, R3.reuse, 0x61, P0 ;  /* 0x000000610300780c */ /* 0x040fe40000721670 */
[----:B------:R-:W-:Y:S02]  /*b2f0*/  LOP3.LUT R16, R16, 0xffefffff, RZ, 0xc0, !PT ;  /* 0xffefffff10107812 */ /* 0x000fe400078ec0ff */
[C---:B------:R-:W-:Y:S02]  /*b300*/  ISETP.LT.OR P0, PT, R3.reuse, 0x81, P0 ;  /* 0x000000810300780c */ /* 0x040fe40000701670 */
[----:B------:R-:W-:Y:S02]  /*b310*/  @P3 LOP3.LUT R16, R16, 0x100000, RZ, 0xfc, !PT ;  /* 0x0010000010103812 */ /* 0x000fe400078efcff */
[----:B------:R-:W-:-:S02]  /*b320*/  ISETP.GE.AND P3, PT, R3, 0x1, PT ;  /* 0x000000010300780c */ /* 0x000fc40003f66270 */
[----:B------:R-:W-:-:S04]  /*b330*/  LOP3.LUT R16, R16, 0xfffbffff, RZ, 0xc0, !PT ;  /* 0xfffbffff10107812 */ /* 0x000fc800078ec0ff */
[----:B------:R-:W-:Y:S02]  /*b340*/  @P2 LOP3.LUT R16, R16, 0x40000, RZ, 0xfc, !PT ;  /* 0x0004000010102812 */ /* 0x000fe400078efcff */
[----:B------:R-:W-:Y:S02]  /*b350*/  ISETP.GE.AND P2, PT, R2, UR9, PT ;  /* 0x0000000902007c0c */ /* 0x000fe4000bf46270 */
[----:B------:R-:W-:-:S04]  /*b360*/  LOP3.LUT R16, R16, 0xfffeffff, RZ, 0xc0, !PT ;  /* 0xfffeffff10107812 */ /* 0x000fc800078ec0ff */
[----:B------:R-:W-:Y:S02]  /*b370*/  @P1 LOP3.LUT R16, R16, 0x10000, RZ, 0xfc, !PT ;  /* 0x0001000010101812 */ /* 0x000fe400078efcff */
[----:B------:R-:W-:Y:S02]  /*b380*/  ISETP.GE.AND P1, PT, R0, UR10, PT ;  /* 0x0000000a00007c0c */ /* 0x000fe4000bf26270 */
[----:B------:R-:W-:-:S04]  /*b390*/  LOP3.LUT R16, R16, 0xfdffffff, RZ, 0xc0, !PT ;  /* 0xfdffffff10107812 */ /* 0x000fc800078ec0ff */
[----:B------:R-:W-:Y:S02]  /*b3a0*/  @P0 LOP3.LUT R16, R16, 0x2000000, RZ, 0xfc, !PT ;  /* 0x0200000010100812 */ /* 0x000fe400078efcff */
[----:B------:R-:W-:Y:S02]  /*b3b0*/  ISETP.GE.AND P0, PT, R0, UR8, PT ;  /* 0x0000000800007c0c */ /* 0x000fe4000bf06270 */
[----:B------:R-:W-:-:S04]  /*b3c0*/  LOP3.LUT R16, R16, 0xfffffffe, RZ, 0xc0, !PT ;  /* 0xfffffffe10107812 */ /* 0x000fc800078ec0ff */
[----:B------:R-:W-:-:S07]  /*b3d0*/  LOP3.LUT R16, R16, 0xffffdfff, RZ, 0xc0, !PT ;  /* 0xffffdfff10107812 */ /* 0x000fce00078ec0ff */
[----:B------:R-:W-:Y:S02]  /*b3e0*/  @P0 LOP3.LUT R16, R16, 0x2000, RZ, 0xfc, !PT ;  /* 0x0000200010100812 */ /* 0x000fe400078efcff */
[----:B------:R-:W-:Y:S02]  /*b3f0*/  ISETP.GE.AND P0, PT, R2, UR8, PT ;  /* 0x0000000802007c0c */ /* 0x000fe4000bf06270 */
[----:B------:R-:W-:Y:S02]  /*b400*/  @P2 LOP3.LUT R16, R16, 0x1, RZ, 0xfc, !PT ;  /* 0x0000000110102812 */ /* 0x000fe400078efcff */
[----:B------:R-:W-:Y:S02]  /*b410*/  ISETP.GE.AND P2, PT, R3, 0x21, PT ;  /* 0x000000210300780c */ /* 0x000fe40003f46270 */
[----:B------:R-:W-:-:S04]  /*b420*/  LOP3.LUT R16, R16, 0xfffffff7, RZ, 0xc0, !PT ;  /* 0xfffffff710107812 */ /* 0x000fc800078ec0ff */
[----:B------:R-:W-:-:S04]  /*b430*/  @P1 LOP3.LUT R16, R16, 0x8, RZ, 0xfc, !PT ;  /* 0x0000000810101812 */ /* 0x000fc800078efcff */
[----:B------:R-:W-:-:S04]  /*b440*/  LOP3.LUT R16, R16, 0xffffefff, RZ, 0xc0, !PT ;  /* 0xffffefff10107812 */ /* 0x000fc800078ec0ff */
[----:B------:R-:W-:Y:S02]  /*b450*/  @P0 LOP3.LUT R16, R16, 0x1000, RZ, 0xfc, !PT ;  /* 0x0000100010100812 */ /* 0x000fe400078efcff */
[----:B------:R-:W-:Y:S02]  /*b460*/  ISETP.LT.OR P0, PT, R3, 0x1, P1 ;  /* 0x000000010300780c */ /* 0x000fe40000f01670 */
[----:B------:R-:W-:-:S04]  /*b470*/  LOP3.LUT R16, R16, 0xfffffbff, RZ, 0xc0, !PT ;  /* 0xfffffbff10107812 */ /* 0x000fc800078ec0ff */
[----:B------:R-:W-:Y:S02]  /*b480*/  @P3 LOP3.LUT R16, R16, 0x400, RZ, 0xfc, !PT ;  /* 0x0000040010103812 */ /* 0x000fe400078efcff */
[----:B------:R-:W-:Y:S02]  /*b490*/  ISETP.LT.OR P3, PT, R3, 0x21, P1 ;  /* 0x000000210300780c */ /* 0x000fe40000f61670 */
[----:B------:R-:W-:-:S04]  /*b4a0*/  LOP3.LUT R16, R16, 0xffdfffff, RZ, 0xc0, !PT ;  /* 0xffdfffff10107812 */ /* 0x000fc800078ec0ff */
[----:B------:R-:W-:Y:S02]  /*b4b0*/  @P0 LOP3.LUT R16, R16, 0x200000, RZ, 0xfc, !PT ;  /* 0x0020000010100812 */ /* 0x000fe400078efcff */
[----:B------:R-:W-:Y:S02]  /*b4c0*/  ISETP.GE.AND P0, PT, R3, 0x41, PT ;  /* 0x000000410300780c */ /* 0x000fe40003f06270 */
        /* <DEDUP_REMOVED lines=14> */
[----:B------:R-:W-:-:S04]  /*b5b0*/  @P3 LOP3.LUT R16, R16, 0x80, RZ, 0xfc, !PT ;  /* 0x0000008010103812 */ /* 0x000fc800078efcff */
[----:B------:R-:W-:-:S04]  /*b5c0*/  LOP3.LUT R16, R16, 0xffff7fff, RZ, 0xc0, !PT ;  /* 0xffff7fff10107812 */ /* 0x000fc800078ec0ff */
[----:B------:R-:W-:Y:S02]  /*b5d0*/  @P0 LOP3.LUT R16, R16, 0x8000, RZ, 0xfc, !PT ;  /* 0x0000800010100812 */ /* 0x000fe400078efcff */
[----:B------:R-:W-:Y:S02]  /*b5e0*/  ISETP.GE.AND P0, PT, R35, UR9, PT ;  /* 0x0000000923007c0c */ /* 0x000fe4000bf06270 */
[----:B------:R-:W-:-:S04]  /*b5f0*/  LOP3.LUT R16, R16, 0xff7fffff, RZ, 0xc0, !PT ;  /* 0xff7fffff10107812 */ /* 0x000fc800078ec0ff */
[----:B------:R-:W-:-:S04]  /*b600*/  @P2 LOP3.LUT R16, R16, 0x800000, RZ, 0xfc, !PT ;  /* 0x0080000010102812 */ /* 0x000fc800078efcff */
[----:B------:R-:W-:-:S04]  /*b610*/  LOP3.LUT R16, R16, 0xfffffffb, RZ, 0xc0, !PT ;  /* 0xfffffffb10107812 */ /* 0x000fc800078ec0ff */
[----:B------:R-:W-:-:S04]  /*b620*/  LOP3.LUT R16, R16, 0xfeffffff, RZ, 0xc0, !PT ;  /* 0xfeffffff10107812 */ /* 0x000fc800078ec0ff */
[----:B------:R-:W-:Y:S02]  /*b630*/  @P1 LOP3.LUT R16, R16, 0x1000000, RZ, 0xfc, !PT ;  /* 0x0100000010101812 */ /* 0x000fe400078efcff */
[C---:B------:R-:W-:Y:S02]  /*b640*/  ISETP.GE.AND P1, PT, R35.reuse, UR10, PT ;  /* 0x0000000a23007c0c */ /* 0x040fe4000bf26270 */
[----:B------:R-:W-:Y:S02]  /*b650*/  @P0 LOP3.LUT R16, R16, 0x4, RZ, 0xfc, !PT ;  /* 0x0000000410100812 */ /* 0x000fe400078efcff */
[----:B------:R-:W-:Y:S02]  /*b660*/  ISETP.GE.AND P0, PT, R35, UR8, PT ;  /* 0x0000000823007c0c */ /* 0x000fe4000bf06270 */
[----:B------:R-:W-:-:S04]  /*b670*/  LOP3.LUT R16, R16, 0xffffbfff, RZ, 0xc0, !PT ;  /* 0xffffbfff10107812 */ /* 0x000fc800078ec0ff */
[----:B------:R-:W-:-:S04]  /*b680*/  LOP3.LUT R16, R16, 0xffffffef, RZ, 0xc0, !PT ;  /* 0xffffffef10107812 */ /* 0x000fc800078ec0ff */
[----:B------:R-:W-:-:S04]  /*b690*/  @P1 LOP3.LUT R16, R16, 0x10, RZ, 0xfc, !PT ;  /* 0x0000001010101812 */ /* 0x000fc800078efcff */
[----:B0-----:R-:W-:-:S07]  /*b6a0*/  @P0 LOP3.LUT R16, R16, 0x4000, RZ, 0xfc, !PT ;  /* 0x0000400010100812 */ /* 0x001fce00078efcff */
.L_x_92:
[----:B------:R-:W-:Y:S01]  /*b6b0*/  ULDC UR4, c[0x0][0xc38] ;  /* 0x00030e0000047ab9 */ /* 0x000fe20000000800 */
[----:B------:R-:W-:Y:S01]  /*b6c0*/  ULDC.64 UR8, c[0x0][0xa28] ;  /* 0x00028a0000087ab9 */ /* 0x000fe20000000a00 */
[----:B------:R-:W-:Y:S01]  /*b6d0*/  UISETP.NE.AND UP0, UPT, UR4, 0x1, UPT ;  /* 0x000000010400788c */ /* 0x000fe2000bf05270 */
[----:B------:R0:W-:Y:S01]  /*b6e0*/  STL [R1], RZ ;  /* 0x000000ff01007387 */ /* 0x0001e20000100800 */
[----:B------:R-:W-:Y:S01]  /*b6f0*/  ISETP.NE.U32.AND P0, PT, RZ, UR8, PT ;  /* 0x00000008ff007c0c */ /* 0x000fe2000bf05070 */
[----:B------:R-:W-:Y:S01]  /*b700*/  ULDC UR4, c[0x0][0xc44] ;  /* 0x0003110000047ab9 */ /* 0x000fe20000000800 */
[----:B------:R-:W-:Y:S01]  /*b710*/  UMOV UR43, UR38 ;  /* 0x00000026002b7c82 */ /* 0x000fe20008000000 */
[----:B------:R-:W-:Y:S01]  /*b720*/  UISETP.NE.AND UP1, UPT, UR4, 0x1, UPT ;  /* 0x000000010400788c */ /* 0x000fe2000bf25270 */
[----:B------:R-:W-:Y:S01]  /*b730*/  ISETP.NE.AND.EX P0, PT, RZ, UR9, PT, P0 ;  /* 0x00000009ff007c0c */ /* 0x000fe2000bf05300 */
[----:B------:R-:W-:-:S04]  /*b740*/  UIADD3 UR11, UR41, 0x1a400, URZ ;  /* 0x0001a400290b7890 */ /* 0x000fc8000fffe03f */
[----:B------:R-:W-:Y:S01]  /*b750*/  @UP0 ULDC UR4, c[0x0][0xc3c] ;  /* 0x00030f0000040ab9 */ /* 0x000fe20000000800 */
[----:B------:R-:W-:Y:S01]  /*b760*/  @UP0 ULDC UR10, c[0x0][0xc40] ;  /* 0x00031000000a0ab9 */ /* 0x000fe20000000800 */
[----:B------:R-:W-:-:S03]  /*b770*/  UIMAD.WIDE.U32 UR4, UR38, UR4, URZ ;  /* 0x00000004260472a5 */ /* 0x000fc6000f8e003f */
[----:B------:R-:W-:Y:S01]  /*b780*/  @UP1 ULDC.64 UR6, c[0x0][0xc48] ;  /* 0x0003120000061ab9 */ /* 0x000fe20000000a00 */
[----:B------:R-:W-:Y:S02]  /*b790*/  @UP0 USHF.R.U32.HI UR43, URZ, UR10, UR5 ;  /* 0x0000000a3f2b0299 */ /* 0x000fe40008011605 */
[----:B------:R-:W-:Y:S02]  /*b7a0*/  ULOP3.LUT UP0, URZ, UR11, 0x1bf, URZ, 0xc0, !UPT ;  /* 0x000001bf0b3f7892 */ /* 0x000fe4000f80c03f */
[----:B------:R-:W-:-:S03]  /*b7b0*/  UIMAD.WIDE.U32 UR4, UR43, UR6, URZ ;  /* 0x000000062b0472a5 */ /* 0x000fc6000f8e003f */
[----:B------:R-:W-:Y:S01]  /*b7c0*/  UMOV UR44, UR43 ;  /* 0x0000002b002c7c82 */ /* 0x000fe20008000000 */
[----:B------:R-:W-:Y:S01]  /*b7d0*/  @UP1 USHF.R.U32.HI UR44, URZ, UR7, UR5 ;  /* 0x000000073f2c1299 */ /* 0x000fe20008011605 */
[----:B0-----:R-:W-:Y:S11]  /*b7e0*/  @!P0 BRA `(.L_x_41) ;  /* 0x0000000000188947 */ /* 0x001ff60003800000 */
[----:B------:R-:W-:Y:S02]  /*b7f0*/  ULDC.64 UR4, c[0x0][0xa28] ;  /* 0x00028a0000047ab9 */ /* 0x000fe40000000a00 */
[----:B------:R-:W-:-:S06]  /*b800*/  UIMAD.WIDE UR4, UR44, 0x4, UR4 ;  /* 0x000000042c0478a5 */ /* 0x000fcc000f8e0204 */
[----:B------:R-:W-:Y:S01]  /*b810*/  MOV R2, UR4 ;  /* 0x0000000400027c02 */ /* 0x000fe20008000f00 */
[----:B------:R-:W-:-:S05]  /*b820*/  IMAD.U32 R3, RZ, RZ, UR5 ;  /* 0x00000005ff037e24 */ /* 0x000fca000f8e00ff */
[----:B------:R-:W2:Y:S04]  /*b830*/  LDG.E R0, desc[UR48][R2.64] ;  /* 0x0000003002007981 */ /* 0x000ea8000c1e1900 */
[----:B--2---:R0:W-:Y:S02]  /*b840*/  STL [R1], R0 ;  /* 0x0000000001007387 */ /* 0x0041e40000100800 */
.L_x_41:
[----:B------:R-:W-:-:S13]  /*b850*/  PLOP3.LUT P0, PT, PT, PT, UP0, 0x80, 0x0 ;  /* 0x000000000000781c */ /* 0x000fda0003f0f008 */
[----:B------:R-:W-:Y:S05]  /*b860*/  @!P0 BRA `(.L_x_42) ;  /* 0x0000000000408947 */ /* 0x000fea0003800000 */
[----:B------:R-:W-:Y:S01]  /*b870*/  MOV R2, 0x0 ;  /* 0x0000000000027802 */ /* 0x000fe20000000f00 */
[----:B------:R-:W-:Y:S01]  /*b880*/  ULDC.64 UR6, c[0x4][0xc8] ;  /* 0x0100320000067ab9 */ /* 0x000fe20000000a00 */
[----:B------:R-:W-:Y:S01]  /*b890*/  ULDC.64 UR8, c[0x4][0xd0] ;  /* 0x0100340000087ab9 */ /* 0x000fe20000000a00 */
[----:B------:R-:W-:Y:S01]  /*b8a0*/  ULDC.64 UR4, c[0x4][0x8] ;  /* 0x0100020000047ab9 */ /* 0x000fe20000000a00 */
[----:B------:R-:W-:Y:S01]  /*b8b0*/  IMAD.U32 R4, RZ, RZ, UR6 ;  /* 0x00000006ff047e24 */ /* 0x000fe2000f8e00ff */
[----:B------:R-:W-:Y:S01]  /*b8c0*/  MOV R11, UR5 ;  /* 0x00000005000b7c02 */ /* 0x000fe20008000f00 */
[----:B------:R-:W1:Y:S01]  /*b8d0*/  LDC.64 R2, c[0x4][R2] ;  /* 0x0100000002027b82 */ /* 0x000e620000000a00 */
[----:B------:R-:W-:Y:S02]  /*b8e0*/  IMAD.U32 R5, RZ, RZ, UR7 ;  /* 0x00000007ff057e24 */ /* 0x000fe4000f8e00ff */
[----:B------:R-:W-:Y:S02]  /*b8f0*/  IMAD.U32 R6, RZ, RZ, UR8 ;  /* 0x00000008ff067e24 */ /* 0x000fe4000f8e00ff */
[----:B------:R-:W-:-:S02]  /*b900*/  IMAD.U32 R7, RZ, RZ, UR9 ;  /* 0x00000009ff077e24 */ /* 0x000fc4000f8e00ff */
[----:B------:R-:W-:Y:S02]  /*b910*/  IMAD.U32 R10, RZ, RZ, UR4 ;  /* 0x00000004ff0a7e24 */ /* 0x000fe4000f8e00ff */
[----:B------:R-:W-:Y:S02]  /*b920*/  IMAD.MOV.U32 R8, RZ, RZ, 0x70 ;  /* 0x00000070ff087424 */ /* 0x000fe400078e00ff */
[----:B------:R-:W-:Y:S02]  /*b930*/  IMAD.MOV.U32 R12, RZ, RZ, 0x1 ;  /* 0x00000001ff0c7424 */ /* 0x000fe400078e00ff */
[----:B------:R-:W-:-:S07]  /*b940*/  IMAD.MOV.U32 R13, RZ, RZ, RZ ;  /* 0x000000ffff0d7224 */ /* 0x000fce00078e00ff */
[----:B------:R-:W-:-:S07]  /*b950*/  LEPC R20, `(.L_x_42) ;  /* 0x000000001014794e */ /* 0x000fce0000000000 */
[----:B01----:R-:W-:Y:S05]  /*b960*/  CALL.ABS.NOINC R2 ;  /* 0x0000000002007343 */ /* 0x003fea0003c00000 */
.L_x_42:
[----:B------:R-:W-:Y:S01]  /*b970*/  UIADD3 UR4, UR41, 0xa400, URZ ;  /* 0x0000a40029047890 */ /* 0x000fe2000fffe03f */
[----:B------:R-:W-:-:S05]  /*b980*/  LOP3.LUT R16, R16, 0xffffffdf, RZ, 0xc0, !PT ;  /* 0xffffffdf10107812 */ /* 0x000fca00078ec0ff */
[----:B------:R-:W-:-:S05]  /*b990*/  IMAD.U32 R17, RZ, RZ, UR4 ;  /* 0x00000004ff117e24 */ /* 0x000fca000f8e00ff */
[----:B------:R-:W-:-:S13]  /*b9a0*/  LOP3.LUT P0, RZ, R17, 0x3ff, RZ, 0xc0, !PT ;  /* 0x000003ff11ff7812 */ /* 0x000fda000780c0ff */
[----:B------:R-:W-:Y:S01]  /*b9b0*/  @P0 LOP3.LUT R16, R16, 0x20, RZ, 0xfc, !PT ;  /* 0x0000002010100812 */ /* 0x000fe200078efcff */
[----:B------:R-:W-:Y:S06]  /*b9c0*/  @!P0 BRA `(.L_x_43) ;  /* 0x0000000000408947 */ /* 0x000fec0003800000 */
        /* <DEDUP_REMOVED lines=16> */
.L_x_43:
[----:B------:R-:W-:-:S04]  /*bad0*/  UIADD3 UR4, UR41, 0x400, URZ ;  /* 0x0000040029047890 */ /* 0x000fc8000fffe03f */
[----:B------:R-:W-:-:S06]  /*bae0*/  ULOP3.LUT UP0, URZ, UR4, 0x9f, URZ, 0xc0, !UPT ;  /* 0x0000009f043f7892 */ /* 0x000fcc000f80c03f */
[----:B------:R-:W-:-:S13]  /*baf0*/  PLOP3.LUT P0, PT, PT, PT, UP0, 0x80, 0x0 ;  /* 0x000000000000781c */ /* 0x000fda0003f0f008 */
[----:B------:R-:W-:Y:S05]  /*bb00*/  @!P0 BRA `(.L_x_44) ;  /* 0x0000000000408947 */ /* 0x000fea0003800000 */
[----:B------:R-:W-:Y:S01]  /*bb10*/  MOV R2, 0x0 ;  /* 0x0000000000027802 */ /* 0x000fe20000000f00 */
[----:B------:R-:W-:Y:S01]  /*bb20*/  ULDC.64 UR6, c[0x4][0xc8] ;  /* 0x0100320000067ab9 */ /* 0x000fe20000000a00 */
[----:B------:R-:W-:Y:S01]  /*bb30*/  ULDC.64 UR8, c[0x4][0xd0] ;  /* 0x0100340000087ab9 */ /* 0x000fe20000000a00 */
[----:B------:R-:W-:Y:S01]  /*bb40*/  ULDC.64 UR4, c[0x4][0x18] ;  /* 0x0100060000047ab9 */ /* 0x000fe20000000a00 */
[----:B------:R-:W-:Y:S01]  /*bb50*/  MOV R4, UR6 ;  /* 0x0000000600047c02 */ /* 0x000fe20008000f00 */
[----:B------:R-:W-:Y:S01]  /*bb60*/  IMAD.U32 R5, RZ, RZ, UR7 ;  /* 0x00000007ff057e24 */ /* 0x000fe2000f8e00ff */
[----:B------:R-:W1:Y:S01]  /*bb70*/  LDC.64 R2, c[0x4][R2] ;  /* 0x0100000002027b82 */ /* 0x000e620000000a00 */
[----:B------:R-:W-:Y:S01]  /*bb80*/  IMAD.U32 R6, RZ, RZ, UR8 ;  /* 0x00000008ff067e24 */ /* 0x000fe2000f8e00ff */
[----:B------:R-:W-:Y:S01]  /*bb90*/  MOV R12, 0x1 ;  /* 0x00000001000c7802 */ /* 0x000fe20000000f00 */
[----:B------:R-:W-:Y:S02]  /*bba0*/  IMAD.U32 R7, RZ, RZ, UR9 ;  /* 0x00000009ff077e24 */ /* 0x000fe4000f8e00ff */
[----:B------:R-:W-:-:S02]  /*bbb0*/  IMAD.U32 R10, RZ, RZ, UR4 ;  /* 0x00000004ff0a7e24 */ /* 0x000fc4000f8e00ff */
[----:B------:R-:W-:Y:S02]  /*bbc0*/  IMAD.U32 R11, RZ, RZ, UR5 ;  /* 0x00000005ff0b7e24 */ /* 0x000fe4000f8e00ff */
[----:B------:R-:W-:Y:S02]  /*bbd0*/  IMAD.MOV.U32 R8, RZ, RZ, 0x70 ;  /* 0x00000070ff087424 */ /* 0x000fe400078e00ff */
[----:B------:R-:W-:-:S07]  /*bbe0*/  IMAD.MOV.U32 R13, RZ, RZ, RZ ;  /* 0x000000ffff0d7224 */ /* 0x000fce00078e00ff */
[----:B------:R-:W-:-:S07]  /*bbf0*/  LEPC R20, `(.L_x_44) ;  /* 0x000000001014794e */ /* 0x000fce0000000000 */
[----:B01----:R-:W-:Y:S05]  /*bc00*/  CALL.ABS.NOINC R2 ;  /* 0x0000000002007343 */ /* 0x003fea0003c00000 */
.L_x_44:
[----:B------:R-:W-:-:S13]  /*bc10*/  LOP3.LUT P6, RZ, R17, 0x3ff, RZ, 0xc0, !PT ;  /* 0x000003ff11ff7812 */ /* 0x000fda00078cc0ff */
        /* <DEDUP_REMOVED lines=17> */
.L_x_45:
[----:B------:R-:W-:Y:S01]  /*bd30*/  ULDC.64 UR4, c[0x0][0x9f8] ;  /* 0x00027e0000047ab9 */ /* 0x000fe20000000a00 */
[----:B------:R-:W-:Y:S01]  /*bd40*/  IMAD.U32 R30, RZ, RZ, UR44 ;  /* 0x0000002cff1e7e24 */ /* 0x000fe2000f8e00ff */
[----:B------:R-:W-:Y:S01]  /*bd50*/  UISETP.NE.U32.AND UP0, UPT, UR4, URZ, UPT ;  /* 0x0000003f0400728c */ /* 0x000fe2000bf05070 */
[----:B------:R-:W1:Y:S03]  /*bd60*/  LDC R17, c[0x0][0x430] ;  /* 0x00010c00ff117b82 */ /* 0x000e660000000800 */
[----:B------:R-:W-:-:S06]  /*bd70*/  UISETP.NE.AND.EX UP0, UPT, UR5, URZ, UPT, UP0 ;  /* 0x0000003f0500728c */ /* 0x000fcc000bf05300 */
[----:B------:R-:W-:-:S05]  /*bd80*/  PLOP3.LUT P0, PT, PT, PT, UP0, 0x80, 0x0 ;  /* 0x000000000000781c */ /* 0x000fca0003f0f008 */
[----:B------:R-:W-:Y:S02]  /*bd90*/  @UP0 ULDC.64 UR4, c[0x0][0x9f8] ;  /* 0x00027e0000040ab9 */ /* 0x000fe40000000a00 */
[----:B------:R-:W-:-:S06]  /*bda0*/  @UP0 UIMAD.WIDE UR4, UR44, 0x4, UR4 ;  /* 0x000000042c0408a5 */ /* 0x000fcc000f8e0204 */
[----:B------:R-:W-:Y:S02]  /*bdb0*/  IMAD.U32 R2, RZ, RZ, UR4 ;  /* 0x00000004ff027e24 */ /* 0x000fe4000f8e00ff */
[----:B------:R-:W-:-:S05]  /*bdc0*/  IMAD.U32 R3, RZ, RZ, UR5 ;  /* 0x00000005ff037e24 */ /* 0x000fca000f8e00ff */
[----:B------:R2:W5:Y:S01]  /*bdd0*/  @P0 LDG.E R30, desc[UR48][R2.64] ;  /* 0x00000030021e0981 */ /* 0x000562000c1e1900 */
[----:B------:R-:W-:-:S03]  /*bde0*/  UMOV UR4, 0xffffffff ;  /* 0xffffffff00047882 */ /* 0x000fc60000000000 */
[----:B------:R-:W-:Y:S05]  /*bdf0*/  BRA.DIV UR4, `(.L_x_46) ;  /* 0x0000003e04607947 */ /* 0x000fea000b800000 */
.L_x_109:
[----:B--2---:R-:W2:Y:S04]  /*be00*/  LDL R2, [R1+0x1c] ;  /* 0x00001c0001027983 */ /* 0x004ea80000100800 */
[----:B0-----:R-:W3:Y:S04]  /*be10*/  LDL R0, [R1] ;  /* 0x0000000001007983 */ /* 0x001ee80000100800 */
[----:B------:R-:W4:Y:S01]  /*be20*/  LDL R10, [R1+0x20] ;  /* 0x00002000010a7983 */ /* 0x000f220000100800 */
[----:B-1----:R-:W-:Y:S01]  /*be30*/  ISETP.NE.AND P3, PT, R17, 0x1, PT ;  /* 0x000000011100780c */ /* 0x002fe20003f65270 */
[----:B------:R-:W0:-:S12]  /*be40*/  LDC R18, c[0x0][0xc44] ;  /* 0x00031100ff127b82 */ /* 0x000e180000000800 */
[----:B------:R-:W1:Y:S08]  /*be50*/  @P3 LDC R5, c[0x0][0x434] ;  /* 0x00010d00ff053b82 */ /* 0x000e700000000800 */
[----:B------:R-:W0:Y:S01]  /*be60*/  @P3 LDC R7, c[0x0][0x438] ;  /* 0x00010e00ff073b82 */ /* 0x000e220000000800 */
[----:B-----5:R-:W-:Y:S02]  /*be70*/  SHF.R.S32.HI R37, RZ, 0x1f, R30 ;  /* 0x0000001fff257819 */ /* 0x020fe4000001141e */
[----:B------:R-:W-:-:S02]  /*be80*/  LOP3.LUT P2, RZ, R16, 0x800, RZ, 0xc0, !PT ;  /* 0x0000080010ff7812 */ /* 0x000fc4000784c0ff */
[----:B--2---:R-:W-:Y:S02]  /*be90*/  ISETP.GE.AND P0, PT, R2, UR39, PT ;  /* 0x0000002702007c0c */ /* 0x004fe4000bf06270 */
[----:B---3--:R-:W-:-:S05]  /*bea0*/  MOV R11, R0 ;  /* 0x00000000000b7202 */ /* 0x008fca0000000f00 */
[----:B------:R-:W-:-:S06]  /*beb0*/  IMAD.IADD R0, R2, 0x1, R11 ;  /* 0x0000000102007824 */ /* 0x000fcc00078e020b */
[----:B------:R-:W2:Y:S01]  /*bec0*/  @!P0 LDC.64 R2, c[0x0][0x428] ;  /* 0x00010a00ff028b82 */ /* 0x000ea20000000a00 */
[----:B-1----:R-:W-:-:S04]  /*bed0*/  @P3 IMAD.HI.U32 R4, R0, R5, RZ ;  /* 0x0000000500043227 */ /* 0x002fc800078e00ff */
[----:B------:R-:W-:Y:S01]  /*bee0*/  IMAD.MOV.U32 R8, RZ, RZ, R0 ;  /* 0x000000ffff087224 */ /* 0x000fe200078e0000 */
[----:B0-----:R-:W-:Y:S02]  /*bef0*/  @P3 SHF.R.U32.HI R8, RZ, R7, R4 ;  /* 0x00000007ff083219 */ /* 0x001fe40000011604 */
[----:B------:R-:W0:Y:S02]  /*bf00*/  @!P0 LDC.64 R4, c[0x0][0x418] ;  /* 0x00010600ff048b82 */ /* 0x000e240000000a00 */
[----:B------:R-:W-:Y:S01]  /*bf10*/  @!P0 SHF.R.S32.HI R7, RZ, 0x1f, R8 ;  /* 0x0000001fff078819 */ /* 0x000fe20000011408 */
[----:B--2---:R-:W-:-:S04]  /*bf20*/  @!P0 IMAD R6, R37, R2, RZ ;  /* 0x0000000225068224 */ /* 0x004fc800078e02ff */
[----:B------:R-:W-:Y:S02]  /*bf30*/  @!P0 IMAD R9, R30, R3, R6 ;  /* 0x000000031e098224 */ /* 0x000fe400078e0206 */
[----:B------:R-:W-:-:S04]  /*bf40*/  @!P0 IMAD.MOV.U32 R6, RZ, RZ, R8 ;  /* 0x000000ffff068224 */ /* 0x000fc800078e0008 */
[----:B------:R-:W-:-:S04]  /*bf50*/  @!P0 IMAD.WIDE.U32 R2, R30, R2, R6 ;  /* 0x000000021e028225 */ /* 0x000fc800078e0006 */
[----:B------:R-:W-:Y:S01]  /*bf60*/  @!P0 IMAD.IADD R3, R3, 0x1, R9 ;  /* 0x0000000103038824 */ /* 0x000fe200078e0209 */
[C---:B0-----:R-:W-:Y:S02]  /*bf70*/  @!P0 LEA R12, P1, R2.reuse, R4, 0x2 ;  /* 0x00000004020c8211 */ /* 0x041fe400078210ff */
[----:B------:R-:W0:Y:S02]  /*bf80*/  @P3 LDC R4, c[0x0][0x434] ;  /* 0x00010d00ff043b82 */ /* 0x000e240000000800 */
[----:B------:R-:W-:-:S06]  /*bf90*/  @!P0 LEA.HI.X R13, R2, R5, R3, 0x2, P1 ;  /* 0x00000005020d8211 */ /* 0x000fcc00008f1403 */
[----:B------:R-:W1:Y:S01]  /*bfa0*/  @P3 LDC R5, c[0x0][0x438] ;  /* 0x00010e00ff053b82 */ /* 0x000e620000000800 */
[----:B----4-:R-:W-:-:S07]  /*bfb0*/  IMAD.IADD R9, R10, 0x1, R11 ;  /* 0x000000010a097824 */ /* 0x010fce00078e020b */
[----:B------:R-:W2:Y:S01]  /*bfc0*/  @P2 LDC.64 R2, c[0x0][0x428] ;  /* 0x00010a00ff022b82 */ /* 0x000ea20000000a00 */
[----:B------:R-:W-:Y:S02]  /*bfd0*/  IMAD.MOV.U32 R14, RZ, RZ, R9 ;  /* 0x000000ffff0e7224 */ /* 0x000fe400078e0009 */
[----:B0-----:R-:W-:-:S05]  /*bfe0*/  @P3 IMAD.HI.U32 R4, R9, R4, RZ ;  /* 0x0000000409043227 */ /* 0x001fca00078e00ff */
[----:B-1----:R-:W-:Y:S02]  /*bff0*/  @P3 SHF.R.U32.HI R14, RZ, R5, R4 ;  /* 0x00000005ff0e3219 */ /* 0x002fe40000011604 */
[----:B------:R-:W0:Y:S01]  /*c000*/  @P2 LDC.64 R4, c[0x0][0x418] ;  /* 0x00010600ff042b82 */ /* 0x000e220000000a00 */
[----:B--2---:R-:W-:Y:S01]  /*c010*/  @P2 IMAD R6, R37, R2, RZ ;  /* 0x0000000225062224 */ /* 0x004fe200078e02ff */
[----:B------:R-:W-:-:S03]  /*c020*/  @P2 SHF.R.S32.HI R7, RZ, 0x1f, R14 ;  /* 0x0000001fff072819 */ /* 0x000fc6000001140e */
[----:B------:R-:W-:Y:S01]  /*c030*/  @P2 IMAD R11, R30, R3, R6 ;  /* 0x000000031e0b2224 */ /* 0x000fe200078e0206 */
[----:B------:R-:W-:-:S05]  /*c040*/  @P2 MOV R6, R14 ;  /* 0x0000000e00062202 */ /* 0x000fca0000000f00 */
[----:B------:R-:W-:-:S04]  /*c050*/  @P2 IMAD.WIDE.U32 R2, R30, R2, R6 ;  /* 0x000000021e022225 */ /* 0x000fc800078e0006 */
[----:B------:R-:W-:Y:S01]  /*c060*/  @P2 IMAD.IADD R3, R11, 0x1, R3 ;  /* 0x000000010b032824 */ /* 0x000fe200078e0203 */
[----:B0-----:R-:W-:Y:S01]  /*c070*/  @P2 LEA R10, P1, R2, R4, 0x2 ;  /* 0x00000004020a2211 */ /* 0x001fe200078210ff */
[----:B------:R-:W-:-:S03]  /*c080*/  IMAD.MOV.U32 R4, RZ, RZ, RZ ;  /* 0x000000ffff047224 */ /* 0x000fc600078e00ff */
[----:B------:R-:W-:-:S05]  /*c090*/  @P2 LEA.HI.X R11, R2, R5, R3, 0x2, P1 ;  /* 0x00000005020b2211 */ /* 0x000fca00008f1403 */
[----:B------:R0:W5:Y:S01]  /*c0a0*/  @P2 LDG.E R4, desc[UR48][R10.64] ;  /* 0x000000300a042981 */ /* 0x000162000c1e1900 */
[----:B------:R-:W-:Y:S02]  /*c0b0*/  IMAD.MOV R7, RZ, RZ, -R8 ;  /* 0x000000ffff077224 */ /* 0x000fe400078e0a08 */
[----:B------:R-:W-:Y:S02]  /*c0c0*/  IMAD.MOV.U32 R6, RZ, RZ, RZ ;  /* 0x000000ffff067224 */ /* 0x000fe400078e00ff */
[----:B------:R-:W-:Y:S01]  /*c0d0*/  IMAD R7, R17, R7, R0 ;  /* 0x0000000711077224 */ /* 0x000fe200078e0200 */
[----:B------:R-:W-:Y:S01]  /*c0e0*/  MOV R0, UR46 ;  /* 0x0000002e00007c02 */ /* 0x000fe20008000f00 */
[----:B------:R-:W-:Y:S02]  /*c0f0*/  IMAD.MOV R2, RZ, RZ, -R14 ;  /* 0x000000ffff027224 */ /* 0x000fe400078e0a0e */
[----:B------:R0:W5:Y:S01]  /*c100*/  @!P0 LDG.E R6, desc[UR48][R12.64] ;  /* 0x000000300c068981 */ /* 0x000162000c1e1900 */
[----:B------:R-:W-:-:S02]  /*c110*/  ISETP.NE.AND P0, PT, R0, 0x3, PT ;  /* 0x000000030000780c */ /* 0x000fc40003f05270 */
[----:B------:R-:W-:Y:S01]  /*c120*/  LOP3.LUT R16, R16, 0xffffffbf, RZ, 0xc0, !PT ;  /* 0xffffffbf10107812 */ /* 0x000fe200078ec0ff */
[----:B------:R-:W-:Y:S02]  /*c130*/  IMAD R5, R17, R2, R9 ;  /* 0x0000000211057224 */ /* 0x000fe400078e0209 */
[----:B------:R-:W-:Y:S01]  /*c140*/  IMAD R17, RZ, RZ, -UR44 ;  /* 0x8000002cff117e24 */ /* 0x000fe2000f8e02ff */
[----:B------:R-:W-:-:S03]  /*c150*/  @P3 LOP3.LUT R16, R16, 0x40, RZ, 0xfc, !PT ;  /* 0x0000004010103812 */ /* 0x000fc600078efcff */
[----:B------:R-:W-:Y:S01]  /*c160*/  IMAD R17, R18, R17, UR43 ;  /* 0x0000002b12117e24 */ /* 0x000fe2000f8e0211 */
[----:B------:R-:W-:-:S04]  /*c170*/  LOP3.LUT R16, R16, 0xffffffdf, RZ, 0xc0, !PT ;  /* 0xffffffdf10107812 */ /* 0x000fc800078ec0ff */
[----:B------:R-:W-:Y:S02]  /*c180*/  SHF.R.S32.HI R32, RZ, 0x1f, R17 ;  /* 0x0000001fff207819 */ /* 0x000fe40000011411 */
[----:B------:R-:W-:Y:S01]  /*c190*/  @P0 LOP3.LUT R16, R16, 0x20, RZ, 0xfc, !PT ;  /* 0x0000002010100812 */ /* 0x000fe200078efcff */
[----:B0-----:R-:W-:Y:S06]  /*c1a0*/  @!P0 BRA `(.L_x_47) ;  /* 0x0000000000048947 */ /* 0x001fec0003800000 */
[----:B------:R-:W-:Y:S01]  /*c1b0*/  BPT.TRAP 0x1 ;  /* 0x000000040000795c */ /* 0x000fe20000300000 */
.L_x_47:
[----:B------:R-:W-:Y:S01]  /*c1c0*/  LEA R0, R19, UR41, 0x3 ;  /* 0x0000002913007c11 */ /* 0x000fe2000f8e18ff */
[----:B------:R-:W-:Y:S01]  /*c1d0*/  BSSY B0, `(.L_x_48) ;  /* 0x0000005000007945 */ /* 0x000fe20003800000 */
[----:B------:R-:W-:Y:S02]  /*c1e0*/  SHF.L.U32 R26, R31, 0x1f, RZ ;  /* 0x0000001f1f1a7819 */ /* 0x000fe400000006ff */
[----:B------:R-:W-:Y:S02]  /*c1f0*/  SHF.R.S32.HI R22, RZ, 0x1f, R7 ;  /* 0x0000001fff167819 */ /* 0x000fe40000011407 */
[----:B------:R-:W0:Y:S02]  /*c200*/  SYNCS.PHASECHK.TRANS64.TRYWAIT P0, [R0+URZ+0x29880], R26 ;  /* 0x0298801a000075a7 */ /* 0x000e24000800017f */
[----:B0-----:R-:W-:Y:S05]  /*c210*/  @!P0 BRA `(.L_x_49) ;  /* 0x0000003800848947 */ /* 0x001fea0003800000 */
.L_x_110:
[----:B------:R-:W-:Y:S05]  /*c220*/  BSYNC B0 ;  /* 0x0000000000007941 */ /* 0x000fea0003800000 */
.L_x_48:
[----:B------:R-:W-:Y:S01]  /*c230*/  ULDC.64 UR4, c[0x0][0x328] ;  /* 0x0000ca0000047ab9 */ /* 0x000fe20000000a00 */
[----:B-----5:R-:W-:Y:S01]  /*c240*/  SHF.R.S32.HI R23, RZ, 0x1f, R6 ;  /* 0x0000001fff177819 */ /* 0x020fe20000011406 */
[----:B------:R-:W-:Y:S01]  /*c250*/  IMAD R2, R22, UR4, RZ ;  /* 0x0000000416027c24 */ /* 0x000fe2000f8e02ff */
[----:B------:R-:W-:Y:S01]  /*c260*/  ULDC.64 UR6, c[0x0][0x338] ;  /* 0x0000ce0000067ab9 */ /* 0x000fe20000000a00 */
[----:B------:R-:W1:Y:S01]  /*c270*/  S2R R11, SR_TID.X ;  /* 0x00000000000b7919 */ /* 0x000e620000002100 */
[----:B------:R-:W-:Y:S01]  /*c280*/  ULDC.64 UR8, c[0x0][0x330] ;  /* 0x0000cc0000087ab9 */ /* 0x000fe20000000a00 */
[C---:B------:R-:W-:Y:S01]  /*c290*/  IMAD R9, R7.reuse, UR5, R2 ;  /* 0x0000000507097c24 */ /* 0x040fe2000f8e0202 */
[----:B------:R-:W-:Y:S01]  /*c2a0*/  SHF.R.S32.HI R24, RZ, 0x1f, R5 ;  /* 0x0000001fff187819 */ /* 0x000fe20000011405 */
[----:B------:R-:W-:Y:S01]  /*c2b0*/  IMAD.WIDE.U32 R2, R7, UR4, RZ ;  /* 0x0000000407027c25 */ /* 0x000fe2000f8e00ff */
[----:B------:R-:W-:Y:S01]  /*c2c0*/  ULDC.64 UR10, c[0x0][0x318] ;  /* 0x0000c600000a7ab9 */ /* 0x000fe20000000a00 */
[----:B------:R-:W-:-:S02]  /*c2d0*/  SHF.R.S32.HI R25, RZ, 0x1f, R4 ;  /* 0x0000001fff197819 */ /* 0x000fc40000011404 */
[----:B------:R-:W-:Y:S02]  /*c2e0*/  IMAD.IADD R3, R3, 0x1, R9 ;  /* 0x0000000103037824 */ /* 0x000fe400078e0209 */
[----:B------:R-:W-:Y:S02]  /*c2f0*/  IMAD R9, R23, UR6, RZ ;  /* 0x0000000617097c24 */ /* 0x000fe4000f8e02ff */
[----:B------:R-:W-:-:S04]  /*c300*/  IMAD.WIDE.U32 R2, R6, UR6, R2 ;  /* 0x0000000606027c25 */ /* 0x000fc8000f8e0002 */
[----:B------:R-:W-:Y:S02]  /*c310*/  IMAD R8, R6, UR7, R9 ;  /* 0x0000000706087c24 */ /* 0x000fe4000f8e0209 */
[----:B------:R-:W-:Y:S02]  /*c320*/  IMAD R9, R24, UR4, RZ ;  /* 0x0000000418097c24 */ /* 0x000fe4000f8e02ff */
[----:B------:R-:W-:Y:S02]  /*c330*/  IMAD.IADD R3, R3, 0x1, R8 ;  /* 0x0000000103037824 */ /* 0x000fe400078e0208 */
[----:B------:R-:W-:Y:S02]  /*c340*/  IMAD R8, R32, UR8, RZ ;  /* 0x0000000820087c24 */ /* 0x000fe4000f8e02ff */
[----:B------:R-:W-:-:S04]  /*c350*/  IMAD.WIDE.U32 R2, R17, UR8, R2 ;  /* 0x0000000811027c25 */ /* 0x000fc8000f8e0002 */
[----:B------:R-:W-:Y:S01]  /*c360*/  IMAD R8, R17, UR9, R8 ;  /* 0x0000000911087c24 */ /* 0x000fe2000f8e0208 */
[----:B------:R-:W-:Y:S01]  /*c370*/  IADD3 R10, P0, R2, UR10, RZ ;  /* 0x0000000a020a7c10 */ /* 0x000fe2000ff1e0ff */
[----:B------:R-:W-:Y:S01]  /*c380*/  IMAD R9, R5, UR5, R9 ;  /* 0x0000000505097c24 */ /* 0x000fe2000f8e0209 */
[----:B-1----:R-:W-:Y:S02]  /*c390*/  LOP3.LUT R11, R11, 0x7f, RZ, 0xc0, !PT ;  /* 0x0000007f0b0b7812 */ /* 0x002fe400078ec0ff */
[----:B------:R-:W-:Y:S01]  /*c3a0*/  IADD3.X R18, R3, UR11, R8, P0, !PT ;  /* 0x0000000b03127c10 */ /* 0x000fe200087fe408 */
[----:B------:R-:W-:Y:S01]  /*c3b0*/  IMAD.WIDE.U32 R2, R5, UR4, RZ ;  /* 0x0000000405027c25 */ /* 0x000fe2000f8e00ff */
[----:B------:R-:W-:Y:S01]  /*c3c0*/  SHF.R.U32.HI R11, RZ, 0x5, R11 ;  /* 0x00000005ff0b7819 */ /* 0x000fe2000001160b */
[----:B------:R-:W-:Y:S02]  /*c3d0*/  UMOV UR4, 0xffffffff ;  /* 0xffffffff00047882 */ /* 0x000fe40000000000 */
[----:B------:R-:W-:-:S02]  /*c3e0*/  IMAD.IADD R3, R3, 0x1, R9 ;  /* 0x0000000103037824 */ /* 0x000fc400078e0209 */
[----:B------:R-:W-:Y:S02]  /*c3f0*/  IMAD R9, R25, UR6, RZ ;  /* 0x0000000619097c24 */ /* 0x000fe4000f8e02ff */
[----:B------:R-:W-:-:S04]  /*c400*/  IMAD.WIDE.U32 R2, R4, UR6, R2 ;  /* 0x0000000604027c25 */ /* 0x000fc8000f8e0002 */
[----:B------:R-:W-:Y:S02]  /*c410*/  IMAD R9, R4, UR7, R9 ;  /* 0x0000000704097c24 */ /* 0x000fe4000f8e0209 */
[----:B------:R-:W-:Y:S02]  /*c420*/  IMAD.SHL.U32 R11, R11, 0x400, RZ ;  /* 0x000004000b0b7824 */ /* 0x000fe400078e00ff */
[----:B------:R-:W-:Y:S02]  /*c430*/  IMAD.IADD R3, R3, 0x1, R9 ;  /* 0x0000000103037824 */ /* 0x000fe400078e0209 */
[----:B------:R-:W-:-:S03]  /*c440*/  IMAD.WIDE.U32 R2, R17, UR8, R2 ;  /* 0x0000000811027c25 */ /* 0x000fc6000f8e0002 */
[----:B------:R-:W-:-:S04]  /*c450*/  IADD3 R21, P0, R2, UR10, RZ ;  /* 0x0000000a02157c10 */ /* 0x000fc8000ff1e0ff */
[----:B------:R-:W-:Y:S01]  /*c460*/  IADD3.X R20, R8, UR11, R3, P0, !PT ;  /* 0x0000000b08147c10 */ /* 0x000fe200087fe403 */
[----:B------:R-:W-:Y:S01]  /*c470*/  IMAD R8, R19, 0x5000, R11 ;  /* 0x0000500013087824 */ /* 0x000fe200078e020b */
[----:B------:R-:W-:Y:S07]  /*c480*/  BRA.DIV UR4, `(.L_x_50) ;  /* 0x0000003604fc7947 */ /* 0x000fee000b800000 */
[----:B------:R-:W1:Y:S01]  /*c490*/  SHFL.IDX PT, R2, R10, RZ, 0x1c1f ;  /* 0x001c1fff0a027589 */ /* 0x000e6200000e0000 */
[C---:B------:R-:W-:Y:S02]  /*c4a0*/  LOP3.LUT P6, RZ, R16.reuse, 0x100000, RZ, 0xc0, !PT ;  /* 0x0010000010ff7812 */ /* 0x040fe400078cc0ff */
[----:B------:R-:W-:Y:S01]  /*c4b0*/  LOP3.LUT R16, R16, 0xfbffffff, RZ, 0xc0, !PT ;  /* 0xfbffffff10107812 */ /* 0x000fe200078ec0ff */
[----:B------:R-:W2:Y:S01]  /*c4c0*/  SHFL.IDX PT, R3, R18, RZ, 0x1c1f ;  /* 0x001c1fff12037589 */ /* 0x000ea200000e0000 */
[----:B------:R-:W-:-:S03]  /*c4d0*/  IADD3 R8, R8, UR41, R33 ;  /* 0x0000002908087c10 */ /* 0x000fc6000fffe021 */
[----:B------:R-:W-:Y:S01]  /*c4e0*/  SHFL.IDX PT, R20, R20, RZ, 0x1c1f ;  /* 0x001c1fff14147589 */ /* 0x000fe200000e0000 */
[----:B------:R-:W-:-:S05]  /*c4f0*/  IADD3 R9, R34, R8, RZ ;  /* 0x0000000822097210 */ /* 0x000fca0007ffe0ff */
[----:B------:R-:W-:-:S04]  /*c500*/  @P6 LOP3.LUT R16, R16, 0x4000000, RZ, 0xfc, !PT ;  /* 0x0400000010106812 */ /* 0x000fc800078efcff */
[C---:B------:R-:W-:Y:S02]  /*c510*/  LOP3.LUT P6, RZ, R16.reuse, 0x400000, RZ, 0xc0, !PT ;  /* 0x0040000010ff7812 */ /* 0x040fe400078cc0ff */
[C---:B------:R-:W-:Y:S02]  /*c520*/  LOP3.LUT P5, RZ, R16.reuse, 0x80000, RZ, 0xc0, !PT ;  /* 0x0008000010ff7812 */ /* 0x040fe400078ac0ff */
[C---:B------:R-:W-:Y:S02]  /*c530*/  LOP3.LUT P4, RZ, R16.reuse, 0x40000, RZ, 0xc0, !PT ;  /* 0x0004000010ff7812 */ /* 0x040fe4000788c0ff */
[----:B-1----:R-:W-:Y:S02]  /*c540*/  IADD3 R2, P0, R35, R2, RZ ;  /* 0x0000000223027210 */ /* 0x002fe40007f1e0ff */
[C---:B------:R-:W-:Y:S02]  /*c550*/  LOP3.LUT P3, RZ, R16.reuse, 0x20000, RZ, 0xc0, !PT ;  /* 0x0002000010ff7812 */ /* 0x040fe4000786c0ff */
[C---:B------:R-:W-:Y:S01]  /*c560*/  LOP3.LUT P2, RZ, R16.reuse, 0x10000, RZ, 0xc0, !PT ;  /* 0x0001000010ff7812 */ /* 0x040fe2000784c0ff */
[----:B--2---:R-:W-:Y:S01]  /*c570*/  IMAD.X R3, RZ, RZ, R3, P0 ;  /* 0x000000ffff037224 */ /* 0x004fe200000e0603 */
[----:B------:R-:W-:-:S02]  /*c580*/  LOP3.LUT P0, RZ, R16, 0x200000, RZ, 0xc0, !PT ;  /* 0x0020000010ff7812 */ /* 0x000fc4000780c0ff */
[C---:B------:R-:W-:Y:S02]  /*c590*/  LOP3.LUT P1, RZ, R16.reuse, 0x8000, RZ, 0xc0, !PT ;  /* 0x0000800010ff7812 */ /* 0x040fe4000782c0ff */
[----:B------:R-:W-:Y:S01]  /*c5a0*/  LDGSTS.E.BYPASS.LTC128B.128 [R8+0xa400], desc[UR48][R2.64], !P6 ;  /* 0x0a40000002087fae */ /* 0x000fe2000f101d70 */
[----:B------:R-:W-:-:S08]  /*c5b0*/  LOP3.LUT P6, RZ, R16, 0x4000000, RZ, 0xc0, !PT ;  /* 0x0400000010ff7812 */ /* 0x000fd000078cc0ff */
[----:B------:R1:W-:Y:S04]  /*c5c0*/  LDGSTS.E.BYPASS.LTC128B.128 [R9+0xa400], desc[UR48][R2.64+0x40], !P0 ;  /* 0x0a40004002097fae */ /* 0x0003e8000c101d70 */
[----:B-1----:R-:W1:Y:S04]  /*c5d0*/  SHFL.IDX PT, R2, R10, 0x1, 0x1c1f ;  /* 0x003c1f000a027f89 */ /* 0x002e6800000e0000 */
[----:B------:R-:W2:Y:S01]  /*c5e0*/  SHFL.IDX PT, R3, R18, 0x1, 0x1c1f ;  /* 0x003c1f0012037f89 */ /* 0x000ea200000e0000 */
[----:B-1----:R-:W-:-:S05]  /*c5f0*/  IADD3 R2, P0, R35, R2, RZ ;  /* 0x0000000223027210 */ /* 0x002fca0007f1e0ff */
[----:B--2---:R-:W-:-:S05]  /*c600*/  IMAD.X R3, RZ, RZ, R3, P0 ;  /* 0x000000ffff037224 */ /* 0x004fca00000e0603 */
[----:B------:R-:W-:Y:S04]  /*c610*/  LDGSTS.E.BYPASS.LTC128B.128 [R8+0xb400], desc[UR48][R2.64], !P6 ;  /* 0x0b40000002087fae */ /* 0x000fe8000f101d70 */
[----:B------:R1:W-:Y:S04]  /*c620*/  LDGSTS.E.BYPASS.LTC128B.128 [R9+0xb400], desc[UR48][R2.64+0x40], !P5 ;  /* 0x0b40004002097fae */ /* 0x0003e8000e901d70 */
[----:B-1----:R-:W1:Y:S04]  /*c630*/  SHFL.IDX PT, R2, R10, 0x2, 0x1c1f ;  /* 0x005c1f000a027f89 */ /* 0x002e6800000e0000 */
[----:B------:R-:W2:Y:S04]  /*c640*/  SHFL.IDX PT, R3, R18, 0x2, 0x1c1f ;  /* 0x005c1f0012037f89 */ /* 0x000ea800000e0000 */
[----:B------:R-:W-:Y:S01]  /*c650*/  SHFL.IDX PT, R18, R18, 0x3, 0x1c1f ;  /* 0x007c1f0012127f89 */ /* 0x000fe200000e0000 */
[----:B-1----:R-:W-:-:S05]  /*c660*/  IADD3 R2, P0, R35, R2, RZ ;  /* 0x0000000223027210 */ /* 0x002fca0007f1e0ff */
[----:B--2---:R-:W-:-:S05]  /*c670*/  IMAD.X R3, RZ, RZ, R3, P0 ;  /* 0x000000ffff037224 */ /* 0x004fca00000e0603 */
[----:B------:R-:W-:Y:S04]  /*c680*/  LDGSTS.E.BYPASS.LTC128B.128 [R8+0xc400], desc[UR48][R2.64], !P4 ;  /* 0x0c40000002087fae */ /* 0x000fe8000e101d70 */
[----:B------:R1:W-:Y:S04]  /*c690*/  LDGSTS.E.BYPASS.LTC128B.128 [R9+0xc400], desc[UR48][R2.64+0x40], !P3 ;  /* 0x0c40004002097fae */ /* 0x0003e8000d901d70 */
[----:B-1----:R-:W1:Y:S02]  /*c6a0*/  SHFL.IDX PT, R2, R10, 0x3, 0x1c1f ;  /* 0x007c1f000a027f89 */ /* 0x002e6400000e0000 */
[----:B-1----:R-:W-:-:S05]  /*c6b0*/  IADD3 R2, P0, R35, R2, RZ ;  /* 0x0000000223027210 */ /* 0x002fca0007f1e0ff */
[----:B------:R-:W-:-:S05]  /*c6c0*/  IMAD.X R3, RZ, RZ, R18, P0 ;  /* 0x000000ffff037224 */ /* 0x000fca00000e0612 */
[----:B------:R-:W-:Y:S04]  /*c6d0*/  LDGSTS.E.BYPASS.LTC128B.128 [R8+0xd400], desc[UR48][R2.64], !P2 ;  /* 0x0d40000002087fae */ /* 0x000fe8000d101d70 */
[----:B------:R1:W-:Y:S04]  /*c6e0*/  LDGSTS.E.BYPASS.LTC128B.128 [R9+0xd400], desc[UR48][R2.64+0x40], !P1 ;  /* 0x0d40004002097fae */ /* 0x0003e8000c901d70 */
[----:B-1----:R1:W2:Y:S02]  /*c6f0*/  SHFL.IDX PT, R2, R21, RZ, 0x1c1f ;  /* 0x001c1fff15027589 */ /* 0x0022a400000e0000 */
.L_x_122:
[C---:B------:R-:W-:Y:S02]  /*c700*/  LOP3.LUT P2, RZ, R16.reuse, 0x2000000, RZ, 0xc0, !PT ;  /* 0x0200000010ff7812 */ /* 0x040fe4000784c0ff */
[----:B------:R-:W-:Y:S02]  /*c710*/  LOP3.LUT P1, RZ, R16, 0x1000000, RZ, 0xc0, !PT ;  /* 0x0100000010ff7812 */ /* 0x000fe4000782c0ff */
[----:B--2---:R-:W-:-:S05]  /*c720*/  IADD3 R2, P0, R35, R2, RZ ;  /* 0x0000000223027210 */ /* 0x004fca0007f1e0ff */
[----:B------:R-:W-:Y:S01]  /*c730*/  IMAD.X R3, RZ, RZ, R20, P0 ;  /* 0x000000ffff037224 */ /* 0x000fe200000e0614 */
[----:B------:R-:W-:-:S04]  /*c740*/  PLOP3.LUT P0, PT, PT, PT, PT, 0x80, 0x0 ;  /* 0x000000000000781c */ /* 0x000fc80003f0f070 */
[----:B------:R-:W-:Y:S01]  /*c750*/  @!PT LDS RZ, [RZ] ;  /* 0x00000000fffff984 */ /* 0x000fe20000000800 */
[----:B------:R-:W-:Y:S01]  /*c760*/  @!PT LDS RZ, [RZ] ;  /* 0x00000000fffff984 */ /* 0x000fe20000000800 */
[----:B------:R-:W-:Y:S01]  /*c770*/  @!PT LDS RZ, [RZ] ;  /* 0x00000000fffff984 */ /* 0x000fe20000000800 */
[----:B------:R2:W-:Y:S04]  /*c780*/  LDGSTS.E.BYPASS.LTC128B.128 [R8+0xe400], desc[UR48][R2.64], !P2 ;  /* 0x0e40000002087fae */ /* 0x0005e8000d101d70 */
[----:B------:R2:W-:Y:S01]  /*c790*/  LDGSTS.E.BYPASS.LTC128B.128 [R9+0xe400], desc[UR48][R2.64+0x40], !P1 ;  /* 0x0e40004002097fae */ /* 0x0005e2000c901d70 */
[----:B------:R-:W-:-:S04]  /*c7a0*/  NOP ;  /* 0x0000000000007918 */ /* 0x000fc80000000000 */
.L_x_51:
[----:B------:R-:W-:Y:S02]  /*c7b0*/  PLOP3.LUT P1, PT, P1, P0, PT, 0xa2, 0x0 ;  /* 0x000000000000781c */ /* 0x000fe40000f21472 */
[----:B------:R-:W-:-:S08]  /*c7c0*/  @P0 R2UR P1, UR4, R0 ;  /* 0x00000000000402ca */ /* 0x000fd00000020000 */
[----:B------:R-:W-:-:S05]  /*c7d0*/  @P0 PLOP3.LUT P0, PT, P1, PT, PT, 0x80, 0x0 ;  /* 0x000000000000081c */ /* 0x000fca0000f0f070 */
[----:B------:R-:W-:Y:S01]  /*c7e0*/  @!P1 SYNCS.ARRIVE.TRANS64.RED.A0T1 RZ, [UR4+0x29870], RZ ;  /* 0x029870ffffff99a7 */ /* 0x000fe20008200404 */
[----:B------:R-:W-:Y:S07]  /*c7f0*/  @!P1 ARRIVES.LDGSTSBAR.64.TRANSCNT [UR4+0x29870] ;  /* 0x02987000ff0099b0 */ /* 0x000fee0008000a84 */
[----:B------:R-:W-:Y:S05]  /*c800*/  @P0 BRA.U.ANY `(.L_x_51) ;  /* 0xfffffffd00e80947 */ /* 0x000fea000393ffff */
[----:B------:R-:W-:Y:S01]  /*c810*/  NOP ;  /* 0x0000000000007918 */ /* 0x000fe20000000000 */
[----:B--2---:R-:W-:-:S05]  /*c820*/  IMAD.U32 R2, RZ, RZ, UR46 ;  /* 0x0000002eff027e24 */ /* 0x004fca000f8e00ff */
[----:B------:R-:W-:-:S13]  /*c830*/  ISETP.NE.AND P2, PT, R2, 0x3, PT ;  /* 0x000000030200780c */ /* 0x000fda0003f45270 */
[----:B------:R-:W-:Y:S05]  /*c840*/  @!P2 BRA `(.L_x_52) ;  /* 0x000000000004a947 */ /* 0x000fea0003800000 */
[----:B------:R-:W-:Y:S01]  /*c850*/  BPT.TRAP 0x1 ;  /* 0x000000040000795c */ /* 0x000fe20000300000 */
.L_x_52:
[----:B------:R2:W-:Y:S01]  /*c860*/  SYNCS.ARRIVE.TRANS64.A1T0 RZ, [R0+URZ+0x29870], RZ ;  /* 0x029870ff00ff79a7 */ /* 0x0005e2000810003f */
[----:B------:R-:W-:Y:S05]  /*c870*/  @!P2 BRA `(.L_x_53) ;  /* 0x000000000004a947 */ /* 0x000fea0003800000 */
[----:B------:R-:W-:Y:S01]  /*c880*/  BPT.TRAP 0x1 ;  /* 0x000000040000795c */ /* 0x000fe20000300000 */
.L_x_53:
[----:B------:R-:W3:Y:S01]  /*c890*/  SYNCS.PHASECHK.TRANS64.TRYWAIT P0, [R0+URZ+0x29840], R26 ;  /* 0x0298401a000075a7 */ /* 0x000ee2000800017f */
[----:B------:R-:W-:Y:S04]  /*c8a0*/  BSSY B0, `(.L_x_54) ;  /* 0x0000002000007945 */ /* 0x000fe80003800000 */
[----:B---3--:R-:W-:Y:S05]  /*c8b0*/  @!P0 BRA `(.L_x_55) ;  /* 0x0000003800848947 */ /* 0x008fea0003800000 */
.L_x_123:
[----:B------:R-:W-:Y:S05]  /*c8c0*/  BSYNC B0 ;  /* 0x0000000000007941 */ /* 0x000fea0003800000 */
.L_x_54:
[----:B------:R-:W4:Y:S01]  /*c8d0*/  LDL R10, [R1+0x4] ;  /* 0x00000400010a7983 */ /* 0x000f220000100800 */
[----:B------:R-:W-:Y:S01]  /*c8e0*/  ULDC.64 UR4, c[0x0][0x300] ;  /* 0x0000c00000047ab9 */ /* 0x000fe20000000a00 */
[----:B------:R-:W-:Y:S02]  /*c8f0*/  ULDC.64 UR6, c[0x0][0x310] ;  /* 0x0000c40000067ab9 */ /* 0x000fe40000000a00 */
[----:B------:R0:W5:Y:S01]  /*c900*/  LDL R18, [R1+0x18] ;  /* 0x0000180001127983 */ /* 0x0001620000100800 */
[----:B------:R-:W-:Y:S01]  /*c910*/  IMAD R22, R22, UR4, RZ ;  /* 0x0000000416167c24 */ /* 0x000fe2000f8e02ff */
[----:B------:R-:W-:Y:S01]  /*c920*/  ULDC.64 UR8, c[0x0][0x308] ;  /* 0x0000c20000087ab9 */ /* 0x000fe20000000a00 */
[----:B------:R-:W-:Y:S01]  /*c930*/  IMAD.WIDE.U32 R2, R7, UR4, RZ ;  /* 0x0000000407027c25 */ /* 0x000fe2000f8e00ff */
[----:B------:R-:W-:-:S03]  /*c940*/  ULDC.64 UR10, c[0x0][0x2e8] ;  /* 0x0000ba00000a7ab9 */ /* 0x000fc60000000a00 */
[----:B------:R-:W-:Y:S02]  /*c950*/  IMAD R9, R7, UR5, R22 ;  /* 0x0000000507097c24 */ /* 0x000fe4000f8e0216 */
[----:B------:R-:W-:Y:S02]  /*c960*/  IMAD R23, R23, UR6, RZ ;  /* 0x0000000617177c24 */ /* 0x000fe4000f8e02ff */
[----:B------:R-:W-:Y:S02]  /*c970*/  IMAD.IADD R3, R3, 0x1, R9 ;  /* 0x0000000103037824 */ /* 0x000fe400078e0209 */
[C---:B------:R-:W-:Y:S02]  /*c980*/  IMAD R23, R6.reuse, UR7, R23 ;  /* 0x0000000706177c24 */ /* 0x040fe4000f8e0217 */
[----:B------:R-:W-:-:S04]  /*c990*/  IMAD.WIDE.U32 R2, R6, UR6, R2 ;  /* 0x0000000606027c25 */ /* 0x000fc8000f8e0002 */
[----:B------:R-:W-:Y:S01]  /*c9a0*/  IMAD R8, R32, UR8, RZ ;  /* 0x0000000820087c24 */ /* 0x000fe2000f8e02ff */
[----:B------:R-:W-:Y:S01]  /*c9b0*/  IADD3 R3, R3, R23, RZ ;  /* 0x0000001703037210 */ /* 0x000fe20007ffe0ff */
[----:B------:R-:W-:Y:S02]  /*c9c0*/  IMAD R24, R24, UR4, RZ ;  /* 0x0000000418187c24 */ /* 0x000fe4000f8e02ff */
[C---:B------:R-:W-:Y:S02]  /*c9d0*/  IMAD R8, R17.reuse, UR9, R8 ;  /* 0x0000000911087c24 */ /* 0x040fe4000f8e0208 */
[----:B------:R-:W-:-:S04]  /*c9e0*/  IMAD.WIDE.U32 R2, R17, UR8, R2 ;  /* 0x0000000811027c25 */ /* 0x000fc8000f8e0002 */
[----:B------:R-:W-:Y:S01]  /*c9f0*/  IMAD R9, R5, UR5, R24 ;  /* 0x0000000505097c24 */ /* 0x000fe2000f8e0218 */
[----:B------:R-:W-:Y:S01]  /*ca00*/  IADD3 R6, P0, R2, UR10, RZ ;  /* 0x0000000a02067c10 */ /* 0x000fe2000ff1e0ff */
[----:B------:R-:W-:-:S03]  /*ca10*/  IMAD R25, R25, UR6, RZ ;  /* 0x0000000619197c24 */ /* 0x000fc6000f8e02ff */
[----:B------:R-:W-:Y:S01]  /*ca20*/  IADD3.X R7, R3, UR11, R8, P0, !PT ;  /* 0x0000000b03077c10 */ /* 0x000fe200087fe408 */
[----:B------:R-:W-:Y:S01]  /*ca30*/  IMAD.WIDE.U32 R2, R5, UR4, RZ ;  /* 0x0000000405027c25 */ /* 0x000fe2000f8e00ff */
[----:B------:R-:W-:-:S03]  /*ca40*/  UMOV UR4, 0xffffffff ;  /* 0xffffffff00047882 */ /* 0x000fc60000000000 */
[----:B------:R-:W-:Y:S02]  /*ca50*/  IMAD.IADD R3, R3, 0x1, R9 ;  /* 0x0000000103037824 */ /* 0x000fe400078e0209 */
[C---:B------:R-:W-:Y:S02]  /*ca60*/  IMAD R25, R4.reuse, UR7, R25 ;  /* 0x0000000704197c24 */ /* 0x040fe4000f8e0219 */
[----:B------:R-:W-:-:S04]  /*ca70*/  IMAD.WIDE.U32 R2, R4, UR6, R2 ;  /* 0x0000000604027c25 */ /* 0x000fc8000f8e0002 */
[----:B------:R-:W-:Y:S02]  /*ca80*/  IMAD.IADD R3, R3, 0x1, R25 ;  /* 0x0000000103037824 */ /* 0x000fe400078e0219 */
[----:B------:R-:W-:-:S03]  /*ca90*/  IMAD.WIDE.U32 R2, R17, UR8, R2 ;  /* 0x0000000811027c25 */ /* 0x000fc6000f8e0002 */
[----:B------:R-:W-:-:S04]  /*caa0*/  IADD3 R9, P0, R2, UR10, RZ ;  /* 0x0000000a02097c10 */ /* 0x000fc8000ff1e0ff */
[----:B------:R-:W-:Y:S01]  /*cab0*/  IADD3.X R5, R8, UR11, R3, P0, !PT ;  /* 0x0000000b08057c10 */ /* 0x000fe200087fe403 */
[----:B----4-:R-:W-:Y:S01]  /*cac0*/  IMAD R4, R19, 0x7800, R10 ;  /* 0x0000780013047824 */ /* 0x010fe200078e020a */
[----:B0-----:R-:W-:Y:S07]  /*cad0*/  BRA.DIV UR4, `(.L_x_56) ;  /* 0x0000003a04107947 */ /* 0x001fee000b800000 */
[----:B------:R-:W0:Y:S01]  /*cae0*/  SHFL.IDX PT, R14, R6, RZ, 0x1c1f ;  /* 0x001c1fff060e7589 */ /* 0x000e2200000e0000 */
[C---:B-----5:R-:W-:Y:S02]  /*caf0*/  ISETP.GE.AND P2, PT, R18.reuse, 0x1, PT ;  /* 0x000000011200780c */ /* 0x060fe40003f46270 */
[----:B------:R-:W-:Y:S01]  /*cb00*/  ISETP.GE.AND P6, PT, R18, 0x21, PT ;  /* 0x000000211200780c */ /* 0x000fe20003fc6270 */
[----:B------:R-:W4:Y:S01]  /*cb10*/  SHFL.IDX PT, R2, R7, RZ, 0x1c1f ;  /* 0x001c1fff07027589 */ /* 0x000f2200000e0000 */
[C---:B------:R-:W-:Y:S02]  /*cb20*/  LOP3.LUT P4, RZ, R16.reuse, 0x4, RZ, 0xc0, !PT ;  /* 0x0000000410ff7812 */ /* 0x040fe4000788c0ff */
[C---:B------:R-:W-:Y:S01]  /*cb30*/  LOP3.LUT P3, RZ, R16.reuse, 0x2, RZ, 0xc0, !PT ;  /* 0x0000000210ff7812 */ /* 0x040fe2000786c0ff */
[----:B------:R-:W-:Y:S01]  /*cb40*/  SHFL.IDX PT, R8, R7, 0x1, 0x1c1f ;  /* 0x003c1f0007087f89 */ /* 0x000fe200000e0000 */
[----:B------:R-:W-:Y:S02]  /*cb50*/  LOP3.LUT P1, RZ, R16, 0x1, RZ, 0xc0, !PT ;  /* 0x0000000110ff7812 */ /* 0x000fe4000782c0ff */
[----:B------:R-:W-:Y:S01]  /*cb60*/  ISETP.GE.AND P5, PT, R18, 0x41, PT ;  /* 0x000000411200780c */ /* 0x000fe20003fa6270 */
[----:B------:R-:W-:Y:S02]  /*cb70*/  SHFL.IDX PT, R5, R5, RZ, 0x1c1f ;  /* 0x001c1fff05057589 */ /* 0x000fe400000e0000 */
[----:B------:R-:W-:-:S02]  /*cb80*/  @P2 VIADD R23, R4, UR41 ;  /* 0x0000002904172c36 */ /* 0x000fc40008000000 */
[----:B-1----:R-:W-:Y:S01]  /*cb90*/  @P6 VIADD R21, R4, UR41 ;  /* 0x0000002904156c36 */ /* 0x002fe20008000000 */
[----:B0-----:R-:W-:Y:S02]  /*cba0*/  @P2 IADD3 R3, P0, R35, R14, RZ ;  /* 0x0000000e23032210 */ /* 0x001fe40007f1e0ff */
[----:B------:R-:W0:Y:S03]  /*cbb0*/  SHFL.IDX PT, R14, R6, 0x1, 0x1c1f ;  /* 0x003c1f00060e7f89 */ /* 0x000e2600000e0000 */
[----:B----4-:R-:W-:-:S05]  /*cbc0*/  @P2 IMAD.X R2, RZ, RZ, R2, P0 ;  /* 0x000000ffff022224 */ /* 0x010fca00000e0602 */
[----:B------:R-:W-:-:S04]  /*cbd0*/  @P2 LOP3.LUT R3, R3, R2, RZ, 0x3c, !PT ;  /* 0x0000000203032212 */ /* 0x000fc800078e3cff */
[----:B------:R-:W-:-:S04]  /*cbe0*/  @P2 LOP3.LUT R2, R3, R2, RZ, 0x3c, !PT ;  /* 0x0000000203022212 */ /* 0x000fc800078e3cff */
[----:B------:R-:W-:-:S05]  /*cbf0*/  @P2 LOP3.LUT R3, R3, R2, RZ, 0x3c, !PT ;  /* 0x0000000203032212 */ /* 0x000fca00078e3cff */
[----:B------:R-:W-:Y:S01]  /*cc00*/  @P2 LDGSTS.E.BYPASS.LTC128B.128 [R23+0x1a400], desc[UR48][R2.64], !P4 ;  /* 0x1a40000002172fae */ /* 0x000fe2000e101d70 */
[----:B0-----:R-:W-:-:S03]  /*cc10*/  @P6 IADD3 R10, P0, R35, R14, RZ ;  /* 0x0000000e230a6210 */ /* 0x001fc60007f1e0ff */
[----:B------:R-:W-:Y:S04]  /*cc20*/  @P2 LDGSTS.E.BYPASS.LTC128B.128 [R23+0x1cc00], desc[UR48][R2.64+0x40], !P3 ;  /* 0x1cc0004002172fae */ /* 0x000fe8000d901d70 */
[----:B------:R-:W0:Y:S01]  /*cc30*/  SHFL.IDX PT, R14, R6, 0x2, 0x1c1f ;  /* 0x005c1f00060e7f89 */ /* 0x000e2200000e0000 */
[----:B------:R-:W-:-:S03]  /*cc40*/  @P6 IMAD.X R8, RZ, RZ, R8, P0 ;  /* 0x000000ffff086224 */ /* 0x000fc600000e0608 */
[----:B------:R1:W-:Y:S01]  /*cc50*/  @P2 LDGSTS.E.BYPASS.LTC128B.128 [R23+0x1f400], desc[UR48][R2.64+0x80], !P1 ;  /* 0x1f40008002172fae */ /* 0x0003e2000c901d70 */
[----:B------:R-:W-:-:S03]  /*cc60*/  ISETP.GE.AND P2, PT, R18, 0x61, PT ;  /* 0x000000611200780c */ /* 0x000fc60003f46270 */
[----:B-1----:R-:W1:Y:S01]  /*cc70*/  SHFL.IDX PT, R2, R7, 0x2, 0x1c1f ;  /* 0x005c1f0007027f89 */ /* 0x002e6200000e0000 */
[----:B------:R-:W-:-:S09]  /*cc80*/  @P6 IMAD.MOV.U32 R3, RZ, RZ, R8 ;  /* 0x000000ffff036224 */ /* 0x000fd200078e0008 */
[C---:B------:R-:W-:Y:S01]  /*cc90*/  @P2 IADD3 R25, R4.reuse, UR41, RZ ;  /* 0x0000002904192c10 */ /* 0x040fe2000fffe0ff */
[----:B------:R-:W-:Y:S01]  /*cca0*/  @P5 VIADD R23, R4, UR41 ;  /* 0x0000002904175c36 */ /* 0x000fe20008000000 */
[----:B------:R-:W-:Y:S01]  /*ccb0*/  SHFL.IDX PT, R7, R7, 0x3, 0x1c1f ;  /* 0x007c1f0007077f89 */ /* 0x000fe200000e0000 */
[----:B0-----:R-:W-:-:S03]  /*ccc0*/  @P5 IADD3 R11, P0, R35, R14, RZ ;  /* 0x0000000e230b5210 */ /* 0x001fc60007f1e0ff */
[----:B------:R-:W0:Y:S02]  /*ccd0*/  SHFL.IDX PT, R14, R6, 0x3, 0x1c1f ;  /* 0x007c1f00060e7f89 */ /* 0x000e2400000e0000 */
[----:B-1----:R-:W-:Y:S02]  /*cce0*/  @P5 IMAD.X R12, RZ, RZ, R2, P0 ;  /* 0x000000ffff0c5224 */ /* 0x002fe400000e0602 */
[----:B------:R-:W-:-:S05]  /*ccf0*/  @P6 IMAD.MOV.U32 R2, RZ, RZ, R10 ;  /* 0x000000ffff026224 */ /* 0x000fca00078e000a */
[----:B------:R-:W-:Y:S01]  /*cd00*/  @P6 LDGSTS.E.BYPASS.LTC128B.128 [R21+0x1ac00], desc[UR48][R2.64], !P4 ;  /* 0x1ac0000002156fae */ /* 0x000fe2000e101d70 */
[----:B0-----:R-:W-:-:S03]  /*cd10*/  @P2 IADD3 R6, P0, R35, R14, RZ ;  /* 0x0000000e23062210 */ /* 0x001fc60007f1e0ff */
[----:B------:R-:W-:Y:S01]  /*cd20*/  @P6 LDGSTS.E.BYPASS.LTC128B.128 [R21+0x1d400], desc[UR48][R2.64+0x40], !P3 ;  /* 0x1d40004002156fae */ /* 0x000fe2000d901d70 */
[----:B------:R-:W-:-:S03]  /*cd30*/  @P2 IADD3.X R7, RZ, R7, RZ, P0, !PT ;  /* 0x00000007ff072210 */ /* 0x000fc600007fe4ff */
[----:B------:R0:W-:Y:S04]  /*cd40*/  @P6 LDGSTS.E.BYPASS.LTC128B.128 [R21+0x1fc00], desc[UR48][R2.64+0x80], !P1 ;  /* 0x1fc0008002156fae */ /* 0x0001e8000c901d70 */
[----:B------:R1:W4:Y:S01]  /*cd50*/  SHFL.IDX PT, R14, R9, RZ, 0x1c1f ;  /* 0x001c1fff090e7589 */ /* 0x00032200000e0000 */
[----:B0-----:R-:W-:Y:S02]  /*cd60*/  @P5 IMAD.MOV.U32 R2, RZ, RZ, R11 ;  /* 0x000000ffff025224 */ /* 0x001fe400078e000b */
[----:B------:R-:W-:-:S05]  /*cd70*/  @P5 IMAD.MOV.U32 R3, RZ, RZ, R12 ;  /* 0x000000ffff035224 */ /* 0x000fca00078e000c */
[----:B------:R-:W-:Y:S04]  /*cd80*/  @P5 LDGSTS.E.BYPASS.LTC128B.128 [R23+0x1b400], desc[UR48][R2.64], !P4 ;  /* 0x1b40000002175fae */ /* 0x000fe8000e101d70 */
[----:B------:R-:W-:Y:S04]  /*cd90*/  @P5 LDGSTS.E.BYPASS.LTC128B.128 [R23+0x1dc00], desc[UR48][R2.64+0x40], !P3 ;  /* 0x1dc0004002175fae */ /* 0x000fe8000d901d70 */
[----:B------:R0:W-:Y:S02]  /*cda0*/  @P5 LDGSTS.E.BYPASS.LTC128B.128 [R23+0x20400], desc[UR48][R2.64+0x80], !P1 ;  /* 0x2040008002175fae */ /* 0x0001e4000c901d70 */
[----:B0-----:R-:W-:-:S02]  /*cdb0*/  @P2 IMAD.MOV.U32 R2, RZ, RZ, R6 ;  /* 0x000000ffff022224 */ /* 0x001fc400078e0006 */
[----:B------:R-:W-:-:S05]  /*cdc0*/  @P2 IMAD.MOV.U32 R3, RZ, RZ, R7 ;  /* 0x000000ffff032224 */ /* 0x000fca00078e0007 */
[----:B------:R1:W-:Y:S04]  /*cdd0*/  @P2 LDGSTS.E.BYPASS.LTC128B.128 [R25+0x1bc00], desc[UR48][R2.64], !P4 ;  /* 0x1bc0000002192fae */ /* 0x0003e8000e101d70 */
[----:B------:R1:W-:Y:S04]  /*cde0*/  @P2 LDGSTS.E.BYPASS.LTC128B.128 [R25+0x1e400], desc[UR48][R2.64+0x40], !P3 ;  /* 0x1e40004002192fae */ /* 0x0003e8000d901d70 */
[----:B----4-:R1:W-:Y:S02]  /*cdf0*/  @P2 LDGSTS.E.BYPASS.LTC128B.128 [R25+0x20c00], desc[UR48][R2.64+0x80], !P1 ;  /* 0x20c0008002192fae */ /* 0x0103e4000c901d70 */
.L_x_135:
[----:B------:R-:W-:Y:S01]  /*ce00*/  ISETP.GE.AND P0, PT, R18, 0x81, PT ;  /* 0x000000811200780c */ /* 0x000fe20003f06270 */
[----:B------:R-:W-:-:S12]  /*ce10*/  BSSY B0, `(.L_x_57) ;  /* 0x000000e000007945 */ /* 0x000fd80003800000 */
[----:B------:R-:W-:Y:S05]  /*ce20*/  @!P0 BRA `(.L_x_58) ;  /* 0x0000000000308947 */ /* 0x000fea0003800000 */
[C---:B------:R-:W-:Y:S02]  /*ce30*/  LOP3.LUT P3, RZ, R16.reuse, 0x4, RZ, 0xc0, !PT ;  /* 0x0000000410ff7812 */ /* 0x040fe4000786c0ff */
[C---:B------:R-:W-:Y:S02]  /*ce40*/  LOP3.LUT P2, RZ, R16.reuse, 0x2, RZ, 0xc0, !PT ;  /* 0x0000000210ff7812 */ /* 0x040fe4000784c0ff */
[----:B------:R-:W-:Y:S02]  /*ce50*/  LOP3.LUT P1, RZ, R16, 0x1, RZ, 0xc0, !PT ;  /* 0x0000000110ff7812 */ /* 0x000fe4000782c0ff */
[----:B-1----:R-:W-:-:S05]  /*ce60*/  IADD3 R2, P0, R35, R14, RZ ;  /* 0x0000000e23027210 */ /* 0x002fca0007f1e0ff */
[----:B------:R-:W-:Y:S02]  /*ce70*/  IMAD.X R3, RZ, RZ, R5, P0 ;  /* 0x000000ffff037224 */ /* 0x000fe400000e0605 */
[----:B------:R-:W-:-:S05]  /*ce80*/  VIADD R5, R4, UR41 ;  /* 0x0000002904057c36 */ /* 0x000fca0008000000 */
[----:B------:R-:W-:Y:S01]  /*ce90*/  @!PT LDS RZ, [RZ] ;  /* 0x00000000fffff984 */ /* 0x000fe20000000800 */
[----:B------:R-:W-:Y:S01]  /*cea0*/  @!PT LDS RZ, [RZ] ;  /* 0x00000000fffff984 */ /* 0x000fe20000000800 */
[----:B------:R-:W-:Y:S01]  /*ceb0*/  @!PT LDS RZ, [RZ] ;  /* 0x00000000fffff984 */ /* 0x000fe20000000800 */
[----:B------:R0:W-:Y:S04]  /*cec0*/  LDGSTS.E.BYPASS.LTC128B.128 [R5+0x1c400], desc[UR48][R2.64], !P3 ;  /* 0x1c40000002057fae */ /* 0x0001e8000d901d70 */
[----:B------:R0:W-:Y:S04]  /*ced0*/  LDGSTS.E.BYPASS.LTC128B.128 [R5+0x1ec00], desc[UR48][R2.64+0x40], !P2 ;  /* 0x1ec0004002057fae */ /* 0x0001e8000d101d70 */
[----:B------:R0:W-:Y:S02]  /*cee0*/  LDGSTS.E.BYPASS.LTC128B.128 [R5+0x21400], desc[UR48][R2.64+0x80], !P1 ;  /* 0x2140008002057fae */ /* 0x0001e4000c901d70 */
.L_x_58:
[----:B------:R-:W-:Y:S05]  /*cef0*/  BSYNC B0 ;  /* 0x0000000000007941 */ /* 0x000fea0003800000 */
.L_x_57:
[----:B------:R-:W-:Y:S01]  /*cf00*/  NOP ;  /* 0x0000000000007918 */ /* 0x000fe20000000000 */
[----:B------:R-:W-:-:S13]  /*cf10*/  PLOP3.LUT P0, PT, PT, PT, PT, 0x80, 0x0 ;  /* 0x000000000000781c */ /* 0x000fda0003f0f070 */
.L_x_59:
[----:B------:R-:W-:Y:S02]  /*cf20*/  PLOP3.LUT P1, PT, P1, P0, PT, 0xa2, 0x0 ;  /* 0x000000000000781c */ /* 0x000fe40000f21472 */
[----:B------:R-:W-:-:S08]  /*cf30*/  @P0 R2UR P1, UR4, R0 ;  /* 0x00000000000402ca */ /* 0x000fd00000020000 */
[----:B------:R-:W-:-:S05]  /*cf40*/  @P0 PLOP3.LUT P0, PT, P1, PT, PT, 0x80, 0x0 ;  /* 0x000000000000081c */ /* 0x000fca0000f0f070 */
[----:B------:R-:W-:Y:S01]  /*cf50*/  @!P1 SYNCS.ARRIVE.TRANS64.RED.A0T1 RZ, [UR4+0x29830], RZ ;  /* 0x029830ffffff99a7 */ /* 0x000fe20008200404 */
[----:B------:R-:W-:Y:S07]  /*cf60*/  @!P1 ARRIVES.LDGSTSBAR.64.TRANSCNT [UR4+0x29830] ;  /* 0x02983000ff0099b0 */ /* 0x000fee0008000a84 */
[----:B------:R-:W-:Y:S05]  /*cf70*/  @P0 BRA.U.ANY `(.L_x_59) ;  /* 0xfffffffd00e80947 */ /* 0x000fea000393ffff */
[----:B------:R-:W-:Y:S01]  /*cf80*/  NOP ;  /* 0x0000000000007918 */ /* 0x000fe20000000000 */
[----:B01----:R-:W-:-:S05]  /*cf90*/  IMAD.U32 R2, RZ, RZ, UR46 ;  /* 0x0000002eff027e24 */ /* 0x003fca000f8e00ff */
[----:B------:R-:W-:-:S13]  /*cfa0*/  ISETP.NE.AND P2, PT, R2, 0x3, PT ;  /* 0x000000030200780c */ /* 0x000fda0003f45270 */
[----:B------:R-:W-:Y:S05]  /*cfb0*/  @!P2 BRA `(.L_x_60) ;  /* 0x000000000004a947 */ /* 0x000fea0003800000 */
[----:B------:R-:W-:Y:S01]  /*cfc0*/  BPT.TRAP 0x1 ;  /* 0x000000040000795c */ /* 0x000fe20000300000 */
.L_x_60:
[----:B------:R0:W-:Y:S02]  /*cfd0*/  SYNCS.ARRIVE.TRANS64.A1T0 RZ, [R0+URZ+0x29830], RZ ;  /* 0x029830ff00ff79a7 */ /* 0x0001e4000810003f */
[----:B------:R-:W-:Y:S05]  /*cfe0*/  WARPSYNC.ALL ;  /* 0x0000000000007948 */ /* 0x000fea0003800000 */
[----:B------:R-:W-:-:S04]  /*cff0*/  UIADD3 UR4, UR41, 0x14400, URZ ;  /* 0x0001440029047890 */ /* 0x000fc8000fffe03f */
[----:B------:R-:W-:Y:S01]  /*d000*/  ULOP3.LUT UP0, URZ, UR4, 0x1bf, URZ, 0xc0, !UPT ;  /* 0x000001bf043f7892 */ /* 0x000fe2000f80c03f */
[----:B------:R-:W-:Y:S05]  /*d010*/  BAR.SYNC.DEFER_BLOCKING 0x8, 0x180 ;  /* 0x0206000000007b1d */ /* 0x000fea0000010000 */
        /* <DEDUP_REMOVED lines=9> */
[----:B------:R-:W-:Y:S01]  /*d0b0*/  IMAD.U32 R6, RZ, RZ, UR8 ;  /* 0x00000008ff067e24 */ /* 0x000fe2000f8e00ff */
[----:B------:R-:W-:Y:S01]  /*d0c0*/  MOV R13, RZ ;  /* 0x000000ff000d7202 */ /* 0x000fe20000000f00 */
[----:B------:R-:W-:Y:S02]  /*d0d0*/  IMAD.U32 R7, RZ, RZ, UR9 ;  /* 0x00000009ff077e24 */ /* 0x000fe4000f8e00ff */
[----:B------:R-:W-:-:S02]  /*d0e0*/  IMAD.U32 R10, RZ, RZ, UR4 ;  /* 0x00000004ff0a7e24 */ /* 0x000fc4000f8e00ff */
[----:B------:R-:W-:Y:S02]  /*d0f0*/  IMAD.U32 R11, RZ, RZ, UR5 ;  /* 0x00000005ff0b7e24 */ /* 0x000fe4000f8e00ff */
[----:B------:R-:W-:Y:S02]  /*d100*/  IMAD.MOV.U32 R8, RZ, RZ, 0x70 ;  /* 0x00000070ff087424 */ /* 0x000fe400078e00ff */
[----:B------:R-:W-:-:S07]  /*d110*/  IMAD.MOV.U32 R12, RZ, RZ, 0x1 ;  /* 0x00000001ff0c7424 */ /* 0x000fce00078e00ff */
[----:B------:R-:W-:-:S07]  /*d120*/  LEPC R20, `(.L_x_61) ;  /* 0x000000001014794e */ /* 0x000fce0000000000 */
[----:B0123--:R-:W-:Y:S05]  /*d130*/  CALL.ABS.NOINC R2 ;  /* 0x0000000002007343 */ /* 0x00ffea0003c00000 */
.L_x_61:
[----:B------:R1:W5:Y:S01]  /*d140*/  LDL R8, [R1+0x14] ;  /* 0x0000140001087983 */ /* 0x0003620000100800 */
[----:B------:R-:W4:Y:S01]  /*d150*/  LDC R6, c[0x0][0x448] ;  /* 0x00011200ff067b82 */ /* 0x000f220000000800 */
[----:B------:R-:W-:Y:S01]  /*d160*/  IMAD R5, RZ, RZ, -UR43 ;  /* 0x8000002bff057e24 */ /* 0x000fe2000f8e02ff */
[C---:B------:R-:W-:Y:S01]  /*d170*/  LOP3.LUT P3, RZ, R16.reuse, 0x4000, RZ, 0xc0, !PT ;  /* 0x0000400010ff7812 */ /* 0x040fe2000786c0ff */
[----:B------:R-:W0:Y:S01]  /*d180*/  S2R R18, SR_TID.X ;  /* 0x0000000000127919 */ /* 0x000e220000002100 */
[C---:B------:R-:W-:Y:S01]  /*d190*/  LOP3.LUT P4, RZ, R16.reuse, 0x2000, RZ, 0xc0, !PT ;  /* 0x0000200010ff7812 */ /* 0x040fe2000788c0ff */
[----:B------:R-:W-:Y:S01]  /*d1a0*/  ULDC.64 UR8, c[0x0][0x2d8] ;  /* 0x0000b60000087ab9 */ /* 0x000fe20000000a00 */
[----:B------:R-:W-:Y:S02]  /*d1b0*/  LOP3.LUT P5, RZ, R16, 0x1000, RZ, 0xc0, !PT ;  /* 0x0000100010ff7812 */ /* 0x000fe400078ac0ff */
[----:B------:R-:W2:Y:S01]  /*d1c0*/  LDC R2, c[0x0][0xc38] ;  /* 0x00030e00ff027b82 */ /* 0x000ea20000000800 */
[----:B----4-:R-:W-:-:S02]  /*d1d0*/  ISETP.NE.AND P0, PT, R6, 0x1, PT ;  /* 0x000000010600780c */ /* 0x010fc40003f05270 */
[----:B------:R-:W-:Y:S02]  /*d1e0*/  R2UR UR6, R32 ;  /* 0x00000000200672ca */ /* 0x000fe400000e0000 */
[C---:B------:R-:W-:Y:S02]  /*d1f0*/  R2UR UR7, R17.reuse ;  /* 0x00000000110772ca */ /* 0x040fe400000e0000 */
[----:B------:R-:W-:Y:S01]  /*d200*/  R2UR UR4, R17 ;  /* 0x00000000110472ca */ /* 0x000fe200000e0000 */
[----:B--2---:R-:W-:Y:S01]  /*d210*/  IMAD R5, R2, R5, UR38 ;  /* 0x0000002602057e24 */ /* 0x004fe2000f8e0205 */
[C---:B0-----:R-:W-:Y:S01]  /*d220*/  LOP3.LUT R20, R18.reuse, 0x7f, RZ, 0xc0, !PT ;  /* 0x0000007f12147812 */ /* 0x041fe200078ec0ff */
[----:B------:R-:W-:-:S04]  /*d230*/  IMAD.SHL.U32 R18, R18, 0x20, RZ ;  /* 0x0000002012127824 */ /* 0x000fc800078e00ff */
[----:B---3--:R-:W0:Y:S01]  /*d240*/  @P0 LDC R0, c[0x0][0x44c] ;  /* 0x00011300ff000b82 */ /* 0x008e220000000800 */
[----:B------:R-:W-:Y:S01]  /*d250*/  IMAD.SHL.U32 R5, R5, 0x80, RZ ;  /* 0x0000008005057824 */ /* 0x000fe200078e00ff */
[----:B------:R-:W-:-:S04]  /*d260*/  SHF.R.U32.HI R20, RZ, 0x2, R20 ;  /* 0x00000002ff147819 */ /* 0x000fc80000011614 */
[----:B------:R-:W-:Y:S02]  /*d270*/  LOP3.LUT R18, R20, 0x60, R18, 0xf8, !PT ;  /* 0x0000006014127812 */ /* 0x000fe400078ef812 */
[----:B------:R-:W2:Y:S01]  /*d280*/  @P0 LDC R3, c[0x0][0x450] ;  /* 0x00011400ff030b82 */ /* 0x000ea20000000800 */
[----:B------:R-:W-:Y:S01]  /*d290*/  UIMAD UR6, UR6, UR8, URZ ;  /* 0x00000008060672a4 */ /* 0x000fe2000f8e023f */
[----:B------:R-:W-:Y:S01]  /*d2a0*/  LOP3.LUT R4, R18, R5, RZ, 0xfc, !PT ;  /* 0x0000000512047212 */ /* 0x000fe200078efcff */
[----:B------:R-:W-:Y:S02]  /*d2b0*/  UIMAD.WIDE.U32 UR4, UR4, UR8, URZ ;  /* 0x00000008040472a5 */ /* 0x000fe4000f8e003f */
[----:B------:R-:W-:Y:S02]  /*d2c0*/  UIMAD UR7, UR7, UR9, UR6 ;  /* 0x00000009070772a4 */ /* 0x000fe4000f8e0206 */
[----:B------:R-:W-:Y:S01]  /*d2d0*/  USHF.R.S32.HI UR6, URZ, 0x1f, UR44 ;  /* 0x0000001f3f067899 */ /* 0x000fe2000801142c */
[----:B------:R-:W-:Y:S01]  /*d2e0*/  IMAD.MOV.U32 R2, RZ, RZ, R4 ;  /* 0x000000ffff027224 */ /* 0x000fe200078e0004 */
[----:B------:R-:W-:Y:S01]  /*d2f0*/  ULDC.64 UR8, c[0x0][0x2e0] ;  /* 0x0000b80000087ab9 */ /* 0x000fe20000000a00 */
[----:B------:R-:W-:Y:S01]  /*d300*/  UIADD3 UR5, UR5, UR7, URZ ;  /* 0x0000000705057290 */ /* 0x000fe2000fffe03f */
[----:B------:R-:W3:Y:S01]  /*d310*/  S2R R18, SR_TID.X ;  /* 0x0000000000127919 */ /* 0x000ee20000002100 */
[----:B0-----:R-:W-:Y:S01]  /*d320*/  @P0 IMAD.HI.U32 R0, R4, R0, RZ ;  /* 0x0000000004000227 */ /* 0x001fe200078e00ff */
[----:B------:R-:W-:-:S02]  /*d330*/  UIMAD UR6, UR6, UR8, URZ ;  /* 0x00000008060672a4 */ /* 0x000fc4000f8e023f */
[----:B------:R-:W-:Y:S02]  /*d340*/  UIMAD.WIDE.U32 UR4, UR44, UR8, UR4 ;  /* 0x000000082c0472a5 */ /* 0x000fe4000f8e0004 */
[----:B--2---:R-:W-:Y:S01]  /*d350*/  @P0 SHF.R.U32.HI R2, RZ, R3, R0 ;  /* 0x00000003ff020219 */ /* 0x004fe20000011600 */
[----:B------:R-:W-:-:S03]  /*d360*/  UIMAD UR6, UR44, UR9, UR6 ;  /* 0x000000092c0672a4 */ /* 0x000fc6000f8e0206 */
[--C-:B------:R-:W-:Y:S01]  /*d370*/  SHF.R.S32.HI R0, RZ, 0x1f, R2.reuse ;  /* 0x0000001fff007819 */ /* 0x100fe20000011402 */
[----:B------:R-:W-:Y:S01]  /*d380*/  ULDC.64 UR8, c[0x0][0x2d0] ;  /* 0x0000b40000087ab9 */ /* 0x000fe20000000a00 */
[----:B------:R-:W-:Y:S01]  /*d390*/  IMAD.MOV R7, RZ, RZ, -R2 ;  /* 0x000000ffff077224 */ /* 0x000fe200078e0a02 */
[----:B------:R-:W-:Y:S01]  /*d3a0*/  UIADD3 UR5, UR5, UR6, URZ ;  /* 0x0000000605057290 */ /* 0x000fe2000fffe03f */
[----:B------:R-:W-:Y:S02]  /*d3b0*/  IMAD.U32 R11, RZ, RZ, UR8 ;  /* 0x00000008ff0b7e24 */ /* 0x000fe4000f8e00ff */
[----:B------:R-:W-:Y:S02]  /*d3c0*/  IMAD R3, R0, UR8, RZ ;  /* 0x0000000800037c24 */ /* 0x000fe4000f8e02ff */
[----:B------:R-:W-:Y:S02]  /*d3d0*/  IMAD R7, R6, R7, R4 ;  /* 0x0000000706077224 */ /* 0x000fe400078e0204 */
[----:B------:R-:W-:-:S02]  /*d3e0*/  IMAD R9, R2, UR9, R3 ;  /* 0x0000000902097c24 */ /* 0x000fc4000f8e0203 */
[----:B------:R-:W-:Y:S01]  /*d3f0*/  IMAD.WIDE.U32 R2, R2, R11, UR4 ;  /* 0x0000000402027e25 */ /* 0x000fe2000f8e000b */
[----:B------:R-:W-:Y:S01]  /*d400*/  SHF.R.S32.HI R0, RZ, 0x1f, R7 ;  /* 0x0000001fff007819 */ /* 0x000fe20000011407 */
[----:B------:R-:W-:-:S03]  /*d410*/  ULDC.64 UR4, c[0x0][0x2c8] ;  /* 0x0000b20000047ab9 */ /* 0x000fc60000000a00 */
[----:B------:R-:W-:Y:S01]  /*d420*/  IADD3 R3, R3, R9, RZ ;  /* 0x0000000903037210 */ /* 0x000fe20007ffe0ff */
[----:B------:R-:W-:Y:S02]  /*d430*/  IMAD R0, R0, UR4, RZ ;  /* 0x0000000400007c24 */ /* 0x000fe4000f8e02ff */
[----:B------:R-:W-:-:S04]  /*d440*/  IMAD.WIDE.U32 R2, R7, UR4, R2 ;  /* 0x0000000407027c25 */ /* 0x000fc8000f8e0002 */
[----:B------:R-:W-:Y:S01]  /*d450*/  IMAD R7, R7, UR5, R0 ;  /* 0x0000000507077c24 */ /* 0x000fe2000f8e0200 */
[----:B------:R-:W-:Y:S02]  /*d460*/  ULDC.64 UR4, c[0x0][0x280] ;  /* 0x0000a00000047ab9 */ /* 0x000fe40000000a00 */
[----:B------:R-:W-:Y:S01]  /*d470*/  IADD3 R0, P0, R2, UR4, RZ ;  /* 0x0000000402007c10 */ /* 0x000fe2000ff1e0ff */
[----:B------:R-:W-:Y:S01]  /*d480*/  UMOV UR4, 0xffffffff ;  /* 0xffffffff00047882 */ /* 0x000fe20000000000 */
[----:B---3--:R-:W-:Y:S02]  /*d490*/  LOP3.LUT R10, R18, 0x7f, RZ, 0xc0, !PT ;  /* 0x0000007f120a7812 */ /* 0x008fe400078ec0ff */
[----:B------:R-:W-:Y:S02]  /*d4a0*/  IADD3.X R4, R3, UR5, R7, P0, !PT ;  /* 0x0000000503047c10 */ /* 0x000fe400087fe407 */
[----:B------:R-:W-:Y:S01]  /*d4b0*/  SHF.R.U32.HI R10, RZ, 0x2, R10 ;  /* 0x00000002ff0a7819 */ /* 0x000fe2000001160a */
[----:B-1----:R-:W-:Y:S06]  /*d4c0*/  BRA.DIV UR4, `(.L_x_62) ;  /* 0x0000003604687947 */ /* 0x002fec000b800000 */
[----:B------:R-:W0:Y:S01]  /*d4d0*/  SHFL.IDX PT, R14, R0, RZ, 0x1c1f ;  /* 0x001c1fff000e7589 */ /* 0x000e2200000e0000 */
[----:B------:R-:W-:-:S03]  /*d4e0*/  IMAD.IADD R5, R10, 0x1, R5 ;  /* 0x000000010a057824 */ /* 0x000fc600078e0205 */
[----:B------:R-:W1:Y:S01]  /*d4f0*/  SHFL.IDX PT, R2, R4, RZ, 0x1c1f ;  /* 0x001c1fff04027589 */ /* 0x000e6200000e0000 */
[C---:B------:R-:W-:Y:S01]  /*d500*/  VIADD R7, R5.reuse, 0x20 ;  /* 0x0000002005077836 */ /* 0x040fe20000000000 */
[----:B------:R-:W-:Y:S02]  /*d510*/  ISETP.GE.AND P0, PT, R5, UR40, PT ;  /* 0x0000002805007c0c */ /* 0x000fe4000bf06270 */
[----:B------:R-:W-:Y:S11]  /*d520*/  SHFL.IDX PT, R6, R4, 0x1, 0x1c1f ;  /* 0x003c1f0004067f89 */ /* 0x000ff600000e0000 */
[----:B0-----:R-:W-:-:S05]  /*d530*/  @!P0 IADD3 R14, P1, R35, R14, RZ ;  /* 0x0000000e230e8210 */ /* 0x001fca0007f3e0ff */
[----:B-1----:R-:W-:Y:S02]  /*d540*/  @!P0 IMAD.X R3, RZ, RZ, R2, P1 ;  /* 0x000000ffff038224 */ /* 0x002fe400008e0602 */
[----:B------:R-:W-:Y:S02]  /*d550*/  @!P0 IMAD.MOV.U32 R2, RZ, RZ, R14 ;  /* 0x000000ffff028224 */ /* 0x000fe400078e000e */
[----:B------:R-:W0:Y:S04]  /*d560*/  SHFL.IDX PT, R14, R0, 0x1, 0x1c1f ;  /* 0x003c1f00000e7f89 */ /* 0x000e2800000e0000 */
[----:B-----5:R-:W-:Y:S04]  /*d570*/  @!P0 LDGSTS.E.BYPASS.LTC128B.128 [R8+0x14400], desc[UR48][R2.64], !P3 ;  /* 0x1440000002088fae */ /* 0x020fe8000d901d70 */
[----:B------:R-:W-:Y:S04]  /*d580*/  @!P0 LDGSTS.E.BYPASS.LTC128B.128 [R8+0x16400], desc[UR48][R2.64+0x40], !P4 ;  /* 0x1640004002088fae */ /* 0x000fe8000e101d70 */
[----:B------:R1:W-:Y:S01]  /*d590*/  @!P0 LDGSTS.E.BYPASS.LTC128B.128 [R8+0x18400], desc[UR48][R2.64+0x80], !P5 ;  /* 0x1840008002088fae */ /* 0x0003e2000e901d70 */
[----:B------:R-:W-:-:S13]  /*d5a0*/  ISETP.GE.AND P0, PT, R7, UR40, PT ;  /* 0x0000002807007c0c */ /* 0x000fda000bf06270 */
[----:B0-----:R-:W-:-:S05]  /*d5b0*/  @!P0 IADD3 R14, P1, R35, R14, RZ ;  /* 0x0000000e230e8210 */ /* 0x001fca0007f3e0ff */
[----:B------:R-:W-:Y:S02]  /*d5c0*/  @!P0 IMAD.X R7, RZ, RZ, R6, P1 ;  /* 0x000000ffff078224 */ /* 0x000fe400008e0606 */
[----:B-1----:R-:W-:Y:S01]  /*d5d0*/  @!P0 IMAD.MOV.U32 R2, RZ, RZ, R14 ;  /* 0x000000ffff028224 */ /* 0x002fe200078e000e */
[----:B------:R-:W-:Y:S02]  /*d5e0*/  SHFL.IDX PT, R6, R4, 0x2, 0x1c1f ;  /* 0x005c1f0004067f89 */ /* 0x000fe400000e0000 */
[----:B------:R-:W-:Y:S01]  /*d5f0*/  @!P0 MOV R3, R7 ;  /* 0x0000000700038202 */ /* 0x000fe20000000f00 */
[----:B------:R-:W-:Y:S01]  /*d600*/  VIADD R7, R5, 0x40 ;  /* 0x0000004005077836 */ /* 0x000fe20000000000 */
[----:B------:R-:W0:Y:S04]  /*d610*/  SHFL.IDX PT, R14, R0, 0x2, 0x1c1f ;  /* 0x005c1f00000e7f89 */ /* 0x000e2800000e0000 */
[----:B------:R-:W-:Y:S04]  /*d620*/  @!P0 LDGSTS.E.BYPASS.LTC128B.128 [R8+0x14c00], desc[UR48][R2.64], !P3 ;  /* 0x14c0000002088fae */ /* 0x000fe8000d901d70 */
[----:B------:R-:W-:Y:S04]  /*d630*/  @!P0 LDGSTS.E.BYPASS.LTC128B.128 [R8+0x16c00], desc[UR48][R2.64+0x40], !P4 ;  /* 0x16c0004002088fae */ /* 0x000fe8000e101d70 */
[----:B------:R1:W-:Y:S01]  /*d640*/  @!P0 LDGSTS.E.BYPASS.LTC128B.128 [R8+0x18c00], desc[UR48][R2.64+0x80], !P5 ;  /* 0x18c0008002088fae */ /* 0x0003e2000e901d70 */
[----:B------:R-:W-:-:S13]  /*d650*/  ISETP.GE.AND P0, PT, R7, UR40, PT ;  /* 0x0000002807007c0c */ /* 0x000fda000bf06270 */
[----:B0-----:R-:W-:-:S05]  /*d660*/  @!P0 IADD3 R14, P1, R35, R14, RZ ;  /* 0x0000000e230e8210 */ /* 0x001fca0007f3e0ff */
[----:B------:R-:W-:Y:S02]  /*d670*/  @!P0 IMAD.X R7, RZ, RZ, R6, P1 ;  /* 0x000000ffff078224 */ /* 0x000fe400008e0606 */
[----:B-1----:R-:W-:Y:S01]  /*d680*/  @!P0 IMAD.MOV.U32 R2, RZ, RZ, R14 ;  /* 0x000000ffff028224 */ /* 0x002fe200078e000e */
[----:B------:R0:W1:Y:S01]  /*d690*/  SHFL.IDX PT, R6, R4, 0x3, 0x1c1f ;  /* 0x007c1f0004067f89 */ /* 0x00006200000e0000 */
[----:B------:R-:W-:-:S03]  /*d6a0*/  @!P0 IMAD.MOV.U32 R3, RZ, RZ, R7 ;  /* 0x000000ffff038224 */ /* 0x000fc600078e0007 */
[----:B------:R0:W2:Y:S04]  /*d6b0*/  SHFL.IDX PT, R14, R0, 0x3, 0x1c1f ;  /* 0x007c1f00000e7f89 */ /* 0x0000a800000e0000 */
[----:B------:R0:W-:Y:S04]  /*d6c0*/  @!P0 LDGSTS.E.BYPASS.LTC128B.128 [R8+0x15400], desc[UR48][R2.64], !P3 ;  /* 0x1540000002088fae */ /* 0x0001e8000d901d70 */
[----:B------:R0:W-:Y:S04]  /*d6d0*/  @!P0 LDGSTS.E.BYPASS.LTC128B.128 [R8+0x17400], desc[UR48][R2.64+0x40], !P4 ;  /* 0x1740004002088fae */ /* 0x0001e8000e101d70 */
[----:B------:R0:W-:Y:S02]  /*d6e0*/  @!P0 LDGSTS.E.BYPASS.LTC128B.128 [R8+0x19400], desc[UR48][R2.64+0x80], !P5 ;  /* 0x1940008002088fae */ /* 0x0001e4000e901d70 */
.L_x_144:
[----:B------:R-:W-:-:S05]  /*d6f0*/  VIADD R5, R5, 0x60 ;  /* 0x0000006005057836 */ /* 0x000fca0000000000 */
[----:B------:R-:W-:-:S13]  /*d700*/  ISETP.GE.AND P0, PT, R5, UR40, PT ;  /* 0x0000002805007c0c */ /* 0x000fda000bf06270 */
[----:B0-2---:R-:W-:-:S05]  /*d710*/  @!P0 IADD3 R2, P1, R35, R14, RZ ;  /* 0x0000000e23028210 */ /* 0x005fca0007f3e0ff */
[----:B-1----:R-:W-:-:S05]  /*d720*/  @!P0 IMAD.X R3, RZ, RZ, R6, P1 ;  /* 0x000000ffff038224 */ /* 0x002fca00008e0606 */
[----:B------:R-:W-:Y:S01]  /*d730*/  @!PT LDS RZ, [RZ] ;  /* 0x00000000fffff984 */ /* 0x000fe20000000800 */
[----:B------:R-:W-:Y:S01]  /*d740*/  @!PT LDS RZ, [RZ] ;  /* 0x00000000fffff984 */ /* 0x000fe20000000800 */
[----:B------:R-:W-:Y:S01]  /*d750*/  @!PT LDS RZ, [RZ] ;  /* 0x00000000fffff984 */ /* 0x000fe20000000800 */
[----:B------:R0:W-:Y:S04]  /*d760*/  @!P0 LDGSTS.E.BYPASS.LTC128B.128 [R8+0x15c00], desc[UR48][R2.64], !P3 ;  /* 0x15c0000002088fae */ /* 0x0001e8000d901d70 */
[----:B------:R0:W-:Y:S04]  /*d770*/  @!P0 LDGSTS.E.BYPASS.LTC128B.128 [R8+0x17c00], desc[UR48][R2.64+0x40], !P4 ;  /* 0x17c0004002088fae */ /* 0x0001e8000e101d70 */
[----:B------:R0:W-:Y:S01]  /*d780*/  @!P0 LDGSTS.E.BYPASS.LTC128B.128 [R8+0x19c00], desc[UR48][R2.64+0x80], !P5 ;  /* 0x19c0008002088fae */ /* 0x0001e2000e901d70 */
[----:B------:R-:W-:Y:S01]  /*d790*/  NOP ;  /* 0x0000000000007918 */ /* 0x000fe20000000000 */
[----:B------:R-:W-:Y:S02]  /*d7a0*/  SYNCS.ARRIVE.TRANS64.RED.A0T1 RZ, [UR41+0x29800], RZ ;  /* 0x029800ffffff79a7 */ /* 0x000fe40008200429 */
[----:B------:R-:W-:Y:S01]  /*d7b0*/  ARRIVES.LDGSTSBAR.64.TRANSCNT [UR41+0x29800] ;  /* 0x02980000ff0079b0 */ /* 0x000fe20008000aa9 */
[----:B------:R-:W-:Y:S01]  /*d7c0*/  NOP ;  /* 0x0000000000007918 */ /* 0x000fe20000000000 */
[----:B------:R-:W-:Y:S01]  /*d7d0*/  ULOP3.LUT UR4, UR37, 0x1, URZ, 0xc, !UPT ;  /* 0x0000000125047892 */ /* 0x000fe2000f8e0c3f */
[----:B------:R-:W-:Y:S05]  /*d7e0*/  SYNCS.ARRIVE.TRANS64.A1T0 RZ, [UR41+0x29800], RZ ;  /* 0x029800ffffff79a7 */ /* 0x000fea0008100029 */
[----:B------:R-:W-:-:S04]  /*d7f0*/  MOV R0, UR4 ;  /* 0x0000000400007c02 */ /* 0x000fc80008000f00 */
[----:B------:R-:W-:-:S04]  /*d800*/  SHF.L.U32 R0, R0, 0x1f, RZ ;  /* 0x0000001f00007819 */ /* 0x000fc800000006ff */
[----:B------:R-:W1:Y:S02]  /*d810*/  SYNCS.PHASECHK.TRANS64.TRYWAIT P0, [UR41+0x29820], R0 ;  /* 0x02982000ff0075a7 */ /* 0x000e640008000169 */
[----:B01----:R-:W-:Y:S05]  /*d820*/  @!P0 BRA `(.L_x_63) ;  /* 0x0000003400c88947 */ /* 0x003fea0003800000 */
.L_x_145:
[----:B0-----:R-:W-:-:S05]  /*d830*/  IMAD.U32 R0, RZ, RZ, UR39 ;  /* 0x00000027ff007e24 */ /* 0x001fca000f8e00ff */
[----:B------:R-:W-:-:S13]  /*d840*/  ISETP.GE.AND P0, PT, R0, 0xa1, PT ;  /* 0x000000a10000780c */ /* 0x000fda0003f06270 */
[----:B------:R-:W-:Y:S05]  /*d850*/  @!P0 BRA `(.L_x_64) ;  /* 0x0000001400a08947 */ /* 0x000fea0003800000 */
[----:B------:R-:W-:Y:S02]  /*d860*/  IMAD.MOV.U32 R18, RZ, RZ, R31 ;  /* 0x000000ffff127224 */ /* 0x000fe400078e001f */
[----:B------:R-:W-:Y:S02]  /*d870*/  IMAD.MOV.U32 R10, RZ, RZ, R19 ;  /* 0x000000ffff0a7224 */ /* 0x000fe400078e0013 */
[----:B------:R-:W-:-:S07]  /*d880*/  IMAD.U32 R29, RZ, RZ, UR42 ;  /* 0x0000002aff1d7e24 */ /* 0x000fce000f8e00ff */
.L_x_84:
[----:B------:R-:W2:Y:S01]  /*d890*/  LDL R2, [R1] ;  /* 0x0000000001027983 */ /* 0x000ea20000100800 */
[----:B0-----:R-:W0:Y:S01]  /*d8a0*/  LDC R4, c[0x0][0x430] ;  /* 0x00010c00ff047b82 */ /* 0x001e220000000800 */
[----:B------:R-:W-:Y:S01]  /*d8b0*/  ULDC.64 UR4, c[0x0][0x428] ;  /* 0x00010a0000047ab9 */ /* 0x000fe20000000a00 */
[----:B------:R-:W-:Y:S01]  /*d8c0*/  ULDC.64 UR6, c[0x0][0x418] ;  /* 0x0001060000067ab9 */ /* 0x000fe20000000a00 */
[----:B------:R-:W1:Y:S01]  /*d8d0*/  S2R R0, SR_TID.X ;  /* 0x0000000000007919 */ /* 0x000e620000002100 */
[----:B0-----:R-:W-:Y:S02]  /*d8e0*/  ISETP.NE.AND P1, PT, R4, 0x1, PT ;  /* 0x000000010400780c */ /* 0x001fe40003f25270 */
[C---:B-1----:R-:W-:Y:S01]  /*d8f0*/  LOP3.LUT R3, R0.reuse, 0x7f, RZ, 0xc0, !PT ;  /* 0x0000007f00037812 */ /* 0x042fe200078ec0ff */
[----:B------:R-:W-:-:S10]  /*d900*/  IMAD.SHL.U32 R0, R0, 0x20, RZ ;  /* 0x0000002000007824 */ /* 0x000fd400078e00ff */
[----:B------:R-:W0:Y:S01]  /*d910*/  @P1 LDC R7, c[0x0][0x438] ;  /* 0x00010e00ff071b82 */ /* 0x000e220000000800 */
[----:B------:R-:W-:-:S04]  /*d920*/  SHF.R.U32.HI R3, RZ, 0x2, R3 ;  /* 0x00000002ff037819 */ /* 0x000fc80000011603 */
[----:B------:R-:W-:-:S03]  /*d930*/  LOP3.LUT R0, R3, 0x60, R0, 0xf8, !PT ;  /* 0x0000006003007812 */ /* 0x000fc600078ef800 */
[----:B------:R-:W1:Y:S08]  /*d940*/  @P1 LDC R3, c[0x0][0x434] ;  /* 0x00010d00ff031b82 */ /* 0x000e700000000800 */
[----:B------:R-:W3:Y:S01]  /*d950*/  @P1 LDC R6, c[0x0][0x434] ;  /* 0x00010d00ff061b82 */ /* 0x000ee20000000800 */
[----:B--2---:R-:W-:-:S04]  /*d960*/  IMAD R11, R29, 0xa0, R2 ;  /* 0x000000a01d0b7824 */ /* 0x004fc800078e0202 */
[----:B------:R-:W-:-:S04]  /*d970*/  IMAD.IADD R0, R0, 0x1, R11 ;  /* 0x0000000100007824 */ /* 0x000fc800078e020b */
[----:B-1----:R-:W-:Y:S01]  /*d980*/  @P1 IMAD.HI.U32 R2, R0, R3, RZ ;  /* 0x0000000300021227 */ /* 0x002fe200078e00ff */
[----:B------:R-:W-:-:S04]  /*d990*/  MOV R5, R0 ;  /* 0x0000000000057202 */ /* 0x000fc80000000f00 */
[----:B0-----:R-:W-:Y:S01]  /*d9a0*/  @P1 SHF.R.U32.HI R5, RZ, R7, R2 ;  /* 0x00000007ff051219 */ /* 0x001fe20000011602 */
[----:B------:R-:W-:-:S03]  /*d9b0*/  IMAD R7, R37, UR4, RZ ;  /* 0x0000000425077c24 */ /* 0x000fc6000f8e02ff */
[--C-:B------:R-:W-:Y:S01]  /*d9c0*/  SHF.R.S32.HI R3, RZ, 0x1f, R5.reuse ;  /* 0x0000001fff037819 */ /* 0x100fe20000011405 */
[----:B------:R-:W-:Y:S02]  /*d9d0*/  IMAD.MOV.U32 R2, RZ, RZ, R5 ;  /* 0x000000ffff027224 */ /* 0x000fe400078e0005 */
[C---:B------:R-:W-:Y:S02]  /*d9e0*/  IMAD R4, R30.reuse, UR5, R7 ;  /* 0x000000051e047c24 */ /* 0x040fe4000f8e0207 */
[----:B------:R-:W-:-:S04]  /*d9f0*/  IMAD.WIDE.U32 R2, R30, UR4, R2 ;  /* 0x000000041e027c25 */ /* 0x000fc8000f8e0002 */
[----:B------:R-:W-:Y:S01]  /*da00*/  IMAD.IADD R3, R4, 0x1, R3 ;  /* 0x0000000104037824 */ /* 0x000fe200078e0203 */
[----:B------:R-:W-:-:S04]  /*da10*/  LEA R8, P0, R2, UR6, 0x2 ;  /* 0x0000000602087c11 */ /* 0x000fc8000f8010ff */
[----:B------:R-:W-:Y:S02]  /*da20*/  LEA.HI.X R9, R2, UR7, R3, 0x2, P0 ;  /* 0x0000000702097c11 */ /* 0x000fe400080f1403 */
[----:B------:R-:W0:Y:S01]  /*da30*/  @P1 LDC R2, c[0x0][0x438] ;  /* 0x00010e00ff021b82 */ /* 0x000e220000000800 */
[C---:B------:R-:W-:Y:S01]  /*da40*/  IMAD.IADD R11, R36.reuse, 0x1, R11 ;  /* 0x00000001240b7824 */ /* 0x040fe200078e020b */
[----:B------:R-:W-:-:S03]  /*da50*/  ISETP.GT.U32.AND P0, PT, R36, 0x9f, PT ;  /* 0x0000009f2400780c */ /* 0x000fc60003f04070 */
[----:B---3--:R-:W-:-:S04]  /*da60*/  @P1 IMAD.HI.U32 R3, R11, R6, RZ ;  /* 0x000000060b031227 */ /* 0x008fc800078e00ff */
[----:B------:R-:W-:Y:S01]  /*da70*/  IMAD.MOV.U32 R12, RZ, RZ, R11 ;  /* 0x000000ffff0c7224 */ /* 0x000fe200078e000b */
[----:B0-----:R-:W-:-:S05]  /*da80*/  @P1 SHF.R.U32.HI R12, RZ, R2, R3 ;  /* 0x00000002ff0c1219 */ /* 0x001fca0000011603 */
[--C-:B------:R-:W-:Y:S01]  /*da90*/  @!P0 SHF.R.S32.HI R3, RZ, 0x1f, R12.reuse ;  /* 0x0000001fff038819 */ /* 0x100fe2000001140c */
[----:B------:R-:W-:-:S04]  /*daa0*/  @!P0 IMAD.MOV.U32 R2, RZ, RZ, R12 ;  /* 0x000000ffff028224 */ /* 0x000fc800078e000c */
[----:B------:R-:W-:Y:S01]  /*dab0*/  @!P0 IMAD.WIDE.U32 R2, R30, UR4, R2 ;  /* 0x000000041e028c25 */ /* 0x000fe2000f8e0002 */
[----:B------:R-:W-:-:S03]  /*dac0*/  ULDC UR4, c[0x0][0x430] ;  /* 0x00010c0000047ab9 */ /* 0x000fc60000000800 */
[----:B------:R-:W-:Y:S01]  /*dad0*/  @!P0 IMAD.IADD R4, R4, 0x1, R3 ;  /* 0x0000000104048824 */ /* 0x000fe200078e0203 */
[----:B------:R-:W-:-:S04]  /*dae0*/  @!P0 LEA R6, P1, R2, UR6, 0x2 ;  /* 0x0000000602068c11 */ /* 0x000fc8000f8210ff */
[----:B------:R-:W-:Y:S02]  /*daf0*/  @!P0 LEA.HI.X R7, R2, UR7, R4, 0x2, P1 ;  /* 0x0000000702078c11 */ /* 0x000fe400088f1404 */
[----:B------:R-:W-:-:S06]  /*db00*/  MOV R4, RZ ;  /* 0x000000ff00047202 */ /* 0x000fcc0000000f00 */
[----:B------:R0:W5:Y:S04]  /*db10*/  @!P0 LDG.E R4, desc[UR48][R6.64] ;  /* 0x0000003006048981 */ /* 0x000168000c1e1900 */
[----:B------:R-:W2:Y:S01]  /*db20*/  LDG.E R6, desc[UR48][R8.64] ;  /* 0x0000003008067981 */ /* 0x000ea2000c1e1900 */
[----:B------:R-:W-:Y:S02]  /*db30*/  IMAD.U32 R13, RZ, RZ, UR46 ;  /* 0x0000002eff0d7e24 */ /* 0x000fe4000f8e00ff */
[----:B------:R-:W-:-:S03]  /*db40*/  VIADD R19, R10, 0x1 ;  /* 0x000000010a137836 */ /* 0x000fc60000000000 */
[----:B------:R-:W-:Y:S01]  /*db50*/  ISETP.NE.AND P3, PT, R13, 0x3, PT ;  /* 0x000000030d00780c */ /* 0x000fe20003f65270 */
[----:B------:R-:W-:Y:S01]  /*db60*/  IMAD.MOV R3, RZ, RZ, -R5 ;  /* 0x000000ffff037224 */ /* 0x000fe200078e0a05 */
[----:B------:R-:W-:Y:S01]  /*db70*/  ISETP.NE.AND P0, PT, R19, 0x2, PT ;  /* 0x000000021300780c */ /* 0x000fe20003f05270 */
[----:B------:R-:W-:Y:S02]  /*db80*/  IMAD.MOV R2, RZ, RZ, -R12 ;  /* 0x000000ffff027224 */ /* 0x000fe400078e0a0c */
[----:B0-----:R-:W-:Y:S01]  /*db90*/  IMAD R7, R3, UR4, R0 ;  /* 0x0000000403077c24 */ /* 0x001fe2000f8e0200 */
[----:B------:R-:W-:Y:S01]  /*dba0*/  SEL R31, RZ, 0x1, P0 ;  /* 0x00000001ff1f7807 */ /* 0x000fe20000000000 */
[----:B------:R-:W-:Y:S02]  /*dbb0*/  IMAD.MOV.U32 R0, RZ, RZ, R29 ;  /* 0x000000ffff007224 */ /* 0x000fe400078e001d */
[----:B------:R-:W-:Y:S01]  /*dbc0*/  IMAD R5, R2, UR4, R11 ;  /* 0x0000000402057c24 */ /* 0x000fe2000f8e020b */
[----:B------:R-:W-:Y:S01]  /*dbd0*/  SEL R19, R19, RZ, P0 ;  /* 0x000000ff13137207 */ /* 0x000fe20000000000 */
[----:B------:R-:W-:Y:S01]  /*dbe0*/  VIADD R29, R29, 0xffffffff ;  /* 0xffffffff1d1d7836 */ /* 0x000fe20000000000 */
[----:B------:R-:W-:-:S02]  /*dbf0*/  LOP3.LUT R31, R18, R31, RZ, 0x3c, !PT ;  /* 0x0000001f121f7212 */ /* 0x000fc400078e3cff */
[----:B------:R-:W-:Y:S02]  /*dc00*/  ISETP.GT.AND P2, PT, R0, RZ, PT ;  /* 0x000000ff0000720c */ /* 0x000fe40003f44270 */
[----:B--2---:R-:W-:Y:S01]  /*dc10*/  SHF.R.S32.HI R27, RZ, 0x1f, R6 ;  /* 0x0000001fff1b7819 */ /* 0x004fe20000011406 */
[----:B------:R-:W-:Y:S10]  /*dc20*/  @!P3 BRA `(.L_x_65) ;  /* 0x000000000004b947 */ /* 0x000ff40003800000 */
[----:B------:R-:W-:Y:S01]  /*dc30*/  BPT.TRAP 0x1 ;  /* 0x000000040000795c */ /* 0x000fe20000300000 */
.L_x_65:
[----:B------:R-:W-:Y:S01]  /*dc40*/  LEA R0, R19, UR41, 0x3 ;  /* 0x0000002913007c11 */ /* 0x000fe2000f8e18ff */
[----:B------:R-:W-:Y:S01]  /*dc50*/  BSSY B0, `(.L_x_66) ;  /* 0x0000005000007945 */ /* 0x000fe20003800000 */
[----:B------:R-:W-:Y:S02]  /*dc60*/  SHF.L.U32 R28, R31, 0x1f, RZ ;  /* 0x0000001f1f1c7819 */ /* 0x000fe400000006ff */
[----:B------:R-:W-:Y:S02]  /*dc70*/  SHF.R.S32.HI R24, RZ, 0x1f, R7 ;  /* 0x0000001fff187819 */ /* 0x000fe40000011407 */
[----:B------:R-:W0:Y:S02]  /*dc80*/  SYNCS.PHASECHK.TRANS64.TRYWAIT P0, [R0+URZ+0x29880], R28 ;  /* 0x0298801c000075a7 */ /* 0x000e24000800017f */
[----:B0-----:R-:W-:Y:S05]  /*dc90*/  @!P0 BRA `(.L_x_67) ;  /* 0x0000003000c48947 */ /* 0x001fea0003800000 */
.L_x_146:
[----:B------:R-:W-:Y:S05]  /*dca0*/  BSYNC B0 ;  /* 0x0000000000007941 */ /* 0x000fea0003800000 */
.L_x_66:
[----:B------:R-:W-:Y:S01]  /*dcb0*/  ULDC.64 UR4, c[0x0][0x328] ;  /* 0x0000ca0000047ab9 */ /* 0x000fe20000000a00 */
[----:B------:R-:W-:Y:S01]  /*dcc0*/  ULDC.64 UR6, c[0x0][0x338] ;  /* 0x0000ce0000067ab9 */ /* 0x000fe20000000a00 */
[----:B------:R-:W-:Y:S01]  /*dcd0*/  IMAD R8, R24, UR4, RZ ;  /* 0x0000000418087c24 */ /* 0x000fe2000f8e02ff */
[----:B------:R-:W1:Y:S01]  /*dce0*/  S2R R12, SR_TID.X ;  /* 0x00000000000c7919 */ /* 0x000e620000002100 */
[C---:B------:R-:W-:Y:S01]  /*dcf0*/  IMAD.WIDE.U32 R2, R7.reuse, UR4, RZ ;  /* 0x0000000407027c25 */ /* 0x040fe2000f8e00ff */
[----:B------:R-:W-:Y:S01]  /*dd00*/  ULDC.64 UR8, c[0x0][0x330] ;  /* 0x0000cc0000087ab9 */ /* 0x000fe20000000a00 */
[----:B------:R-:W-:Y:S01]  /*dd10*/  SHF.R.S32.HI R25, RZ, 0x1f, R5 ;  /* 0x0000001fff197819 */ /* 0x000fe20000011405 */
[----:B------:R-:W-:Y:S01]  /*dd20*/  ULDC.64 UR10, c[0x0][0x318] ;  /* 0x0000c600000a7ab9 */ /* 0x000fe20000000a00 */
[----:B------:R-:W-:Y:S01]  /*dd30*/  IMAD R8, R7, UR5, R8 ;  /* 0x0000000507087c24 */ /* 0x000fe2000f8e0208 */
[----:B-----5:R-:W-:Y:S01]  /*dd40*/  SHF.R.S32.HI R26, RZ, 0x1f, R4 ;  /* 0x0000001fff1a7819 */ /* 0x020fe20000011404 */
[----:B------:R-:W-:Y:S01]  /*dd50*/  IMAD R23, R32, UR8, RZ ;  /* 0x0000000820177c24 */ /* 0x000fe2000f8e02ff */
[C---:B------:R-:W-:Y:S01]  /*dd60*/  LOP3.LUT P3, RZ, R16.reuse, 0x10, RZ, 0xc0, !PT ;  /* 0x0000001010ff7812 */ /* 0x040fe2000786c0ff */
[----:B------:R-:W-:Y:S01]  /*dd70*/  IMAD R11, R25, UR4, RZ ;  /* 0x00000004190b7c24 */ /* 0x000fe2000f8e02ff */
[----:B------:R-:W-:Y:S01]  /*dd80*/  IADD3 R3, R3, R8, RZ ;  /* 0x0000000803037210 */ /* 0x000fe20007ffe0ff */
[----:B------:R-:W-:Y:S01]  /*dd90*/  IMAD R8, R27, UR6, RZ ;  /* 0x000000061b087c24 */ /* 0x000fe2000f8e02ff */
[----:B------:R-:W-:Y:S01]  /*dda0*/  LOP3.LUT P1, RZ, R16, 0x8, RZ, 0xc0, !PT ;  /* 0x0000000810ff7812 */ /* 0x000fe2000782c0ff */
[----:B------:R-:W-:-:S02]  /*ddb0*/  IMAD R23, R17, UR9, R23 ;  /* 0x0000000911177c24 */ /* 0x000fc4000f8e0217 */
[C---:B------:R-:W-:Y:S02]  /*ddc0*/  IMAD R8, R6.reuse, UR7, R8 ;  /* 0x0000000706087c24 */ /* 0x040fe4000f8e0208 */
[----:B------:R-:W-:-:S04]  /*ddd0*/  IMAD.WIDE.U32 R2, R6, UR6, R2 ;  /* 0x0000000606027c25 */ /* 0x000fc8000f8e0002 */
[----:B------:R-:W-:Y:S02]  /*dde0*/  IMAD.IADD R3, R3, 0x1, R8 ;  /* 0x0000000103037824 */ /* 0x000fe400078e0208 */
[----:B------:R-:W-:Y:S02]  /*ddf0*/  IMAD R11, R5, UR5, R11 ;  /* 0x00000005050b7c24 */ /* 0x000fe4000f8e020b */
[----:B------:R-:W-:-:S03]  /*de00*/  IMAD.WIDE.U32 R2, R17, UR8, R2 ;  /* 0x0000000811027c25 */ /* 0x000fc6000f8e0002 */
[----:B------:R-:W-:Y:S02]  /*de10*/  IADD3 R8, P0, R2, UR10, RZ ;  /* 0x0000000a02087c10 */ /* 0x000fe4000ff1e0ff */
[----:B-1----:R-:W-:Y:S02]  /*de20*/  LOP3.LUT R12, R12, 0x7f, RZ, 0xc0, !PT ;  /* 0x0000007f0c0c7812 */ /* 0x002fe400078ec0ff */
[----:B------:R-:W-:Y:S01]  /*de30*/  IADD3.X R9, R23, UR11, R3, P0, !PT ;  /* 0x0000000b17097c10 */ /* 0x000fe200087fe403 */
[----:B------:R-:W-:Y:S01]  /*de40*/  IMAD.WIDE.U32 R2, R5, UR4, RZ ;  /* 0x0000000405027c25 */ /* 0x000fe2000f8e00ff */
[----:B------:R-:W-:Y:S01]  /*de50*/  SHF.R.U32.HI R12, RZ, 0x5, R12 ;  /* 0x00000005ff0c7819 */ /* 0x000fe2000001160c */
[----:B------:R-:W-:Y:S02]  /*de60*/  UMOV UR4, 0xffffffff ;  /* 0xffffffff00047882 */ /* 0x000fe40000000000 */
[----:B------:R-:W-:Y:S02]  /*de70*/  IMAD.IADD R3, R3, 0x1, R11 ;  /* 0x0000000103037824 */ /* 0x000fe400078e020b */
[----:B------:R-:W-:-:S02]  /*de80*/  IMAD R11, R26, UR6, RZ ;  /* 0x000000061a0b7c24 */ /* 0x000fc4000f8e02ff */
[----:B------:R-:W-:-:S04]  /*de90*/  IMAD.WIDE.U32 R2, R4, UR6, R2 ;  /* 0x0000000604027c25 */ /* 0x000fc8000f8e0002 */
[----:B------:R-:W-:Y:S02]  /*dea0*/  IMAD R11, R4, UR7, R11 ;  /* 0x00000007040b7c24 */ /* 0x000fe4000f8e020b */
[----:B------:R-:W-:Y:S02]  /*deb0*/  IMAD.SHL.U32 R12, R12, 0x400, RZ ;  /* 0x000004000c0c7824 */ /* 0x000fe400078e00ff */
[----:B------:R-:W-:Y:S02]  /*dec0*/  IMAD.IADD R3, R3, 0x1, R11 ;  /* 0x0000000103037824 */ /* 0x000fe400078e020b */
[----:B------:R-:W-:Y:S02]  /*ded0*/  IMAD R20, R19, 0x5000, R12 ;  /* 0x0000500013147824 */ /* 0x000fe400078e020c */
[----:B------:R-:W-:-:S03]  /*dee0*/  IMAD.WIDE.U32 R2, R17, UR8, R2 ;  /* 0x0000000811027c25 */ /* 0x000fc6000f8e0002 */
[----:B------:R-:W-:-:S04]  /*def0*/  IADD3 R22, P0, R2, UR10, RZ ;  /* 0x0000000a02167c10 */ /* 0x000fc8000ff1e0ff */
[----:B------:R-:W-:Y:S01]  /*df00*/  IADD3.X R23, R23, UR11, R3, P0, !PT ;  /* 0x0000000b17177c10 */ /* 0x000fe200087fe403 */
[----:B------:R-:W-:Y:S08]  /*df10*/  BRA.DIV UR4, `(.L_x_68) ;  /* 0x0000003204387947 */ /* 0x000ff0000b800000 */
[----:B------:R-:W1:Y:S01]  /*df20*/  SHFL.IDX PT, R2, R8, RZ, 0x1c1f ;  /* 0x001c1fff08027589 */ /* 0x000e6200000e0000 */
[----:B------:R-:W-:-:S03]  /*df30*/  IADD3 R20, R20, UR41, R33 ;  /* 0x0000002914147c10 */ /* 0x000fc6000fffe021 */
[----:B------:R-:W2:Y:S02]  /*df40*/  SHFL.IDX PT, R3, R9, RZ, 0x1c1f ;  /* 0x001c1fff09037589 */ /* 0x000ea400000e0000 */
[----:B------:R-:W-:Y:S02]  /*df50*/  IMAD.IADD R21, R34, 0x1, R20 ;  /* 0x0000000122157824 */ /* 0x000fe400078e0214 */
[----:B------:R-:W-:Y:S01]  /*df60*/  SHFL.IDX PT, R23, R23, RZ, 0x1c1f ;  /* 0x001c1fff17177589 */ /* 0x000fe200000e0000 */
[----:B-1----:R-:W-:-:S05]  /*df70*/  IADD3 R2, P0, R35, R2, RZ ;  /* 0x0000000223027210 */ /* 0x002fca0007f1e0ff */
[----:B--2---:R-:W-:-:S05]  /*df80*/  IMAD.X R3, RZ, RZ, R3, P0 ;  /* 0x000000ffff037224 */ /* 0x004fca00000e0603 */
[----:B------:R-:W-:Y:S04]  /*df90*/  LDGSTS.E.BYPASS.LTC128B.128 [R20+0xa400], desc[UR48][R2.64], !P3 ;  /* 0x0a40000002147fae */ /* 0x000fe8000d901d70 */
[----:B------:R1:W-:Y:S04]  /*dfa0*/  LDGSTS.E.BYPASS.LTC128B.128 [R21+0xa400], desc[UR48][R2.64+0x40], !P1 ;  /* 0x0a40004002157fae */ /* 0x0003e8000c901d70 */
[----:B-1----:R-:W1:Y:S04]  /*dfb0*/  SHFL.IDX PT, R2, R8, 0x1, 0x1c1f ;  /* 0x003c1f0008027f89 */ /* 0x002e6800000e0000 */
[----:B------:R-:W2:Y:S01]  /*dfc0*/  SHFL.IDX PT, R3, R9, 0x1, 0x1c1f ;  /* 0x003c1f0009037f89 */ /* 0x000ea200000e0000 */
[----:B-1----:R-:W-:-:S04]  /*dfd0*/  IADD3 R2, P0, R35, R2, RZ ;  /* 0x0000000223027210 */ /* 0x002fc80007f1e0ff */
[----:B--2---:R-:W-:-:S05]  /*dfe0*/  IADD3.X R3, RZ, R3, RZ, P0, !PT ;  /* 0x00000003ff037210 */ /* 0x004fca00007fe4ff */
        /* <DEDUP_REMOVED lines=15> */
.L_x_158:
        /* <DEDUP_REMOVED lines=9> */
.L_x_69:
        /* <DEDUP_REMOVED lines=11> */
.L_x_70:
[----:B------:R2:W-:Y:S01]  /*e220*/  SYNCS.ARRIVE.TRANS64.A1T0 RZ, [R0+URZ+0x29870], RZ ;  /* 0x029870ff00ff79a7 */ /* 0x0005e2000810003f */
[----:B------:R-:W-:Y:S05]  /*e230*/  @!P3 BRA `(.L_x_71) ;  /* 0x000000000004b947 */ /* 0x000fea0003800000 */
[----:B------:R-:W-:Y:S01]  /*e240*/  BPT.TRAP 0x1 ;  /* 0x000000040000795c */ /* 0x000fe20000300000 */
.L_x_71:
[----:B------:R-:W3:Y:S01]  /*e250*/  SYNCS.PHASECHK.TRANS64.TRYWAIT P0, [R0+URZ+0x29840], R28 ;  /* 0x0298401c000075a7 */ /* 0x000ee2000800017f */
[----:B------:R-:W-:Y:S04]  /*e260*/  BSSY B0, `(.L_x_72) ;  /* 0x0000002000007945 */ /* 0x000fe80003800000 */
[----:B---3--:R-:W-:Y:S05]  /*e270*/  @!P0 BRA `(.L_x_73) ;  /* 0x0000003000d48947 */ /* 0x008fea0003800000 */
.L_x_159:
[----:B------:R-:W-:Y:S05]  /*e280*/  BSYNC B0 ;  /* 0x0000000000007941 */ /* 0x000fea0003800000 */
.L_x_72:
[----:B------:R-:W4:Y:S01]  /*e290*/  LDL R9, [R1+0x4] ;  /* 0x0000040001097983 */ /* 0x000f220000100800 */
[----:B------:R-:W-:Y:S01]  /*e2a0*/  ULDC.64 UR4, c[0x0][0x300] ;  /* 0x0000c00000047ab9 */ /* 0x000fe20000000a00 */
[----:B------:R-:W-:Y:S01]  /*e2b0*/  ULDC.64 UR6, c[0x0][0x310] ;  /* 0x0000c40000067ab9 */ /* 0x000fe20000000a00 */
[----:B------:R-:W-:Y:S01]  /*e2c0*/  IMAD R8, R24, UR4, RZ ;  /* 0x0000000418087c24 */ /* 0x000fe2000f8e02ff */
[----:B------:R-:W-:Y:S01]  /*e2d0*/  ULDC.64 UR8, c[0x0][0x308] ;  /* 0x0000c20000087ab9 */ /* 0x000fe20000000a00 */
[C---:B------:R-:W-:Y:S01]  /*e2e0*/  IMAD.WIDE.U32 R2, R7.reuse, UR4, RZ ;  /* 0x0000000407027c25 */ /* 0x040fe2000f8e00ff */
[----:B------:R-:W-:Y:S01]  /*e2f0*/  ULDC.64 UR10, c[0x0][0x2e8] ;  /* 0x0000ba00000a7ab9 */ /* 0x000fe20000000a00 */
[C---:B------:R-:W-:Y:S02]  /*e300*/  LOP3.LUT P4, RZ, R16.reuse, 0x4, RZ, 0xc0, !PT ;  /* 0x0000000410ff7812 */ /* 0x040fe4000788c0ff */
[----:B------:R-:W-:Y:S01]  /*e310*/  IMAD R8, R7, UR5, R8 ;  /* 0x0000000507087c24 */ /* 0x000fe2000f8e0208 */
[C---:B------:R-:W-:Y:S01]  /*e320*/  LOP3.LUT P3, RZ, R16.reuse, 0x2, RZ, 0xc0, !PT ;  /* 0x0000000210ff7812 */ /* 0x040fe2000786c0ff */
[----:B------:R-:W-:Y:S01]  /*e330*/  IMAD R27, R27, UR6, RZ ;  /* 0x000000061b1b7c24 */ /* 0x000fe2000f8e02ff */
[----:B------:R-:W-:Y:S01]  /*e340*/  LOP3.LUT P1, RZ, R16, 0x1, RZ, 0xc0, !PT ;  /* 0x0000000110ff7812 */ /* 0x000fe2000782c0ff */
[----:B------:R-:W-:-:S02]  /*e350*/  IMAD.IADD R3, R3, 0x1, R8 ;  /* 0x0000000103037824 */ /* 0x000fc400078e0208 */
[C---:B------:R-:W-:Y:S02]  /*e360*/  IMAD R27, R6.reuse, UR7, R27 ;  /* 0x00000007061b7c24 */ /* 0x040fe4000f8e021b */
[----:B------:R-:W-:-:S04]  /*e370*/  IMAD.WIDE.U32 R2, R6, UR6, R2 ;  /* 0x0000000606027c25 */ /* 0x000fc8000f8e0002 */
[----:B------:R-:W-:Y:S02]  /*e380*/  IMAD.IADD R3, R3, 0x1, R27 ;  /* 0x0000000103037824 */ /* 0x000fe400078e021b */
[----:B------:R-:W-:Y:S02]  /*e390*/  IMAD R20, R32, UR8, RZ ;  /* 0x0000000820147c24 */ /* 0x000fe4000f8e02ff */
[----:B------:R-:W-:-:S04]  /*e3a0*/  IMAD.WIDE.U32 R2, R17, UR8, R2 ;  /* 0x0000000811027c25 */ /* 0x000fc8000f8e0002 */
[----:B------:R-:W-:Y:S01]  /*e3b0*/  IMAD R20, R17, UR9, R20 ;  /* 0x0000000911147c24 */ /* 0x000fe2000f8e0214 */
[----:B------:R-:W-:Y:S01]  /*e3c0*/  IADD3 R6, P0, R2, UR10, RZ ;  /* 0x0000000a02067c10 */ /* 0x000fe2000ff1e0ff */
[----:B------:R-:W-:-:S03]  /*e3d0*/  IMAD R8, R25, UR4, RZ ;  /* 0x0000000419087c24 */ /* 0x000fc6000f8e02ff */
[----:B------:R-:W-:Y:S01]  /*e3e0*/  IADD3.X R7, R20, UR11, R3, P0, !PT ;  /* 0x0000000b14077c10 */ /* 0x000fe200087fe403 */
[C---:B------:R-:W-:Y:S02]  /*e3f0*/  IMAD R8, R5.reuse, UR5, R8 ;  /* 0x0000000505087c24 */ /* 0x040fe4000f8e0208 */
[----:B------:R-:W-:Y:S01]  /*e400*/  IMAD.WIDE.U32 R2, R5, UR4, RZ ;  /* 0x0000000405027c25 */ /* 0x000fe2000f8e00ff */
[----:B------:R-:W-:-:S03]  /*e410*/  UMOV UR4, 0xffffffff ;  /* 0xffffffff00047882 */ /* 0x000fc60000000000 */
[----:B------:R-:W-:Y:S01]  /*e420*/  IMAD R5, R26, UR6, RZ ;  /* 0x000000061a057c24 */ /* 0x000fe2000f8e02ff */
[----:B------:R-:W-:-:S03]  /*e430*/  IADD3 R3, R3, R8, RZ ;  /* 0x0000000803037210 */ /* 0x000fc60007ffe0ff */
[C---:B------:R-:W-:Y:S02]  /*e440*/  IMAD R5, R4.reuse, UR7, R5 ;  /* 0x0000000704057c24 */ /* 0x040fe4000f8e0205 */
[----:B------:R-:W-:-:S04]  /*e450*/  IMAD.WIDE.U32 R2, R4, UR6, R2 ;  /* 0x0000000604027c25 */ /* 0x000fc8000f8e0002 */
[----:B------:R-:W-:Y:S02]  /*e460*/  IMAD.IADD R3, R3, 0x1, R5 ;  /* 0x0000000103037824 */ /* 0x000fe400078e0205 */
[----:B------:R-:W-:-:S03]  /*e470*/  IMAD.WIDE.U32 R2, R17, UR8, R2 ;  /* 0x0000000811027c25 */ /* 0x000fc6000f8e0002 */
[----:B------:R-:W-:-:S04]  /*e480*/  IADD3 R8, P0, R2, UR10, RZ ;  /* 0x0000000a02087c10 */ /* 0x000fc8000ff1e0ff */
[----:B------:R-:W-:Y:S01]  /*e490*/  IADD3.X R20, R20, UR11, R3, P0, !PT ;  /* 0x0000000b14147c10 */ /* 0x000fe200087fe403 */
[----:B----4-:R-:W-:Y:S01]  /*e4a0*/  IMAD R9, R19, 0x7800, R9 ;  /* 0x0000780013097824 */ /* 0x010fe200078e0209 */
[----:B------:R-:W-:Y:S07]  /*e4b0*/  BRA.DIV UR4, `(.L_x_74) ;  /* 0x0000003204587947 */ /* 0x000fee000b800000 */
[----:B------:R-:W4:Y:S01]  /*e4c0*/  SHFL.IDX PT, R14, R6, RZ, 0x1c1f ;  /* 0x001c1fff060e7589 */ /* 0x000f2200000e0000 */
[----:B------:R-:W-:-:S03]  /*e4d0*/  VIADD R9, R9, UR41 ;  /* 0x0000002909097c36 */ /* 0x000fc60008000000 */
[----:B------:R-:W5:Y:S04]  /*e4e0*/  SHFL.IDX PT, R3, R7, RZ, 0x1c1f ;  /* 0x001c1fff07037589 */ /* 0x000f6800000e0000 */
[----:B------:R-:W-:Y:S04]  /*e4f0*/  SHFL.IDX PT, R5, R7, 0x2, 0x1c1f ;  /* 0x005c1f0007057f89 */ /* 0x000fe800000e0000 */
[----:B------:R-:W-:Y:S01]  /*e500*/  SHFL.IDX PT, R20, R20, RZ, 0x1c1f ;  /* 0x001c1fff14147589 */ /* 0x000fe200000e0000 */
[----:B----4-:R-:W-:-:S03]  /*e510*/  IADD3 R2, P0, R35, R14, RZ ;  /* 0x0000000e23027210 */ /* 0x010fc60007f1e0ff */
[----:B------:R-:W4:Y:S02]  /*e520*/  SHFL.IDX PT, R14, R6, 0x1, 0x1c1f ;  /* 0x003c1f00060e7f89 */ /* 0x000f2400000e0000 */
[----:B-----5:R-:W-:-:S05]  /*e530*/  IMAD.X R3, RZ, RZ, R3, P0 ;  /* 0x000000ffff037224 */ /* 0x020fca00000e0603 */
[----:B------:R-:W-:Y:S04]  /*e540*/  LDGSTS.E.BYPASS.LTC128B.128 [R9+0x1a400], desc[UR48][R2.64], !P4 ;  /* 0x1a40000002097fae */ /* 0x000fe8000e101d70 */
[----:B------:R-:W-:Y:S04]  /*e550*/  LDGSTS.E.BYPASS.LTC128B.128 [R9+0x1cc00], desc[UR48][R2.64+0x40], !P3 ;  /* 0x1cc0004002097fae */ /* 0x000fe8000d901d70 */
[----:B------:R5:W-:Y:S04]  /*e560*/  LDGSTS.E.BYPASS.LTC128B.128 [R9+0x1f400], desc[UR48][R2.64+0x80], !P1 ;  /* 0x1f40008002097fae */ /* 0x000be8000c901d70 */
[----:B-----5:R-:W5:Y:S01]  /*e570*/  SHFL.IDX PT, R3, R7, 0x1, 0x1c1f ;  /* 0x003c1f0007037f89 */ /* 0x020f6200000e0000 */
[----:B----4-:R-:W-:-:S03]  /*e580*/  IADD3 R2, P0, R35, R14, RZ ;  /* 0x0000000e23027210 */ /* 0x010fc60007f1e0ff */
[----:B------:R-:W4:Y:S04]  /*e590*/  SHFL.IDX PT, R14, R6, 0x2, 0x1c1f ;  /* 0x005c1f00060e7f89 */ /* 0x000f2800000e0000 */
[----:B------:R-:W-:Y:S01]  /*e5a0*/  SHFL.IDX PT, R7, R7, 0x3, 0x1c1f ;  /* 0x007c1f0007077f89 */ /* 0x000fe200000e0000 */
[----:B-----5:R-:W-:Y:S01]  /*e5b0*/  IMAD.X R3, RZ, RZ, R3, P0 ;  /* 0x000000ffff037224 */ /* 0x020fe200000e0603 */
[----:B----4-:R-:W-:-:S04]  /*e5c0*/  IADD3 R4, P0, R35, R14, RZ ;  /* 0x0000000e23047210 */ /* 0x010fc80007f1e0ff */
[----:B------:R-:W-:Y:S04]  /*e5d0*/  LDGSTS.E.BYPASS.LTC128B.128 [R9+0x1ac00], desc[UR48][R2.64], !P4 ;  /* 0x1ac0000002097fae */ /* 0x000fe8000e101d70 */
[----:B------:R-:W-:Y:S01]  /*e5e0*/  LDGSTS.E.BYPASS.LTC128B.128 [R9+0x1d400], desc[UR48][R2.64+0x40], !P3 ;  /* 0x1d40004002097fae */ /* 0x000fe2000d901d70 */
[----:B------:R-:W-:-:S03]  /*e5f0*/  IMAD.X R5, RZ, RZ, R5, P0 ;  /* 0x000000ffff057224 */ /* 0x000fc600000e0605 */
[----:B------:R4:W-:Y:S04]  /*e600*/  LDGSTS.E.BYPASS.LTC128B.128 [R9+0x1fc00], desc[UR48][R2.64+0x80], !P1 ;  /* 0x1fc0008002097fae */ /* 0x0009e8000c901d70 */
[----:B------:R0:W-:Y:S04]  /*e610*/  LDGSTS.E.BYPASS.LTC128B.128 [R9+0x1b400], desc[UR48][R4.64], !P4 ;  /* 0x1b40000004097fae */ /* 0x0001e8000e101d70 */
[----:B------:R0:W-:Y:S04]  /*e620*/  LDGSTS.E.BYPASS.LTC128B.128 [R9+0x1dc00], desc[UR48][R4.64+0x40], !P3 ;  /* 0x1dc0004004097fae */ /* 0x0001e8000d901d70 */
[----:B----4-:R-:W4:Y:S04]  /*e630*/  SHFL.IDX PT, R2, R6, 0x3, 0x1c1f ;  /* 0x007c1f0006027f89 */ /* 0x010f2800000e0000 */
[----:B------:R0:W-:Y:S04]  /*e640*/  LDGSTS.E.BYPASS.LTC128B.128 [R9+0x20400], desc[UR48][R4.64+0x80], !P1 ;  /* 0x2040008004097fae */ /* 0x0001e8000c901d70 */
[----:B------:R0:W0:Y:S01]  /*e650*/  SHFL.IDX PT, R14, R8, RZ, 0x1c1f ;  /* 0x001c1fff080e7589 */ /* 0x00002200000e0000 */
[----:B----4-:R-:W-:-:S05]  /*e660*/  IADD3 R2, P0, R35, R2, RZ ;  /* 0x0000000223027210 */ /* 0x010fca0007f1e0ff */
[----:B------:R-:W-:-:S05]  /*e670*/  IMAD.X R3, RZ, RZ, R7, P0 ;  /* 0x000000ffff037224 */ /* 0x000fca00000e0607 */
[----:B------:R4:W-:Y:S04]  /*e680*/  LDGSTS.E.BYPASS.LTC128B.128 [R9+0x1bc00], desc[UR48][R2.64], !P4 ;  /* 0x1bc0000002097fae */ /* 0x0009e8000e101d70 */
[----:B------:R4:W-:Y:S04]  /*e690*/  LDGSTS.E.BYPASS.LTC128B.128 [R9+0x1e400], desc[UR48][R2.64+0x40], !P3 ;  /* 0x1e40004002097fae */ /* 0x0009e8000d901d70 */
[----:B0-----:R4:W-:Y:S02]  /*e6a0*/  LDGSTS.E.BYPASS.LTC128B.128 [R9+0x20c00], desc[UR48][R2.64+0x80], !P1 ;  /* 0x20c0008002097fae */ /* 0x0019e4000c901d70 */
.L_x_171:
[----:B----4-:R-:W-:-:S04]  /*e6b0*/  IADD3 R2, P0, R35, R14, RZ ;  /* 0x0000000e23027210 */ /* 0x010fc80007f1e0ff */
[----:B------:R-:W-:Y:S02]  /*e6c0*/  IADD3.X R3, RZ, R20, RZ, P0, !PT ;  /* 0x00000014ff037210 */ /* 0x000fe400007fe4ff */
[----:B------:R-:W-:-:S03]  /*e6d0*/  PLOP3.LUT P0, PT, PT, PT, PT, 0x80, 0x0 ;  /* 0x000000000000781c */ /* 0x000fc60003f0f070 */
[----:B------:R-:W-:Y:S01]  /*e6e0*/  @!PT LDS RZ, [RZ] ;  /* 0x00000000fffff984 */ /* 0x000fe20000000800 */
[----:B------:R-:W-:Y:S01]  /*e6f0*/  @!PT LDS RZ, [RZ] ;  /* 0x00000000fffff984 */ /* 0x000fe20000000800 */
[----:B------:R-:W-:Y:S01]  /*e700*/  @!PT LDS RZ, [RZ] ;  /* 0x00000000fffff984 */ /* 0x000fe20000000800 */
[----:B------:R0:W-:Y:S04]  /*e710*/  LDGSTS.E.BYPASS.LTC128B.128 [R9+0x1c400], desc[UR48][R2.64], !P4 ;  /* 0x1c40000002097fae */ /* 0x0001e8000e101d70 */
[----:B------:R0:W-:Y:S04]  /*e720*/  LDGSTS.E.BYPASS.LTC128B.128 [R9+0x1ec00], desc[UR48][R2.64+0x40], !P3 ;  /* 0x1ec0004002097fae */ /* 0x0001e8000d901d70 */
[----:B------:R0:W-:Y:S01]  /*e730*/  LDGSTS.E.BYPASS.LTC128B.128 [R9+0x21400], desc[UR48][R2.64+0x80], !P1 ;  /* 0x2140008002097fae */ /* 0x0001e2000c901d70 */
[----:B------:R-:W-:Y:S01]  /*e740*/  NOP ;  /* 0x0000000000007918 */ /* 0x000fe20000000000 */
.L_x_75:
[----:B------:R-:W-:Y:S02]  /*e750*/  PLOP3.LUT P1, PT, P1, P0, PT, 0xa2, 0x0 ;  /* 0x000000000000781c */ /* 0x000fe40000f21472 */
[----:B------:R-:W-:-:S08]  /*e760*/  @P0 R2UR P1, UR4, R0 ;  /* 0x00000000000402ca */ /* 0x000fd00000020000 */
[----:B------:R-:W-:-:S05]  /*e770*/  @P0 PLOP3.LUT P0, PT, P1, PT, PT, 0x80, 0x0 ;  /* 0x000000000000081c */ /* 0x000fca0000f0f070 */
[----:B------:R-:W-:Y:S01]  /*e780*/  @!P1 SYNCS.ARRIVE.TRANS64.RED.A0T1 RZ, [UR4+0x29830], RZ ;  /* 0x029830ffffff99a7 */ /* 0x000fe20008200404 */
[----:B------:R-:W-:Y:S07]  /*e790*/  @!P1 ARRIVES.LDGSTSBAR.64.TRANSCNT [UR4+0x29830] ;  /* 0x02983000ff0099b0 */ /* 0x000fee0008000a84 */
[----:B------:R-:W-:Y:S05]  /*e7a0*/  @P0 BRA.U.ANY `(.L_x_75) ;  /* 0xfffffffd00e80947 */ /* 0x000fea000393ffff */
[----:B------:R-:W-:Y:S01]  /*e7b0*/  NOP ;  /* 0x0000000000007918 */ /* 0x000fe20000000000 */
[----:B0-----:R-:W-:-:S05]  /*e7c0*/  IMAD.U32 R2, RZ, RZ, UR46 ;  /* 0x0000002eff027e24 */ /* 0x001fca000f8e00ff */
[----:B------:R-:W-:-:S13]  /*e7d0*/  ISETP.NE.AND P3, PT, R2, 0x3, PT ;  /* 0x000000030200780c */ /* 0x000fda0003f65270 */
[----:B------:R-:W-:Y:S05]  /*e7e0*/  @!P3 BRA `(.L_x_76) ;  /* 0x000000000004b947 */ /* 0x000fea0003800000 */
[----:B------:R-:W-:Y:S01]  /*e7f0*/  BPT.TRAP 0x1 ;  /* 0x000000040000795c */ /* 0x000fe20000300000 */
.L_x_76:
[----:B------:R2:W-:Y:S02]  /*e800*/  SYNCS.ARRIVE.TRANS64.A1T0 RZ, [R0+URZ+0x29830], RZ ;  /* 0x029830ff00ff79a7 */ /* 0x0005e4000810003f */
[----:B--23--:R-:W-:-:S05]  /*e810*/  IMAD.U32 R0, RZ, RZ, UR47 ;  /* 0x0000002fff007e24 */ /* 0x00cfca000f8e00ff */
[----:B------:R-:W-:-:S13]  /*e820*/  ISETP.NE.AND P0, PT, R0, 0x3, PT ;  /* 0x000000030000780c */ /* 0x000fda0003f05270 */
[----:B------:R-:W-:Y:S05]  /*e830*/  @!P0 BRA `(.L_x_77) ;  /* 0x0000000000048947 */ /* 0x000fea0003800000 */
[----:B------:R-:W-:Y:S01]  /*e840*/  BPT.TRAP 0x1 ;  /* 0x000000040000795c */ /* 0x000fe20000300000 */
.L_x_77:
[----:B------:R-:W-:Y:S01]  /*e850*/  LOP3.LUT R3, R18, 0x1, RZ, 0x3c, !PT ;  /* 0x0000000112037812 */ /* 0x000fe200078e3cff */
[----:B------:R-:W-:Y:S01]  /*e860*/  BSSY B0, `(.L_x_78) ;  /* 0x0000005000007945 */ /* 0x000fe20003800000 */
[----:B------:R-:W-:Y:S02]  /*e870*/  LEA R0, R10, UR41, 0x3 ;  /* 0x000000290a007c11 */ /* 0x000fe4000f8e18ff */
[----:B------:R-:W-:-:S04]  /*e880*/  SHF.L.U32 R3, R3, 0x1f, RZ ;  /* 0x0000001f03037819 */ /* 0x000fc800000006ff */
[----:B------:R-:W0:Y:S02]  /*e890*/  SYNCS.PHASECHK.TRANS64.TRYWAIT P1, [R0+URZ+0x29870], R3 ;  /* 0x02987003000075a7 */ /* 0x000e24000802017f */
[----:B0-----:R-:W-:Y:S05]  /*e8a0*/  @!P1 BRA `(.L_x_79) ;  /* 0x0000003000cc9947 */ /* 0x001fea0003800000 */
.L_x_172:
[----:B------:R-:W-:Y:S05]  /*e8b0*/  BSYNC B0 ;  /* 0x0000000000007941 */ /* 0x000fea0003800000 */
.L_x_78:
[----:B------:R-:W-:-:S05]  /*e8c0*/  IMAD.U32 R2, RZ, RZ, UR46 ;  /* 0x0000002eff027e24 */ /* 0x000fca000f8e00ff */
[----:B------:R-:W-:-:S13]  /*e8d0*/  ISETP.NE.AND P1, PT, R2, 0x3, PT ;  /* 0x000000030200780c */ /* 0x000fda0003f25270 */
[----:B------:R-:W-:Y:S05]  /*e8e0*/  @!P1 BRA `(.L_x_80) ;  /* 0x0000000000049947 */ /* 0x000fea0003800000 */
[----:B------:R-:W-:Y:S01]  /*e8f0*/  BPT.TRAP 0x1 ;  /* 0x000000040000795c */ /* 0x000fe20000300000 */
.L_x_80:
[----:B0-----:R-:W-:Y:S01]  /*e900*/  SHF.L.U32 R3, R18, 0x1f, RZ ;  /* 0x0000001f12037819 */ /* 0x001fe200000006ff */
[----:B------:R-:W-:-:S03]  /*e910*/  IMAD R12, R10, 0x5000, RZ ;  /* 0x000050000a0c7824 */ /* 0x000fc600078e02ff */
[----:B------:R-:W0:Y:S02]  /*e920*/  SYNCS.PHASECHK.TRANS64.TRYWAIT P1, [R0+URZ+0x29860], R3 ;  /* 0x02986003000075a7 */ /* 0x000e24000802017f */
[----:B0-----:R-:W-:Y:S05]  /*e930*/  @!P1 BRA `(.L_x_81) ;  /* 0x0000003000bc9947 */ /* 0x001fea0003800000 */
.L_x_173:
[----:B------:R-:W0:Y:S04]  /*e940*/  LDL R2, [R1+0xc] ;  /* 0x00000c0001027983 */ /* 0x000e280000100800 */
[----:B------:R-:W2:Y:S04]  /*e950*/  LDL R10, [R1+0x10] ;  /* 0x00001000010a7983 */ /* 0x000ea80000100800 */
[----:B------:R-:W3:Y:S01]  /*e960*/  LDL R13, [R1+0x8] ;  /* 0x00000800010d7983 */ /* 0x000ee20000100800 */
[----:B------:R-:W-:Y:S05]  /*e970*/  WARPSYNC.ALL ;  /* 0x0000000000007948 */ /* 0x000fea0003800000 */
[----:B------:R-:W-:-:S04]  /*e980*/  MOV R24, UR46 ;  /* 0x0000002e00187c02 */ /* 0x000fc80008000f00 */
[----:B------:R-:W-:Y:S02]  /*e990*/  ISETP.NE.AND P1, PT, R24, 0x3, PT ;  /* 0x000000031800780c */ /* 0x000fe40003f25270 */
[----:B0-----:R-:W-:-:S05]  /*e9a0*/  LOP3.LUT R3, R12, R2, RZ, 0xfc, !PT ;  /* 0x000000020c037212 */ /* 0x001fca00078efcff */
[----:B------:R-:W0:Y:S01]  /*e9b0*/  LDSM.16.MT88.4 R4, [R3+UR41+0xa400] ;  /* 0x00a400290304783b */ /* 0x000e220008004200 */
[----:B------:R-:W-:Y:S01]  /*e9c0*/  VIADD R2, R3, UR41 ;  /* 0x0000002903027c36 */ /* 0x000fe20008000000 */
[----:B---3--:R-:W-:-:S03]  /*e9d0*/  LOP3.LUT R18, R12, R13, RZ, 0xfc, !PT ;  /* 0x0000000d0c127212 */ /* 0x008fc600078efcff */
[----:B--2---:R-:W-:Y:S02]  /*e9e0*/  IMAD.IADD R2, R10, 0x1, R2 ;  /* 0x000000010a027824 */ /* 0x004fe400078e0202 */
[----:B------:R-:W-:Y:S01]  /*e9f0*/  VIADD R18, R18, UR41 ;  /* 0x0000002912127c36 */ /* 0x000fe20008000000 */
[C-C-:B0-----:R-:W-:Y:S02]  /*ea00*/  PRMT R8, R4.reuse, 0x6420, R5.reuse ;  /* 0x0000642004087816 */ /* 0x141fe40000000005 */
[----:B------:R-:W-:Y:S02]  /*ea10*/  PRMT R9, R4, 0x7531, R5 ;  /* 0x0000753104097816 */ /* 0x000fe40000000005 */
[C-C-:B------:R-:W-:Y:S02]  /*ea20*/  PRMT R10, R6.reuse, 0x6420, R7.reuse ;  /* 0x00006420060a7816 */ /* 0x140fe40000000007 */
[----:B------:R-:W-:Y:S02]  /*ea30*/  PRMT R11, R6, 0x7531, R7 ;  /* 0x00007531060b7816 */ /* 0x000fe40000000007 */
[----:B------:R-:W0:Y:S04]  /*ea40*/  LDSM.16.MT88.4 R4, [R2+0xa400] ;  /* 0x00a400000204783b */ /* 0x000e280000004200 */
[----:B------:R-:W-:Y:S01]  /*ea50*/  STSM.16.M88.4 [R18+0x400], R8 ;  /* 0x0004000812007844 */ /* 0x000fe20000000200 */
[----:B0-----:R-:W-:-:S02]  /*ea60*/  PRMT R12, R4, 0x6420, R5 ;  /* 0x00006420040c7816 */ /* 0x001fc40000000005 */
[----:B------:R-:W-:Y:S02]  /*ea70*/  PRMT R13, R4, 0x7531, R5 ;  /* 0x00007531040d7816 */ /* 0x000fe40000000005 */
[C-C-:B------:R-:W-:Y:S02]  /*ea80*/  PRMT R14, R6.reuse, 0x6420, R7.reuse ;  /* 0x00006420060e7816 */ /* 0x140fe40000000007 */
[----:B------:R-:W-:-:S05]  /*ea90*/  PRMT R15, R6, 0x7531, R7 ;  /* 0x00007531060f7816 */ /* 0x000fca0000000007 */
[----:B------:R-:W-:Y:S04]  /*eaa0*/  STSM.16.M88.4 [R18+0xc00], R12 ;  /* 0x000c000c12007844 */ /* 0x000fe80000000200 */
[----:B------:R-:W0:Y:S02]  /*eab0*/  LDSM.16.MT88.4 R8, [R3+UR41+0xb400] ;  /* 0x00b400290308783b */ /* 0x000e240008004200 */
[C-C-:B0-----:R-:W-:Y:S02]  /*eac0*/  PRMT R4, R8.reuse, 0x6420, R9.reuse ;  /* 0x0000642008047816 */ /* 0x141fe40000000009 */
[----:B------:R-:W-:Y:S02]  /*ead0*/  PRMT R5, R8, 0x7531, R9 ;  /* 0x0000753108057816 */ /* 0x000fe40000000009 */
[----:B------:R-:W-:-:S02]  /*eae0*/  PRMT R6, R10, 0x6420, R11 ;  /* 0x000064200a067816 */ /* 0x000fc4000000000b */
[----:B------:R-:W-:Y:S02]  /*eaf0*/  PRMT R7, R10, 0x7531, R11 ;  /* 0x000075310a077816 */ /* 0x000fe4000000000b */
[----:B------:R-:W0:Y:S04]  /*eb00*/  LDSM.16.MT88.4 R8, [R2+0xb400] ;  /* 0x00b400000208783b */ /* 0x000e280000004200 */
[----:B------:R-:W-:Y:S01]  /*eb10*/  STSM.16.M88.4 [R18+0x1400], R4 ;  /* 0x0014000412007844 */ /* 0x000fe20000000200 */
[C-C-:B0-----:R-:W-:Y:S02]  /*eb20*/  PRMT R20, R8.reuse, 0x6420, R9.reuse ;  /* 0x0000642008147816 */ /* 0x141fe40000000009 */
[----:B------:R-:W-:Y:S02]  /*eb30*/  PRMT R21, R8, 0x7531, R9 ;  /* 0x0000753108157816 */ /* 0x000fe40000000009 */
[----:B-1----:R-:W-:-:S02]  /*eb40*/  PRMT R22, R10, 0x6420, R11 ;  /* 0x000064200a167816 */ /* 0x002fc4000000000b */
        /* <DEDUP_REMOVED lines=11> */
[----:B------:R-:W-:-:S02]  /*ec00*/  PRMT R14, R10, 0x6420, R11 ;  /* 0x000064200a0e7816 */ /* 0x000fc4000000000b */
        /* <DEDUP_REMOVED lines=8> */
[----:B------:R0:W-:Y:S02]  /*ec90*/  STSM.16.M88.4 [R18+0x3400], R4 ;  /* 0x0034000412007844 */ /* 0x0001e40000000200 */
[C-C-:B0-----:R-:W-:Y:S02]  /*eca0*/  PRMT R4, R8.reuse, 0x6420, R9.reuse ;  /* 0x0000642008047816 */ /* 0x141fe40000000009 */
[----:B------:R-:W-:-:S02]  /*ecb0*/  PRMT R5, R8, 0x7531, R9 ;  /* 0x0000753108057816 */ /* 0x000fc40000000009 */
[C-C-:B------:R-:W-:Y:S02]  /*ecc0*/  PRMT R6, R10.reuse, 0x6420, R11.reuse ;  /* 0x000064200a067816 */ /* 0x140fe4000000000b */
[----:B------:R-:W-:-:S05]  /*ecd0*/  PRMT R7, R10, 0x7531, R11 ;  /* 0x000075310a077816 */ /* 0x000fca000000000b */
[----:B------:R-:W-:Y:S04]  /*ece0*/  STSM.16.M88.4 [R18+0x3c00], R4 ;  /* 0x003c000412007844 */ /* 0x000fe80000000200 */
[----:B------:R-:W0:Y:S04]  /*ecf0*/  LDSM.16.MT88.4 R8, [R3+UR41+0xe400] ;  /* 0x00e400290308783b */ /* 0x000e280008004200 */
[----:B------:R-:W1:Y:S01]  /*ed00*/  LDSM.16.MT88.4 R12, [R2+0xe400] ;  /* 0x00e40000020c783b */ /* 0x000e620000004200 */
[C-C-:B0-----:R-:W-:Y:S02]  /*ed10*/  PRMT R20, R8.reuse, 0x6420, R9.reuse ;  /* 0x0000642008147816 */ /* 0x141fe40000000009 */
[----:B------:R-:W-:-:S02]  /*ed20*/  PRMT R21, R8, 0x7531, R9 ;  /* 0x0000753108157816 */ /* 0x000fc40000000009 */
[C-C-:B------:R-:W-:Y:S02]  /*ed30*/  PRMT R22, R10.reuse, 0x6420, R11.reuse ;  /* 0x000064200a167816 */ /* 0x140fe4000000000b */
[----:B------:R-:W-:Y:S02]  /*ed40*/  PRMT R23, R10, 0x7531, R11 ;  /* 0x000075310a177816 */ /* 0x000fe4000000000b */
[C-C-:B-1----:R-:W-:Y:S02]  /*ed50*/  PRMT R4, R12.reuse, 0x6420, R13.reuse ;  /* 0x000064200c047816 */ /* 0x142fe4000000000d */
[----:B------:R-:W-:Y:S01]  /*ed60*/  PRMT R5, R12, 0x7531, R13 ;  /* 0x000075310c057816 */ /* 0x000fe2000000000d */
[----:B------:R0:W-:Y:S01]  /*ed70*/  STSM.16.M88.4 [R18+0x4400], R20 ;  /* 0x0044001412007844 */ /* 0x0001e20000000200 */
[C-C-:B------:R-:W-:Y:S02]  /*ed80*/  PRMT R6, R14.reuse, 0x6420, R15.reuse ;  /* 0x000064200e067816 */ /* 0x140fe4000000000f */
[----:B------:R-:W-:-:S05]  /*ed90*/  PRMT R7, R14, 0x7531, R15 ;  /* 0x000075310e077816 */ /* 0x000fca000000000f */
[----:B------:R0:W-:Y:S01]  /*eda0*/  STSM.16.M88.4 [R18+0x4c00], R4 ;  /* 0x004c000412007844 */ /* 0x0001e20000000200 */
[----:B------:R-:W-:Y:S01]  /*edb0*/  @!PT LDS RZ, [RZ] ;  /* 0x00000000fffff984 */ /* 0x000fe20000000800 */
[----:B------:R-:W-:Y:S01]  /*edc0*/  @!PT LDS RZ, [RZ] ;  /* 0x00000000fffff984 */ /* 0x000fe20000000800 */
[----:B------:R-:W-:Y:S01]  /*edd0*/  @!PT LDS RZ, [RZ] ;  /* 0x00000000fffff984 */ /* 0x000fe20000000800 */
[----:B------:R-:W-:Y:S01]  /*ede0*/  @!PT LDS RZ, [RZ] ;  /* 0x00000000fffff984 */ /* 0x000fe20000000800 */
[----:B------:R1:W-:Y:S06]  /*edf0*/  MEMBAR.ALL.CTA ;  /* 0x0000000000007992 */ /* 0x0003ec0000008000 */
[----:B-1----:R-:W1:Y:S01]  /*ee00*/  FENCE.VIEW.ASYNC.S ;  /* 0x00000000000073c6 */ /* 0x002e620000000000 */
[----:B------:R-:W-:Y:S05]  /*ee10*/  @!P1 BRA `(.L_x_82) ;  /* 0x0000000000049947 */ /* 0x000fea0003800000 */
[----:B------:R-:W-:Y:S01]  /*ee20*/  BPT.TRAP 0x1 ;  /* 0x000000040000795c */ /* 0x000fe20000300000 */
.L_x_82:
[----:B-1----:R1:W-:Y:S01]  /*ee30*/  SYNCS.ARRIVE.TRANS64.A1T0 RZ, [R0+URZ+0x29850], RZ ;  /* 0x029850ff00ff79a7 */ /* 0x0023e2000810003f */
[----:B------:R-:W-:Y:S06]  /*ee40*/  BAR.SYNC.DEFER_BLOCKING 0x2, 0x80 ;  /* 0x0082000000007b1d */ /* 0x000fec0000010000 */
[----:B------:R-:W-:Y:S05]  /*ee50*/  @!P0 BRA `(.L_x_83) ;  /* 0x0000000000048947 */ /* 0x000fea0003800000 */
[----:B------:R-:W-:Y:S01]  /*ee60*/  BPT.TRAP 0x1 ;  /* 0x000000040000795c */ /* 0x000fe20000300000 */
.L_x_83:
[----:B-1----:R-:W-:Y:S02]  /*ee70*/  VIADD R0, R0, 0x29880 ;  /* 0x0002988000007836 */ /* 0x002fe40000000000 */
[----:B------:R-:W-:Y:S02]  /*ee80*/  IMAD.U32 R3, RZ, RZ, UR45 ;  /* 0x0000002dff037e24 */ /* 0x000fe4000f8e00ff */
[----:B0-----:R-:W-:Y:S02]  /*ee90*/  IMAD.MOV.U32 R18, RZ, RZ, R31 ;  /* 0x000000ffff127224 */ /* 0x001fe400078e001f */
[----:B------:R-:W-:Y:S01]  /*eea0*/  IMAD.MOV.U32 R10, RZ, RZ, R19 ;  /* 0x000000ffff0a7224 */ /* 0x000fe200078e0013 */
[----:B------:R-:W-:-:S04]  /*eeb0*/  PRMT R0, R3, 0x654, R0 ;  /* 0x0000065403007816 */ /* 0x000fc80000000000 */
[----:B------:R0:W-:Y:S01]  /*eec0*/  SYNCS.ARRIVE.TRANS64.RED.A1T0 RZ, [R0+URZ], RZ ;  /* 0x000000ff00ff79a7 */ /* 0x0001e2000810043f */
[----:B------:R-:W-:Y:S05]  /*eed0*/  @P2 BRA `(.L_x_84) ;  /* 0xffffffe8006c2947 */ /* 0x000fea000383ffff */
.L_x_64:
[----:B0-----:R-:W-:-:S05]  /*eee0*/  IMAD.U32 R0, RZ, RZ, UR47 ;  /* 0x0000002fff007e24 */ /* 0x001fca000f8e00ff */
[----:B------:R-:W-:-:S13]  /*eef0*/  ISETP.NE.AND P1, PT, R0, 0x3, PT ;  /* 0x000000030000780c */ /* 0x000fda0003f25270 */
[----:B------:R-:W-:Y:S05]  /*ef00*/  @!P1 BRA `(.L_x_85) ;  /* 0x0000000000049947 */ /* 0x000fea0003800000 */
[----:B------:R-:W-:Y:S01]  /*ef10*/  BPT.TRAP 0x1 ;  /* 0x000000040000795c */ /* 0x000fe20000300000 */
.L_x_85:
[----:B------:R-:W-:Y:S01]  /*ef20*/  LOP3.LUT R0, R31, 0x1, RZ, 0x3c, !PT ;  /* 0x000000011f007812 */ /* 0x000fe200078e3cff */
[----:B------:R-:W-:Y:S01]  /*ef30*/  BSSY B0, `(.L_x_86) ;  /* 0x0000005000007945 */ /* 0x000fe20003800000 */
[----:B------:R-:W-:Y:S02]  /*ef40*/  LEA R3, R19, UR41, 0x3 ;  /* 0x0000002913037c11 */ /* 0x000fe4000f8e18ff */
[----:B------:R-:W-:-:S04]  /*ef50*/  SHF.L.U32 R0, R0, 0x1f, RZ ;  /* 0x0000001f00007819 */ /* 0x000fc800000006ff */
[----:B------:R-:W0:Y:S02]  /*ef60*/  SYNCS.PHASECHK.TRANS64.TRYWAIT P0, [R3+URZ+0x29870], R0 ;  /* 0x02987000030075a7 */ /* 0x000e24000800017f */
[----:B0-----:R-:W-:Y:S05]  /*ef70*/  @!P0 BRA `(.L_x_87) ;  /* 0x0000002c00408947 */ /* 0x001fea0003800000 */
.L_x_174:
[----:B------:R-:W-:Y:S05]  /*ef80*/  BSYNC B0 ;  /* 0x0000000000007941 */ /* 0x000fea0003800000 */
.L_x_86:
[----:B------:R-:W-:-:S05]  /*ef90*/  IMAD.U32 R2, RZ, RZ, UR46 ;  /* 0x0000002eff027e24 */ /* 0x000fca000f8e00ff */
[----:B------:R-:W-:-:S13]  /*efa0*/  ISETP.NE.AND P0, PT, R2, 0x3, PT ;  /* 0x000000030200780c */ /* 0x000fda0003f05270 */
[----:B------:R-:W-:Y:S05]  /*efb0*/  @!P0 BRA `(.L_x_88) ;  /* 0x0000000000048947 */ /* 0x000fea0003800000 */
[----:B------:R-:W-:Y:S01]  /*efc0*/  BPT.TRAP 0x1 ;  /* 0x000000040000795c */ /* 0x000fe20000300000 */
.L_x_88:
[----:B0-----:R-:W-:Y:S01]  /*efd0*/  SHF.L.U32 R0, R31, 0x1f, RZ ;  /* 0x0000001f1f007819 */ /* 0x001fe200000006ff */
[----:B------:R-:W-:-:S03]  /*efe0*/  IMAD R14, R19, 0x5000, RZ ;  /* 0x00005000130e7824 */ /* 0x000fc600078e02ff */
[----:B------:R-:W0:Y:S02]  /*eff0*/  SYNCS.PHASECHK.TRANS64.TRYWAIT P0, [R3+URZ+0x29860], R0 ;  /* 0x02986000030075a7 */ /* 0x000e24000800017f */
[----:B0-----:R-:W-:Y:S05]  /*f000*/  @!P0 BRA `(.L_x_89) ;  /* 0x0000002c00308947 */ /* 0x001fea0003800000 */
.L_x_175:
[----:B------:R-:W0:Y:S04]  /*f010*/  LDL R2, [R1+0xc] ;  /* 0x00000c0001027983 */ /* 0x000e280000100800 */
[----:B------:R-:W2:Y:S04]  /*f020*/  LDL R4, [R1+0x10] ;  /* 0x0000100001047983 */ /* 0x000ea80000100800 */
[----:B------:R-:W3:Y:S01]  /*f030*/  LDL R15, [R1+0x8] ;  /* 0x00000800010f7983 */ /* 0x000ee20000100800 */
[----:B------:R-:W-:Y:S05]  /*f040*/  WARPSYNC.ALL ;  /* 0x0000000000007948 */ /* 0x000fea0003800000 */
[----:B------:R-:W-:-:S05]  /*f050*/  IMAD.U32 R18, RZ, RZ, UR46 ;  /* 0x0000002eff127e24 */ /* 0x000fca000f8e00ff */
[----:B------:R-:W-:Y:S02]  /*f060*/  ISETP.NE.AND P0, PT, R18, 0x3, PT ;  /* 0x000000031200780c */ /* 0x000fe40003f05270 */
[----:B0-----:R-:W-:-:S04]  /*f070*/  LOP3.LUT R0, R14, R2, RZ, 0xfc, !PT ;  /* 0x000000020e007212 */ /* 0x001fc800078efcff */
[----:B------:R-:W-:Y:S02]  /*f080*/  IADD3 R2, R0, UR41, RZ ;  /* 0x0000002900027c10 */ /* 0x000fe4000fffe0ff */
[----:B---3--:R-:W-:-:S03]  /*f090*/  LOP3.LUT R17, R14, R15, RZ, 0xfc, !PT ;  /* 0x0000000f0e117212 */ /* 0x008fc600078efcff */
[----:B--2---:R-:W-:Y:S02]  /*f0a0*/  IMAD.IADD R2, R4, 0x1, R2 ;  /* 0x0000000104027824 */ /* 0x004fe400078e0202 */
[----:B------:R-:W0:Y:S01]  /*f0b0*/  LDSM.16.MT88.4 R4, [R0+UR41+0xa400] ;  /* 0x00a400290004783b */ /* 0x000e220008004200 */
[----:B------:R-:W-:-:S03]  /*f0c0*/  VIADD R17, R17, UR41 ;  /* 0x0000002911117c36 */ /* 0x000fc60008000000 */
[----:B------:R-:W1:Y:S01]  /*f0d0*/  LDSM.16.MT88.4 R8, [R2+0xa400] ;  /* 0x00a400000208783b */ /* 0x000e620000004200 */
[C-C-:B0-----:R-:W-:Y:S02]  /*f0e0*/  PRMT R12, R4.reuse, 0x6420, R5.reuse ;  /* 0x00006420040c7816 */ /* 0x141fe40000000005 */
[----:B------:R-:W-:Y:S02]  /*f0f0*/  PRMT R13, R4, 0x7531, R5 ;  /* 0x00007531040d7816 */ /* 0x000fe40000000005 */
[C-C-:B------:R-:W-:Y:S02]  /*f100*/  PRMT R14, R6.reuse, 0x6420, R7.reuse ;  /* 0x00006420060e7816 */ /* 0x140fe40000000007 */
[----:B------:R-:W-:Y:S02]  /*f110*/  PRMT R15, R6, 0x7531, R7 ;  /* 0x00007531060f7816 */ /* 0x000fe40000000007 */
[C-C-:B-1----:R-:W-:Y:S02]  /*f120*/  PRMT R4, R8.reuse, 0x6420, R9.reuse ;  /* 0x0000642008047816 */ /* 0x142fe40000000009 */
[----:B------:R-:W-:Y:S01]  /*f130*/  PRMT R5, R8, 0x7531, R9 ;  /* 0x0000753108057816 */ /* 0x000fe20000000009 */
[----:B------:R-:W-:Y:S01]  /*f140*/  STSM.16.M88.4 [R17+0x400], R12 ;  /* 0x0004000c11007844 */ /* 0x000fe20000000200 */
[----:B------:R-:W-:-:S02]  /*f150*/  PRMT R6, R10, 0x6420, R11 ;  /* 0x000064200a067816 */ /* 0x000fc4000000000b */
        /* <DEDUP_REMOVED lines=10> */
[----:B------:R-:W-:Y:S01]  /*f200*/  STSM.16.M88.4 [R17+0x1400], R12 ;  /* 0x0014000c11007844 */ /* 0x000fe20000000200 */
        /* <DEDUP_REMOVED lines=47> */
.L_x_90:
[----:B-1----:R1:W-:Y:S01]  /*f500*/  SYNCS.ARRIVE.TRANS64.A1T0 RZ, [R3+URZ+0x29850], RZ ;  /* 0x029850ff03ff79a7 */ /* 0x0023e2000810003f */
[----:B------:R-:W-:Y:S06]  /*f510*/  BAR.SYNC.DEFER_BLOCKING 0x2, 0x80 ;  /* 0x0082000000007b1d */ /* 0x000fec0000010000 */
[----:B------:R-:W-:Y:S05]  /*f520*/  @!P1 BRA `(.L_x_91) ;  /* 0x0000000000049947 */ /* 0x000fea0003800000 */
[----:B------:R-:W-:Y:S01]  /*f530*/  BPT.TRAP 0x1 ;  /* 0x000000040000795c */ /* 0x000fe20000300000 */
.L_x_91:
[----:B0-----:R-:W0:Y:S01]  /*f540*/  LDC R4, c[0x0][0xc34] ;  /* 0x00030d00ff047b82 */ /* 0x001e220000000800 */
[----:B------:R-:W-:Y:S01]  /*f550*/  VIADD R19, R19, 0x1 ;  /* 0x0000000113137836 */ /* 0x000fe20000000000 */
[----:B------:R-:W-:Y:S01]  /*f560*/  UIADD3 UR38, UR50, UR38, URZ ;  /* 0x0000002632267290 */ /* 0x000fe2000fffe03f */
[----:B-1----:R-:W-:Y:S01]  /*f570*/  VIADD R3, R3, 0x29880 ;  /* 0x0002988003037836 */ /* 0x002fe20000000000 */
[----:B------:R-:W-:Y:S01]  /*f580*/  UIADD3 UR37, UR37, 0x1, URZ ;  /* 0x0000000125257890 */ /* 0x000fe2000fffe03f */
[----:B------:R-:W-:Y:S01]  /*f590*/  IMAD.U32 R2, RZ, RZ, UR45 ;  /* 0x0000002dff027e24 */ /* 0x000fe2000f8e00ff */
[----:B------:R-:W-:-:S04]  /*f5a0*/  ISETP.NE.AND P0, PT, R19, 0x2, PT ;  /* 0x000000021300780c */ /* 0x000fc80003f05270 */
[----:B------:R-:W-:Y:S02]  /*f5b0*/  SEL R19, R19, RZ, P0 ;  /* 0x000000ff13137207 */ /* 0x000fe40000000000 */
[----:B------:R-:W-:Y:S02]  /*f5c0*/  SEL R0, RZ, 0x1, P0 ;  /* 0x00000001ff007807 */ /* 0x000fe40000000000 */
[----:B------:R-:W-:Y:S02]  /*f5d0*/  PRMT R3, R2, 0x654, R3 ;  /* 0x0000065402037816 */ /* 0x000fe40000000003 */
[----:B------:R-:W-:Y:S02]  /*f5e0*/  LOP3.LUT R31, R31, R0, RZ, 0x3c, !PT ;  /* 0x000000001f1f7212 */ /* 0x000fe400078e3cff */
[----:B------:R1:W-:Y:S01]  /*f5f0*/  SYNCS.ARRIVE.TRANS64.RED.A1T0 RZ, [R3+URZ], RZ ;  /* 0x000000ff03ff79a7 */ /* 0x0003e2000810043f */
[----:B0-----:R-:W-:-:S13]  /*f600*/  ISETP.LE.AND P0, PT, R4, UR38, PT ;  /* 0x0000002604007c0c */ /* 0x001fda000bf03270 */
[----:B-1----:R-:W-:Y:S05]  /*f610*/  @!P0 BRA `(.L_x_92) ;  /* 0xffffffc000248947 */ /* 0x002fea000383ffff */
[----:B------:R-:W-:-:S12]  /*f620*/  ULOP3.LUT UR37, UR37, 0x1, URZ, 0xc, !UPT ;  /* 0x0000000125257892 */ /* 0x000fd8000f8e0c3f */
.L_x_40:
[----:B------:R-:W0:Y:S01]  /*f630*/  S2R R3, SR_CgaCtaId ;  /* 0x0000000000037919 */ /* 0x000e220000008800 */
[----:B------:R-:W-:Y:S02]  /*f640*/  MOV R0, 0x400 ;  /* 0x0000040000007802 */ /* 0x000fe40000000f00 */
[----:B------:R-:W-:Y:S02]  /*f650*/  MOV R2, UR37 ;  /* 0x0000002500027c02 */ /* 0x000fe40008000f00 */
[----:B0-----:R-:W-:Y:S02]  /*f660*/  LEA R4, R3, R0, 0x18 ;  /* 0x0000000003047211 */ /* 0x001fe400078ec0ff */
[----:B------:R-:W-:-:S04]  /*f670*/  SHF.L.U32 R0, R2, 0x1f, RZ ;  /* 0x0000001f02007819 */ /* 0x000fc800000006ff */
[----:B------:R-:W0:Y:S02]  /*f680*/  SYNCS.PHASECHK.TRANS64.TRYWAIT P0, [R4+URZ+0x29820], R0 ;  /* 0x02982000040075a7 */ /* 0x000e24000800017f */
[----:B0-----:R-:W-:Y:S05]  /*f690*/  @!P0 BRA `(.L_x_93) ;  /* 0x0000002400a08947 */ /* 0x001fea0003800000 */
.L_x_176:
[----:B------:R-:W1:Y:S02]  /*f6a0*/  S2R R2, SR_TID.X ;  /* 0x0000000000027919 */ /* 0x000e640000002100 */
[----:B-1----:R-:W-:-:S04]  /*f6b0*/  SHF.R.U32.HI R2, RZ, 0x5, R2 ;  /* 0x00000005ff027819 */ /* 0x002fc80000011602 */
[----:B------:R-:W-:-:S05]  /*f6c0*/  LOP3.LUT R2, R2, 0x3, RZ, 0xc0, !PT ;  /* 0x0000000302027812 */ /* 0x000fca00078ec0ff */
[----:B0-----:R-:W0:Y:S02]  /*f6d0*/  SHFL.IDX PT, R0, R2, RZ, 0x1f ;  /* 0x00001fff02007589 */ /* 0x001e2400000e0000 */
[----:B0-----:R-:W-:-:S13]  /*f6e0*/  ISETP.NE.AND P0, PT, R0, RZ, PT ;  /* 0x000000ff0000720c */ /* 0x001fda0003f05270 */
[----:B------:R-:W-:Y:S05]  /*f6f0*/  @P0 EXIT ;  /* 0x000000000000094d */ /* 0x000fea0003800000 */
[----:B------:R-:W-:Y:S01]  /*f700*/  ELECT P0, URZ, PT ;  /* 0x00000000003f782f */ /* 0x000fe20003800000 */
[----:B------:R-:W-:-:S12]  /*f710*/  BSSY B0, `(.L_x_94) ;  /* 0x0000028000007945 */ /* 0x000fd80003800000 */
[----:B------:R-:W-:Y:S05]  /*f720*/  @!P0 BRA `(.L_x_95) ;  /* 0x0000000000988947 */ /* 0x000fea0003800000 */
[----:B------:R-:W-:-:S06]  /*f730*/  ULOP3.LUT UR4, UR36, 0x2, URZ, 0xfc, !UPT ;  /* 0x0000000224047892 */ /* 0x000fcc000f8efc3f */
[----:B------:R-:W-:-:S05]  /*f740*/  IMAD.U32 R0, RZ, RZ, UR4 ;  /* 0x00000004ff007e24 */ /* 0x000fca000f8e00ff */
[----:B------:R-:W-:-:S13]  /*f750*/  ISETP.NE.AND P0, PT, R0, 0x3, PT ;  /* 0x000000030000780c */ /* 0x000fda0003f05270 */
[----:B------:R-:W-:Y:S05]  /*f760*/  @!P0 BRA `(.L_x_96) ;  /* 0x0000000000048947 */ /* 0x000fea0003800000 */
[----:B------:R-:W-:Y:S01]  /*f770*/  BPT.TRAP 0x1 ;  /* 0x000000040000795c */ /* 0x000fe20000300000 */
.L_x_96:
[----:B------:R-:W-:Y:S01]  /*f780*/  IMAD R3, R19, 0x8, R4 ;  /* 0x0000000813037824 */ /* 0x000fe200078e0204 */
[----:B------:R-:W-:Y:S01]  /*f790*/  SHF.L.U32 R2, R31, 0x1f, RZ ;  /* 0x0000001f1f027819 */ /* 0x000fe200000006ff */
[----:B------:R-:W-:-:S03]  /*f7a0*/  VIADD R19, R19, 0x1 ;  /* 0x0000000113137836 */ /* 0x000fc60000000000 */
[----:B------:R-:W0:Y:S02]  /*f7b0*/  SYNCS.PHASECHK.TRANS64.TRYWAIT P1, [R3+URZ+0x29840], R2 ;  /* 0x02984002030075a7 */ /* 0x000e24000802017f */
[----:B------:R-:W-:-:S04]  /*f7c0*/  ISETP.NE.AND P2, PT, R19, 0x2, PT ;  /* 0x000000021300780c */ /* 0x000fc80003f45270 */
[----:B------:R-:W-:Y:S01]  /*f7d0*/  SEL R0, RZ, 0x1, P2 ;  /* 0x00000001ff007807 */ /* 0x000fe20001000000 */
[----:B0-----:R-:W-:Y:S08]  /*f7e0*/  @!P1 BRA `(.L_x_97) ;  /* 0x0000002400609947 */ /* 0x001ff00003800000 */
.L_x_177:
[----:B------:R-:W-:Y:S02]  /*f7f0*/  SEL R19, R19, RZ, P2 ;  /* 0x000000ff13137207 */ /* 0x000fe40001000000 */
[----:B------:R-:W-:Y:S01]  /*f800*/  LOP3.LUT R0, R31, R0, RZ, 0x3c, !PT ;  /* 0x000000001f007212 */ /* 0x000fe200078e3cff */
[----:B------:R-:W-:Y:S06]  /*f810*/  @!P0 BRA `(.L_x_98) ;  /* 0x0000000000048947 */ /* 0x000fec0003800000 */
[----:B------:R-:W-:Y:S01]  /*f820*/  BPT.TRAP 0x1 ;  /* 0x000000040000795c */ /* 0x000fe20000300000 */
.L_x_98:
[----:B------:R-:W-:Y:S01]  /*f830*/  IMAD R19, R19, 0x8, R4 ;  /* 0x0000000813137824 */ /* 0x000fe200078e0204 */
[----:B------:R-:W-:-:S04]  /*f840*/  SHF.L.U32 R0, R0, 0x1f, RZ ;  /* 0x0000001f00007819 */ /* 0x000fc800000006ff */
[----:B------:R-:W1:Y:S02]  /*f850*/  SYNCS.PHASECHK.TRANS64.TRYWAIT P1, [R19+URZ+0x29840], R0 ;  /* 0x02984000130075a7 */ /* 0x000e64000802017f */
[----:B-1----:R-:W-:Y:S05]  /*f860*/  @!P1 BRA `(.L_x_99) ;  /* 0x0000002400549947 */ /* 0x002fea0003800000 */
.L_x_178:
[----:B------:R-:W-:Y:S05]  /*f870*/  @!P0 BRA `(.L_x_100) ;  /* 0x0000000000048947 */ /* 0x000fea0003800000 */
[----:B------:R-:W-:Y:S01]  /*f880*/  BPT.TRAP 0x1 ;  /* 0x000000040000795c */ /* 0x000fe20000300000 */
.L_x_100:
[----:B------:R-:W2:Y:S02]  /*f890*/  SYNCS.PHASECHK.TRANS64.TRYWAIT P1, [R3+URZ+0x29860], R2 ;  /* 0x02986002030075a7 */ /* 0x000ea4000802017f */
[----:B--2---:R-:W-:Y:S05]  /*f8a0*/  @!P1 BRA `(.L_x_101) ;  /* 0x0000002400589947 */ /* 0x004fea0003800000 */
.L_x_179:
[----:B------:R-:W-:Y:S05]  /*f8b0*/  @!P0 BRA `(.L_x_102) ;  /* 0x0000000000048947 */ /* 0x000fea0003800000 */
[----:B------:R-:W-:Y:S01]  /*f8c0*/  BPT.TRAP 0x1 ;  /* 0x000000040000795c */ /* 0x000fe20000300000 */
.L_x_102:
[----:B------:R-:W3:Y:S02]  /*f8d0*/  SYNCS.PHASECHK.TRANS64.TRYWAIT P1, [R19+URZ+0x29860], R0 ;  /* 0x02986000130075a7 */ /* 0x000ee4000802017f */
[----:B---3--:R-:W-:Y:S05]  /*f8e0*/  @!P1 BRA `(.L_x_103) ;  /* 0x00000024005c9947 */ /* 0x008fea0003800000 */
.L_x_180:
[----:B------:R-:W-:Y:S05]  /*f8f0*/  @!P0 BRA `(.L_x_104) ;  /* 0x0000000000048947 */ /* 0x000fea0003800000 */
[----:B------:R-:W-:Y:S01]  /*f900*/  BPT.TRAP 0x1 ;  /* 0x000000040000795c */ /* 0x000fe20000300000 */
.L_x_104:
[----:B------:R-:W4:Y:S02]  /*f910*/  SYNCS.PHASECHK.TRANS64.TRYWAIT P1, [R3+URZ+0x29880], R2 ;  /* 0x02988002030075a7 */ /* 0x000f24000802017f */
[----:B----4-:R-:W-:Y:S05]  /*f920*/  @!P1 BRA `(.L_x_105) ;  /* 0x0000002400609947 */ /* 0x010fea0003800000 */
.L_x_181:
[----:B------:R-:W-:Y:S05]  /*f930*/  @!P0 BRA `(.L_x_106) ;  /* 0x0000000000048947 */ /* 0x000fea0003800000 */
[----:B------:R-:W-:Y:S01]  /*f940*/  BPT.TRAP 0x1 ;  /* 0x000000040000795c */ /* 0x000fe20000300000 */
.L_x_106:
[----:B------:R0:W0:Y:S02]  /*f950*/  SYNCS.PHASECHK.TRANS64.TRYWAIT P0, [R19+URZ+0x29880], R0 ;  /* 0x02988000130075a7 */ /* 0x000024000800017f */
[----:B0-----:R-:W-:Y:S05]  /*f960*/  @!P0 NANOSLEEP.SYNCS 0x989680 ;  /* 0x009896800000895d */ /* 0x001fea0003900000 */
[----:B------:R-:W0:Y:S02]  /*f970*/  @!P0 SYNCS.PHASECHK.TRANS64 P0, [R19+URZ+0x29880], R0 ;  /* 0x02988000130085a7 */ /* 0x000e24000800007f */
[----:B0-----:R-:W-:Y:S05]  /*f980*/  @!P0 BRA `(.L_x_106) ;  /* 0xfffffffc00f08947 */ /* 0x001fea000383ffff */
.L_x_95:
[----:B------:R-:W-:Y:S05]  /*f990*/  BSYNC B0 ;  /* 0x0000000000007941 */ /* 0x000fea0003800000 */
.L_x_94:
[----:B------:R-:W-:Y:S05]  /*f9a0*/  EXIT ;  /* 0x000000000000794d */ /* 0x000fea0003800000 */
.L_x_8:
[----:B0-----:R-:W-:-:S04]  /*f9b0*/  IMAD.U32 R3, RZ, RZ, UR39 ;  /* 0x00000027ff037e24 */ /* 0x001fc8000f8e00ff */
[----:B------:R0:W1:Y:S03]  /*f9c0*/  SYNCS.PHASECHK.TRANS64.TRYWAIT P1, [R3+URZ+0x29800], R8 ;  /* 0x02980008030075a7 */ /* 0x000066000802017f */
[----:B-1----:R-:W-:Y:S05]  /*f9d0*/  @!P1 NANOSLEEP.SYNCS 0x989680 ;  /* 0x009896800000995d */ /* 0x002fea0003900000 */
[----:B------:R-:W1:Y:S02]  /*f9e0*/  @!P1 SYNCS.PHASECHK.TRANS64 P1, [R3+URZ+0x29800], R8 ;  /* 0x02980008030095a7 */ /* 0x000e64000802007f */
[----:B-1----:R-:W-:Y:S05]  /*f9f0*/  @!P1 BRA `(.L_x_8) ;  /* 0xfffffffc00ec9947 */ /* 0x002fea000383ffff */
[----:B------:R-:W-:Y:S05]  /*fa00*/  BRA `(.L_x_107) ;  /* 0xffffff1800807947 */ /* 0x000fea000383ffff */
.L_x_12:
[----:B-1----:R1:W2:Y:S02]  /*fa10*/  SYNCS.PHASECHK.TRANS64.TRYWAIT P1, [R3+URZ+0x29830], R4 ;  /* 0x02983004030075a7 */ /* 0x0022a4000802017f */
[----:B--2---:R-:W-:Y:S05]  /*fa20*/  @!P1 NANOSLEEP.SYNCS 0x989680 ;  /* 0x009896800000995d */ /* 0x004fea0003900000 */
[----:B------:R-:W2:Y:S02]  /*fa30*/  @!P1 SYNCS.PHASECHK.TRANS64 P1, [R3+URZ+0x29830], R4 ;  /* 0x02983004030095a7 */ /* 0x000ea4000802007f */
[----:B--2---:R-:W-:Y:S05]  /*fa40*/  @!P1 BRA `(.L_x_12) ;  /* 0xfffffffc00f09947 */ /* 0x004fea000383ffff */
[----:B------:R-:W-:Y:S05]  /*fa50*/  BRA `(.L_x_11) ;  /* 0xffffff1800a07947 */ /* 0x000fea000383ffff */
.L_x_18:
[----:B-1----:R-:W-:-:S04]  /*fa60*/  IMAD.U32 R8, RZ, RZ, UR6 ;  /* 0x00000006ff087e24 */ /* 0x002fc8000f8e00ff */
[----:B------:R1:W2:Y:S03]  /*fa70*/  SYNCS.PHASECHK.TRANS64.TRYWAIT P1, [R8+URZ+0x29830], R7 ;  /* 0x02983007080075a7 */ /* 0x0002a6000802017f */
[----:B--2---:R-:W-:Y:S05]  /*fa80*/  @!P1 NANOSLEEP.SYNCS 0x989680 ;  /* 0x009896800000995d */ /* 0x004fea0003900000 */
[----:B------:R-:W2:Y:S02]  /*fa90*/  @!P1 SYNCS.PHASECHK.TRANS64 P1, [R8+URZ+0x29830], R7 ;  /* 0x02983007080095a7 */ /* 0x000ea4000802007f */
[----:B--2---:R-:W-:Y:S05]  /*faa0*/  @!P1 BRA `(.L_x_18) ;  /* 0xfffffffc00ec9947 */ /* 0x004fea000383ffff */
[----:B------:R-:W-:Y:S05]  /*fab0*/  BRA `(.L_x_15) ;  /* 0xffffff5400f47947 */ /* 0x000fea000383ffff */
.L_x_22:
[----:B-1----:R-:W-:-:S04]  /*fac0*/  MOV R8, UR6 ;  /* 0x0000000600087c02 */ /* 0x002fc80008000f00 */
[----:B------:R1:W2:Y:S03]  /*fad0*/  SYNCS.PHASECHK.TRANS64.TRYWAIT P1, [R8+URZ+0x29850], R7 ;  /* 0x02985007080075a7 */ /* 0x0002a6000802017f */
[----:B--2---:R-:W-:Y:S05]  /*fae0*/  @!P1 NANOSLEEP.SYNCS 0x989680 ;  /* 0x009896800000995d */ /* 0x004fea0003900000 */
[----:B------:R-:W2:Y:S02]  /*faf0*/  @!P1 SYNCS.PHASECHK.TRANS64 P1, [R8+URZ+0x29850], R7 ;  /* 0x02985007080095a7 */ /* 0x000ea4000802007f */
[----:B--2---:R-:W-:Y:S05]  /*fb00*/  @!P1 BRA `(.L_x_22) ;  /* 0xfffffffc00ec9947 */ /* 0x004fea000383ffff */
[----:B------:R-:W-:Y:S05]  /*fb10*/  BRA `(.L_x_19) ;  /* 0xffffff6000f47947 */ /* 0x000fea000383ffff */
.L_x_29:
[----:B-1----:R-:W-:-:S04]  /*fb20*/  IMAD.U32 R3, RZ, RZ, UR4 ;  /* 0x00000004ff037e24 */ /* 0x002fc8000f8e00ff */
[----:B------:R1:W2:Y:S03]  /*fb30*/  SYNCS.PHASECHK.TRANS64.TRYWAIT P1, [R3+URZ+0x29850], R0 ;  /* 0x02985000030075a7 */ /* 0x0002a6000802017f */
[----:B--2---:R-:W-:Y:S05]  /*fb40*/  @!P1 NANOSLEEP.SYNCS 0x989680 ;  /* 0x009896800000995d */ /* 0x004fea0003900000 */
[----:B------:R-:W2:Y:S02]  /*fb50*/  @!P1 SYNCS.PHASECHK.TRANS64 P1, [R3+URZ+0x29850], R0 ;  /* 0x02985000030095a7 */ /* 0x000ea4000802007f */
[----:B--2---:R-:W-:Y:S05]  /*fb60*/  @!P1 BRA `(.L_x_29) ;  /* 0xfffffffc00ec9947 */ /* 0x004fea000383ffff */
[----:B------:R-:W-:Y:S05]  /*fb70*/  BRA `(.L_x_28) ;  /* 0xffffff8c004c7947 */ /* 0x000fea000383ffff */
.L_x_46:
[----:B------:R-:W3:Y:S01]  /*fb80*/  S2R R18, SR_TID.X ;  /* 0x0000000000127919 */ /* 0x000ee20000002100 */
[----:B------:R-:W-:Y:S02]  /*fb90*/  IMAD.MOV.U32 R12, RZ, RZ, RZ ;  /* 0x000000ffff0c7224 */ /* 0x000fe400078e00ff */
[----:B------:R-:W-:Y:S02]  /*fba0*/  IMAD.MOV.U32 R11, RZ, RZ, 0x1f ;  /* 0x0000001fff0b7424 */ /* 0x000fe400078e00ff */
[----:B------:R-:W-:Y:S01]  /*fbb0*/  IMAD.MOV.U32 R15, RZ, RZ, -0x1 ;  /* 0xffffffffff0f7424 */ /* 0x000fe200078e00ff */
[----:B---3--:R-:W-:-:S04]  /*fbc0*/  SHF.R.U32.HI R18, RZ, 0x5, R18 ;  /* 0x00000005ff127819 */ /* 0x008fc80000011612 */
[----:B------:R-:W-:-:S05]  /*fbd0*/  LOP3.LUT R18, R18, 0x3, RZ, 0xc0, !PT ;  /* 0x0000000312127812 */ /* 0x000fca00078ec0ff */
[----:B------:R-:W-:-:S07]  /*fbe0*/  IMAD.MOV.U32 R13, RZ, RZ, R18 ;  /* 0x000000ffff0d7224 */ /* 0x000fce00078e0012 */
[----:B012--5:R-:W-:Y:S05]  /*fbf0*/  WARPSYNC.COLLECTIVE R15, `(.L_x_108) ;  /* 0x000000000f087348 */ /* 0x027fea0003c00000 */
[----:B------:R3:W4:Y:S02]  /*fc00*/  SHFL.IDX P6, R14, R13, R12, R11 ;  /* 0x0000000c0d0e7389 */ /* 0x00072400000c000b */
[----:B012345:R-:W-:Y:S01]  /*fc10*/  ENDCOLLECTIVE ;  /* 0x000000000000791b */ /* 0x03ffe20003800000 */
.L_x_108:
[----:B------:R-:W-:Y:S05]  /*fc20*/  BRA `(.L_x_109) ;  /* 0xffffffc000747947 */ /* 0x000fea000383ffff */
.L_x_49:
[----:B0-----:R0:W1:Y:S02]  /*fc30*/  SYNCS.PHASECHK.TRANS64.TRYWAIT P0, [R0+URZ+0x29880], R26 ;  /* 0x0298801a000075a7 */ /* 0x001064000800017f */
[----:B-1----:R-:W-:Y:S05]  /*fc40*/  @!P0 NANOSLEEP.SYNCS 0x989680 ;  /* 0x009896800000895d */ /* 0x002fea0003900000 */
[----:B------:R-:W1:Y:S02]  /*fc50*/  @!P0 SYNCS.PHASECHK.TRANS64 P0, [R0+URZ+0x29880], R26 ;  /* 0x0298801a000085a7 */ /* 0x000e64000800007f */
[----:B-1----:R-:W-:Y:S05]  /*fc60*/  @!P0 BRA `(.L_x_49) ;  /* 0xfffffffc00f08947 */ /* 0x002fea000383ffff */
[----:B------:R-:W-:Y:S05]  /*fc70*/  BRA `(.L_x_110) ;  /* 0xffffffc400687947 */ /* 0x000fea000383ffff */
.L_x_50:
[----:B------:R-:W-:Y:S01]  /*fc80*/  BSSY B0, `(.L_x_111) ;  /* 0x0000008000007945 */ /* 0x000fe20003800000 */
[----:B------:R-:W-:Y:S01]  /*fc90*/  IMAD.MOV.U32 R13, RZ, RZ, R18 ;  /* 0x000000ffff0d7224 */ /* 0x000fe200078e0012 */
[----:B------:R-:W-:Y:S01]  /*fca0*/  MOV R12, RZ ;  /* 0x000000ff000c7202 */ /* 0x000fe20000000f00 */
[----:B------:R-:W-:Y:S02]  /*fcb0*/  IMAD.MOV.U32 R11, RZ, RZ, 0x1c1f ;  /* 0x00001c1fff0b7424 */ /* 0x000fe400078e00ff */
[----:B------:R-:W-:-:S07]  /*fcc0*/  IMAD.MOV.U32 R15, RZ, RZ, -0x1 ;  /* 0xffffffffff0f7424 */ /* 0x000fce00078e00ff */
[----:B0-----:R-:W-:Y:S05]  /*fcd0*/  WARPSYNC.COLLECTIVE R15, `(.L_x_112) ;  /* 0x000000000f087348 */ /* 0x001fea0003c00000 */
[----:B------:R1:W2:Y:S02]  /*fce0*/  SHFL.IDX P6, R14, R13, R12, R11 ;  /* 0x0000000c0d0e7389 */ /* 0x0002a400000c000b */
[----:B012---:R-:W-:Y:S01]  /*fcf0*/  ENDCOLLECTIVE ;  /* 0x000000000000791b */ /* 0x007fe20003800000 */
.L_x_112:
[----:B------:R-:W-:Y:S05]  /*fd00*/  BSYNC B0 ;  /* 0x0000000000007941 */ /* 0x000fea0003800000 */
.L_x_111:
[----:B------:R-:W-:Y:S01]  /*fd10*/  IMAD.MOV.U32 R13, RZ, RZ, R10 ;  /* 0x000000ffff0d7224 */ /* 0x000fe200078e000a */
[----:B------:R-:W-:Y:S01]  /*fd20*/  MOV R15, 0xffffffff ;  /* 0xffffffff000f7802 */ /* 0x000fe20000000f00 */
[----:B------:R-:W-:Y:S01]  /*fd30*/  IMAD.MOV.U32 R12, RZ, RZ, RZ ;  /* 0x000000ffff0c7224 */ /* 0x000fe200078e00ff */
[C---:B------:R-:W-:Y:S01]  /*fd40*/  LOP3.LUT P1, RZ, R16.reuse, 0x400000, RZ, 0xc0, !PT ;  /* 0x0040000010ff7812 */ /* 0x040fe2000782c0ff */
[----:B------:R-:W-:Y:S01]  /*fd50*/  IMAD.MOV.U32 R11, RZ, RZ, 0x1c1f ;  /* 0x00001c1fff0b7424 */ /* 0x000fe200078e00ff */
[----:B------:R-:W-:Y:S01]  /*fd60*/  LOP3.LUT P3, RZ, R16, 0x200000, RZ, 0xc0, !PT ;  /* 0x0020000010ff7812 */ /* 0x000fe2000786c0ff */
[----:B------:R-:W-:Y:S01]  /*fd70*/  IMAD.MOV.U32 R3, RZ, RZ, R14 ;  /* 0x000000ffff037224 */ /* 0x000fe200078e000e */
[----:B------:R-:W-:-:S11]  /*fd80*/  IADD3 R8, R8, UR41, R33 ;  /* 0x0000002908087c10 */ /* 0x000fd6000fffe021 */
[----:B------:R-:W-:Y:S05]  /*fd90*/  WARPSYNC.COLLECTIVE R15, `(.L_x_113) ;  /* 0x000000000f087348 */ /* 0x000fea0003c00000 */
[----:B------:R0:W1:Y:S02]  /*fda0*/  SHFL.IDX P6, R14, R13, R12, R11 ;  /* 0x0000000c0d0e7389 */ /* 0x00006400000c000b */
[----:B01----:R-:W-:Y:S01]  /*fdb0*/  ENDCOLLECTIVE ;  /* 0x000000000000791b */ /* 0x003fe20003800000 */
.L_x_113:
[----:B------:R-:W-:Y:S01]  /*fdc0*/  LOP3.LUT P2, RZ, R16, 0x100000, RZ, 0xc0, !PT ;  /* 0x0010000010ff7812 */ /* 0x000fe2000784c0ff */
[----:B------:R-:W-:Y:S01]  /*fdd0*/  IMAD.IADD R9, R34, 0x1, R8 ;  /* 0x0000000122097824 */ /* 0x000fe200078e0208 */
[----:B------:R-:W-:Y:S01]  /*fde0*/  LOP3.LUT P4, RZ, R16, 0x40000, RZ, 0xc0, !PT ;  /* 0x0004000010ff7812 */ /* 0x000fe2000788c0ff */
[----:B------:R-:W-:Y:S02]  /*fdf0*/  IMAD.MOV.U32 R13, RZ, RZ, R18 ;  /* 0x000000ffff0d7224 */ /* 0x000fe400078e0012 */
[----:B------:R-:W-:Y:S02]  /*fe00*/  IMAD.MOV.U32 R12, RZ, RZ, 0x1 ;  /* 0x00000001ff0c7424 */ /* 0x000fe400078e00ff */
[----:B------:R-:W-:-:S08]  /*fe10*/  IMAD.MOV.U32 R2, RZ, RZ, R14 ;  /* 0x000000ffff027224 */ /* 0x000fd000078e000e */
[----:B------:R-:W-:Y:S05]  /*fe20*/  WARPSYNC.COLLECTIVE R15, `(.L_x_114) ;  /* 0x000000000f087348 */ /* 0x000fea0003c00000 */
[----:B------:R0:W1:Y:S02]  /*fe30*/  SHFL.IDX P6, R14, R13, R12, R11 ;  /* 0x0000000c0d0e7389 */ /* 0x00006400000c000b */
[----:B01----:R-:W-:Y:S01]  /*fe40*/  ENDCOLLECTIVE ;  /* 0x000000000000791b */ /* 0x003fe20003800000 */
.L_x_114:
[----:B------:R-:W-:-:S05]  /*fe50*/  IADD3 R2, P0, R35, R2, RZ ;  /* 0x0000000223027210 */ /* 0x000fca0007f1e0ff */
[----:B------:R-:W-:-:S05]  /*fe60*/  IMAD.X R3, RZ, RZ, R3, P0 ;  /* 0x000000ffff037224 */ /* 0x000fca00000e0603 */
[----:B------:R-:W-:Y:S01]  /*fe70*/  @!PT LDS RZ, [RZ] ;  /* 0x00000000fffff984 */ /* 0x000fe20000000800 */
[----:B------:R-:W-:Y:S01]  /*fe80*/  @!PT LDS RZ, [RZ] ;  /* 0x00000000fffff984 */ /* 0x000fe20000000800 */
[----:B------:R-:W-:Y:S01]  /*fe90*/  @!PT LDS RZ, [RZ] ;  /* 0x00000000fffff984 */ /* 0x000fe20000000800 */
[----:B------:R-:W-:Y:S01]  /*fea0*/  LDGSTS.E.BYPASS.LTC128B.128 [R8+0xa400], desc[UR48][R2.64], !P1 ;  /* 0x0a40000002087fae */ /* 0x000fe2000c901d70 */
[----:B------:R-:W-:Y:S02]  /*feb0*/  MOV R13, R10 ;  /* 0x0000000a000d7202 */ /* 0x000fe40000000f00 */
[C---:B------:R-:W-:Y:S01]  /*fec0*/  LOP3.LUT P1, RZ, R16.reuse, 0x80000, RZ, 0xc0, !PT ;  /* 0x0008000010ff7812 */ /* 0x040fe2000782c0ff */
[----:B------:R0:W-:Y:S01]  /*fed0*/  LDGSTS.E.BYPASS.LTC128B.128 [R9+0xa400], desc[UR48][R2.64+0x40], !P3 ;  /* 0x0a40004002097fae */ /* 0x0001e2000d901d70 */
[----:B------:R-:W-:Y:S01]  /*fee0*/  LOP3.LUT P3, RZ, R16, 0x20000, RZ, 0xc0, !PT ;  /* 0x0002000010ff7812 */ /* 0x000fe2000786c0ff */
[----:B0-----:R-:W-:-:S12]  /*fef0*/  IMAD.MOV.U32 R3, RZ, RZ, R14 ;  /* 0x000000ffff037224 */ /* 0x001fd800078e000e */
[----:B------:R-:W-:Y:S05]  /*ff00*/  WARPSYNC.COLLECTIVE R15, `(.L_x_115) ;  /* 0x000000000f087348 */ /* 0x000fea0003c00000 */
[----:B------:R0:W1:Y:S02]  /*ff10*/  SHFL.IDX P6, R14, R13, R12, R11 ;  /* 0x0000000c0d0e7389 */ /* 0x00006400000c000b */
[----:B01----:R-:W-:Y:S01]  /*ff20*/  ENDCOLLECTIVE ;  /* 0x000000000000791b */ /* 0x003fe20003800000 */
.L_x_115:
[----:B------:R-:W-:Y:S02]  /*ff30*/  IMAD.MOV.U32 R13, RZ, RZ, R18 ;  /* 0x000000ffff0d7224 */ /* 0x000fe400078e0012 */
[----:B------:R-:W-:Y:S02]  /*ff40*/  IMAD.MOV.U32 R12, RZ, RZ, 0x2 ;  /* 0x00000002ff0c7424 */ /* 0x000fe400078e00ff */
[----:B------:R-:W-:-:S07]  /*ff50*/  IMAD.MOV.U32 R2, RZ, RZ, R14 ;  /* 0x000000ffff027224 */ /* 0x000fce00078e000e */
[----:B------:R-:W-:Y:S05]  /*ff60*/  WARPSYNC.COLLECTIVE R15, `(.L_x_116) ;  /* 0x000000000f087348 */ /* 0x000fea0003c00000 */
[----:B------:R0:W1:Y:S02]  /*ff70*/  SHFL.IDX P6, R14, R13, R12, R11 ;  /* 0x0000000c0d0e7389 */ /* 0x00006400000c000b */
[----:B01----:R-:W-:Y:S01]  /*ff80*/  ENDCOLLECTIVE ;  /* 0x000000000000791b */ /* 0x003fe20003800000 */
.L_x_116:
[----:B------:R-:W-:-:S05]  /*ff90*/  IADD3 R2, P0, R35, R2, RZ ;  /* 0x0000000223027210 */ /* 0x000fca0007f1e0ff */
[----:B------:R-:W-:-:S05]  /*ffa0*/  IMAD.X R3, RZ, RZ, R3, P0 ;  /* 0x000000ffff037224 */ /* 0x000fca00000e0603 */
[----:B------:R-:W-:Y:S01]  /*ffb0*/  @!PT LDS RZ, [RZ] ;  /* 0x00000000fffff984 */ /* 0x000fe20000000800 */
[----:B------:R-:W-:Y:S01]  /*ffc0*/  @!PT LDS RZ, [RZ] ;  /* 0x00000000fffff984 */ /* 0x000fe20000000800 */
[----:B------:R-:W-:Y:S01]  /*ffd0*/  @!PT LDS RZ, [RZ] ;  /* 0x00000000fffff984 */ /* 0x000fe20000000800 */
[----:B------:R-:W-:Y:S01]  /*ffe0*/  LDGSTS.E.BYPASS.LTC128B.128 [R8+0xb400], desc[UR48][R2.64], !P2 ;  /* 0x0b40000002087fae */ /* 0x000fe2000d101d70 */
[----:B------:R-:W-:Y:S01]  /*fff0*/  IMAD.MOV.U32 R13, RZ, RZ, R10 ;  /* 0x000000ffff0d7224 */ /* 0x000fe200078e000a */
[C---:B------:R-:W-:Y:S02]  /*10000*/  LOP3.LUT P2, RZ, R16.reuse, 0x10000, RZ, 0xc0, !PT ;  /* 0x0001000010ff7812 */ /* 0x040fe4000784c0ff */
[----:B------:R0:W-:Y:S01]  /*10010*/  LDGSTS.E.BYPASS.LTC128B.128 [R9+0xb400], desc[UR48][R2.64+0x40], !P1 ;  /* 0x0b40004002097fae */ /* 0x0001e2000c901d70 */
[----:B------:R-:W-:Y:S01]  /*10020*/  LOP3.LUT P1, RZ, R16, 0x8000, RZ, 0xc0, !PT ;  /* 0x0000800010ff7812 */ /* 0x000fe2000782c0ff */
[----:B0-----:R-:W-:-:S12]  /*10030*/  IMAD.MOV.U32 R3, RZ, RZ, R14 ;  /* 0x000000ffff037224 */ /* 0x001fd800078e000e */
[----:B------:R-:W-:Y:S05]  /*10040*/  WARPSYNC.COLLECTIVE R15, `(.L_x_117) ;  /* 0x000000000f087348 */ /* 0x000fea0003c00000 */
[----:B------:R0:W1:Y:S02]  /*10050*/  SHFL.IDX P6, R14, R13, R12, R11 ;  /* 0x0000000c0d0e7389 */ /* 0x00006400000c000b */
[----:B01----:R-:W-:Y:S01]  /*10060*/  ENDCOLLECTIVE ;  /* 0x000000000000791b */ /* 0x003fe20003800000 */
.L_x_117:
[----:B------:R-:W-:Y:S02]  /*10070*/  IMAD.MOV.U32 R13, RZ, RZ, R18 ;  /* 0x000000ffff0d7224 */ /* 0x000fe400078e0012 */
[----:B------:R-:W-:Y:S01]  /*10080*/  IMAD.MOV.U32 R12, RZ, RZ, 0x3 ;  /* 0x00000003ff0c7424 */ /* 0x000fe200078e00ff */
[----:B------:R-:W-:-:S07]  /*10090*/  MOV R2, R14 ;  /* 0x0000000e00027202 */ /* 0x000fce0000000f00 */
[----:B------:R-:W-:Y:S05]  /*100a0*/  WARPSYNC.COLLECTIVE R15, `(.L_x_118) ;  /* 0x000000000f087348 */ /* 0x000fea0003c00000 */
[----:B------:R0:W1:Y:S02]  /*100b0*/  SHFL.IDX P6, R14, R13, R12, R11 ;  /* 0x0000000c0d0e7389 */ /* 0x00006400000c000b */
[----:B01----:R-:W-:Y:S01]  /*100c0*/  ENDCOLLECTIVE ;  /* 0x000000000000791b */ /* 0x003fe20003800000 */
.L_x_118:
[----:B------:R-:W-:-:S05]  /*100d0*/  IADD3 R2, P0, R35, R2, RZ ;  /* 0x0000000223027210 */ /* 0x000fca0007f1e0ff */
[----:B------:R-:W-:-:S05]  /*100e0*/  IMAD.X R3, RZ, RZ, R3, P0 ;  /* 0x000000ffff037224 */ /* 0x000fca00000e0603 */
[----:B------:R-:W-:Y:S01]  /*100f0*/  @!PT LDS RZ, [RZ] ;  /* 0x00000000fffff984 */ /* 0x000fe20000000800 */
[----:B------:R-:W-:Y:S01]  /*10100*/  @!PT LDS RZ, [RZ] ;  /* 0x00000000fffff984 */ /* 0x000fe20000000800 */
[----:B------:R-:W-:Y:S01]  /*10110*/  @!PT LDS RZ, [RZ] ;  /* 0x00000000fffff984 */ /* 0x000fe20000000800 */
[----:B------:R0:W-:Y:S01]  /*10120*/  LDGSTS.E.BYPASS.LTC128B.128 [R8+0xc400], desc[UR48][R2.64], !P4 ;  /* 0x0c40000002087fae */ /* 0x0001e2000e101d70 */
[----:B------:R-:W-:-:S03]  /*10130*/  IMAD.MOV.U32 R13, RZ, RZ, R10 ;  /* 0x000000ffff0d7224 */ /* 0x000fc600078e000a */
[----:B------:R0:W-:Y:S01]  /*10140*/  LDGSTS.E.BYPASS.LTC128B.128 [R9+0xc400], desc[UR48][R2.64+0x40], !P3 ;  /* 0x0c40004002097fae */ /* 0x0001e2000d901d70 */
[----:B------:R-:W-:-:S07]  /*10150*/  IMAD.MOV.U32 R18, RZ, RZ, R14 ;  /* 0x000000ffff127224 */ /* 0x000fce00078e000e */
[----:B0-----:R-:W-:Y:S05]  /*10160*/  WARPSYNC.COLLECTIVE R15, `(.L_x_119) ;  /* 0x000000000f087348 */ /* 0x001fea0003c00000 */
[----:B------:R1:W2:Y:S02]  /*10170*/  SHFL.IDX P6, R14, R13, R12, R11 ;  /* 0x0000000c0d0e7389 */ /* 0x0002a400000c000b */
[----:B012---:R-:W-:Y:S01]  /*10180*/  ENDCOLLECTIVE ;  /* 0x000000000000791b */ /* 0x007fe20003800000 */
.L_x_119:
[----:B------:R-:W-:Y:S02]  /*10190*/  IMAD.MOV.U32 R13, RZ, RZ, R20 ;  /* 0x000000ffff0d7224 */ /* 0x000fe400078e0014 */
[----:B------:R-:W-:Y:S01]  /*101a0*/  IMAD.MOV.U32 R12, RZ, RZ, RZ ;  /* 0x000000ffff0c7224 */ /* 0x000fe200078e00ff */
[----:B------:R-:W-:-:S07]  /*101b0*/  MOV R2, R14 ;  /* 0x0000000e00027202 */ /* 0x000fce0000000f00 */
[----:B------:R-:W-:Y:S05]  /*101c0*/  WARPSYNC.COLLECTIVE R15, `(.L_x_120) ;  /* 0x000000000f087348 */ /* 0x000fea0003c00000 */
[----:B------:R0:W1:Y:S02]  /*101d0*/  SHFL.IDX P6, R14, R13, R12, R11 ;  /* 0x0000000c0d0e7389 */ /* 0x00006400000c000b */
[----:B01----:R-:W-:Y:S01]  /*101e0*/  ENDCOLLECTIVE ;  /* 0x000000000000791b */ /* 0x003fe20003800000 */
.L_x_120:
        /* <DEDUP_REMOVED lines=12> */
.L_x_121:
[----:B------:R-:W-:Y:S01]  /*102b0*/  MOV R2, R14 ;  /* 0x0000000e00027202 */ /* 0x000fe20000000f00 */
[----:B------:R-:W-:Y:S06]  /*102c0*/  BRA `(.L_x_122) ;  /* 0xffffffc4000c7947 */ /* 0x000fec000383ffff */
.L_x_55:
[----:B---3--:R3:W4:Y:S02]  /*102d0*/  SYNCS.PHASECHK.TRANS64.TRYWAIT P0, [R0+URZ+0x29840], R26 ;  /* 0x0298401a000075a7 */ /* 0x008724000800017f */
[----:B----4-:R-:W-:Y:S05]  /*102e0*/  @!P0 NANOSLEEP.SYNCS 0x989680 ;  /* 0x009896800000895d */ /* 0x010fea0003900000 */
[----:B------:R-:W4:Y:S02]  /*102f0*/  @!P0 SYNCS.PHASECHK.TRANS64 P0, [R0+URZ+0x29840], R26 ;  /* 0x0298401a000085a7 */ /* 0x000f24000800007f */
[----:B----4-:R-:W-:Y:S05]  /*10300*/  @!P0 BRA `(.L_x_55) ;  /* 0xfffffffc00f08947 */ /* 0x010fea000383ffff */
[----:B------:R-:W-:Y:S05]  /*10310*/  BRA `(.L_x_123) ;  /* 0xffffffc400687947 */ /* 0x000fea000383ffff */
.L_x_56:
[----:B------:R-:W-:Y:S01]  /*10320*/  BSSY B0, `(.L_x_124) ;  /* 0x0000008000007945 */ /* 0x000fe20003800000 */
[----:B------:R-:W-:Y:S02]  /*10330*/  IMAD.MOV.U32 R13, RZ, RZ, R7 ;  /* 0x000000ffff0d7224 */ /* 0x000fe400078e0007 */
[----:B------:R-:W-:Y:S02]  /*10340*/  IMAD.MOV.U32 R12, RZ, RZ, RZ ;  /* 0x000000ffff0c7224 */ /* 0x000fe400078e00ff */
[----:B------:R-:W-:Y:S02]  /*10350*/  IMAD.MOV.U32 R11, RZ, RZ, 0x1c1f ;  /* 0x00001c1fff0b7424 */ /* 0x000fe400078e00ff */
[----:B------:R-:W-:-:S07]  /*10360*/  IMAD.MOV.U32 R15, RZ, RZ, -0x1 ;  /* 0xffffffffff0f7424 */ /* 0x000fce00078e00ff */
[----:B-123-5:R-:W-:Y:S05]  /*10370*/  WARPSYNC.COLLECTIVE R15, `(.L_x_125) ;  /* 0x000000000f087348 */ /* 0x02efea0003c00000 */
[----:B------:R0:W4:Y:S02]  /*10380*/  SHFL.IDX P6, R14, R13, R12, R11 ;  /* 0x0000000c0d0e7389 */ /* 0x00012400000c000b */
[----:B012345:R-:W-:Y:S01]  /*10390*/  ENDCOLLECTIVE ;  /* 0x000000000000791b */ /* 0x03ffe20003800000 */
.L_x_125:
[----:B------:R-:W-:Y:S05]  /*103a0*/  BSYNC B0 ;  /* 0x0000000000007941 */ /* 0x000fea0003800000 */
.L_x_124:
[----:B------:R-:W-:Y:S01]  /*103b0*/  MOV R13, R6 ;  /* 0x00000006000d7202 */ /* 0x000fe20000000f00 */
[----:B------:R-:W-:Y:S01]  /*103c0*/  IMAD.MOV.U32 R12, RZ, RZ, RZ ;  /* 0x000000ffff0c7224 */ /* 0x000fe200078e00ff */
[----:B------:R-:W-:Y:S01]  /*103d0*/  ISETP.GE.AND P2, PT, R18, 0x1, PT ;  /* 0x000000011200780c */ /* 0x000fe20003f46270 */
[----:B------:R-:W-:Y:S01]  /*103e0*/  IMAD.MOV.U32 R11, RZ, RZ, 0x1c1f ;  /* 0x00001c1fff0b7424 */ /* 0x000fe200078e00ff */
[C---:B------:R-:W-:Y:S01]  /*103f0*/  LOP3.LUT P4, RZ, R16.reuse, 0x4, RZ, 0xc0, !PT ;  /* 0x0000000410ff7812 */ /* 0x040fe2000788c0ff */
[----:B------:R-:W-:Y:S01]  /*10400*/  IMAD.MOV.U32 R15, RZ, RZ, -0x1 ;  /* 0xffffffffff0f7424 */ /* 0x000fe200078e00ff */
[C---:B------:R-:W-:Y:S01]  /*10410*/  LOP3.LUT P3, RZ, R16.reuse, 0x2, RZ, 0xc0, !PT ;  /* 0x0000000210ff7812 */ /* 0x040fe2000786c0ff */
[----:B------:R-:W-:Y:S01]  /*10420*/  IMAD.MOV.U32 R2, RZ, RZ, R14 ;  /* 0x000000ffff027224 */ /* 0x000fe200078e000e */
[----:B------:R-:W-:-:S13]  /*10430*/  LOP3.LUT P1, RZ, R16, 0x1, RZ, 0xc0, !PT ;  /* 0x0000000110ff7812 */ /* 0x000fda000782c0ff */
[----:B------:R-:W-:Y:S05]  /*10440*/  WARPSYNC.COLLECTIVE R15, `(.L_x_126) ;  /* 0x000000000f087348 */ /* 0x000fea0003c00000 */
[----:B------:R0:W1:Y:S02]  /*10450*/  SHFL.IDX P6, R14, R13, R12, R11 ;  /* 0x0000000c0d0e7389 */ /* 0x00006400000c000b */
[----:B01----:R-:W-:Y:S01]  /*10460*/  ENDCOLLECTIVE ;  /* 0x000000000000791b */ /* 0x003fe20003800000 */
.L_x_126:
[----:B------:R-:W-:Y:S01]  /*10470*/  @P2 VIADD R23, R4, UR41 ;  /* 0x0000002904172c36 */ /* 0x000fe20008000000 */
[----:B------:R-:W-:Y:S01]  /*10480*/  MOV R13, R7 ;  /* 0x00000007000d7202 */ /* 0x000fe20000000f00 */
[----:B------:R-:W-:Y:S01]  /*10490*/  IMAD.MOV.U32 R12, RZ, RZ, 0x1 ;  /* 0x00000001ff0c7424 */ /* 0x000fe200078e00ff */
[----:B------:R-:W-:-:S13]  /*104a0*/  @P2 IADD3 R3, P0, R35, R14, RZ ;  /* 0x0000000e23032210 */ /* 0x000fda0007f1e0ff */
[----:B------:R-:W-:Y:S05]  /*104b0*/  WARPSYNC.COLLECTIVE R15, `(.L_x_127) ;  /* 0x000000000f087348 */ /* 0x000fea0003c00000 */
[----:B------:R0:W1:Y:S02]  /*104c0*/  SHFL.IDX P6, R14, R13, R12, R11 ;  /* 0x0000000c0d0e7389 */ /* 0x00006400000c000b */
[----:B01----:R-:W-:Y:S01]  /*104d0*/  ENDCOLLECTIVE ;  /* 0x000000000000791b */ /* 0x003fe20003800000 */
.L_x_127:
[----:B------:R-:W-:-:S05]  /*104e0*/  @P2 IMAD.X R2, RZ, RZ, R2, P0 ;  /* 0x000000ffff022224 */ /* 0x000fca00000e0602 */
[----:B------:R-:W-:-:S04]  /*104f0*/  @P2 LOP3.LUT R3, R3, R2, RZ, 0x3c, !PT ;  /* 0x0000000203032212 */ /* 0x000fc800078e3cff */
[----:B------:R-:W-:Y:S01]  /*10500*/  @P2 LOP3.LUT R2, R3, R2, RZ, 0x3c, !PT ;  /* 0x0000000203022212 */ /* 0x000fe200078e3cff */
[----:B------:R-:W-:-:S03]  /*10510*/  IMAD.MOV.U32 R13, RZ, RZ, R6 ;  /* 0x000000ffff0d7224 */ /* 0x000fc600078e0006 */
[----:B------:R-:W-:-:S05]  /*10520*/  @P2 LOP3.LUT R3, R3, R2, RZ, 0x3c, !PT ;  /* 0x0000000203032212 */ /* 0x000fca00078e3cff */
[----:B------:R-:W-:Y:S01]  /*10530*/  @!PT LDS RZ, [RZ] ;  /* 0x00000000fffff984 */ /* 0x000fe20000000800 */
[----:B------:R-:W-:Y:S01]  /*10540*/  @!PT LDS RZ, [RZ] ;  /* 0x00000000fffff984 */ /* 0x000fe20000000800 */
[----:B------:R-:W-:Y:S01]  /*10550*/  @!PT LDS RZ, [RZ] ;  /* 0x00000000fffff984 */ /* 0x000fe20000000800 */
[----:B------:R0:W-:Y:S01]  /*10560*/  @P2 LDGSTS.E.BYPASS.LTC128B.128 [R23+0x1a400], desc[UR48][R2.64], !P4 ;  /* 0x1a40000002172fae */ /* 0x0001e2000e101d70 */
[----:B------:R-:W-:-:S03]  /*10570*/  IMAD.MOV.U32 R8, RZ, RZ, R14 ;  /* 0x000000ffff087224 */ /* 0x000fc600078e000e */
[----:B------:R0:W-:Y:S04]  /*10580*/  @P2 LDGSTS.E.BYPASS.LTC128B.128 [R23+0x1cc00], desc[UR48][R2.64+0x40], !P3 ;  /* 0x1cc0004002172fae */ /* 0x0001e8000d901d70 */
[----:B0-----:R-:W-:Y:S05]  /*10590*/  WARPSYNC.COLLECTIVE R15, `(.L_x_128) ;  /* 0x000000000f087348 */ /* 0x001fea0003c00000 */
[----:B------:R1:W2:Y:S02]  /*105a0*/  SHFL.IDX P6, R14, R13, R12, R11 ;  /* 0x0000000c0d0e7389 */ /* 0x0002a400000c000b */
[----:B012---:R-:W-:Y:S01]  /*105b0*/  ENDCOLLECTIVE ;  /* 0x000000000000791b */ /* 0x007fe20003800000 */
.L_x_128:
[----:B------:R-:W-:Y:S01]  /*105c0*/  @!PT LDS RZ, [RZ] ;  /* 0x00000000fffff984 */ /* 0x000fe20000000800 */
[----:B------:R-:W-:Y:S01]  /*105d0*/  @!PT LDS RZ, [RZ] ;  /* 0x00000000fffff984 */ /* 0x000fe20000000800 */
[----:B------:R-:W-:Y:S01]  /*105e0*/  @!PT LDS RZ, [RZ] ;  /* 0x00000000fffff984 */ /* 0x000fe20000000800 */
[----:B------:R0:W-:Y:S01]  /*105f0*/  @P2 LDGSTS.E.BYPASS.LTC128B.128 [R23+0x1f400], desc[UR48][R2.64+0x80], !P1 ;  /* 0x1f40008002172fae */ /* 0x0001e2000c901d70 */
[----:B------:R-:W-:Y:S01]  /*10600*/  ISETP.GE.AND P2, PT, R18, 0x21, PT ;  /* 0x000000211200780c */ /* 0x000fe20003f46270 */
[----:B------:R-:W-:Y:S02]  /*10610*/  IMAD.MOV.U32 R13, RZ, RZ, R7 ;  /* 0x000000ffff0d7224 */ /* 0x000fe400078e0007 */
[----:B------:R-:W-:-:S10]  /*10620*/  IMAD.MOV.U32 R12, RZ, RZ, 0x2 ;  /* 0x00000002ff0c7424 */ /* 0x000fd400078e00ff */
[----:B------:R-:W-:Y:S01]  /*10630*/  @P2 VIADD R21, R4, UR41 ;  /* 0x0000002904152c36 */ /* 0x000fe20008000000 */
[----:B0-----:R-:W-:-:S13]  /*10640*/  @P2 IADD3 R10, P0, R35, R14, RZ ;  /* 0x0000000e230a2210 */ /* 0x001fda0007f1e0ff */
[----:B------:R-:W-:Y:S05]  /*10650*/  WARPSYNC.COLLECTIVE R15, `(.L_x_129) ;  /* 0x000000000f087348 */ /* 0x000fea0003c00000 */
[----:B------:R0:W1:Y:S02]  /*10660*/  SHFL.IDX P6, R14, R13, R12, R11 ;  /* 0x0000000c0d0e7389 */ /* 0x00006400000c000b */
[----:B01----:R-:W-:Y:S01]  /*10670*/  ENDCOLLECTIVE ;  /* 0x000000000000791b */ /* 0x003fe20003800000 */
.L_x_129:
[----:B------:R-:W-:Y:S01]  /*10680*/  @P2 MOV R2, R10 ;  /* 0x0000000a00022202 */ /* 0x000fe20000000f00 */
[----:B------:R-:W-:-:S04]  /*10690*/  @P2 IMAD.X R8, RZ, RZ, R8, P0 ;  /* 0x000000ffff082224 */ /* 0x000fc800000e0608 */
[----:B------:R-:W-:-:S05]  /*106a0*/  @P2 IMAD.MOV.U32 R3, RZ, RZ, R8 ;  /* 0x000000ffff032224 */ /* 0x000fca00078e0008 */
[----:B------:R-:W-:Y:S01]  /*106b0*/  @!PT LDS RZ, [RZ] ;  /* 0x00000000fffff984 */ /* 0x000fe20000000800 */
[----:B------:R-:W-:Y:S01]  /*106c0*/  @!PT LDS RZ, [RZ] ;  /* 0x00000000fffff984 */ /* 0x000fe20000000800 */
[----:B------:R-:W-:Y:S01]  /*106d0*/  @!PT LDS RZ, [RZ] ;  /* 0x00000000fffff984 */ /* 0x000fe20000000800 */
[----:B------:R-:W-:Y:S01]  /*106e0*/  @P2 LDGSTS.E.BYPASS.LTC128B.128 [R21+0x1ac00], desc[UR48][R2.64], !P4 ;  /* 0x1ac0000002152fae */ /* 0x000fe2000e101d70 */
[----:B------:R-:W-:-:S03]  /*106f0*/  IMAD.MOV.U32 R13, RZ, RZ, R6 ;  /* 0x000000ffff0d7224 */ /* 0x000fc600078e0006 */
[----:B------:R-:W-:Y:S04]  /*10700*/  @P2 LDGSTS.E.BYPASS.LTC128B.128 [R21+0x1d400], desc[UR48][R2.64+0x40], !P3 ;  /* 0x1d40004002152fae */ /* 0x000fe8000d901d70 */
[----:B------:R0:W-:Y:S01]  /*10710*/  @P2 LDGSTS.E.BYPASS.LTC128B.128 [R21+0x1fc00], desc[UR48][R2.64+0x80], !P1 ;  /* 0x1fc0008002152fae */ /* 0x0001e2000c901d70 */
[----:B------:R-:W-:Y:S01]  /*10720*/  ISETP.GE.AND P2, PT, R18, 0x41, PT ;  /* 0x000000411200780c */ /* 0x000fe20003f46270 */
[----:B0-----:R-:W-:-:S12]  /*10730*/  IMAD.MOV.U32 R2, RZ, RZ, R14 ;  /* 0x000000ffff027224 */ /* 0x001fd800078e000e */
[----:B------:R-:W-:Y:S05]  /*10740*/  WARPSYNC.COLLECTIVE R15, `(.L_x_130) ;  /* 0x000000000f087348 */ /* 0x000fea0003c00000 */
[----:B------:R0:W1:Y:S02]  /*10750*/  SHFL.IDX P6, R14, R13, R12, R11 ;  /* 0x0000000c0d0e7389 */ /* 0x00006400000c000b */
[----:B01----:R-:W-:Y:S01]  /*10760*/  ENDCOLLECTIVE ;  /* 0x000000000000791b */ /* 0x003fe20003800000 */
.L_x_130:
[----:B------:R-:W-:Y:S02]  /*10770*/  @P2 VIADD R23, R4, UR41 ;  /* 0x0000002904172c36 */ /* 0x000fe40008000000 */
[----:B------:R-:W-:Y:S01]  /*10780*/  IMAD.MOV.U32 R13, RZ, RZ, R7 ;  /* 0x000000ffff0d7224 */ /* 0x000fe200078e0007 */
[----:B------:R-:W-:-:S04]  /*10790*/  @P2 IADD3 R11, P0, R35, R14, RZ ;  /* 0x0000000e230b2210 */ /* 0x000fc80007f1e0ff */
[----:B------:R-:W-:Y:S01]  /*107a0*/  @P2 IADD3.X R12, RZ, R2, RZ, P0, !PT ;  /* 0x00000002ff0c2210 */ /* 0x000fe200007fe4ff */
[----:B------:R-:W-:Y:S01]  /*107b0*/  @P2 IMAD.MOV.U32 R2, RZ, RZ, R11 ;  /* 0x000000ffff022224 */ /* 0x000fe200078e000b */
[----:B------:R-:W-:-:S03]  /*107c0*/  MOV R11, 0x1c1f ;  /* 0x00001c1f000b7802 */ /* 0x000fc60000000f00 */
[----:B------:R-:W-:Y:S02]  /*107d0*/  @P2 IMAD.MOV.U32 R3, RZ, RZ, R12 ;  /* 0x000000ffff032224 */ /* 0x000fe400078e000c */
[----:B------:R-:W-:-:S03]  /*107e0*/  IMAD.MOV.U32 R12, RZ, RZ, 0x3 ;  /* 0x00000003ff0c7424 */ /* 0x000fc600078e00ff */
[----:B------:R-:W-:Y:S01]  /*107f0*/  @!PT LDS RZ, [RZ] ;  /* 0x00000000fffff984 */ /* 0x000fe20000000800 */
[----:B------:R-:W-:Y:S01]  /*10800*/  @!PT LDS RZ, [RZ] ;  /* 0x00000000fffff984 */ /* 0x000fe20000000800 */
[----:B------:R-:W-:Y:S01]  /*10810*/  @!PT LDS RZ, [RZ] ;  /* 0x00000000fffff984 */ /* 0x000fe20000000800 */
[----:B------:R0:W-:Y:S04]  /*10820*/  @P2 LDGSTS.E.BYPASS.LTC128B.128 [R23+0x1b400], desc[UR48][R2.64], !P4 ;  /* 0x1b40000002172fae */ /* 0x0001e8000e101d70 */
[----:B0-----:R-:W-:Y:S05]  /*10830*/  WARPSYNC.COLLECTIVE R15, `(.L_x_131) ;  /* 0x000000000f087348 */ /* 0x001fea0003c00000 */
[----:B------:R1:W2:Y:S02]  /*10840*/  SHFL.IDX P6, R14, R13, R12, R11 ;  /* 0x0000000c0d0e7389 */ /* 0x0002a400000c000b */
[----:B012---:R-:W-:Y:S01]  /*10850*/  ENDCOLLECTIVE ;  /* 0x000000000000791b */ /* 0x007fe20003800000 */
.L_x_131:
[----:B------:R-:W-:Y:S01]  /*10860*/  @!PT LDS RZ, [RZ] ;  /* 0x00000000fffff984 */ /* 0x000fe20000000800 */
[----:B------:R-:W-:Y:S01]  /*10870*/  @!PT LDS RZ, [RZ] ;  /* 0x00000000fffff984 */ /* 0x000fe20000000800 */
[----:B------:R-:W-:Y:S01]  /*10880*/  @!PT LDS RZ, [RZ] ;  /* 0x00000000fffff984 */ /* 0x000fe20000000800 */
[----:B------:R0:W-:Y:S04]  /*10890*/  @P2 LDGSTS.E.BYPASS.LTC128B.128 [R23+0x1dc00], desc[UR48][R2.64+0x40], !P3 ;  /* 0x1dc0004002172fae */ /* 0x0001e8000d901d70 */
[----:B------:R0:W-:Y:S01]  /*108a0*/  @P2 LDGSTS.E.BYPASS.LTC128B.128 [R23+0x20400], desc[UR48][R2.64+0x80], !P1 ;  /* 0x2040008002172fae */ /* 0x0001e2000c901d70 */
[----:B------:R-:W-:Y:S01]  /*108b0*/  ISETP.GE.AND P2, PT, R18, 0x61, PT ;  /* 0x000000611200780c */ /* 0x000fe20003f46270 */
[----:B------:R-:W-:-:S12]  /*108c0*/  IMAD.MOV.U32 R13, RZ, RZ, R6 ;  /* 0x000000ffff0d7224 */ /* 0x000fd800078e0006 */
[----:B------:R-:W-:Y:S02]  /*108d0*/  @P2 VIADD R25, R4, UR41 ;  /* 0x0000002904192c36 */ /* 0x000fe40008000000 */
[----:B0-----:R-:W-:-:S07]  /*108e0*/  IMAD.MOV.U32 R7, RZ, RZ, R14 ;  /* 0x000000ffff077224 */ /* 0x001fce00078e000e */
[----:B------:R-:W-:Y:S05]  /*108f0*/  WARPSYNC.COLLECTIVE R15, `(.L_x_132) ;  /* 0x000000000f087348 */ /* 0x000fea0003c00000 */
[----:B------:R0:W1:Y:S02]  /*10900*/  SHFL.IDX P6, R14, R13, R12, R11 ;  /* 0x0000000c0d0e7389 */ /* 0x00006400000c000b */
[----:B01----:R-:W-:Y:S01]  /*10910*/  ENDCOLLECTIVE ;  /* 0x000000000000791b */ /* 0x003fe20003800000 */
.L_x_132:
[----:B------:R-:W-:Y:S02]  /*10920*/  IMAD.MOV.U32 R13, RZ, RZ, R5 ;  /* 0x000000ffff0d7224 */ /* 0x000fe400078e0005 */
[----:B------:R-:W-:Y:S01]  /*10930*/  IMAD.MOV.U32 R12, RZ, RZ, RZ ;  /* 0x000000ffff0c7224 */ /* 0x000fe200078e00ff */
[----:B------:R-:W-:-:S13]  /*10940*/  @P2 IADD3 R6, P0, R35, R14, RZ ;  /* 0x0000000e23062210 */ /* 0x000fda0007f1e0ff */
[----:B------:R-:W-:Y:S05]  /*10950*/  WARPSYNC.COLLECTIVE R15, `(.L_x_133) ;  /* 0x000000000f087348 */ /* 0x000fea0003c00000 */
[----:B------:R0:W1:Y:S02]  /*10960*/  SHFL.IDX P6, R14, R13, R12, R11 ;  /* 0x0000000c0d0e7389 */ /* 0x00006400000c000b */
[----:B01----:R-:W-:Y:S01]  /*10970*/  ENDCOLLECTIVE ;  /* 0x000000000000791b */ /* 0x003fe20003800000 */
.L_x_133:
[----:B------:R-:W-:Y:S02]  /*10980*/  @P2 IMAD.X R7, RZ, RZ, R7, P0 ;  /* 0x000000ffff072224 */ /* 0x000fe400000e0607 */
[----:B------:R-:W-:-:S03]  /*10990*/  @P2 IMAD.MOV.U32 R2, RZ, RZ, R6 ;  /* 0x000000ffff022224 */ /* 0x000fc600078e0006 */
[----:B------:R-:W-:-:S05]  /*109a0*/  @P2 MOV R3, R7 ;  /* 0x0000000700032202 */ /* 0x000fca0000000f00 */
[----:B------:R-:W-:Y:S01]  /*109b0*/  @!PT LDS RZ, [RZ] ;  /* 0x00000000fffff984 */ /* 0x000fe20000000800 */
[----:B------:R-:W-:Y:S01]  /*109c0*/  @!PT LDS RZ, [RZ] ;  /* 0x00000000fffff984 */ /* 0x000fe20000000800 */
[----:B------:R-:W-:Y:S01]  /*109d0*/  @!PT LDS RZ, [RZ] ;  /* 0x00000000fffff984 */ /* 0x000fe20000000800 */
[----:B------:R0:W-:Y:S01]  /*109e0*/  @P2 LDGSTS.E.BYPASS.LTC128B.128 [R25+0x1bc00], desc[UR48][R2.64], !P4 ;  /* 0x1bc0000002192fae */ /* 0x0001e2000e101d70 */
[----:B------:R-:W-:-:S03]  /*109f0*/  IMAD.MOV.U32 R13, RZ, RZ, R9 ;  /* 0x000000ffff0d7224 */ /* 0x000fc600078e0009 */
[----:B------:R0:W-:Y:S04]  /*10a00*/  @P2 LDGSTS.E.BYPASS.LTC128B.128 [R25+0x1e400], desc[UR48][R2.64+0x40], !P3 ;  /* 0x1e40004002192fae */ /* 0x0001e8000d901d70 */
[----:B------:R0:W-:Y:S01]  /*10a10*/  @P2 LDGSTS.E.BYPASS.LTC128B.128 [R25+0x20c00], desc[UR48][R2.64+0x80], !P1 ;  /* 0x20c0008002192fae */ /* 0x0001e2000c901d70 */
[----:B------:R-:W-:-:S07]  /*10a20*/  IMAD.MOV.U32 R5, RZ, RZ, R14 ;  /* 0x000000ffff057224 */ /* 0x000fce00078e000e */
[----:B0-----:R-:W-:Y:S05]  /*10a30*/  WARPSYNC.COLLECTIVE R15, `(.L_x_134) ;  /* 0x000000000f087348 */ /* 0x001fea0003c00000 */
[----:B------:R1:W2:Y:S02]  /*10a40*/  SHFL.IDX P6, R14, R13, R12, R11 ;  /* 0x0000000c0d0e7389 */ /* 0x0002a400000c000b */
[----:B012---:R-:W-:Y:S01]  /*10a50*/  ENDCOLLECTIVE ;  /* 0x000000000000791b */ /* 0x007fe20003800000 */
.L_x_134:
[----:B------:R-:W-:Y:S05]  /*10a60*/  BRA `(.L_x_135) ;  /* 0xffffffc000e47947 */ /* 0x000fea000383ffff */
.L_x_62:
[----:B------:R-:W-:Y:S01]  /*10a70*/  IMAD.MOV.U32 R13, RZ, RZ, R4 ;  /* 0x000000ffff0d7224 */ /* 0x000fe200078e0004 */
[----:B------:R-:W-:Y:S01]  /*10a80*/  MOV R12, RZ ;  /* 0x000000ff000c7202 */ /* 0x000fe20000000f00 */
[----:B------:R-:W-:Y:S02]  /*10a90*/  IMAD.MOV.U32 R11, RZ, RZ, 0x1c1f ;  /* 0x00001c1fff0b7424 */ /* 0x000fe400078e00ff */
[----:B------:R-:W-:Y:S02]  /*10aa0*/  IMAD.MOV.U32 R15, RZ, RZ, -0x1 ;  /* 0xffffffffff0f7424 */ /* 0x000fe400078e00ff */
[----:B------:R-:W-:-:S07]  /*10ab0*/  IMAD.IADD R5, R10, 0x1, R5 ;  /* 0x000000010a057824 */ /* 0x000fce00078e0205 */
[----:B-----5:R-:W-:Y:S05]  /*10ac0*/  WARPSYNC.COLLECTIVE R15, `(.L_x_136) ;  /* 0x000000000f087348 */ /* 0x020fea0003c00000 */
[----:B------:R0:W1:Y:S02]  /*10ad0*/  SHFL.IDX P6, R14, R13, R12, R11 ;  /* 0x0000000c0d0e7389 */ /* 0x00006400000c000b */
[----:B01---5:R-:W-:Y:S01]  /*10ae0*/  ENDCOLLECTIVE ;  /* 0x000000000000791b */ /* 0x023fe20003800000 */
.L_x_136:
[C---:B------:R-:W-:Y:S01]  /*10af0*/  VIADD R6, R5.reuse, 0x20 ;  /* 0x0000002005067836 */ /* 0x040fe20000000000 */
[----:B------:R-:W-:Y:S01]  /*10b00*/  ISETP.GE.AND P0, PT, R5, UR40, PT ;  /* 0x0000002805007c0c */ /* 0x000fe2000bf06270 */
[----:B------:R-:W-:Y:S02]  /*10b10*/  IMAD.MOV.U32 R13, RZ, RZ, R0 ;  /* 0x000000ffff0d7224 */ /* 0x000fe400078e0000 */
[----:B------:R-:W-:-:S10]  /*10b20*/  IMAD.MOV.U32 R2, RZ, RZ, R14 ;  /* 0x000000ffff027224 */ /* 0x000fd400078e000e */
[----:B------:R-:W-:Y:S05]  /*10b30*/  WARPSYNC.COLLECTIVE R15, `(.L_x_137) ;  /* 0x000000000f087348 */ /* 0x000fea0003c00000 */
[----:B------:R0:W1:Y:S02]  /*10b40*/  SHFL.IDX P6, R14, R13, R12, R11 ;  /* 0x0000000c0d0e7389 */ /* 0x00006400000c000b */
[----:B01----:R-:W-:Y:S01]  /*10b50*/  ENDCOLLECTIVE ;  /* 0x000000000000791b */ /* 0x003fe20003800000 */
.L_x_137:
[----:B------:R-:W-:Y:S02]  /*10b60*/  IMAD.MOV.U32 R13, RZ, RZ, R4 ;  /* 0x000000ffff0d7224 */ /* 0x000fe400078e0004 */
[----:B------:R-:W-:Y:S01]  /*10b70*/  IMAD.MOV.U32 R12, RZ, RZ, 0x1 ;  /* 0x00000001ff0c7424 */ /* 0x000fe200078e00ff */
[----:B------:R-:W-:-:S04]  /*10b80*/  @!P0 IADD3 R14, P1, R35, R14, RZ ;  /* 0x0000000e230e8210 */ /* 0x000fc80007f3e0ff */
[----:B------:R-:W-:Y:S01]  /*10b90*/  @!P0 IADD3.X R3, RZ, R2, RZ, P1, !PT ;  /* 0x00000002ff038210 */ /* 0x000fe20000ffe4ff */
[----:B------:R-:W-:-:S08]  /*10ba0*/  @!P0 IMAD.MOV.U32 R2, RZ, RZ, R14 ;  /* 0x000000ffff028224 */ /* 0x000fd000078e000e */
[----:B------:R-:W-:Y:S05]  /*10bb0*/  WARPSYNC.COLLECTIVE R15, `(.L_x_138) ;  /* 0x000000000f087348 */ /* 0x000fea0003c00000 */
[----:B------:R0:W1:Y:S02]  /*10bc0*/  SHFL.IDX P6, R14, R13, R12, R11 ;  /* 0x0000000c0d0e7389 */ /* 0x00006400000c000b */
[----:B01----:R-:W-:Y:S01]  /*10bd0*/  ENDCOLLECTIVE ;  /* 0x000000000000791b */ /* 0x003fe20003800000 */
.L_x_138:
[----:B------:R-:W-:Y:S01]  /*10be0*/  @!PT LDS RZ, [RZ] ;  /* 0x00000000fffff984 */ /* 0x000fe20000000800 */
[----:B------:R-:W-:Y:S01]  /*10bf0*/  @!PT LDS RZ, [RZ] ;  /* 0x00000000fffff984 */ /* 0x000fe20000000800 */
[----:B------:R-:W-:Y:S01]  /*10c00*/  @!PT LDS RZ, [RZ] ;  /* 0x00000000fffff984 */ /* 0x000fe20000000800 */
[----:B------:R0:W-:Y:S04]  /*10c10*/  @!P0 LDGSTS.E.BYPASS.LTC128B.128 [R8+0x14400], desc[UR48][R2.64], !P3 ;  /* 0x1440000002088fae */ /* 0x0001e8000d901d70 */
[----:B------:R0:W-:Y:S04]  /*10c20*/  @!P0 LDGSTS.E.BYPASS.LTC128B.128 [R8+0x16400], desc[UR48][R2.64+0x40], !P4 ;  /* 0x1640004002088fae */ /* 0x0001e8000e101d70 */
[----:B------:R0:W-:Y:S01]  /*10c30*/  @!P0 LDGSTS.E.BYPASS.LTC128B.128 [R8+0x18400], desc[UR48][R2.64+0x80], !P5 ;  /* 0x1840008002088fae */ /* 0x0001e2000e901d70 */
[----:B------:R-:W-:Y:S02]  /*10c40*/  ISETP.GE.AND P0, PT, R6, UR40, PT ;  /* 0x0000002806007c0c */ /* 0x000fe4000bf06270 */
[----:B------:R-:W-:Y:S01]  /*10c50*/  MOV R13, R0 ;  /* 0x00000000000d7202 */ /* 0x000fe20000000f00 */
[----:B------:R-:W-:-:S10]  /*10c60*/  IMAD.MOV.U32 R6, RZ, RZ, R14 ;  /* 0x000000ffff067224 */ /* 0x000fd400078e000e */
[----:B0-----:R-:W-:Y:S05]  /*10c70*/  WARPSYNC.COLLECTIVE R15, `(.L_x_139) ;  /* 0x000000000f087348 */ /* 0x001fea0003c00000 */
[----:B------:R1:W2:Y:S02]  /*10c80*/  SHFL.IDX P6, R14, R13, R12, R11 ;  /* 0x0000000c0d0e7389 */ /* 0x0002a400000c000b */
[----:B012---:R-:W-:Y:S01]  /*10c90*/  ENDCOLLECTIVE ;  /* 0x000000000000791b */ /* 0x007fe20003800000 */
.L_x_139:
[----:B------:R-:W-:Y:S01]  /*10ca0*/  IMAD.MOV.U32 R13, RZ, RZ, R4 ;  /* 0x000000ffff0d7224 */ /* 0x000fe200078e0004 */
[----:B------:R-:W-:Y:S02]  /*10cb0*/  MOV R12, 0x2 ;  /* 0x00000002000c7802 */ /* 0x000fe40000000f00 */
[----:B------:R-:W-:-:S05]  /*10cc0*/  @!P0 IADD3 R14, P1, R35, R14, RZ ;  /* 0x0000000e230e8210 */ /* 0x000fca0007f3e0ff */
[----:B------:R-:W-:-:S08]  /*10cd0*/  @!P0 IMAD.MOV.U32 R2, RZ, RZ, R14 ;  /* 0x000000ffff028224 */ /* 0x000fd000078e000e */
[----:B------:R-:W-:Y:S05]  /*10ce0*/  WARPSYNC.COLLECTIVE R15, `(.L_x_140) ;  /* 0x000000000f087348 */ /* 0x000fea0003c00000 */
[----:B------:R0:W1:Y:S02]  /*10cf0*/  SHFL.IDX P6, R14, R13, R12, R11 ;  /* 0x0000000c0d0e7389 */ /* 0x00006400000c000b */
[----:B01----:R-:W-:Y:S01]  /*10d00*/  ENDCOLLECTIVE ;  /* 0x000000000000791b */ /* 0x003fe20003800000 */
.L_x_140:
[----:B------:R-:W-:Y:S02]  /*10d10*/  @!P0 IMAD.X R7, RZ, RZ, R6, P1 ;  /* 0x000000ffff078224 */ /* 0x000fe400008e0606 */
[----:B------:R-:W-:Y:S02]  /*10d20*/  VIADD R6, R5, 0x40 ;  /* 0x0000004005067836 */ /* 0x000fe40000000000 */
[----:B------:R-:W-:-:S05]  /*10d30*/  @!P0 IMAD.MOV.U32 R3, RZ, RZ, R7 ;  /* 0x000000ffff038224 */ /* 0x000fca00078e0007 */
[----:B------:R-:W-:Y:S01]  /*10d40*/  @!PT LDS RZ, [RZ] ;  /* 0x00000000fffff984 */ /* 0x000fe20000000800 */
[----:B------:R-:W-:Y:S01]  /*10d50*/  @!PT LDS RZ, [RZ] ;  /* 0x00000000fffff984 */ /* 0x000fe20000000800 */
[----:B------:R-:W-:Y:S01]  /*10d60*/  @!PT LDS RZ, [RZ] ;  /* 0x00000000fffff984 */ /* 0x000fe20000000800 */
[----:B------:R0:W-:Y:S01]  /*10d70*/  @!P0 LDGSTS.E.BYPASS.LTC128B.128 [R8+0x14c00], desc[UR48][R2.64], !P3 ;  /* 0x14c0000002088fae */ /* 0x0001e2000d901d70 */
[----:B------:R-:W-:-:S03]  /*10d80*/  IMAD.MOV.U32 R13, RZ, RZ, R0 ;  /* 0x000000ffff0d7224 */ /* 0x000fc600078e0000 */
[----:B------:R0:W-:Y:S04]  /*10d90*/  @!P0 LDGSTS.E.BYPASS.LTC128B.128 [R8+0x16c00], desc[UR48][R2.64+0x40], !P4 ;  /* 0x16c0004002088fae */ /* 0x0001e8000e101d70 */
[----:B------:R0:W-:Y:S01]  /*10da0*/  @!P0 LDGSTS.E.BYPASS.LTC128B.128 [R8+0x18c00], desc[UR48][R2.64+0x80], !P5 ;  /* 0x18c0008002088fae */ /* 0x0001e2000e901d70 */
[----:B------:R-:W-:Y:S01]  /*10db0*/  ISETP.GE.AND P0, PT, R6, UR40, PT ;  /* 0x0000002806007c0c */ /* 0x000fe2000bf06270 */
[----:B------:R-:W-:-:S12]  /*10dc0*/  IMAD.MOV.U32 R6, RZ, RZ, R14 ;  /* 0x000000ffff067224 */ /* 0x000fd800078e000e */
[----:B0-----:R-:W-:Y:S05]  /*10dd0*/  WARPSYNC.COLLECTIVE R15, `(.L_x_141) ;  /* 0x000000000f087348 */ /* 0x001fea0003c00000 */
[----:B------:R1:W2:Y:S02]  /*10de0*/  SHFL.IDX P6, R14, R13, R12, R11 ;  /* 0x0000000c0d0e7389 */ /* 0x0002a400000c000b */
[----:B012---:R-:W-:Y:S01]  /*10df0*/  ENDCOLLECTIVE ;  /* 0x000000000000791b */ /* 0x007fe20003800000 */
.L_x_141:
[----:B------:R-:W-:Y:S01]  /*10e00*/  MOV R13, R4 ;  /* 0x00000004000d7202 */ /* 0x000fe20000000f00 */
[----:B------:R-:W-:Y:S01]  /*10e10*/  IMAD.MOV.U32 R12, RZ, RZ, 0x3 ;  /* 0x00000003ff0c7424 */ /* 0x000fe200078e00ff */
[----:B------:R-:W-:-:S05]  /*10e20*/  @!P0 IADD3 R14, P1, R35, R14, RZ ;  /* 0x0000000e230e8210 */ /* 0x000fca0007f3e0ff */
[----:B------:R-:W-:-:S08]  /*10e30*/  @!P0 IMAD.MOV.U32 R2, RZ, RZ, R14 ;  /* 0x000000ffff028224 */ /* 0x000fd000078e000e */
[----:B------:R-:W-:Y:S05]  /*10e40*/  WARPSYNC.COLLECTIVE R15, `(.L_x_142) ;  /* 0x000000000f087348 */ /* 0x000fea0003c00000 */
[----:B------:R0:W1:Y:S02]  /*10e50*/  SHFL.IDX P6, R14, R13, R12, R11 ;  /* 0x0000000c0d0e7389 */ /* 0x00006400000c000b */
[----:B01----:R-:W-:Y:S01]  /*10e60*/  ENDCOLLECTIVE ;  /* 0x000000000000791b */ /* 0x003fe20003800000 */
.L_x_142:
[----:B------:R-:W-:-:S04]  /*10e70*/  @!P0 IMAD.X R7, RZ, RZ, R6, P1 ;  /* 0x000000ffff078224 */ /* 0x000fc800008e0606 */
        /* <DEDUP_REMOVED lines=8> */
[----:B------:R-:W-:-:S07]  /*10f00*/  IMAD.MOV.U32 R6, RZ, RZ, R14 ;  /* 0x000000ffff067224 */ /* 0x000fce00078e000e */
[----:B0-----:R-:W-:Y:S05]  /*10f10*/  WARPSYNC.COLLECTIVE R15, `(.L_x_143) ;  /* 0x000000000f087348 */ /* 0x001fea0003c00000 */
[----:B------:R1:W2:Y:S02]  /*10f20*/  SHFL.IDX P6, R14, R13, R12, R11 ;  /* 0x0000000c0d0e7389 */ /* 0x0002a400000c000b */
[----:B012---:R-:W-:Y:S01]  /*10f30*/  ENDCOLLECTIVE ;  /* 0x000000000000791b */ /* 0x007fe20003800000 */
.L_x_143:
[----:B------:R-:W-:Y:S05]  /*10f40*/  BRA `(.L_x_144) ;  /* 0xffffffc400e87947 */ /* 0x000fea000383ffff */
.L_x_63:
[----:B0-----:R-:W-:-:S04]  /*10f50*/  IMAD.U32 R3, RZ, RZ, UR41 ;  /* 0x00000029ff037e24 */ /* 0x001fc8000f8e00ff */
[----:B------:R0:W1:Y:S03]  /*10f60*/  SYNCS.PHASECHK.TRANS64.TRYWAIT P0, [R3+URZ+0x29820], R0 ;  /* 0x02982000030075a7 */ /* 0x000066000800017f */
[----:B-1----:R-:W-:Y:S05]  /*10f70*/  @!P0 NANOSLEEP.SYNCS 0x989680 ;  /* 0x009896800000895d */ /* 0x002fea0003900000 */
[----:B------:R-:W1:Y:S02]  /*10f80*/  @!P0 SYNCS.PHASECHK.TRANS64 P0, [R3+URZ+0x29820], R0 ;  /* 0x02982000030085a7 */ /* 0x000e64000800007f */
[----:B-1----:R-:W-:Y:S05]  /*10f90*/  @!P0 BRA `(.L_x_63) ;  /* 0xfffffffc00ec8947 */ /* 0x002fea000383ffff */
[----:B------:R-:W-:Y:S05]  /*10fa0*/  BRA `(.L_x_145) ;  /* 0xffffffc800207947 */ /* 0x000fea000383ffff */
.L_x_67:
[----:B0-----:R0:W1:Y:S02]  /*10fb0*/  SYNCS.PHASECHK.TRANS64.TRYWAIT P0, [R0+URZ+0x29880], R28 ;  /* 0x0298801c000075a7 */ /* 0x001064000800017f */
[----:B-1----:R-:W-:Y:S05]  /*10fc0*/  @!P0 NANOSLEEP.SYNCS 0x989680 ;  /* 0x009896800000895d */ /* 0x002fea0003900000 */
[----:B------:R-:W1:Y:S02]  /*10fd0*/  @!P0 SYNCS.PHASECHK.TRANS64 P0, [R0+URZ+0x29880], R28 ;  /* 0x0298801c000085a7 */ /* 0x000e64000800007f */
[----:B-1----:R-:W-:Y:S05]  /*10fe0*/  @!P0 BRA `(.L_x_67) ;  /* 0xfffffffc00f08947 */ /* 0x002fea000383ffff */
[----:B------:R-:W-:Y:S05]  /*10ff0*/  BRA `(.L_x_146) ;  /* 0xffffffcc00287947 */ /* 0x000fea000383ffff */
.L_x_68:
        /* <DEDUP_REMOVED lines=8> */
.L_x_148:
[----:B------:R-:W-:Y:S05]  /*11080*/  BSYNC B0 ;  /* 0x0000000000007941 */ /* 0x000fea0003800000 */
.L_x_147:
[----:B------:R-:W-:Y:S01]  /*11090*/  IMAD.MOV.U32 R13, RZ, RZ, R8 ;  /* 0x000000ffff0d7224 */ /* 0x000fe200078e0008 */
[----:B------:R-:W-:Y:S01]  /*110a0*/  MOV R11, 0x1c1f ;  /* 0x00001c1f000b7802 */ /* 0x000fe20000000f00 */
[----:B------:R-:W-:Y:S01]  /*110b0*/  IMAD.MOV.U32 R12, RZ, RZ, RZ ;  /* 0x000000ffff0c7224 */ /* 0x000fe200078e00ff */
[----:B------:R-:W-:Y:S01]  /*110c0*/  IADD3 R20, R20, UR41, R33 ;  /* 0x0000002914147c10 */ /* 0x000fe2000fffe021 */
[----:B------:R-:W-:Y:S02]  /*110d0*/  IMAD.MOV.U32 R15, RZ, RZ, -0x1 ;  /* 0xffffffffff0f7424 */ /* 0x000fe400078e00ff */
[----:B------:R-:W-:Y:S02]  /*110e0*/  IMAD.MOV.U32 R3, RZ, RZ, R14 ;  /* 0x000000ffff037224 */ /* 0x000fe400078e000e */
[----:B------:R-:W-:-:S07]  /*110f0*/  IMAD.IADD R21, R34, 0x1, R20 ;  /* 0x0000000122157824 */ /* 0x000fce00078e0214 */
[----:B------:R-:W-:Y:S05]  /*11100*/  WARPSYNC.COLLECTIVE R15, `(.L_x_149) ;  /* 0x000000000f087348 */ /* 0x000fea0003c00000 */
[----:B------:R0:W1:Y:S02]  /*11110*/  SHFL.IDX P6, R14, R13, R12, R11 ;  /* 0x0000000c0d0e7389 */ /* 0x00006400000c000b */
[----:B01----:R-:W-:Y:S01]  /*11120*/  ENDCOLLECTIVE ;  /* 0x000000000000791b */ /* 0x003fe20003800000 */
.L_x_149:
[----:B------:R-:W-:Y:S01]  /*11130*/  IMAD.MOV.U32 R13, RZ, RZ, R9 ;  /* 0x000000ffff0d7224 */ /* 0x000fe200078e0009 */
[----:B------:R-:W-:Y:S01]  /*11140*/  MOV R12, 0x1 ;  /* 0x00000001000c7802 */ /* 0x000fe20000000f00 */
[----:B------:R-:W-:-:S07]  /*11150*/  IMAD.MOV.U32 R2, RZ, RZ, R14 ;  /* 0x000000ffff027224 */ /* 0x000fce00078e000e */
[----:B------:R-:W-:Y:S05]  /*11160*/  WARPSYNC.COLLECTIVE R15, `(.L_x_150) ;  /* 0x000000000f087348 */ /* 0x000fea0003c00000 */
[----:B------:R0:W1:Y:S02]  /*11170*/  SHFL.IDX P6, R14, R13, R12, R11 ;  /* 0x0000000c0d0e7389 */ /* 0x00006400000c000b */
[----:B01----:R-:W-:Y:S01]  /*11180*/  ENDCOLLECTIVE ;  /* 0x000000000000791b */ /* 0x003fe20003800000 */
.L_x_150:
[----:B------:R-:W-:-:S05]  /*11190*/  IADD3 R2, P0, R35, R2, RZ ;  /* 0x0000000223027210 */ /* 0x000fca0007f1e0ff */
[----:B------:R-:W-:-:S05]  /*111a0*/  IMAD.X R3, RZ, RZ, R3, P0 ;  /* 0x000000ffff037224 */ /* 0x000fca00000e0603 */
[----:B------:R-:W-:Y:S01]  /*111b0*/  @!PT LDS RZ, [RZ] ;  /* 0x00000000fffff984 */ /* 0x000fe20000000800 */
[----:B------:R-:W-:Y:S01]  /*111c0*/  @!PT LDS RZ, [RZ] ;  /* 0x00000000fffff984 */ /* 0x000fe20000000800 */
[----:B------:R-:W-:Y:S01]  /*111d0*/  @!PT LDS RZ, [RZ] ;  /* 0x00000000fffff984 */ /* 0x000fe20000000800 */
[----:B------:R-:W-:Y:S01]  /*111e0*/  LDGSTS.E.BYPASS.LTC128B.128 [R20+0xa400], desc[UR48][R2.64], !P3 ;  /* 0x0a40000002147fae */ /* 0x000fe2000d901d70 */
[----:B------:R-:W-:-:S03]  /*111f0*/  IMAD.MOV.U32 R13, RZ, RZ, R8 ;  /* 0x000000ffff0d7224 */ /* 0x000fc600078e0008 */
[----:B------:R0:W-:Y:S02]  /*11200*/  LDGSTS.E.BYPASS.LTC128B.128 [R21+0xa400], desc[UR48][R2.64+0x40], !P1 ;  /* 0x0a40004002157fae */ /* 0x0001e4000c901d70 */
[----:B0-----:R-:W-:-:S07]  /*11210*/  IMAD.MOV.U32 R3, RZ, RZ, R14 ;  /* 0x000000ffff037224 */ /* 0x001fce00078e000e */
[----:B------:R-:W-:Y:S05]  /*11220*/  WARPSYNC.COLLECTIVE R15, `(.L_x_151) ;  /* 0x000000000f087348 */ /* 0x000fea0003c00000 */
[----:B------:R0:W1:Y:S02]  /*11230*/  SHFL.IDX P6, R14, R13, R12, R11 ;  /* 0x0000000c0d0e7389 */ /* 0x00006400000c000b */
[----:B01----:R-:W-:Y:S01]  /*11240*/  ENDCOLLECTIVE ;  /* 0x000000000000791b */ /* 0x003fe20003800000 */
.L_x_151:
[----:B------:R-:W-:Y:S01]  /*11250*/  IMAD.MOV.U32 R13, RZ, RZ, R9 ;  /* 0x000000ffff0d7224 */ /* 0x000fe200078e0009 */
[----:B------:R-:W-:Y:S01]  /*11260*/  MOV R12, 0x2 ;  /* 0x00000002000c7802 */ /* 0x000fe20000000f00 */
[----:B------:R-:W-:-:S07]  /*11270*/  IMAD.MOV.U32 R2, RZ, RZ, R14 ;  /* 0x000000ffff027224 */ /* 0x000fce00078e000e */
[----:B------:R-:W-:Y:S05]  /*11280*/  WARPSYNC.COLLECTIVE R15, `(.L_x_152) ;  /* 0x000000000f087348 */ /* 0x000fea0003c00000 */
[----:B------:R0:W1:Y:S02]  /*11290*/  SHFL.IDX P6, R14, R13, R12, R11 ;  /* 0x0000000c0d0e7389 */ /* 0x00006400000c000b */
[----:B01----:R-:W-:Y:S01]  /*112a0*/  ENDCOLLECTIVE ;  /* 0x000000000000791b */ /* 0x003fe20003800000 */
.L_x_152:
        /* <DEDUP_REMOVED lines=12> */
.L_x_153:
[----:B------:R-:W-:Y:S01]  /*11370*/  IMAD.MOV.U32 R13, RZ, RZ, R9 ;  /* 0x000000ffff0d7224 */ /* 0x000fe200078e0009 */
[----:B------:R-:W-:Y:S01]  /*11380*/  MOV R12, 0x3 ;  /* 0x00000003000c7802 */ /* 0x000fe20000000f00 */
[----:B------:R-:W-:-:S07]  /*11390*/  IMAD.MOV.U32 R2, RZ, RZ, R14 ;  /* 0x000000ffff027224 */ /* 0x000fce00078e000e */
[----:B------:R-:W-:Y:S05]  /*113a0*/  WARPSYNC.COLLECTIVE R15, `(.L_x_154) ;  /* 0x000000000f087348 */ /* 0x000fea0003c00000 */
[----:B------:R0:W1:Y:S02]  /*113b0*/  SHFL.IDX P6, R14, R13, R12, R11 ;  /* 0x0000000c0d0e7389 */ /* 0x00006400000c000b */
[----:B01----:R-:W-:Y:S01]  /*113c0*/  ENDCOLLECTIVE ;  /* 0x000000000000791b */ /* 0x003fe20003800000 */
.L_x_154:
        /* <DEDUP_REMOVED lines=12> */
.L_x_155:
[----:B------:R-:W-:Y:S01]  /*11490*/  IMAD.MOV.U32 R13, RZ, RZ, R23 ;  /* 0x000000ffff0d7224 */ /* 0x000fe200078e0017 */
[----:B------:R-:W-:Y:S01]  /*114a0*/  MOV R12, RZ ;  /* 0x000000ff000c7202 */ /* 0x000fe20000000f00 */
[----:B------:R-:W-:-:S07]  /*114b0*/  IMAD.MOV.U32 R2, RZ, RZ, R14 ;  /* 0x000000ffff027224 */ /* 0x000fce00078e000e */
[----:B------:R-:W-:Y:S05]  /*114c0*/  WARPSYNC.COLLECTIVE R15, `(.L_x_156) ;  /* 0x000000000f087348 */ /* 0x000fea0003c00000 */
[----:B------:R0:W1:Y:S02]  /*114d0*/  SHFL.IDX P6, R14, R13, R12, R11 ;  /* 0x0000000c0d0e7389 */ /* 0x00006400000c000b */
[----:B01----:R-:W-:Y:S01]  /*114e0*/  ENDCOLLECTIVE ;  /* 0x000000000000791b */ /* 0x003fe20003800000 */
.L_x_156:
        /* <DEDUP_REMOVED lines=12> */
.L_x_157:
[----:B------:R-:W-:Y:S01]  /*115b0*/  IMAD.MOV.U32 R2, RZ, RZ, R14 ;  /* 0x000000ffff027224 */ /* 0x000fe200078e000e */
[----:B------:R-:W-:Y:S06]  /*115c0*/  BRA `(.L_x_158) ;  /* 0xffffffc800c47947 */ /* 0x000fec000383ffff */
.L_x_73:
[----:B---3--:R3:W4:Y:S02]  /*115d0*/  SYNCS.PHASECHK.TRANS64.TRYWAIT P0, [R0+URZ+0x29840], R28 ;  /* 0x0298401c000075a7 */ /* 0x008724000800017f */
[----:B----4-:R-:W-:Y:S05]  /*115e0*/  @!P0 NANOSLEEP.SYNCS 0x989680 ;  /* 0x009896800000895d */ /* 0x010fea0003900000 */
[----:B------:R-:W4:Y:S02]  /*115f0*/  @!P0 SYNCS.PHASECHK.TRANS64 P0, [R0+URZ+0x29840], R28 ;  /* 0x0298401c000085a7 */ /* 0x000f24000800007f */
[----:B----4-:R-:W-:Y:S05]  /*11600*/  @!P0 BRA `(.L_x_73) ;  /* 0xfffffffc00f08947 */ /* 0x010fea000383ffff */
[----:B------:R-:W-:Y:S05]  /*11610*/  BRA `(.L_x_159) ;  /* 0xffffffcc00187947 */ /* 0x000fea000383ffff */
.L_x_74:
[----:B------:R-:W-:Y:S01]  /*11620*/  BSSY B0, `(.L_x_160) ;  /* 0x0000008000007945 */ /* 0x000fe20003800000 */
[----:B------:R-:W-:Y:S01]  /*11630*/  IMAD.MOV.U32 R13, RZ, RZ, R7 ;  /* 0x000000ffff0d7224 */ /* 0x000fe200078e0007 */
[----:B------:R-:W-:Y:S01]  /*11640*/  MOV R11, 0x1c1f ;  /* 0x00001c1f000b7802 */ /* 0x000fe20000000f00 */
[----:B------:R-:W-:Y:S02]  /*11650*/  IMAD.MOV.U32 R12, RZ, RZ, RZ ;  /* 0x000000ffff0c7224 */ /* 0x000fe400078e00ff */
[----:B------:R-:W-:-:S07]  /*11660*/  IMAD.MOV.U32 R15, RZ, RZ, -0x1 ;  /* 0xffffffffff0f7424 */ /* 0x000fce00078e00ff */
[----:B0123--:R-:W-:Y:S05]  /*11670*/  WARPSYNC.COLLECTIVE R15, `(.L_x_161) ;  /* 0x000000000f087348 */ /* 0x00ffea0003c00000 */
[----:B------:R4:W0:Y:S02]  /*11680*/  SHFL.IDX P6, R14, R13, R12, R11 ;  /* 0x0000000c0d0e7389 */ /* 0x00082400000c000b */
[----:B01234-:R-:W-:Y:S01]  /*11690*/  ENDCOLLECTIVE ;  /* 0x000000000000791b */ /* 0x01ffe20003800000 */
.L_x_161:
[----:B------:R-:W-:Y:S05]  /*116a0*/  BSYNC B0 ;  /* 0x0000000000007941 */ /* 0x000fea0003800000 */
.L_x_160:
[----:B------:R-:W-:Y:S01]  /*116b0*/  IMAD.MOV.U32 R13, RZ, RZ, R6 ;  /* 0x000000ffff0d7224 */ /* 0x000fe200078e0006 */
[----:B------:R-:W-:Y:S01]  /*116c0*/  MOV R15, 0xffffffff ;  /* 0xffffffff000f7802 */ /* 0x000fe20000000f00 */
[----:B------:R-:W-:Y:S02]  /*116d0*/  IMAD.MOV.U32 R12, RZ, RZ, RZ ;  /* 0x000000ffff0c7224 */ /* 0x000fe400078e00ff */
[----:B------:R-:W-:Y:S02]  /*116e0*/  IMAD.MOV.U32 R11, RZ, RZ, 0x1c1f ;  /* 0x00001c1fff0b7424 */ /* 0x000fe400078e00ff */
[----:B------:R-:W-:Y:S02]  /*116f0*/  IMAD.MOV.U32 R3, RZ, RZ, R14 ;  /* 0x000000ffff037224 */ /* 0x000fe400078e000e */
[----:B------:R-:W-:-:S07]  /*11700*/  VIADD R9, R9, UR41 ;  /* 0x0000002909097c36 */ /* 0x000fce0008000000 */
[----:B------:R-:W-:Y:S05]  /*11710*/  WARPSYNC.COLLECTIVE R15, `(.L_x_162) ;  /* 0x000000000f087348 */ /* 0x000fea0003c00000 */
[----:B------:R0:W1:Y:S02]  /*11720*/  SHFL.IDX P6, R14, R13, R12, R11 ;  /* 0x0000000c0d0e7389 */ /* 0x00006400000c000b */
[----:B01----:R-:W-:Y:S01]  /*11730*/  ENDCOLLECTIVE ;  /* 0x000000000000791b */ /* 0x003fe20003800000 */
.L_x_162:
[----:B------:R-:W-:Y:S02]  /*11740*/  IMAD.MOV.U32 R13, RZ, RZ, R7 ;  /* 0x000000ffff0d7224 */ /* 0x000fe400078e0007 */
[----:B------:R-:W-:Y:S01]  /*11750*/  IMAD.MOV.U32 R12, RZ, RZ, 0x1 ;  /* 0x00000001ff0c7424 */ /* 0x000fe200078e00ff */
[----:B------:R-:W-:-:S13]  /*11760*/  IADD3 R2, P0, R35, R14, RZ ;  /* 0x0000000e23027210 */ /* 0x000fda0007f1e0ff */
[----:B------:R-:W-:Y:S05]  /*11770*/  WARPSYNC.COLLECTIVE R15, `(.L_x_163) ;  /* 0x000000000f087348 */ /* 0x000fea0003c00000 */
[----:B------:R0:W1:Y:S02]  /*11780*/  SHFL.IDX P6, R14, R13, R12, R11 ;  /* 0x0000000c0d0e7389 */ /* 0x00006400000c000b */
[----:B01----:R-:W-:Y:S01]  /*11790*/  ENDCOLLECTIVE ;  /* 0x000000000000791b */ /* 0x003fe20003800000 */
.L_x_163:
[----:B------:R-:W-:-:S05]  /*117a0*/  IMAD.X R3, RZ, RZ, R3, P0 ;  /* 0x000000ffff037224 */ /* 0x000fca00000e0603 */
[----:B------:R-:W-:Y:S01]  /*117b0*/  @!PT LDS RZ, [RZ] ;  /* 0x00000000fffff984 */ /* 0x000fe20000000800 */
[----:B------:R-:W-:Y:S01]  /*117c0*/  @!PT LDS RZ, [RZ] ;  /* 0x00000000fffff984 */ /* 0x000fe20000000800 */
[----:B------:R-:W-:Y:S01]  /*117d0*/  @!PT LDS RZ, [RZ] ;  /* 0x00000000fffff984 */ /* 0x000fe20000000800 */
[----:B------:R-:W-:Y:S04]  /*117e0*/  LDGSTS.E.BYPASS.LTC128B.128 [R9+0x1a400], desc[UR48][R2.64], !P4 ;  /* 0x1a40000002097fae */ /* 0x000fe8000e101d70 */
[----:B------:R-:W-:Y:S01]  /*117f0*/  LDGSTS.E.BYPASS.LTC128B.128 [R9+0x1cc00], desc[UR48][R2.64+0x40], !P3 ;  /* 0x1cc0004002097fae */ /* 0x000fe2000d901d70 */
[----:B------:R-:W-:-:S03]  /*11800*/  MOV R13, R6 ;  /* 0x00000006000d7202 */ /* 0x000fc60000000f00 */
[----:B------:R0:W-:Y:S02]  /*11810*/  LDGSTS.E.BYPASS.LTC128B.128 [R9+0x1f400], desc[UR48][R2.64+0x80], !P1 ;  /* 0x1f40008002097fae */ /* 0x0001e4000c901d70 */
[----:B0-----:R-:W-:-:S07]  /*11820*/  IMAD.MOV.U32 R3, RZ, RZ, R14 ;  /* 0x000000ffff037224 */ /* 0x001fce00078e000e */
[----:B------:R-:W-:Y:S05]  /*11830*/  WARPSYNC.COLLECTIVE R15, `(.L_x_164) ;  /* 0x000000000f087348 */ /* 0x000fea0003c00000 */
[----:B------:R0:W1:Y:S02]  /*11840*/  SHFL.IDX P6, R14, R13, R12, R11 ;  /* 0x0000000c0d0e7389 */ /* 0x00006400000c000b */
[----:B01----:R-:W-:Y:S01]  /*11850*/  ENDCOLLECTIVE ;  /* 0x000000000000791b */ /* 0x003fe20003800000 */
.L_x_164:
[----:B------:R-:W-:Y:S02]  /*11860*/  IMAD.MOV.U32 R13, RZ, RZ, R7 ;  /* 0x000000ffff0d7224 */ /* 0x000fe400078e0007 */
[----:B------:R-:W-:Y:S01]  /*11870*/  IMAD.MOV.U32 R12, RZ, RZ, 0x2 ;  /* 0x00000002ff0c7424 */ /* 0x000fe200078e00ff */
[----:B------:R-:W-:-:S13]  /*11880*/  IADD3 R2, P0, R35, R14, RZ ;  /* 0x0000000e23027210 */ /* 0x000fda0007f1e0ff */
[----:B------:R-:W-:Y:S05]  /*11890*/  WARPSYNC.COLLECTIVE R15, `(.L_x_165) ;  /* 0x000000000f087348 */ /* 0x000fea0003c00000 */
[----:B------:R0:W1:Y:S02]  /*118a0*/  SHFL.IDX P6, R14, R13, R12, R11 ;  /* 0x0000000c0d0e7389 */ /* 0x00006400000c000b */
[----:B01----:R-:W-:Y:S01]  /*118b0*/  ENDCOLLECTIVE ;  /* 0x000000000000791b */ /* 0x003fe20003800000 */
.L_x_165:
[----:B------:R-:W-:-:S05]  /*118c0*/  IMAD.X R3, RZ, RZ, R3, P0 ;  /* 0x000000ffff037224 */ /* 0x000fca00000e0603 */
[----:B------:R-:W-:Y:S01]  /*118d0*/  @!PT LDS RZ, [RZ] ;  /* 0x00000000fffff984 */ /* 0x000fe20000000800 */
[----:B------:R-:W-:Y:S01]  /*118e0*/  @!PT LDS RZ, [RZ] ;  /* 0x00000000fffff984 */ /* 0x000fe20000000800 */
[----:B------:R-:W-:Y:S01]  /*118f0*/  @!PT LDS RZ, [RZ] ;  /* 0x00000000fffff984 */ /* 0x000fe20000000800 */
[----:B------:R0:W-:Y:S04]  /*11900*/  LDGSTS.E.BYPASS.LTC128B.128 [R9+0x1ac00], desc[UR48][R2.64], !P4 ;  /* 0x1ac0000002097fae */ /* 0x0001e8000e101d70 */
[----:B------:R0:W-:Y:S01]  /*11910*/  LDGSTS.E.BYPASS.LTC128B.128 [R9+0x1d400], desc[UR48][R2.64+0x40], !P3 ;  /* 0x1d40004002097fae */ /* 0x0001e2000d901d70 */
[----:B------:R-:W-:-:S03]  /*11920*/  IMAD.MOV.U32 R13, RZ, RZ, R6 ;  /* 0x000000ffff0d7224 */ /* 0x000fc600078e0006 */
[----:B------:R0:W-:Y:S01]  /*11930*/  LDGSTS.E.BYPASS.LTC128B.128 [R9+0x1fc00], desc[UR48][R2.64+0x80], !P1 ;  /* 0x1fc0008002097fae */ /* 0x0001e2000c901d70 */
[----:B------:R-:W-:-:S07]  /*11940*/  IMAD.MOV.U32 R5, RZ, RZ, R14 ;  /* 0x000000ffff057224 */ /* 0x000fce00078e000e */
[----:B0-----:R-:W-:Y:S05]  /*11950*/  WARPSYNC.COLLECTIVE R15, `(.L_x_166) ;  /* 0x000000000f087348 */ /* 0x001fea0003c00000 */
[----:B------:R1:W2:Y:S02]  /*11960*/  SHFL.IDX P6, R14, R13, R12, R11 ;  /* 0x0000000c0d0e7389 */ /* 0x0002a400000c000b */
[----:B012---:R-:W-:Y:S01]  /*11970*/  ENDCOLLECTIVE ;  /* 0x000000000000791b */ /* 0x007fe20003800000 */
.L_x_166:
[----:B------:R-:W-:Y:S02]  /*11980*/  IMAD.MOV.U32 R13, RZ, RZ, R7 ;  /* 0x000000ffff0d7224 */ /* 0x000fe400078e0007 */
[----:B------:R-:W-:Y:S01]  /*11990*/  IMAD.MOV.U32 R12, RZ, RZ, 0x3 ;  /* 0x00000003ff0c7424 */ /* 0x000fe200078e00ff */
[----:B------:R-:W-:-:S13]  /*119a0*/  IADD3 R2, P0, R35, R14, RZ ;  /* 0x0000000e23027210 */ /* 0x000fda0007f1e0ff */
[----:B------:R-:W-:Y:S05]  /*119b0*/  WARPSYNC.COLLECTIVE R15, `(.L_x_167) ;  /* 0x000000000f087348 */ /* 0x000fea0003c00000 */
[----:B------:R0:W1:Y:S02]  /*119c0*/  SHFL.IDX P6, R14, R13, R12, R11 ;  /* 0x0000000c0d0e7389 */ /* 0x00006400000c000b */
[----:B01----:R-:W-:Y:S01]  /*119d0*/  ENDCOLLECTIVE ;  /* 0x000000000000791b */ /* 0x003fe20003800000 */
.L_x_167:
[----:B------:R-:W-:-:S05]  /*119e0*/  IADD3.X R3, RZ, R5, RZ, P0, !PT ;  /* 0x00000005ff037210 */ /* 0x000fca00007fe4ff */
        /* <DEDUP_REMOVED lines=11> */
.L_x_168:
[----:B------:R-:W-:Y:S02]  /*11aa0*/  IMAD.MOV.U32 R13, RZ, RZ, R20 ;  /* 0x000000ffff0d7224 */ /* 0x000fe400078e0014 */
[----:B------:R-:W-:Y:S02]  /*11ab0*/  IMAD.MOV.U32 R12, RZ, RZ, RZ ;  /* 0x000000ffff0c7224 */ /* 0x000fe400078e00ff */
[----:B------:R-:W-:-:S07]  /*11ac0*/  IMAD.MOV.U32 R2, RZ, RZ, R14 ;  /* 0x000000ffff027224 */ /* 0x000fce00078e000e */
[----:B------:R-:W-:Y:S05]  /*11ad0*/  WARPSYNC.COLLECTIVE R15, `(.L_x_169) ;  /* 0x000000000f087348 */ /* 0x000fea0003c00000 */
[----:B------:R0:W1:Y:S02]  /*11ae0*/  SHFL.IDX P6, R14, R13, R12, R11 ;  /* 0x0000000c0d0e7389 */ /* 0x00006400000c000b */
[----:B01----:R-:W-:Y:S01]  /*11af0*/  ENDCOLLECTIVE ;  /* 0x000000000000791b */ /* 0x003fe20003800000 */
.L_x_169:
[----:B------:R-:W-:-:S04]  /*11b00*/  IADD3 R2, P0, R35, R2, RZ ;  /* 0x0000000223027210 */ /* 0x000fc80007f1e0ff */
[----:B------:R-:W-:-:S05]  /*11b10*/  IADD3.X R3, RZ, R7, RZ, P0, !PT ;  /* 0x00000007ff037210 */ /* 0x000fca00007fe4ff */
[----:B------:R-:W-:Y:S01]  /*11b20*/  @!PT LDS RZ, [RZ] ;  /* 0x00000000fffff984 */ /* 0x000fe20000000800 */
[----:B------:R-:W-:Y:S01]  /*11b30*/  @!PT LDS RZ, [RZ] ;  /* 0x00000000fffff984 */ /* 0x000fe20000000800 */
[----:B------:R-:W-:Y:S01]  /*11b40*/  @!PT LDS RZ, [RZ] ;  /* 0x00000000fffff984 */ /* 0x000fe20000000800 */
[----:B------:R0:W-:Y:S01]  /*11b50*/  LDGSTS.E.BYPASS.LTC128B.128 [R9+0x1bc00], desc[UR48][R2.64], !P4 ;  /* 0x1bc0000002097fae */ /* 0x0001e2000e101d70 */
[----:B------:R-:W-:-:S03]  /*11b60*/  IMAD.MOV.U32 R13, RZ, RZ, R8 ;  /* 0x000000ffff0d7224 */ /* 0x000fc600078e0008 */
[----:B------:R0:W-:Y:S04]  /*11b70*/  LDGSTS.E.BYPASS.LTC128B.128 [R9+0x1e400], desc[UR48][R2.64+0x40], !P3 ;  /* 0x1e40004002097fae */ /* 0x0001e8000d901d70 */
[----:B------:R0:W-:Y:S01]  /*11b80*/  LDGSTS.E.BYPASS.LTC128B.128 [R9+0x20c00], desc[UR48][R2.64+0x80], !P1 ;  /* 0x20c0008002097fae */ /* 0x0001e2000c901d70 */
[----:B------:R-:W-:-:S07]  /*11b90*/  IMAD.MOV.U32 R20, RZ, RZ, R14 ;  /* 0x000000ffff147224 */ /* 0x000fce00078e000e */
[----:B0-----:R-:W-:Y:S05]  /*11ba0*/  WARPSYNC.COLLECTIVE R15, `(.L_x_170) ;  /* 0x000000000f087348 */ /* 0x001fea0003c00000 */
[----:B------:R1:W2:Y:S02]  /*11bb0*/  SHFL.IDX P6, R14, R13, R12, R11 ;  /* 0x0000000c0d0e7389 */ /* 0x0002a400000c000b */
[----:B012---:R-:W-:Y:S01]  /*11bc0*/  ENDCOLLECTIVE ;  /* 0x000000000000791b */ /* 0x007fe20003800000 */
.L_x_170:
[----:B------:R-:W-:Y:S05]  /*11bd0*/  BRA `(.L_x_171) ;  /* 0xffffffc800b47947 */ /* 0x000fea000383ffff */
.L_x_79:
[----:B0-----:R0:W2:Y:S02]  /*11be0*/  SYNCS.PHASECHK.TRANS64.TRYWAIT P1, [R0+URZ+0x29870], R3 ;  /* 0x02987003000075a7 */ /* 0x0010a4000802017f */
[----:B--2---:R-:W-:Y:S05]  /*11bf0*/  @!P1 NANOSLEEP.SYNCS 0x989680 ;  /* 0x009896800000995d */ /* 0x004fea0003900000 */
[----:B------:R-:W2:Y:S02]  /*11c00*/  @!P1 SYNCS.PHASECHK.TRANS64 P1, [R0+URZ+0x29870], R3 ;  /* 0x02987003000095a7 */ /* 0x000ea4000802007f */
[----:B--2---:R-:W-:Y:S05]  /*11c10*/  @!P1 BRA `(.L_x_79) ;  /* 0xfffffffc00f09947 */ /* 0x004fea000383ffff */
[----:B------:R-:W-:Y:S05]  /*11c20*/  BRA `(.L_x_172) ;  /* 0xffffffcc00207947 */ /* 0x000fea000383ffff */
.L_x_81:
[----:B0-----:R0:W2:Y:S02]  /*11c30*/  SYNCS.PHASECHK.TRANS64.TRYWAIT P1, [R0+URZ+0x29860], R3 ;  /* 0x02986003000075a7 */ /* 0x0010a4000802017f */
[----:B--2---:R-:W-:Y:S05]  /*11c40*/  @!P1 NANOSLEEP.SYNCS 0x989680 ;  /* 0x009896800000995d */ /* 0x004fea0003900000 */
[----:B------:R-:W2:Y:S02]  /*11c50*/  @!P1 SYNCS.PHASECHK.TRANS64 P1, [R0+URZ+0x29860], R3 ;  /* 0x02986003000095a7 */ /* 0x000ea4000802007f */
[----:B--2---:R-:W-:Y:S05]  /*11c60*/  @!P1 BRA `(.L_x_81) ;  /* 0xfffffffc00f09947 */ /* 0x004fea000383ffff */
[----:B------:R-:W-:Y:S05]  /*11c70*/  BRA `(.L_x_173) ;  /* 0xffffffcc00307947 */ /* 0x000fea000383ffff */
.L_x_87:
[----:B0-----:R0:W1:Y:S02]  /*11c80*/  SYNCS.PHASECHK.TRANS64.TRYWAIT P0, [R3+URZ+0x29870], R0 ;  /* 0x02987000030075a7 */ /* 0x001064000800017f */
[----:B-1----:R-:W-:Y:S05]  /*11c90*/  @!P0 NANOSLEEP.SYNCS 0x989680 ;  /* 0x009896800000895d */ /* 0x002fea0003900000 */
[----:B------:R-:W1:Y:S02]  /*11ca0*/  @!P0 SYNCS.PHASECHK.TRANS64 P0, [R3+URZ+0x29870], R0 ;  /* 0x02987000030085a7 */ /* 0x000e64000800007f */
[----:B-1----:R-:W-:Y:S05]  /*11cb0*/  @!P0 BRA `(.L_x_87) ;  /* 0xfffffffc00f08947 */ /* 0x002fea000383ffff */
[----:B------:R-:W-:Y:S05]  /*11cc0*/  BRA `(.L_x_174) ;  /* 0xffffffd000ac7947 */ /* 0x000fea000383ffff */
.L_x_89:
[----:B0-----:R0:W1:Y:S02]  /*11cd0*/  SYNCS.PHASECHK.TRANS64.TRYWAIT P0, [R3+URZ+0x29860], R0 ;  /* 0x02986000030075a7 */ /* 0x001064000800017f */
[----:B-1----:R-:W-:Y:S05]  /*11ce0*/  @!P0 NANOSLEEP.SYNCS 0x989680 ;  /* 0x009896800000895d */ /* 0x002fea0003900000 */
[----:B------:R-:W1:Y:S02]  /*11cf0*/  @!P0 SYNCS.PHASECHK.TRANS64 P0, [R3+URZ+0x29860], R0 ;  /* 0x02986000030085a7 */ /* 0x000e64000800007f */
[----:B-1----:R-:W-:Y:S05]  /*11d00*/  @!P0 BRA `(.L_x_89) ;  /* 0xfffffffc00f08947 */ /* 0x002fea000383ffff */
[----:B------:R-:W-:Y:S05]  /*11d10*/  BRA `(.L_x_175) ;  /* 0xffffffd000bc7947 */ /* 0x000fea000383ffff */
.L_x_93:
[----:B0-----:R0:W1:Y:S02]  /*11d20*/  SYNCS.PHASECHK.TRANS64.TRYWAIT P0, [R4+URZ+0x29820], R0 ;  /* 0x02982000040075a7 */ /* 0x001064000800017f */
[----:B-1----:R-:W-:Y:S05]  /*11d30*/  @!P0 NANOSLEEP.SYNCS 0x989680 ;  /* 0x009896800000895d */ /* 0x002fea0003900000 */
[----:B------:R-:W1:Y:S02]  /*11d40*/  @!P0 SYNCS.PHASECHK.TRANS64 P0, [R4+URZ+0x29820], R0 ;  /* 0x02982000040085a7 */ /* 0x000e64000800007f */
[----:B-1----:R-:W-:Y:S05]  /*11d50*/  @!P0 BRA `(.L_x_93) ;  /* 0xfffffffc00f08947 */ /* 0x002fea000383ffff */
[----:B------:R-:W-:Y:S05]  /*11d60*/  BRA `(.L_x_176) ;  /* 0xffffffd8004c7947 */ /* 0x000fea000383ffff */
.L_x_97:
[----:B0-----:R0:W1:Y:S02]  /*11d70*/  SYNCS.PHASECHK.TRANS64.TRYWAIT P1, [R3+URZ+0x29840], R2 ;  /* 0x02984002030075a7 */ /* 0x001064000802017f */
[----:B-1----:R-:W-:Y:S05]  /*11d80*/  @!P1 NANOSLEEP.SYNCS 0x989680 ;  /* 0x009896800000995d */ /* 0x002fea0003900000 */
[----:B------:R-:W1:Y:S02]  /*11d90*/  @!P1 SYNCS.PHASECHK.TRANS64 P1, [R3+URZ+0x29840], R2 ;  /* 0x02984002030095a7 */ /* 0x000e64000802007f */
[----:B-1----:R-:W-:Y:S05]  /*11da0*/  @!P1 BRA `(.L_x_97) ;  /* 0xfffffffc00f09947 */ /* 0x002fea000383ffff */
[----:B------:R-:W-:Y:S05]  /*11db0*/  BRA `(.L_x_177) ;  /* 0xffffffd8008c7947 */ /* 0x000fea000383ffff */
.L_x_99:
[----:B-1----:R1:W2:Y:S02]  /*11dc0*/  SYNCS.PHASECHK.TRANS64.TRYWAIT P1, [R19+URZ+0x29840], R0 ;  /* 0x02984000130075a7 */ /* 0x0022a4000802017f */
[----:B--2---:R-:W-:Y:S05]  /*11dd0*/  @!P1 NANOSLEEP.SYNCS 0x989680 ;  /* 0x009896800000995d */ /* 0x004fea0003900000 */
[----:B------:R-:W2:Y:S02]  /*11de0*/  @!P1 SYNCS.PHASECHK.TRANS64 P1, [R19+URZ+0x29840], R0 ;  /* 0x02984000130095a7 */ /* 0x000ea4000802007f */
[----:B--2---:R-:W-:Y:S05]  /*11df0*/  @!P1 BRA `(.L_x_99) ;  /* 0xfffffffc00f09947 */ /* 0x004fea000383ffff */
[----:B------:R-:W-:Y:S05]  /*11e00*/  BRA `(.L_x_178) ;  /* 0xffffffd800987947 */ /* 0x000fea000383ffff */
.L_x_101:
[----:B--2---:R2:W3:Y:S02]  /*11e10*/  SYNCS.PHASECHK.TRANS64.TRYWAIT P1, [R3+URZ+0x29860], R2 ;  /* 0x02986002030075a7 */ /* 0x0044e4000802017f */
[----:B---3--:R-:W-:Y:S05]  /*11e20*/  @!P1 NANOSLEEP.SYNCS 0x989680 ;  /* 0x009896800000995d */ /* 0x008fea0003900000 */
[----:B------:R-:W3:Y:S02]  /*11e30*/  @!P1 SYNCS.PHASECHK.TRANS64 P1, [R3+URZ+0x29860], R2 ;  /* 0x02986002030095a7 */ /* 0x000ee4000802007f */
[----:B---3--:R-:W-:Y:S05]  /*11e40*/  @!P1 BRA `(.L_x_101) ;  /* 0xfffffffc00f09947 */ /* 0x008fea000383ffff */
[----:B------:R-:W-:Y:S05]  /*11e50*/  BRA `(.L_x_179) ;  /* 0xffffffd800947947 */ /* 0x000fea000383ffff */
.L_x_103:
[----:B---3--:R3:W4:Y:S02]  /*11e60*/  SYNCS.PHASECHK.TRANS64.TRYWAIT P1, [R19+URZ+0x29860], R0 ;  /* 0x02986000130075a7 */ /* 0x008724000802017f */
[----:B----4-:R-:W-:Y:S05]  /*11e70*/  @!P1 NANOSLEEP.SYNCS 0x989680 ;  /* 0x009896800000995d */ /* 0x010fea0003900000 */
[----:B------:R-:W4:Y:S02]  /*11e80*/  @!P1 SYNCS.PHASECHK.TRANS64 P1, [R19+URZ+0x29860], R0 ;  /* 0x02986000130095a7 */ /* 0x000f24000802007f */
[----:B----4-:R-:W-:Y:S05]  /*11e90*/  @!P1 BRA `(.L_x_103) ;  /* 0xfffffffc00f09947 */ /* 0x010fea000383ffff */
[----:B------:R-:W-:Y:S05]  /*11ea0*/  BRA `(.L_x_180) ;  /* 0xffffffd800907947 */ /* 0x000fea000383ffff */
.L_x_105:
[----:B----4-:R4:W0:Y:S02]  /*11eb0*/  SYNCS.PHASECHK.TRANS64.TRYWAIT P1, [R3+URZ+0x29880], R2 ;  /* 0x02988002030075a7 */ /* 0x010824000802017f */
[----:B0-----:R-:W-:Y:S05]  /*11ec0*/  @!P1 NANOSLEEP.SYNCS 0x989680 ;  /* 0x009896800000995d */ /* 0x001fea0003900000 */
[----:B------:R-:W0:Y:S02]  /*11ed0*/  @!P1 SYNCS.PHASECHK.TRANS64 P1, [R3+URZ+0x29880], R2 ;  /* 0x02988002030095a7 */ /* 0x000e24000802007f */
[----:B0-----:R-:W-:Y:S05]  /*11ee0*/  @!P1 BRA `(.L_x_105) ;  /* 0xfffffffc00f09947 */ /* 0x001fea000383ffff */
[----:B------:R-:W-:Y:S05]  /*11ef0*/  BRA `(.L_x_181) ;  /* 0xffffffd8008c7947 */ /* 0x000fea000383ffff */
.L_x_182:
[----:B------:R-:W-:-:S00]  /*11f00*/  BRA `(.L_x_182) ;  /* 0xfffffffc00fc7947 */ /* 0x000fc0000383ffff */
[----:B------:R-:W-:-:S00]  /*11f10*/  NOP ;  /* 0x0000000000007918 */ /* 0x000fc00000000000 */
        /* <DEDUP_REMOVED lines=14> */
.L_x_3190:


//--------------------- .text._ZN7cutlass13device_kernelIN5flash11enable_sm90INS1_16FlashAttnFwdSm90INS1_25CollectiveMainloopFwdSm90ILi2EN4cute5tupleIJNS5_1CILi1EEES8_S8_EEENS6_IJNS7_ILi128EEENS7_ILi160EEENS7_ILi192EEEEEELi128ENS_12float_e4m3_tEfNS_4arch4Sm90ELb0ELb0ELb1ELb1ELb1ELb0ELb0ELb1ELb1ELb1ELb0ELb0EEENS1_21CollectiveEpilogueFwdINS6_IJSA_SA_SB_EEES9_NS_10bfloat16_tESG_Li256ELb1ELb1ELb0ELb1EEENS1_36VarlenDynamicPersistentTileSchedulerILi128ELi160ELi256ELi128ELb0ELb1ELb1ELb0ELb1ELb1EEEEEEEEEvNT_6ParamsE --------------------------
	.section	.text._ZN7cutlass13device_kernelIN5flash11enable_sm90INS1_16FlashAttnFwdSm90INS1_25CollectiveMainloopFwdSm90ILi2EN4cute5tupleIJNS5_1CILi1EEES8_S8_EEENS6_IJNS7_ILi128EEENS7_ILi160EEENS7_ILi192EEEEEELi128ENS_12float_e4m3_tEfNS_4arch4Sm90ELb0ELb0ELb1ELb1ELb1ELb0ELb0ELb1ELb1ELb1ELb0ELb0EEENS1_21CollectiveEpilogueFwdINS6_IJSA_SA_SB_EEES9_NS_10bfloat16_tESG_Li256ELb1ELb1ELb0ELb1EEENS1_36VarlenDynamicPersistentTileSchedulerILi128ELi160ELi256ELi128ELb0ELb1ELb1ELb0ELb1ELb1EEEEEEEEEvNT_6ParamsE,"ax",@progbits
	.align	128
.text._ZN7cutlass13device_kernelIN5flash11enable_sm90INS1_16FlashAttnFwdSm90INS1_25CollectiveMainloopFwdSm90ILi2EN4cute5tupleIJNS5_1CILi1EEES8_S8_EEENS6_IJNS7_ILi128EEENS7_ILi160EEENS7_ILi192EEEEEELi128ENS_12float_e4m3_tEfNS_4arch4Sm90ELb0ELb0ELb1ELb1ELb1ELb0ELb0ELb1ELb1ELb1ELb0ELb0EEENS1_21CollectiveEpilogueFwdINS6_IJSA_SA_SB_EEES9_NS_10bfloat16_tESG_Li256ELb1ELb1ELb0ELb1EEENS1_36VarlenDynamicPersistentTileSchedulerILi128ELi160ELi256ELi128ELb0ELb1ELb1ELb0ELb1ELb1EEEEEEEEEvNT_6ParamsE:
        .type           _ZN7cutlass13device_kernelIN5flash11enable_sm90INS1_16FlashAttnFwdSm90INS1_25CollectiveMainloopFwdSm90ILi2EN4cute5tupleIJNS5_1CILi1EEES8_S8_EEENS6_IJNS7_ILi128EEENS7_ILi160EEENS7_ILi192EEEEEELi128ENS_12float_e4m3_tEfNS_4arch4Sm90ELb0ELb0ELb1ELb1ELb1ELb0ELb0ELb1ELb1ELb1ELb0ELb0EEENS1_21CollectiveEpilogueFwdINS6_IJSA_SA_SB_EEES9_NS_10bfloat16_tESG_Li256ELb1ELb1ELb0ELb1EEENS1_36VarlenDynamicPersistentTileSchedulerILi128ELi160ELi256ELi128ELb0ELb1ELb1ELb0ELb1ELb1EEEEEEEEEvNT_6ParamsE,@function
        .size           _ZN7cutlass13device_kernelIN5flash11enable_sm90INS1_16FlashAttnFwdSm90INS1_25CollectiveMainloopFwdSm90ILi2EN4cute5tupleIJNS5_1CILi1EEES8_S8_EEENS6_IJNS7_ILi128EEENS7_ILi160EEENS7_ILi192EEEEEELi128ENS_12float_e4m3_tEfNS_4arch4Sm90ELb0ELb0ELb1ELb1ELb1ELb0ELb0ELb1ELb1ELb1ELb0ELb0EEENS1_21CollectiveEpilogueFwdINS6_IJSA_SA_SB_EEES9_NS_10bfloat16_tESG_Li256ELb1ELb1ELb0ELb1EEENS1_36VarlenDynamicPersistentTileSchedulerILi128ELi160ELi256ELi128ELb0ELb1ELb1ELb0ELb1ELb1EEEEEEEEEvNT_6ParamsE,(.L_x_3191 - _ZN7cutlass13device_kernelIN5flash11enable_sm90INS1_16FlashAttnFwdSm90INS1_25CollectiveMainloopFwdSm90ILi2EN4cute5tupleIJNS5_1CILi1EEES8_S8_EEENS6_IJNS7_ILi128EEENS7_ILi160EEENS7_ILi192EEEEEELi128ENS_12float_e4m3_tEfNS_4arch4Sm90ELb0ELb0ELb1ELb1ELb1ELb0ELb0ELb1ELb1ELb1ELb0ELb0EEENS1_21CollectiveEpilogueFwdINS6_IJSA_SA_SB_EEES9_NS_10bfloat16_tESG_Li256ELb1ELb1ELb0ELb1EEENS1_36VarlenDynamicPersistentTileSchedulerILi128ELi160ELi256ELi128ELb0ELb1ELb1ELb0ELb1ELb1EEEEEEEEEvNT_6ParamsE)
        .other          _ZN7cutlass13device_kernelIN5flash11enable_sm90INS1_16FlashAttnFwdSm90INS1_25CollectiveMainloopFwdSm90ILi2EN4cute5tupleIJNS5_1CILi1EEES8_S8_EEENS6_IJNS7_ILi128EEENS7_ILi160EEENS7_ILi192EEEEEELi128ENS_12float_e4m3_tEfNS_4arch4Sm90ELb0ELb0ELb1ELb1ELb1ELb0ELb0ELb1ELb1ELb1ELb0ELb0EEENS1_21CollectiveEpilogueFwdINS6_IJSA_SA_SB_EEES9_NS_10bfloat16_tESG_Li256ELb1ELb1ELb0ELb1EEENS1_36VarlenDynamicPersistentTileSchedulerILi128ELi160ELi256ELi128ELb0ELb1ELb1ELb0ELb1ELb1EEEEEEEEEvNT_6ParamsE,@"STO_CUDA_ENTRY STV_DEFAULT"
_ZN7cutlass13device_kernelIN5flash11enable_sm90INS1_16FlashAttnFwdSm90INS1_25CollectiveMainloopFwdSm90ILi2EN4cute5tupleIJNS5_1CILi1EEES8_S8_EEENS6_IJNS7_ILi128EEENS7_ILi160EEENS7_ILi192EEEEEELi128ENS_12float_e4m3_tEfNS_4arch4Sm90ELb0ELb0ELb1ELb1ELb1ELb0ELb0ELb1ELb1ELb1ELb0ELb0EEENS1_21CollectiveEpilogueFwdINS6_IJSA_SA_SB_EEES9_NS_10bfloat16_tESG_Li256ELb1ELb1ELb0ELb1EEENS1_36VarlenDynamicPersistentTileSchedulerILi128ELi160ELi256ELi128ELb0ELb1ELb1ELb0ELb1ELb1EEEEEEEEEvNT_6ParamsE:
        /* <DEDUP_REMOVED lines=45> */
.L_x_183:
        /* <DEDUP_REMOVED lines=22> */
.L_x_184:
        /* <DEDUP_REMOVED lines=18> */
.L_x_185:
        /* <DEDUP_REMOVED lines=22> */
.L_x_186:
[----:B------:R-:W5:Y:S01]  /*06b0*/  SHFL.IDX PT, R3, R0, RZ, 0x1f ;  /* 0x00001fff00037589 */ /* 0x000f6200000e0000 */
[----:B------:R-:W-:Y:S01]  /*06c0*/  R2UR UR9, R4 ;  /* 0x00000000040972ca */ /* 0x000fe200000e0000 */
[----:B------:R-:W-:Y:S01]  /*06d0*/  NOP ;  /* 0x0000000000007918 */ /* 0x000fe20000000000 */
[----:B------:R-:W0:Y:S01]  /*06e0*/  S2R R2, SR_CgaCtaId ;  /* 0x0000000000027919 */ /* 0x000e220000008800 */
        /* <DEDUP_REMOVED lines=20> */
.L_x_187:
        /* <DEDUP_REMOVED lines=8> */
.L_x_189:
[----:B------:R-:W-:-:S08]  /*08b0*/  NOP ;  /* 0x0000000000007918 */ /* 0x000fd00000000000 */
[----:B------:R-:W0:Y:S02]  /*08c0*/  USETMAXREG.TRY_ALLOC.CTAPOOL UP0, 0xe8 ;  /* 0x000000e8000079c8 */ /* 0x000e240008000600 */
[----:B0-----:R-:W-:-:S13]  /*08d0*/  PLOP3.LUT P0, PT, PT, PT, UP0, 0x80, 0x0 ;  /* 0x000000000000781c */ /* 0x001fda0003f0f008 */
[----:B------:R-:W-:Y:S05]  /*08e0*/  @!P0 BRA `(.L_x_189) ;  /* 0xfffffffc00f08947 */ /* 0x000fea000383ffff */
[----:B------:R-:W0:Y:S01]  /*08f0*/  S2R R2, SR_TID.X ;  /* 0x0000000000027919 */ /* 0x000e220000002100 */
[----:B------:R-:W1:Y:S01]  /*0900*/  S2UR UR5, SR_CgaCtaId ;  /* 0x00000000000579c3 */ /* 0x000e620000008800 */
[----:B------:R-:W-:-:S07]  /*0910*/  UMOV UR4, 0x400 ;  /* 0x0000040000047882 */ /* 0x000fce0000000000 */
[----:B------:R-:W-:Y:S06]  /*0920*/  BAR.ARV 0x8, 0x180 ;  /* 0x0206000000007b1d */ /* 0x000fec0000002000 */
[----:B-1----:R-:W-:Y:S01]  /*0930*/  ULEA UR4, UR5, UR4, 0x18 ;  /* 0x0000000405047291 */ /* 0x002fe2000f8ec03f */
[----:B0-----:R-:W-:-:S04]  /*0940*/  LOP3.LUT R0, R2, 0xffffff80, RZ, 0xc0, !PT ;  /* 0xffffff8002007812 */ /* 0x001fc800078ec0ff */
[----:B------:R-:W-:-:S13]  /*0950*/  ISETP.NE.AND P0, PT, R0, 0x80, PT ;  /* 0x000000800000780c */ /* 0x000fda0003f05270 */
[----:B------:R-:W-:Y:S08]  /*0960*/  @!P0 BAR.ARV 0x9, 0x100 ;  /* 0x0244000000008b1d */ /* 0x000ff00000002000 */
[----:B------:R-:W-:Y:S06]  /*0970*/  BAR.SYNC.DEFER_BLOCKING 0x5, 0x180 ;  /* 0x0146000000007b1d */ /* 0x000fec0000010000 */
[----:B------:R-:W0:Y:S01]  /*0980*/  LDS.128 R48, [UR4+0x298d0] ;  /* 0x0298d004ff307984 */ /* 0x000e220008000c00 */
[----:B------:R-:W-:Y:S01]  /*0990*/  ULDC UR4, c[0x0][0xc3c] ;  /* 0x00030f0000047ab9 */ /* 0x000fe20000000800 */
[----:B------:R-:W-:Y:S06]  /*09a0*/  BAR.ARV 0x4, 0x180 ;  /* 0x0106000000007b1d */ /* 0x000fec0000002000 */
[----:B0-----:R-:W-:-:S13]  /*09b0*/  ISETP.GE.AND P0, PT, R51, UR4, PT ;  /* 0x0000000433007c0c */ /* 0x001fda000bf06270 */
[----:B------:R-:W-:Y:S05]  /*09c0*/  @P0 EXIT ;  /* 0x000000000000094d */ /* 0x000fea0003800000 */
[----:B------:R-:W-:Y:S01]  /*09d0*/  VIADD R194, R2, 0xffffff80 ;  /* 0xffffff8002c27836 */ /* 0x000fe20000000000 */
[----:B------:R-:W-:Y:S01]  /*09e0*/  R2UR UR5, R49 ;  /* 0x00000000310572ca */ /* 0x000fe200000e0000 */
[----:B------:R-:W-:Y:S01]  /*09f0*/  ULOP3.LUT UR45, UR36, 0x1, URZ, 0xfc, !UPT ;  /* 0x00000001242d7892 */ /* 0x000fe2000f8efc3f */
[----:B------:R-:W-:Y:S01]  /*0a00*/  R2UR UR46, R50 ;  /* 0x00000000322e72ca */ /* 0x000fe200000e0000 */
[----:B------:R-:W-:Y:S01]  /*0a10*/  UMOV UR44, URZ ;  /* 0x0000003f002c7c82 */ /* 0x000fe20008000000 */
[----:B------:R-:W-:Y:S01]  /*0a20*/  SHF.R.S32.HI R3, RZ, 0x1f, R194 ;  /* 0x0000001fff037819 */ /* 0x000fe200000114c2 */
[----:B------:R-:W-:Y:S01]  /*0a30*/  UMOV UR43, URZ ;  /* 0x0000003f002b7c82 */ /* 0x000fe20008000000 */
[----:B------:R-:W-:Y:S01]  /*0a40*/  MOV R169, 0xfffffffe ;  /* 0xfffffffe00a97802 */ /* 0x000fe20000000f00 */
[----:B------:R-:W-:Y:S01]  /*0a50*/  UMOV UR42, URZ ;  /* 0x0000003f002a7c82 */ /* 0x000fe20008000000 */
[CC--:B------:R-:W-:Y:S02]  /*0a60*/  LEA.HI R2, R3.reuse, R194.reuse, RZ, 0x4 ;  /* 0x000000c203027211 */ /* 0x0c0fe400078f20ff */
[----:B------:R-:W-:-:S02]  /*0a70*/  LEA.HI R4, R3, R194, RZ, 0x5 ;  /* 0x000000c203047211 */ /* 0x000fc400078f28ff */
[----:B------:R-:W-:Y:S02]  /*0a80*/  LEA.HI R0, R3, R194, RZ, 0x7 ;  /* 0x000000c203007211 */ /* 0x000fe400078f38ff */
[----:B------:R-:W-:Y:S01]  /*0a90*/  SHF.R.S32.HI R7, RZ, 0x4, R2 ;  /* 0x00000004ff077819 */ /* 0x000fe20000011402 */
[----:B------:R-:W-:Y:S01]  /*0aa0*/  IMAD.SHL.U32 R4, R4, 0x20, RZ ;  /* 0x0000002004047824 */ /* 0x000fe200078e00ff */
[----:B------:R-:W-:Y:S02]  /*0ab0*/  LOP3.LUT R19, R0, 0xffffff80, RZ, 0xc0, !PT ;  /* 0xffffff8000137812 */ /* 0x000fe400078ec0ff */
[C---:B------:R-:W-:Y:S02]  /*0ac0*/  LOP3.LUT R5, R2.reuse, 0x3fffff0, RZ, 0xc0, !PT ;  /* 0x03fffff002057812 */ /* 0x040fe400078ec0ff */
[----:B------:R-:W-:Y:S01]  /*0ad0*/  LEA.HI R2, R2, R7, RZ, 0x1 ;  /* 0x0000000702027211 */ /* 0x000fe200078f08ff */
[----:B------:R-:W-:Y:S01]  /*0ae0*/  IMAD.IADD R19, R194, 0x1, -R19 ;  /* 0x00000001c2137824 */ /* 0x000fe200078e0a13 */
[----:B------:R-:W-:Y:S01]  /*0af0*/  LOP3.LUT R4, R4, 0xfffffc00, RZ, 0xc0, !PT ;  /* 0xfffffc0004047812 */ /* 0x000fe200078ec0ff */
[----:B------:R-:W-:Y:S01]  /*0b00*/  IMAD.IADD R5, R194, 0x1, -R5 ;  /* 0x00000001c2057824 */ /* 0x000fe200078e0a05 */
[----:B------:R-:W-:-:S02]  /*0b10*/  LOP3.LUT R2, R2, 0x1ffffffe, RZ, 0xc0, !PT ;  /* 0x1ffffffe02027812 */ /* 0x000fc400078ec0ff */
[----:B------:R-:W-:Y:S01]  /*0b20*/  SHF.R.S32.HI R6, RZ, 0x1f, R19 ;  /* 0x0000001fff067819 */ /* 0x000fe20000011413 */
[----:B------:R-:W-:Y:S01]  /*0b30*/  IMAD R5, R5, 0x40, R4 ;  /* 0x0000004005057824 */ /* 0x000fe200078e0204 */
[-C--:B------:R-:W-:Y:S01]  /*0b40*/  LEA.HI R4, R3, R194.reuse, RZ, 0x2 ;  /* 0x000000c203047211 */ /* 0x080fe200078f10ff */
[----:B------:R-:W-:Y:S01]  /*0b50*/  IMAD.IADD R2, R7, 0x1, -R2 ;  /* 0x0000000107027824 */ /* 0x000fe200078e0a02 */
[----:B------:R-:W-:Y:S02]  /*0b60*/  LEA.HI R8, R6, R19, RZ, 0x2 ;  /* 0x0000001306087211 */ /* 0x000fe400078f10ff */
[----:B------:R-:W-:Y:S01]  /*0b70*/  LEA.HI R3, R3, R194, RZ, 0x3 ;  /* 0x000000c203037211 */ /* 0x000fe200078f18ff */
[----:B------:R-:W-:Y:S01]  /*0b80*/  IMAD R171, R2, 0x8, R5 ;  /* 0x0000000802ab7824 */ /* 0x000fe200078e0205 */
[----:B------:R-:W-:Y:S02]  /*0b90*/  LOP3.LUT R5, R4, 0xfffffffc, RZ, 0xc0, !PT ;  /* 0xfffffffc04057812 */ /* 0x000fe400078ec0ff */
[----:B------:R-:W-:-:S02]  /*0ba0*/  SHF.R.S32.HI R9, RZ, 0x2, R8 ;  /* 0x00000002ff097819 */ /* 0x000fc40000011408 */
[----:B------:R-:W-:Y:S01]  /*0bb0*/  SHF.R.S32.HI R10, RZ, 0x1f, R8 ;  /* 0x0000001fff0a7819 */ /* 0x000fe20000011408 */
[----:B------:R-:W-:Y:S01]  /*0bc0*/  IMAD.IADD R5, R194, 0x1, -R5 ;  /* 0x00000001c2057824 */ /* 0x000fe200078e0a05 */
[----:B------:R-:W-:Y:S02]  /*0bd0*/  SHF.R.S32.HI R23, RZ, 0x7, R0 ;  /* 0x00000007ff177819 */ /* 0x000fe40000011400 */
[----:B------:R-:W-:Y:S02]  /*0be0*/  LEA.HI R10, R10, R9, RZ, 0x3 ;  /* 0x000000090a0a7211 */ /* 0x000fe400078f18ff */
[----:B------:R-:W-:Y:S02]  /*0bf0*/  LEA.HI R2, R5, R5, RZ, 0x1 ;  /* 0x0000000505027211 */ /* 0x000fe400078f08ff */
[----:B------:R-:W-:Y:S02]  /*0c00*/  LOP3.LUT R10, R10, 0xfffffff8, RZ, 0xc0, !PT ;  /* 0xfffffff80a0a7812 */ /* 0x000fe400078ec0ff */
[----:B------:R-:W-:-:S02]  /*0c10*/  LOP3.LUT R17, R3, 0xfffffff8, RZ, 0xc0, !PT ;  /* 0xfffffff803117812 */ /* 0x000fc400078ec0ff */
[----:B------:R-:W-:Y:S01]  /*0c20*/  LEA.HI R6, R6, R19, RZ, 0x5 ;  /* 0x0000001306067211 */ /* 0x000fe200078f28ff */
[----:B------:R-:W-:Y:S01]  /*0c30*/  IMAD.IADD R9, R9, 0x1, -R10 ;  /* 0x0000000109097824 */ /* 0x000fe200078e0a0a */
[----:B------:R-:W-:Y:S01]  /*0c40*/  LEA.HI R0, R0, R23, RZ, 0x1 ;  /* 0x0000001700007211 */ /* 0x000fe200078f08ff */
[----:B------:R-:W-:Y:S01]  /*0c50*/  IMAD.IADD R17, R194, 0x1, -R17 ;  /* 0x00000001c2117824 */ /* 0x000fe200078e0a11 */
[----:B------:R-:W-:Y:S02]  /*0c60*/  LOP3.LUT R2, R2, 0x1ffffffe, RZ, 0xc0, !PT ;  /* 0x1ffffffe02027812 */ /* 0x000fe400078ec0ff */
[----:B------:R-:W-:Y:S02]  /*0c70*/  SHF.R.S32.HI R6, RZ, 0x5, R6 ;  /* 0x00000005ff067819 */ /* 0x000fe40000011406 */
[----:B------:R-:W-:Y:S01]  /*0c80*/  LOP3.LUT R0, R0, 0x3fffffe, RZ, 0xc0, !PT ;  /* 0x03fffffe00007812 */ /* 0x000fe200078ec0ff */
[----:B------:R-:W-:Y:S01]  /*0c90*/  IMAD.IADD R5, R5, 0x1, -R2 ;  /* 0x0000000105057824 */ /* 0x000fe200078e0a02 */
[----:B------:R-:W-:Y:S01]  /*0ca0*/  LOP3.LUT R8, R8, 0x7ffffffc, RZ, 0xc0, !PT ;  /* 0x7ffffffc08087812 */ /* 0x000fe200078ec0ff */
[----:B------:R-:W-:Y:S01]  /*0cb0*/  IMAD R9, R6, 0x10, R9 ;  /* 0x0000001006097824 */ /* 0x000fe200078e0209 */
[----:B------:R-:W-:Y:S01]  /*0cc0*/  SHF.R.S32.HI R18, RZ, 0x3, R3 ;  /* 0x00000003ff127819 */ /* 0x000fe20000011403 */
[----:B------:R-:W-:-:S02]  /*0cd0*/  IMAD.IADD R0, R23, 0x1, -R0 ;  /* 0x0000000117007824 */ /* 0x000fc400078e0a00 */
[----:B------:R-:W-:Y:S02]  /*0ce0*/  IMAD.SHL.U32 R2, R17, 0x8, RZ ;  /* 0x0000000811027824 */ /* 0x000fe400078e00ff */
[----:B------:R-:W-:Y:S02]  /*0cf0*/  IMAD R168, R0, 0x40, R9 ;  /* 0x0000004000a87824 */ /* 0x000fe400078e0209 */
[----:B------:R-:W-:Y:S01]  /*0d00*/  VIADD R16, R2, 0x40 ;  /* 0x0000004002107836 */ /* 0x000fe20000000000 */
[----:B------:R-:W-:Y:S01]  /*0d10*/  SHF.R.S32.HI R193, RZ, 0x1f, R2 ;  /* 0x0000001fffc17819 */ /* 0x000fe20000011402 */
[----:B------:R-:W-:Y:S01]  /*0d20*/  IMAD.IADD R8, R19, 0x1, -R8 ;  /* 0x0000000113087824 */ /* 0x000fe200078e0a08 */
[----:B------:R-:W-:Y:S02]  /*0d30*/  LEA R170, R5, R168, 0x3 ;  /* 0x000000a805aa7211 */ /* 0x000fe400078e18ff */
[----:B------:R-:W-:Y:S01]  /*0d40*/  SHF.R.S32.HI R192, RZ, 0x1f, R16 ;  /* 0x0000001fffc07819 */ /* 0x000fe20000011410 */
[----:B------:R-:W-:-:S07]  /*0d50*/  IMAD R169, R8, R169, 0xa0 ;  /* 0x000000a008a97424 */ /* 0x000fce00078e02a9 */
.L_x_235:
[----:B012-4-:R-:W0:Y:S01]  /*0d60*/  LDC.64 R4, c[0x0][0xc88] ;  /* 0x00032200ff047b82 */ /* 0x017e220000000a00 */
[----:B------:R-:W-:Y:S01]  /*0d70*/  ULDC.64 UR6, c[0x0][0xa28] ;  /* 0x00028a0000067ab9 */ /* 0x000fe20000000a00 */
[----:B------:R-:W-:Y:S01]  /*0d80*/  ULDC.64 UR8, c[0x0][0xa20] ;  /* 0x0002880000087ab9 */ /* 0x000fe20000000a00 */
[----:B------:R-:W-:Y:S01]  /*0d90*/  ULDC UR4, c[0x0][0x424] ;  /* 0x0001090000047ab9 */ /* 0x000fe20000000800 */
[----:B0-----:R-:W-:-:S06]  /*0da0*/  IMAD.WIDE R4, R51, 0x4, R4 ;  /* 0x0000000433047825 */ /* 0x001fcc00078e0204 */
[----:B------:R-:W2:Y:S01]  /*0db0*/  LDG.E R4, desc[UR52][R4.64] ;  /* 0x0000003404047981 */ /* 0x000ea2000c1e1900 */
[----:B------:R-:W-:Y:S02]  /*0dc0*/  UISETP.NE.U32.AND UP0, UPT, UR6, URZ, UPT ;  /* 0x0000003f0600728c */ /* 0x000fe4000bf05070 */
[----:B------:R-:W-:Y:S02]  /*0dd0*/  UISETP.NE.U32.AND UP1, UPT, UR8, URZ, UPT ;  /* 0x0000003f0800728c */ /* 0x000fe4000bf25070 */
[----:B------:R-:W-:Y:S02]  /*0de0*/  UISETP.NE.AND.EX UP0, UPT, UR7, URZ, UPT, UP0 ;  /* 0x0000003f0700728c */ /* 0x000fe4000bf05300 */
[----:B------:R-:W-:-:S04]  /*0df0*/  UISETP.NE.AND.EX UP1, UPT, UR9, URZ, UPT, UP1 ;  /* 0x0000003f0900728c */ /* 0x000fc8000bf25310 */
[----:B------:R-:W-:Y:S02]  /*0e00*/  PLOP3.LUT P0, PT, PT, PT, UP0, 0x80, 0x0 ;  /* 0x000000000000781c */ /* 0x000fe40003f0f008 */
[----:B------:R-:W-:Y:S02]  /*0e10*/  PLOP3.LUT P1, PT, PT, PT, UP1, 0x80, 0x0 ;  /* 0x000000000000781c */ /* 0x000fe40003f2f018 */
[----:B--2---:R-:W-:-:S13]  /*0e20*/  R2UR UR37, R4 ;  /* 0x00000000042572ca */ /* 0x004fda00000e0000 */
[----:B------:R-:W-:Y:S02]  /*0e30*/  USHF.R.S32.HI UR38, URZ, 0x1f, UR37 ;  /* 0x0000001f3f267899 */ /* 0x000fe40008011425 */
[----:B------:R-:W-:Y:S02]  /*0e40*/  @UP0 ULEA UR6, UP2, UR37, UR6, 0x2 ;  /* 0x0000000625060291 */ /* 0x000fe4000f84103f */
[----:B------:R-:W-:Y:S02]  /*0e50*/  @UP1 ULEA UR8, UP3, UR37, UR8, 0x2 ;  /* 0x0000000825081291 */ /* 0x000fe4000f86103f */
[----:B------:R-:W-:Y:S02]  /*0e60*/  @UP0 ULEA.HI.X UR7, UR37, UR7, UR38, 0x2, UP2 ;  /* 0x0000000725070291 */ /* 0x000fe400090f1426 */
[----:B------:R-:W-:Y:S01]  /*0e70*/  @UP1 ULEA.HI.X UR9, UR37, UR9, UR38, 0x2, UP3 ;  /* 0x0000000925091291 */ /* 0x000fe200098f1426 */
[----:B------:R-:W-:Y:S02]  /*0e80*/  IMAD.U32 R4, RZ, RZ, UR6 ;  /* 0x00000006ff047e24 */ /* 0x000fe4000f8e00ff */
[----:B------:R-:W-:-:S02]  /*0e90*/  IMAD.U32 R6, RZ, RZ, UR8 ;  /* 0x00000008ff067e24 */ /* 0x000fc4000f8e00ff */
[----:B------:R-:W-:Y:S01]  /*0ea0*/  IMAD.U32 R5, RZ, RZ, UR7 ;  /* 0x00000007ff057e24 */ /* 0x000fe2000f8e00ff */
[----:B------:R-:W-:Y:S01]  /*0eb0*/  ULDC.64 UR6, c[0x0][0x418] ;  /* 0x0001060000067ab9 */ /* 0x000fe20000000a00 */
[----:B---3--:R-:W-:-:S03]  /*0ec0*/  IMAD.U32 R7, RZ, RZ, UR9 ;  /* 0x00000009ff077e24 */ /* 0x008fc6000f8e00ff */
[----:B------:R-:W2:Y:S04]  /*0ed0*/  @P0 LDG.E R4, desc[UR52][R4.64] ;  /* 0x0000003404040981 */ /* 0x000ea8000c1e1900 */
[----:B------:R-:W3:Y:S01]  /*0ee0*/  @P1 LDG.E R6, desc[UR52][R6.64] ;  /* 0x0000003406061981 */ /* 0x000ee2000c1e1900 */
[----:B------:R-:W-:Y:S01]  /*0ef0*/  UISETP.NE.U32.AND UP0, UPT, UR6, URZ, UPT ;  /* 0x0000003f0600728c */ /* 0x000fe2000bf05070 */
[----:B------:R-:W-:Y:S01]  /*0f00*/  IMAD.MOV.U32 R0, RZ, RZ, RZ ;  /* 0x000000ffff007224 */ /* 0x000fe200078e00ff */
[----:B------:R-:W-:Y:S01]  /*0f10*/  UMOV UR50, URZ ;  /* 0x0000003f00327c82 */ /* 0x000fe20008000000 */
[----:B------:R-:W-:Y:S01]  /*0f20*/  ULDC UR6, c[0x0][0x2f0] ;  /* 0x0000bc0000067ab9 */ /* 0x000fe20000000800 */
[----:B------:R-:W-:Y:S01]  /*0f30*/  UISETP.NE.AND.EX UP0, UPT, UR7, URZ, UPT, UP0 ;  /* 0x0000003f0700728c */ /* 0x000fe2000bf05300 */
[----:B------:R-:W-:Y:S01]  /*0f40*/  IMAD.MOV.U32 R3, RZ, RZ, RZ ;  /* 0x000000ffff037224 */ /* 0x000fe200078e00ff */
[----:B------:R-:W-:Y:S01]  /*0f50*/  UMOV UR39, UR5 ;  /* 0x0000000500277c82 */ /* 0x000fe20008000000 */
[----:B------:R-:W-:Y:S01]  /*0f60*/  IMAD.MOV.U32 R87, RZ, RZ, RZ ;  /* 0x000000ffff577224 */ /* 0x000fe200078e00ff */
[----:B------:R-:W-:Y:S01]  /*0f70*/  USEL UR4, UR4, 0x1, UP0 ;  /* 0x0000000104047887 */ /* 0x000fe20008000000 */
[----:B-----5:R-:W-:-:S02]  /*0f80*/  CS2R R8, SRZ ;  /* 0x0000000000087805 */ /* 0x020fc4000001ff00 */
[----:B------:R-:W-:Y:S02]  /*0f90*/  CS2R R10, SRZ ;  /* 0x00000000000a7805 */ /* 0x000fe4000001ff00 */
[----:B------:R-:W-:Y:S01]  /*0fa0*/  CS2R R12, SRZ ;  /* 0x00000000000c7805 */ /* 0x000fe2000001ff00 */
[----:B------:R-:W-:Y:S01]  /*0fb0*/  UIMAD UR4, UR4, UR6, URZ ;  /* 0x00000006040472a4 */ /* 0x000fe2000f8e023f */
        /* <DEDUP_REMOVED lines=18> */
[----:B------:R-:W-:Y:S01]  /*10e0*/  IMAD.MOV.U32 R60, RZ, RZ, RZ ;  /* 0x000000ffff3c7224 */ /* 0x000fe200078e00ff */
[----:B------:R-:W-:Y:S01]  /*10f0*/  CS2R R92, SRZ ;  /* 0x00000000005c7805 */ /* 0x000fe2000001ff00 */
[----:B------:R-:W-:Y:S01]  /*1100*/  IMAD.MOV.U32 R64, RZ, RZ, RZ ;  /* 0x000000ffff407224 */ /* 0x000fe200078e00ff */
[----:B--2---:R-:W-:Y:S02]  /*1110*/  @P0 R2UR UR50, R4 ;  /* 0x00000000043202ca */ /* 0x004fe400000e0000 */
[----:B------:R-:W-:Y:S02]  /*1120*/  PLOP3.LUT P0, PT, PT, PT, PT, 0x80, 0x0 ;  /* 0x000000000000781c */ /* 0x000fe40003f0f070 */
[----:B---3--:R-:W-:Y:S01]  /*1130*/  @P1 R2UR UR4, R6 ;  /* 0x00000000060412ca */ /* 0x008fe200000e0000 */
[----:B------:R-:W-:-:S14]  /*1140*/  @P1 BRA `(.L_x_190) ;  /* 0x0000000000341947 */ /* 0x000fdc0003800000 */
[----:B------:R-:W-:Y:S02]  /*1150*/  ULDC.64 UR6, c[0x0][0xa08] ;  /* 0x0002820000067ab9 */ /* 0x000fe40000000a00 */
[----:B------:R-:W-:-:S04]  /*1160*/  ISETP.NE.U32.AND P1, PT, RZ, UR6, PT ;  /* 0x00000006ff007c0c */ /* 0x000fc8000bf25070 */
[----:B------:R-:W-:-:S13]  /*1170*/  ISETP.NE.AND.EX P1, PT, RZ, UR7, PT, P1 ;  /* 0x00000007ff007c0c */ /* 0x000fda000bf25310 */
[----:B------:R-:W-:Y:S05]  /*1180*/  @!P1 BRA `(.L_x_190) ;  /* 0x0000000000249947 */ /* 0x000fea0003800000 */
[----:B------:R-:W-:Y:S02]  /*1190*/  ULDC.64 UR4, c[0x0][0xa08] ;  /* 0x0002820000047ab9 */ /* 0x000fe40000000a00 */
[----:B------:R-:W-:-:S06]  /*11a0*/  UIMAD.WIDE UR4, UR37, 0x4, UR4 ;  /* 0x00000004250478a5 */ /* 0x000fcc000f8e0204 */
[----:B------:R-:W-:Y:S01]  /*11b0*/  MOV R4, UR4 ;  /* 0x0000000400047c02 */ /* 0x000fe20008000f00 */
[----:B------:R-:W-:-:S05]  /*11c0*/  IMAD.U32 R5, RZ, RZ, UR5 ;  /* 0x00000005ff057e24 */ /* 0x000fca000f8e00ff */
[----:B------:R-:W2:Y:S04]  /*11d0*/  LDG.E R7, desc[UR52][R4.64] ;  /* 0x0000003404077981 */ /* 0x000ea8000c1e1900 */
[----:B------:R-:W3:Y:S01]  /*11e0*/  LDG.E R6, desc[UR52][R4.64+0x4] ;  /* 0x0000043404067981 */ /* 0x000ee2000c1e1900 */
[----:B--2---:R-:W-:Y:S02]  /*11f0*/  R2UR UR4, R7 ;  /* 0x00000000070472ca */ /* 0x004fe400000e0000 */
[----:B---3--:R-:W-:-:S13]  /*1200*/  R2UR UR5, R6 ;  /* 0x00000000060572ca */ /* 0x008fda00000e0000 */
[----:B------:R-:W-:-:S12]  /*1210*/  UIADD3 UR4, -UR4, UR5, URZ ;  /* 0x0000000504047290 */ /* 0x000fd8000fffe13f */
.L_x_190:
[----:B------:R-:W-:Y:S01]  /*1220*/  UIADD3 UR50, -UR50, UR4, URZ ;  /* 0x0000000432327290 */ /* 0x000fe2000fffe13f */
[----:B------:R-:W-:Y:S01]  /*1230*/  IMAD.MOV.U32 R5, RZ, RZ, RZ ;  /* 0x000000ffff057224 */ /* 0x000fe200078e00ff */
[----:B------:R-:W-:Y:S01]  /*1240*/  UMOV UR40, UR46 ;  /* 0x0000002e00287c82 */ /* 0x000fe20008000000 */
[----:B------:R-:W-:Y:S01]  /*1250*/  IMAD.MOV.U32 R61, RZ, RZ, RZ ;  /* 0x000000ffff3d7224 */ /* 0x000fe200078e00ff */
[----:B------:R-:W-:Y:S01]  /*1260*/  UISETP.GE.AND UP0, UPT, UR50, 0x1, UPT ;  /* 0x000000013200788c */ /* 0x000fe2000bf06270 */
[----:B------:R-:W-:Y:S01]  /*1270*/  CS2R R68, SRZ ;  /* 0x0000000000447805 */ /* 0x000fe2000001ff00 */
[----:B------:R-:W-:Y:S01]  /*1280*/  UIADD3 UR4, UR50, 0x9f, URZ ;  /* 0x0000009f32047890 */ /* 0x000fe2000fffe03f */
[----:B------:R-:W-:Y:S01]  /*1290*/  CS2R R94, SRZ ;  /* 0x00000000005e7805 */ /* 0x000fe2000001ff00 */
[----:B------:R-:W-:Y:S01]  /*12a0*/  IMAD.MOV.U32 R65, RZ, RZ, RZ ;  /* 0x000000ffff417224 */ /* 0x000fe200078e00ff */
[----:B------:R-:W-:Y:S02]  /*12b0*/  CS2R R72, SRZ ;  /* 0x0000000000487805 */ /* 0x000fe4000001ff00 */
[----:B------:R-:W-:Y:S01]  /*12c0*/  PLOP3.LUT P1, PT, PT, PT, UP0, 0x80, 0x0 ;  /* 0x000000000000781c */ /* 0x000fe20003f2f008 */
[----:B------:R-:W-:Y:S01]  /*12d0*/  UIMAD.WIDE UR4, UR4, 0x66666667, URZ ;  /* 0x66666667040478a5 */ /* 0x000fe2000f8e023f */
[----:B------:R-:W-:Y:S01]  /*12e0*/  CS2R R96, SRZ ;  /* 0x0000000000607805 */ /* 0x000fe2000001ff00 */
[----:B------:R-:W-:Y:S01]  /*12f0*/  IMAD.MOV.U32 R76, RZ, RZ, RZ ;  /* 0x000000ffff4c7224 */ /* 0x000fe200078e00ff */
[----:B------:R-:W-:Y:S01]  /*1300*/  CS2R R98, SRZ ;  /* 0x0000000000627805 */ /* 0x000fe2000001ff00 */
[----:B------:R-:W-:Y:S01]  /*1310*/  USHF.R.U32.HI UR49, URZ, 0x1f, UR5 ;  /* 0x0000001f3f317899 */ /* 0x000fe20008011605 */
[----:B------:R-:W-:Y:S01]  /*1320*/  IMAD.MOV.U32 R80, RZ, RZ, RZ ;  /* 0x000000ffff507224 */ /* 0x000fe200078e00ff */
[----:B------:R-:W-:-:S02]  /*1330*/  CS2R R100, SRZ ;  /* 0x0000000000647805 */ /* 0x000fc4000001ff00 */
[----:B------:R-:W-:-:S04]  /*1340*/  ULEA.HI.SX32 UR49, UR5, UR49, 0x1a ;  /* 0x0000003105317291 */ /* 0x000fc8000f8fd23f */
[----:B------:R-:W-:Y:S08]  /*1350*/  @!P1 BRA `(.L_x_191) ;  /* 0x0000008400309947 */ /* 0x000ff00003800000 */
[----:B------:R-:W0:Y:S01]  /*1360*/  SHFL.IDX PT, R0, R23, RZ, 0x1f ;  /* 0x00001fff17007589 */ /* 0x000e2200000e0000 */
[----:B------:R-:W1:Y:S01]  /*1370*/  S2UR UR48, SR_CgaCtaId ;  /* 0x00000000003079c3 */ /* 0x000e620000008800 */
[----:B------:R-:W-:Y:S01]  /*1380*/  UMOV UR47, 0x400 ;  /* 0x00000400002f7882 */ /* 0x000fe20000000000 */
[----:B0-----:R-:W-:Y:S01]  /*1390*/  R2UR UR41, R0 ;  /* 0x00000000002972ca */ /* 0x001fe200000e0000 */
[----:B-1----:R-:W-:-:S04]  /*13a0*/  ULEA UR47, UR48, UR47, 0x18 ;  /* 0x0000002f302f7291 */ /* 0x002fc8000f8ec03f */
[----:B------:R-:W-:-:S04]  /*13b0*/  UIADD3 UR5, UR47, 0x14400, URZ ;  /* 0x000144002f057890 */ /* 0x000fc8000fffe03f */
[----:B------:R-:W-:-:S04]  /*13c0*/  ULOP3.LUT UP0, URZ, UR5, 0x9f, URZ, 0xc0, !UPT ;  /* 0x0000009f053f7892 */ /* 0x000fc8000f80c03f */
[----:B------:R-:W-:Y:S02]  /*13d0*/  ULEA.HI UR4, UR41, UR41, URZ, 0x1 ;  /* 0x0000002929047291 */ /* 0x000fe4000f8f083f */
[----:B------:R-:W-:Y:S02]  /*13e0*/  PLOP3.LUT P0, PT, PT, PT, UP0, 0x80, 0x0 ;  /* 0x000000000000781c */ /* 0x000fe40003f0f008 */
[----:B------:R-:W-:-:S04]  /*13f0*/  ULOP3.LUT UR4, UR4, 0x3e, URZ, 0xc0, !UPT ;  /* 0x0000003e04047892 */ /* 0x000fc8000f8ec03f */
[----:B------:R-:W-:-:S04]  /*1400*/  UIADD3 UR4, UR41, -UR4, URZ ;  /* 0x8000000429047290 */ /* 0x000fc8000fffe03f */
[----:B------:R-:W-:-:S04]  /*1410*/  ULEA UR4, UR4, UR5, 0xc ;  /* 0x0000000504047291 */ /* 0x000fc8000f8e603f */
[----:B------:R-:W-:-:S04]  /*1420*/  USHF.R.U32.HI UR4, URZ, 0x4, UR4 ;  /* 0x000000043f047899 */ /* 0x000fc80008011604 */
[----:B------:R-:W-:Y:S01]  /*1430*/  ULOP3.LUT UR51, UR4, 0x3fff, URZ, 0xc0, !UPT ;  /* 0x00003fff04337892 */ /* 0x000fe2000f8ec03f */
[----:B------:R-:W-:Y:S11]  /*1440*/  @!P0 BRA `(.L_x_192) ;  /* 0x0000000000408947 */ /* 0x000ff60003800000 */
[----:B------:R-:W-:Y:S01]  /*1450*/  MOV R0, 0x0 ;  /* 0x0000000000007802 */ /* 0x000fe20000000f00 */
[----:B------:R-:W-:Y:S01]  /*1460*/  ULDC.64 UR4, c[0x4][0xc8] ;  /* 0x0100320000047ab9 */ /* 0x000fe20000000a00 */
[----:B------:R-:W-:Y:S01]  /*1470*/  ULDC.64 UR6, c[0x4][0x38] ;  /* 0x01000e0000067ab9 */ /* 0x000fe20000000a00 */
[----:B------:R-:W-:Y:S01]  /*1480*/  IMAD.U32 R4, RZ, RZ, UR4 ;  /* 0x00000004ff047e24 */ /* 0x000fe2000f8e00ff */
[----:B------:R0:W1:Y:S01]  /*1490*/  LDC.64 R14, c[0x4][R0] ;  /* 0x01000000000e7b82 */ /* 0x0000620000000a00 */
[----:B------:R-:W-:Y:S01]  /*14a0*/  IMAD.U32 R5, RZ, RZ, UR5 ;  /* 0x00000005ff057e24 */ /* 0x000fe2000f8e00ff */
[----:B------:R-:W-:Y:S01]  /*14b0*/  ULDC.64 UR4, c[0x4][0xd0] ;  /* 0x0100340000047ab9 */ /* 0x000fe20000000a00 */
[----:B------:R-:W-:Y:S01]  /*14c0*/  IMAD.U32 R10, RZ, RZ, UR6 ;  /* 0x00000006ff0a7e24 */ /* 0x000fe2000f8e00ff */
[----:B------:R-:W-:Y:S01]  /*14d0*/  MOV R7, UR5 ;  /* 0x0000000500077c02 */ /* 0x000fe20008000f00 */
[----:B------:R-:W-:Y:S02]  /*14e0*/  IMAD.U32 R6, RZ, RZ, UR4 ;  /* 0x00000004ff067e24 */ /* 0x000fe4000f8e00ff */
[----:B------:R-:W-:-:S02]  /*14f0*/  IMAD.U32 R11, RZ, RZ, UR7 ;  /* 0x00000007ff0b7e24 */ /* 0x000fc4000f8e00ff */
[----:B------:R-:W-:Y:S02]  /*1500*/  IMAD.MOV.U32 R8, RZ, RZ, 0x70 ;  /* 0x00000070ff087424 */ /* 0x000fe400078e00ff */
[----:B------:R-:W-:Y:S02]  /*1510*/  IMAD.MOV.U32 R12, RZ, RZ, 0x1 ;  /* 0x00000001ff0c7424 */ /* 0x000fe400078e00ff */
[----:B0-----:R-:W-:-:S07]  /*1520*/  IMAD.MOV.U32 R13, RZ, RZ, RZ ;  /* 0x000000ffff0d7224 */ /* 0x001fce00078e00ff */
[----:B------:R-:W-:-:S07]  /*1530*/  LEPC R20, `(.L_x_192) ;  /* 0x000000001014794e */ /* 0x000fce0000000000 */
[----:B-1----:R-:W-:Y:S05]  /*1540*/  CALL.ABS.NOINC R14 ;  /* 0x000000000e007343 */ /* 0x002fea0003c00000 */
.L_x_192:
        /* <DEDUP_REMOVED lines=10> */
[----:B------:R-:W-:Y:S02]  /*15f0*/  @UP0 ULDC.64 UR16, c[0x0][0x9a8] ;  /* 0x00026a0000100ab9 */ /* 0x000fe40000000a00 */
[----:B------:R-:W-:Y:S01]  /*1600*/  @UP1 ULDC.64 UR14, c[0x0][0x9b8] ;  /* 0x00026e00000e1ab9 */ /* 0x000fe20000000a00 */
[----:B------:R-:W-:Y:S02]  /*1610*/  @UP0 UIMAD UR8, UR38, UR16, URZ ;  /* 0x00000010260802a4 */ /* 0x000fe4000f8e023f */
[----:B------:R-:W-:Y:S02]  /*1620*/  @UP1 UIMAD UR9, UR38, UR14, URZ ;  /* 0x0000000e260912a4 */ /* 0x000fe4000f8e023f */
        /* <DEDUP_REMOVED lines=23> */
[----:B------:R-:W-:-:S02]  /*17a0*/  MOV R6, UR4 ;  /* 0x0000000400067c02 */ /* 0x000fc40008000f00 */
[----:B------:R-:W-:Y:S02]  /*17b0*/  IMAD.U32 R5, RZ, RZ, UR7 ;  /* 0x00000007ff057e24 */ /* 0x000fe4000f8e00ff */
[----:B------:R-:W-:-:S03]  /*17c0*/  IMAD.U32 R7, RZ, RZ, UR5 ;  /* 0x00000005ff077e24 */ /* 0x000fc6000f8e00ff */
[----:B------:R-:W2:Y:S04]  /*17d0*/  @P0 LDG.E R3, desc[UR52][R4.64] ;  /* 0x0000003404030981 */ /* 0x000ea8000c1e1900 */
[----:B------:R-:W2:Y:S01]  /*17e0*/  @P1 LDG.E R0, desc[UR52][R6.64] ;  /* 0x0000003406001981 */ /* 0x000ea2000c1e1900 */
[----:B------:R-:W-:Y:S01]  /*17f0*/  ULEA.HI UR4, UR44, UR44, URZ, 0x1 ;  /* 0x0000002c2c047291 */ /* 0x000fe2000f8f083f */
[----:B------:R-:W-:-:S03]  /*1800*/  IMAD.U32 R9, RZ, RZ, UR45 ;  /* 0x0000002dff097e24 */ /* 0x000fc6000f8e00ff */
[----:B------:R-:W-:Y:S02]  /*1810*/  ULOP3.LUT UR4, UR4, 0xfffffffe, URZ, 0xc0, !UPT ;  /* 0xfffffffe04047892 */ /* 0x000fe4000f8ec03f */
[----:B------:R-:W-:Y:S02]  /*1820*/  ISETP.NE.AND P0, PT, R9, 0x3, PT ;  /* 0x000000030900780c */ /* 0x000fe40003f05270 */
[----:B------:R-:W-:-:S06]  /*1830*/  UIADD3 UR4, UR44, -UR4, URZ ;  /* 0x800000042c047290 */ /* 0x000fcc000fffe03f */
[----:B------:R-:W-:Y:S01]  /*1840*/  IMAD.U32 R8, RZ, RZ, UR4 ;  /* 0x00000004ff087e24 */ /* 0x000fe2000f8e00ff */
[----:B------:R-:W-:-:S04]  /*1850*/  ULDC UR4, c[0x0][0x9d8] ;  /* 0x0002760000047ab9 */ /* 0x000fc80000000800 */
[----:B------:R-:W-:-:S04]  /*1860*/  SHF.L.U32 R8, R8, 0x1f, RZ ;  /* 0x0000001f08087819 */ /* 0x000fc800000006ff */
[----:B------:R-:W0:Y:S01]  /*1870*/  SYNCS.PHASECHK.TRANS64.TRYWAIT P1, [UR47+0x29800], R8 ;  /* 0x02980008ff0075a7 */ /* 0x000e22000802016f */
[----:B--2---:R-:W-:-:S04]  /*1880*/  FMUL.FTZ R0, R3, R0 ;  /* 0x0000000003007220 */ /* 0x004fc80000410000 */
[----:B------:R-:W-:Y:S01]  /*1890*/  FMUL.FTZ R0, R0, UR4 ;  /* 0x0000000400007c20 */ /* 0x000fe20008410000 */
[----:B0-----:R-:W-:Y:S06]  /*18a0*/  @!P1 BRA `(.L_x_193) ;  /* 0x0000010c00349947 */ /* 0x001fec0003800000 */
.L_x_339:
[----:B------:R-:W-:Y:S05]  /*18b0*/  @!P0 BRA `(.L_x_194) ;  /* 0x0000000000048947 */ /* 0x000fea0003800000 */
[----:B------:R-:W-:Y:S01]  /*18c0*/  BPT.TRAP 0x1 ;  /* 0x000000040000795c */ /* 0x000fe20000300000 */
.L_x_194:
[----:B0-----:R-:W-:Y:S02]  /*18d0*/  IMAD.U32 R3, RZ, RZ, UR42 ;  /* 0x0000002aff037e24 */ /* 0x001fe4000f8e00ff */
[----:B------:R-:W-:-:S03]  /*18e0*/  IMAD.U32 R4, RZ, RZ, UR43 ;  /* 0x0000002bff047e24 */ /* 0x000fc6000f8e00ff */
[----:B------:R-:W-:Y:S02]  /*18f0*/  LEA R3, R3, UR47, 0x3 ;  /* 0x0000002f03037c11 */ /* 0x000fe4000f8e18ff */
[----:B------:R-:W-:-:S04]  /*1900*/  SHF.L.U32 R4, R4, 0x1f, RZ ;  /* 0x0000001f04047819 */ /* 0x000fc800000006ff */
[----:B------:R0:W1:Y:S01]  /*1910*/  SYNCS.PHASECHK.TRANS64.TRYWAIT P1, [R3+URZ+0x29830], R4 ;  /* 0x02983004030075a7 */ /* 0x000062000802017f */
[----:B------:R-:W-:Y:S05]  /*1920*/  @!P0 BRA `(.L_x_195) ;  /* 0x0000000000048947 */ /* 0x000fea0003800000 */
[----:B------:R-:W-:Y:S01]  /*1930*/  BPT.TRAP 0x1 ;  /* 0x000000040000795c */ /* 0x000fe20000300000 */
.L_x_195:
[----:B------:R-:W-:Y:S01]  /*1940*/  IMAD.MOV.U32 R87, RZ, RZ, RZ ;  /* 0x000000ffff577224 */ /* 0x000fe200078e00ff */
[----:B-1----:R-:W-:Y:S06]  /*1950*/  @P1 BRA `(.L_x_196) ;  /* 0x0000000000081947 */ /* 0x002fec0003800000 */
[----:B------:R-:W1:Y:S02]  /*1960*/  SYNCS.PHASECHK.TRANS64.TRYWAIT P1, [R3+URZ+0x29830], R4 ;  /* 0x02983004030075a7 */ /* 0x000e64000802017f */
[----:B-1----:R-:W-:Y:S05]  /*1970*/  @!P1 BRA `(.L_x_197) ;  /* 0x0000010c00189947 */ /* 0x002fea0003800000 */
.L_x_196:
        /* <DEDUP_REMOVED lines=11> */
[----:B------:R-:W-:Y:S01]  /*1a30*/  UMOV UR4, UR24 ;  /* 0x0000001800047c82 */ /* 0x000fe20008000000 */
[----:B------:R-:W-:Y:S02]  /*1a40*/  UMOV UR7, 0x80000020 ;  /* 0x8000002000077882 */ /* 0x000fe40000000000 */
        /* <DEDUP_REMOVED lines=191> */
.L_x_198:
[C---:B------:R-:W-:Y:S01]  /*2640*/  FMUL.FTZ R10, R0.reuse, R106 ;  /* 0x0000006a000a7220 */ /* 0x040fe20000410000 */
[C---:B------:R-:W-:Y:S01]  /*2650*/  FMUL.FTZ R11, R0.reuse, R107 ;  /* 0x0000006b000b7220 */ /* 0x040fe20000410000 */
[C---:B------:R-:W-:Y:S01]  /*2660*/  FMUL.FTZ R14, R0.reuse, R110 ;  /* 0x0000006e000e7220 */ /* 0x040fe20000410000 */
[C---:B------:R-:W-:Y:S01]  /*2670*/  FMUL.FTZ R24, R0.reuse, R24 ;  /* 0x0000001800187220 */ /* 0x040fe20000410000 */
[C---:B------:R-:W-:Y:S01]  /*2680*/  FMUL.FTZ R21, R0.reuse, R111 ;  /* 0x0000006f00157220 */ /* 0x040fe20000410000 */
[C---:B------:R-:W-:Y:S01]  /*2690*/  FMUL.FTZ R8, R0.reuse, R113 ;  /* 0x0000007100087220 */ /* 0x040fe20000410000 */
[----:B------:R-:W-:Y:S01]  /*26a0*/  MUFU.TANH R10, R10 ;  /* 0x0000000a000a7308 */ /* 0x000fe20000002400 */
[----:B------:R-:W-:Y:S02]  /*26b0*/  IMAD.U32 R123, RZ, RZ, UR49 ;  /* 0x00000031ff7b7e24 */ /* 0x000fe4000f8e00ff */
[C---:B------:R-:W-:Y:S01]  /*26c0*/  FMUL.FTZ R75, R0.reuse, R114 ;  /* 0x00000072004b7220 */ /* 0x040fe20000410000 */
[C---:B------:R-:W-:Y:S01]  /*26d0*/  FMUL.FTZ R5, R0.reuse, R104 ;  /* 0x0000006800057220 */ /* 0x040fe20000410000 */
[C---:B------:R-:W-:Y:S01]  /*26e0*/  FMUL.FTZ R74, R0.reuse, R115 ;  /* 0x00000073004a7220 */ /* 0x040fe20000410000 */
[C---:B------:R-:W-:Y:S01]  /*26f0*/  FMUL.FTZ R84, R0.reuse, R58 ;  /* 0x0000003a00547220 */ /* 0x040fe20000410000 */
[C---:B01----:R-:W-:Y:S01]  /*2700*/  FMUL.FTZ R4, R0.reuse, R105 ;  /* 0x0000006900047220 */ /* 0x043fe20000410000 */
        /* <DEDUP_REMOVED lines=18> */
[----:B-1----:R-:W-:-:S02]  /*2830*/  VIADD R24, R169, UR50 ;  /* 0x00000032a9187c36 */ /* 0x002fc40008000000 */
[C---:B------:R-:W-:Y:S01]  /*2840*/  FMUL.FTZ R98, R0.reuse, R98 ;  /* 0x0000006200627220 */ /* 0x040fe20000410000 */
[C---:B------:R-:W-:Y:S01]  /*2850*/  FMUL.FTZ R15, R0.reuse, R89 ;  /* 0x00000059000f7220 */ /* 0x040fe20000410000 */
[C---:B------:R-:W-:Y:S01]  /*2860*/  FMUL.FTZ R63, R0.reuse, R63 ;  /* 0x0000003f003f7220 */ /* 0x040fe20000410000 */
[----:B------:R-:W-:Y:S02]  /*2870*/  IMAD R123, R123, -0xa0, R24 ;  /* 0xffffff607b7b7824 */ /* 0x000fe400078e0218 */
[C---:B------:R-:W-:Y:S01]  /*2880*/  FMUL.FTZ R30, R0.reuse, R30 ;  /* 0x0000001e001e7220 */ /* 0x040fe20000410000 */
[C---:B------:R-:W-:Y:S01]  /*2890*/  FMUL.FTZ R73, R0.reuse, R92 ;  /* 0x0000005c00497220 */ /* 0x040fe20000410000 */
[----:B------:R-:W1:Y:S01]  /*28a0*/  MUFU.TANH R21, R21 ;  /* 0x0000001500157308 */ /* 0x000e620000002400 */
[C---:B------:R-:W-:Y:S01]  /*28b0*/  FMUL.FTZ R99, R0.reuse, R99 ;  /* 0x0000006300637220 */ /* 0x040fe20000410000 */
[C---:B------:R-:W-:Y:S01]  /*28c0*/  ISETP.GT.AND P4, PT, R123.reuse, RZ, PT ;  /* 0x000000ff7b00720c */ /* 0x040fe20003f84270 */
[C---:B------:R-:W-:Y:S01]  /*28d0*/  FMUL.FTZ R67, R0.reuse, R67 ;  /* 0x0000004300437220 */ /* 0x040fe20000410000 */
[C---:B------:R-:W-:Y:S01]  /*28e0*/  ISETP.GT.AND P3, PT, R123.reuse, 0x1, PT ;  /* 0x000000017b00780c */ /* 0x040fe20003f64270 */
[C---:B------:R-:W-:Y:S01]  /*28f0*/  FMUL.FTZ R102, R0.reuse, R102 ;  /* 0x0000006600667220 */ /* 0x040fe20000410000 */
[----:B------:R-:W-:Y:S01]  /*2900*/  ISETP.GT.AND P2, PT, R123, 0x8, PT ;  /* 0x000000087b00780c */ /* 0x000fe20003f44270 */
[C---:B------:R-:W-:Y:S01]  /*2910*/  FMUL.FTZ R77, R0.reuse, R96 ;  /* 0x00000060004d7220 */ /* 0x040fe20000410000 */
[----:B------:R-:W3:Y:S01]  /*2920*/  MUFU.TANH R75, R75 ;  /* 0x0000004b004b7308 */ /* 0x000ee20000002400 */
[----:B0-----:R-:W-:Y:S01]  /*2930*/  FSEL R11, R11, -INF , P3 ;  /* 0xff8000000b0b7808 */ /* 0x001fe20001800000 */
[C---:B------:R-:W-:Y:S01]  /*2940*/  FMUL.FTZ R103, R0.reuse, R103 ;  /* 0x0000006700677220 */ /* 0x040fe20000410000 */
[C---:B------:R-:W-:Y:S01]  /*2950*/  ISETP.GT.AND P1, PT, R123.reuse, 0x9, PT ;  /* 0x000000097b00780c */ /* 0x040fe20003f24270 */
[----:B------:R-:W-:Y:S01]  /*2960*/  FMUL.FTZ R34, R0, R34 ;  /* 0x0000002200227220 */ /* 0x000fe20000410000 */
[----:B--2---:R-:W-:Y:S01]  /*2970*/  FSEL R88, R14, -INF , P2 ;  /* 0xff8000000e587808 */ /* 0x004fe20001000000 */
[C---:B------:R-:W-:Y:S01]  /*2980*/  FMUL.FTZ R72, R0.reuse, R93 ;  /* 0x0000005d00487220 */ /* 0x040fe20000410000 */
[----:B------:R-:W-:Y:S01]  /*2990*/  ISETP.GT.AND P6, PT, R123, 0x10, PT ;  /* 0x000000107b00780c */ /* 0x000fe20003fc4270 */
[----:B------:R-:W0:Y:S01]  /*29a0*/  MUFU.TANH R5, R5 ;  /* 0x0000000500057308 */ /* 0x000e220000002400 */
[----:B-1----:R-:W-:Y:S01]  /*29b0*/  FSEL R90, R21, -INF , P1 ;  /* 0xff800000155a7808 */ /* 0x002fe20000800000 */
[C---:B------:R-:W-:Y:S01]  /*29c0*/  FMUL.FTZ R38, R0.reuse, R38 ;  /* 0x0000002600267220 */ /* 0x040fe20000410000 */
[----:B------:R-:W-:Y:S01]  /*29d0*/  ISETP.GT.AND P5, PT, R123, 0x11, PT ;  /* 0x000000117b00780c */ /* 0x000fe20003fa4270 */
[C---:B------:R-:W-:Y:S01]  /*29e0*/  FMUL.FTZ R58, R0.reuse, R60 ;  /* 0x0000003c003a7220 */ /* 0x040fe20000410000 */
[C---:B------:R-:W-:Y:S01]  /*29f0*/  FMUL.FTZ R60, R0.reuse, R65 ;  /* 0x00000041003c7220 */ /* 0x040fe20000410000 */
[C---:B------:R-:W-:Y:S01]  /*2a00*/  FMUL.FTZ R55, R0.reuse, R55 ;  /* 0x0000003700377220 */ /* 0x040fe20000410000 */
[C---:B------:R-:W-:Y:S01]  /*2a10*/  FMUL.FTZ R76, R0.reuse, R97 ;  /* 0x00000061004c7220 */ /* 0x040fe20000410000 */
[----:B------:R-:W1:Y:S01]  /*2a20*/  MUFU.TANH R74, R74 ;  /* 0x0000004a004a7308 */ /* 0x000e620000002400 */
[----:B---3--:R-:W-:Y:S01]  /*2a30*/  FSEL R75, R75, -INF , P6 ;  /* 0xff8000004b4b7808 */ /* 0x008fe20003000000 */
        /* <DEDUP_REMOVED lines=14> */
[----:B------:R-:W3:Y:S01]  /*2b20*/  MUFU.TANH R4, R4 ;  /* 0x0000000400047308 */ /* 0x000ee20000002400 */
[----:B--2---:R-:W-:Y:S01]  /*2b30*/  FSEL R84, R10, -INF , P4 ;  /* 0xff8000000a547808 */ /* 0x004fe20002000000 */
[C---:B------:R-:W-:Y:S01]  /*2b40*/  FMUL.FTZ R57, R0.reuse, R57 ;  /* 0x0000003900397220 */ /* 0x040fe20000410000 */
[----:B0-----:R-:W-:Y:S01]  /*2b50*/  FSEL R10, R5, -INF , P4 ;  /* 0xff800000050a7808 */ /* 0x001fe20002000000 */
[C---:B------:R-:W-:Y:S01]  /*2b60*/  FMUL.FTZ R70, R0.reuse, R70 ;  /* 0x0000004600467220 */ /* 0x040fe20000410000 */
[C---:B------:R-:W-:Y:S01]  /*2b70*/  ISETP.GT.AND P4, PT, R123.reuse, 0x18, PT ;  /* 0x000000187b00780c */ /* 0x040fe20003f84270 */
[----:B------:R-:W-:Y:S01]  /*2b80*/  FMUL.FTZ R47, R0, R47 ;  /* 0x0000002f002f7220 */ /* 0x000fe20000410000 */
[----:B-1----:R-:W-:Y:S01]  /*2b90*/  FSEL R21, R74, -INF , P5 ;  /* 0xff8000004a157808 */ /* 0x002fe20002800000 */
[----:B------:R-:W0:Y:S01]  /*2ba0*/  MUFU.TANH R79, R79 ;  /* 0x0000004f004f7308 */ /* 0x000e220000002400 */
        /* <DEDUP_REMOVED lines=8> */
[----:B---3--:R-:W-:Y:S01]  /*2c30*/  FSEL R4, R4, -INF , P3 ;  /* 0xff80000004047808 */ /* 0x008fe20001800000 */
[C---:B------:R-:W-:Y:S01]  /*2c40*/  FMUL.FTZ R41, R0.reuse, R41 ;  /* 0x0000002900297220 */ /* 0x040fe20000410000 */
[----:B------:R-:W-:Y:S01]  /*2c50*/  ISETP.GT.AND P3, PT, R123, 0x19, PT ;  /* 0x000000197b00780c */ /* 0x000fe20003f64270 */
[C---:B------:R-:W-:Y:S01]  /*2c60*/  FMUL.FTZ R54, R0.reuse, R54 ;  /* 0x0000003600367220 */ /* 0x040fe20000410000 */
[C---:B------:R-:W-:Y:S01]  /*2c70*/  FMUL.FTZ R31, R0.reuse, R31 ;  /* 0x0000001f001f7220 */ /* 0x040fe20000410000 */
[C---:B------:R-:W-:Y:S01]  /*2c80*/  FMUL.FTZ R52, R0.reuse, R52 ;  /* 0x0000003400347220 */ /* 0x040fe20000410000 */
[----:B------:R-:W-:Y:S01]  /*2c90*/  FMUL.FTZ R39, R0, R39 ;  /* 0x0000002700277220 */ /* 0x000fe20000410000 */
[----:B------:R-:W2:Y:S01]  /*2ca0*/  MUFU.TANH R6, R6 ;  /* 0x0000000600067308 */ /* 0x000ea20000002400 */
[----:B-1----:R-:W-:Y:S01]  /*2cb0*/  FMNMX.FTZ R25, R84, R11, !PT ;  /* 0x0000000b54197209 */ /* 0x002fe20007810000 */
[----:B------:R-:W-:Y:S01]  /*2cc0*/  ULDC UR6, c[0x0][0x988] ;  /* 0x0002620000067ab9 */ /* 0x000fe20000000800 */
[----:B0-----:R-:W-:Y:S01]  /*2cd0*/  FSEL R79, R79, -INF , P4 ;  /* 0xff8000004f4f7808 */ /* 0x001fe20002000000 */
[----:B------:R-:W-:Y:S01]  /*2ce0*/  FMUL.FTZ R28, R0, R28 ;  /* 0x0000001c001c7220 */ /* 0x000fe20000410000 */
[----:B------:R-:W-:Y:S01]  /*2cf0*/  FMNMX.FTZ R25, R88, R25, !PT ;  /* 0x0000001958197209 */ /* 0x000fe20007810000 */
[----:B------:R-:W-:Y:S01]  /*2d00*/  FMUL.FTZ R36, R0, R36 ;  /* 0x0000002400247220 */ /* 0x000fe20000410000 */
[----:B------:R-:W-:Y:S01]  /*2d10*/  P2R R120, PR, RZ, 0x1 ;  /* 0x00000001ff787803 */ /* 0x000fe20000000000 */
[----:B------:R-:W-:Y:S01]  /*2d20*/  MUFU.TANH R78, R78 ;  /* 0x0000004e004e7308 */ /* 0x000fe20000002400 */
[----:B------:R-:W-:Y:S01]  /*2d30*/  FMNMX.FTZ R24, R90, R25, !PT ;  /* 0x000000195a187209 */ /* 0x000fe20007810000 */
[C---:B------:R-:W-:Y:S01]  /*2d40*/  FMUL.FTZ R33, R0.reuse, R33 ;  /* 0x0000002100217220 */ /* 0x040fe20000410000 */
[C---:B------:R-:W-:Y:S01]  /*2d50*/  FMUL.FTZ R29, R0.reuse, R29 ;  /* 0x0000001d001d7220 */ /* 0x040fe20000410000 */
[C---:B------:R-:W-:Y:S01]  /*2d60*/  FMUL.FTZ R37, R0.reuse, R37 ;  /* 0x0000002500257220 */ /* 0x040fe20000410000 */
[----:B------:R-:W-:Y:S01]  /*2d70*/  FMNMX.FTZ R24, R75, R24, !PT ;  /* 0x000000184b187209 */ /* 0x000fe20007810000 */
[----:B------:R-:W-:Y:S01]  /*2d80*/  FMUL.FTZ R32, R0, R32 ;  /* 0x0000002000207220 */ /* 0x000fe20000410000 */
[----:B------:R-:W-:Y:S01]  /*2d90*/  UISETP.GE.AND UP0, UPT, UR50, 0xa1, UPT ;  /* 0x000000a13200788c */ /* 0x000fe2000bf06270 */
[----:B------:R-:W-:Y:S01]  /*2da0*/  MUFU.TANH R7, R7 ;  /* 0x0000000700077308 */ /* 0x000fe20000002400 */
[----:B------:R-:W-:-:S02]  /*2db0*/  FMNMX.FTZ R24, R21, R24, !PT ;  /* 0x0000001815187209 */ /* 0x000fc40007810000 */
[----:B--2---:R-:W-:Y:S02]  /*2dc0*/  FSEL R6, R6, -INF , P2 ;  /* 0xff80000006067808 */ /* 0x004fe40001000000 */
[----:B------:R-:W-:-:S03]  /*2dd0*/  ISETP.GT.AND P2, PT, R123, 0x20, PT ;  /* 0x000000207b00780c */ /* 0x000fc60003f44270 */
[----:B------:R-:W-:Y:S08]  /*2de0*/  MUFU.TANH R83, R83 ;  /* 0x0000005300537308 */ /* 0x000ff00000002400 */
[----:B------:R-:W-:Y:S08]  /*2df0*/  MUFU.TANH R9, R9 ;  /* 0x0000000900097308 */ /* 0x000ff00000002400 */
[----:B------:R-:W-:Y:S08]  /*2e00*/  MUFU.TANH R82, R82 ;  /* 0x0000005200527308 */ /* 0x000ff00000002400 */
[----:B------:R-:W0:Y:S08]  /*2e10*/  MUFU.TANH R8, R8 ;  /* 0x0000000800087308 */ /* 0x000e300000002400 */
[----:B------:R-:W-:Y:S08]  /*2e20*/  MUFU.TANH R94, R94 ;  /* 0x0000005e005e7308 */ /* 0x000ff00000002400 */
[----:B------:R-:W1:Y:S01]  /*2e30*/  MUFU.TANH R12, R12 ;  /* 0x0000000c000c7308 */ /* 0x000e620000002400 */
[----:B0-----:R-:W-:-:S02]  /*2e40*/  FSEL R8, R8, -INF , P5 ;  /* 0xff80000008087808 */ /* 0x001fc40002800000 */
[----:B------:R-:W-:-:S05]  /*2e50*/  ISETP.GT.AND P5, PT, R123, 0x29, PT ;  /* 0x000000297b00780c */ /* 0x000fca0003fa4270 */
[----:B------:R-:W0:Y:S08]  /*2e60*/  MUFU.TANH R95, R95 ;  /* 0x0000005f005f7308 */ /* 0x000e300000002400 */
[----:B------:R2:W-:Y:S01]  /*2e70*/  MUFU.TANH R89, R85 ;  /* 0x0000005500597308 */ /* 0x0005e20000002400 */
[----:B-1----:R-:W-:Y:S02]  /*2e80*/  FSEL R12, R12, -INF , P4 ;  /* 0xff8000000c0c7808 */ /* 0x002fe40002000000 */
[----:B------:R-:W-:-:S05]  /*2e90*/  ISETP.GT.AND P4, PT, R123, 0x30, PT ;  /* 0x000000307b00780c */ /* 0x000fca0003f84270 */
[----:B------:R1:W-:Y:S01]  /*2ea0*/  MUFU.TANH R115, R26 ;  /* 0x0000001a00737308 */ /* 0x0003e20000002400 */
[----:B--2---:R-:W-:-:S07]  /*2eb0*/  FSEL R85, R78, -INF , P3 ;  /* 0xff8000004e557808 */ /* 0x004fce0001800000 */
[----:B------:R-:W-:Y:S01]  /*2ec0*/  MUFU.TANH R13, R13 ;  /* 0x0000000d000d7308 */ /* 0x000fe20000002400 */
[----:B-1----:R-:W-:Y:S02]  /*2ed0*/  FMNMX.FTZ R26, R79, R24, !PT ;  /* 0x000000184f1a7209 */ /* 0x002fe40007810000 */
[----:B------:R-:W-:Y:S02]  /*2ee0*/  FSEL R24, R7, -INF , P1 ;  /* 0xff80000007187808 */ /* 0x000fe40000800000 */
[----:B------:R-:W-:-:S03]  /*2ef0*/  ISETP.GT.AND P1, PT, R123, 0x21, PT ;  /* 0x000000217b00780c */ /* 0x000fc60003f24270 */
[----:B------:R1:W-:Y:S08]  /*2f00*/  MUFU.TANH R92, R63 ;  /* 0x0000003f005c7308 */ /* 0x0003f00000002400 */
[----:B------:R-:W2:Y:S01]  /*2f10*/  MUFU.TANH R98, R98 ;  /* 0x0000006200627308 */ /* 0x000ea20000002400 */
[----:B-1----:R-:W-:Y:S01]  /*2f20*/  FMUL.FTZ R63, R0, R69 ;  /* 0x00000045003f7220 */ /* 0x002fe20000410000 */
[----:B------:R-:W-:-:S02]  /*2f30*/  FSEL R69, R83, -INF , P2 ;  /* 0xff80000053457808 */ /* 0x000fc40001000000 */
[----:B0-----:R-:W-:-:S04]  /*2f40*/  FSEL R83, R95, -INF , P5 ;  /* 0xff8000005f537808 */ /* 0x001fc80002800000 */
[----:B------:R0:W-:Y:S08]  /*2f50*/  MUFU.TANH R117, R30 ;  /* 0x0000001e00757308 */ /* 0x0001f00000002400 */
[----:B------:R-:W1:Y:S01]  /*2f60*/  MUFU.TANH R20, R20 ;  /* 0x0000001400147308 */ /* 0x000e620000002400 */
[----:B0-----:R-:W-:Y:S02]  /*2f70*/  FMNMX.FTZ R30, R85, R26, !PT ;  /* 0x0000001a551e7209 */ /* 0x001fe40007810000 */
[----:B------:R-:W-:-:S02]  /*2f80*/  FSEL R26, R9, -INF , P6 ;  /* 0xff800000091a7808 */ /* 0x000fc40003000000 */
[----:B------:R-:W-:Y:S02]  /*2f90*/  ISETP.GT.AND P6, PT, R123, 0x28, PT ;  /* 0x000000287b00780c */ /* 0x000fe40003fc4270 */
[----:B------:R-:W-:Y:S01]  /*2fa0*/  FMNMX.FTZ R30, R69, R30, !PT ;  /* 0x0000001e451e7209 */ /* 0x000fe20007810000 */
[----:B------:R-:W-:Y:S01]  /*2fb0*/  MUFU.TANH R99, R99 ;  /* 0x0000006300637308 */ /* 0x000fe20000002400 */
[----:B------:R-:W-:Y:S02]  /*2fc0*/  FSEL R25, R94, -INF , P6 ;  /* 0xff8000005e197808 */ /* 0x000fe40003000000 */
[----:B--2---:R-:W-:-:S05]  /*2fd0*/  FSEL R65, R98, -INF , P4 ;  /* 0xff80000062417808 */ /* 0x004fca0002000000 */
[----:B------:R0:W-:Y:S08]  /*2fe0*/  MUFU.TANH R96, R67 ;  /* 0x0000004300607308 */ /* 0x0001f00000002400 */
[----:B------:R-:W2:Y:S01]  /*2ff0*/  MUFU.TANH R15, R15 ;  /* 0x0000000f000f7308 */ /* 0x000ea20000002400 */
[----:B0-----:R-:W-:-:S04]  /*3000*/  FSEL R67, R82, -INF , P1 ;  /* 0xff80000052437808 */ /* 0x001fc80000800000 */
[----:B------:R-:W-:-:S03]  /*3010*/  FMNMX.FTZ R30, R67, R30, !PT ;  /* 0x0000001e431e7209 */ /* 0x000fc60007810000 */
[----:B------:R-:W-:Y:S08]  /*3020*/  MUFU.TANH R102, R102 ;  /* 0x0000006600667308 */ /* 0x000ff00000002400 */
[----:B------:R-:W-:Y:S08]  /*3030*/  MUFU.TANH R73, R73 ;  /* 0x0000004900497308 */ /* 0x000ff00000002400 */
[----:B------:R-:W-:Y:S08]  /*3040*/  MUFU.TANH R103, R103 ;  /* 0x0000006700677308 */ /* 0x000ff00000002400 */
[----:B------:R0:W-:Y:S08]  /*3050*/  MUFU.TANH R119, R34 ;  /* 0x0000002200777308 */ /* 0x0001f00000002400 */
[----:B------:R-:W3:Y:S01]  /*3060*/  MUFU.TANH R72, R72 ;  /* 0x0000004800487308 */ /* 0x000ee20000002400 */
[----:B0-----:R-:W-:-:S02]  /*3070*/  FMNMX.FTZ R34, R25, R30, !PT ;  /* 0x0000001e19227209 */ /* 0x001fc40007810000 */
[----:B------:R-:W-:Y:S01]  /*3080*/  FSEL R30, R13, -INF , P3 ;  /* 0xff8000000d1e7808 */ /* 0x000fe20001800000 */
[----:B------:R-:W-:Y:S01]  /*3090*/  IMAD.U32 R13, RZ, RZ, UR6 ;  /* 0x00000006ff0d7e24 */ /* 0x000fe2000f8e00ff */
[----:B------:R-:W-:Y:S02]  /*30a0*/  ISETP.GT.AND P3, PT, R123, 0x31, PT ;  /* 0x000000317b00780c */ /* 0x000fe40003f64270 */
[----:B------:R-:W-:Y:S01]  /*30b0*/  R2UR UR6, R3 ;  /* 0x00000000030672ca */ /* 0x000fe200000e0000 */
[----:B------:R0:W-:Y:S08]  /*30c0*/  MUFU.TANH R122, R38 ;  /* 0x00000026007a7308 */ /* 0x0001f00000002400 */
[----:B------:R-:W-:Y:S01]  /*30d0*/  MUFU.TANH R77, R77 ;  /* 0x0000004d004d7308 */ /* 0x000fe20000002400 */
[----:B0-----:R-:W-:-:S02]  /*30e0*/  FMNMX.FTZ R38, R83, R34, !PT ;  /* 0x0000002253267209 */ /* 0x001fc40007810000 */
[----:B-1----:R-:W-:Y:S01]  /*30f0*/  FSEL R34, R20, -INF , P2 ;  /* 0xff80000014227808 */ /* 0x002fe20001000000 */
[----:B------:R-:W-:Y:S01]  /*3100*/  UIADD3 UR6, UR6, 0x29840, URZ ;  /* 0x0002984006067890 */ /* 0x000fe2000fffe03f */
[----:B------:R-:W-:Y:S02]  /*3110*/  ISETP.GT.AND P2, PT, R123, 0x38, PT ;  /* 0x000000387b00780c */ /* 0x000fe40003f44270 */
[----:B------:R-:W-:Y:S01]  /*3120*/  FMNMX.FTZ R20, R65, R38, !PT ;  /* 0x0000002641147209 */ /* 0x000fe20007810000 */
[----:B------:R0:W-:Y:S01]  /*3130*/  MUFU.TANH R112, R55 ;  /* 0x0000003700707308 */ /* 0x0001e20000002400 */
[----:B--2---:R-:W-:Y:S01]  /*3140*/  FSEL R38, R15, -INF , P1 ;  /* 0xff8000000f267808 */ /* 0x004fe20000800000 */
[----:B------:R-:W-:Y:S01]  /*3150*/  UPRMT UR6, UR48, 0x654, UR6 ;  /* 0x0000065430067896 */ /* 0x000fe20008000006 */
[----:B------:R-:W-:Y:S02]  /*3160*/  ISETP.GT.AND P1, PT, R123, 0x39, PT ;  /* 0x000000397b00780c */ /* 0x000fe40003f24270 */
[----:B---3--:R-:W-:-:S02]  /*3170*/  FSEL R72, R72, -INF , P5 ;  /* 0xff80000048487808 */ /* 0x008fc40002800000 */
[----:B------:R-:W-:Y:S01]  /*3180*/  ISETP.GT.AND P5, PT, R123, 0x41, PT ;  /* 0x000000417b00780c */ /* 0x000fe20003fa4270 */
[----:B------:R-:W1:Y:S01]  /*3190*/  MUFU.TANH R76, R76 ;  /* 0x0000004c004c7308 */ /* 0x000e620000002400 */
[----:B0-----:R-:W-:Y:S02]  /*31a0*/  FSEL R55, R99, -INF , P3 ;  /* 0xff80000063377808 */ /* 0x001fe40001800000 */
[----:B------:R-:W-:Y:S02]  /*31b0*/  SYNCS.ARRIVE.TRANS64.RED.A1T0 RZ, [UR6], RZ ;  /* 0x000000ffffff79a7 */ /* 0x000fe40008100406 */
[----:B------:R-:W-:-:S03]  /*31c0*/  FMNMX.FTZ R20, R55, R20, !PT ;  /* 0x0000001437147209 */ /* 0x000fc60007810000 */
[----:B------:R0:W-:Y:S08]  /*31d0*/  MUFU.TANH R91, R62 ;  /* 0x0000003e005b7308 */ /* 0x0001f00000002400 */
[----:B------:R2:W-:Y:S01]  /*31e0*/  MUFU.TANH R116, R27 ;  /* 0x0000001b00747308 */ /* 0x0005e20000002400 */
[----:B-1----:R-:W-:Y:S01]  /*31f0*/  FSEL R76, R76, -INF , P3 ;  /* 0xff8000004c4c7808 */ /* 0x002fe20001800000 */
[----:B0-----:R-:W-:Y:S01]  /*3200*/  FMUL.FTZ R62, R0, R68 ;  /* 0x00000044003e7220 */ /* 0x001fe20000410000 */
[----:B------:R-:W-:-:S05]  /*3210*/  ISETP.GT.AND P3, PT, R123, 0x49, PT ;  /* 0x000000497b00780c */ /* 0x000fca0003f64270 */
[----:B------:R-:W0:Y:S01]  /*3220*/  MUFU.TANH R81, R81 ;  /* 0x0000005100517308 */ /* 0x000e220000002400 */
[----:B--2---:R-:W-:-:S04]  /*3230*/  FSEL R27, R102, -INF , P2 ;  /* 0xff800000661b7808 */ /* 0x004fc80001000000 */
[----:B------:R-:W-:-:S03]  /*3240*/  FMNMX.FTZ R20, R27, R20, !PT ;  /* 0x000000141b147209 */ /* 0x000fc60007810000 */
[----:B------:R1:W-:Y:S08]  /*3250*/  MUFU.TANH R100, R40 ;  /* 0x0000002800647308 */ /* 0x0003f00000002400 */
[----:B------:R-:W2:Y:S01]  /*3260*/  MUFU.TANH R80, R80 ;  /* 0x0000005000507308 */ /* 0x000ea20000002400 */
[----:B-1----:R-:W-:Y:S02]  /*3270*/  FSEL R40, R73, -INF , P6 ;  /* 0xff80000049287808 */ /* 0x002fe40003000000 */
[----:B------:R-:W-:-:S02]  /*3280*/  ISETP.GT.AND P6, PT, R123, 0x40, PT ;  /* 0x000000407b00780c */ /* 0x000fc40003fc4270 */
[----:B------:R-:W-:-:S03]  /*3290*/  FSEL R73, R103, -INF , P1 ;  /* 0xff80000067497808 */ /* 0x000fc60000800000 */
[----:B------:R1:W-:Y:S01]  /*32a0*/  MUFU.TANH R93, R66 ;  /* 0x00000042005d7308 */ /* 0x0003e20000002400 */
[----:B------:R-:W-:-:S07]  /*32b0*/  FMNMX.FTZ R20, R73, R20, !PT ;  /* 0x0000001449147209 */ /* 0x000fce0007810000 */
[----:B------:R3:W-:Y:S01]  /*32c0*/  MUFU.TANH R110, R53 ;  /* 0x00000035006e7308 */ /* 0x0007e20000002400 */
[----:B-1----:R-:W-:Y:S01]  /*32d0*/  FMUL.FTZ R66, R0, R44 ;  /* 0x0000002c00427220 */ /* 0x002fe20000410000 */
[----:B0-----:R-:W-:Y:S02]  /*32e0*/  FSEL R44, R81, -INF , P2 ;  /* 0xff800000512c7808 */ /* 0x001fe40001000000 */
[C---:B------:R-:W-:Y:S02]  /*32f0*/  ISETP.GT.AND P2, PT, R123.reuse, 0x50, PT ;  /* 0x000000507b00780c */ /* 0x040fe40003f44270 */
[----:B--2---:R-:W-:Y:S02]  /*3300*/  FSEL R80, R80, -INF , P1 ;  /* 0xff80000050507808 */ /* 0x004fe40000800000 */
[----:B------:R-:W0:Y:S01]  /*3310*/  MUFU.TANH R56, R56 ;  /* 0x0000003800387308 */ /* 0x000e220000002400 */
[----:B---3--:R-:W-:Y:S02]  /*3320*/  FSEL R53, R86, -INF , P6 ;  /* 0xff80000056357808 */ /* 0x008fe40003000000 */
[----:B------:R-:W-:-:S02]  /*3330*/  ISETP.GT.AND P1, PT, R123, 0x51, PT ;  /* 0x000000517b00780c */ /* 0x000fc40003f24270 */
[----:B------:R-:W-:Y:S02]  /*3340*/  FMNMX.FTZ R20, R53, R20, !PT ;  /* 0x0000001435147209 */ /* 0x000fe40007810000 */
[----:B------:R-:W-:Y:S01]  /*3350*/  FSEL R45, R96, -INF , P1 ;  /* 0xff800000602d7808 */ /* 0x000fe20000800000 */
[----:B------:R1:W-:Y:S08]  /*3360*/  MUFU.TANH R97, R42 ;  /* 0x0000002a00617308 */ /* 0x0003f00000002400 */
[----:B------:R2:W-:Y:S01]  /*3370*/  MUFU.TANH R108, R51 ;  /* 0x00000033006c7308 */ /* 0x0005e20000002400 */
[----:B-1----:R-:W-:-:S02]  /*3380*/  FSEL R42, R77, -INF , P4 ;  /* 0xff8000004d2a7808 */ /* 0x002fc40002000000 */
[C---:B------:R-:W-:Y:S02]  /*3390*/  ISETP.GT.AND P4, PT, R123.reuse, 0x48, PT ;  /* 0x000000487b00780c */ /* 0x040fe40003f84270 */
[----:B0-----:R-:W-:Y:S02]  /*33a0*/  FSEL R56, R56, -INF , P6 ;  /* 0xff80000038387808 */ /* 0x001fe40003000000 */
[----:B------:R-:W-:Y:S01]  /*33b0*/  ISETP.GT.AND P6, PT, R123, 0x58, PT ;  /* 0x000000587b00780c */ /* 0x000fe20003fc4270 */
[----:B------:R-:W-:Y:S01]  /*33c0*/  MUFU.TANH R57, R57 ;  /* 0x0000003900397308 */ /* 0x000fe20000002400 */
[----:B--2---:R-:W-:-:S04]  /*33d0*/  FSEL R51, R89, -INF , P5 ;  /* 0xff80000059337808 */ /* 0x004fc80002800000 */
[----:B------:R-:W-:-:S03]  /*33e0*/  FMNMX.FTZ R20, R51, R20, !PT ;  /* 0x0000001433147209 */ /* 0x000fc60007810000 */
[----:B------:R-:W-:Y:S08]  /*33f0*/  MUFU.TANH R70, R70 ;  /* 0x0000004600467308 */ /* 0x000ff00000002400 */
[----:B------:R0:W-:Y:S08]  /*3400*/  MUFU.TANH R104, R47 ;  /* 0x0000002f00687308 */ /* 0x0001f00000002400 */
[----:B------:R-:W1:Y:S01]  /*3410*/  MUFU.TANH R58, R58 ;  /* 0x0000003a003a7308 */ /* 0x000e620000002400 */
[----:B0-----:R-:W-:-:S04]  /*3420*/  FSEL R47, R91, -INF , P4 ;  /* 0xff8000005b2f7808 */ /* 0x001fc80002000000 */
[----:B------:R-:W-:-:S03]  /*3430*/  FMNMX.FTZ R20, R47, R20, !PT ;  /* 0x000000142f147209 */ /* 0x000fc60007810000 */
[----:B------:R0:W-:Y:S08]  /*3440*/  MUFU.TANH R68, R71 ;  /* 0x0000004700447308 */ /* 0x0001f00000002400 */
[----:B------:R-:W-:Y:S01]  /*3450*/  MUFU.TANH R59, R59 ;  /* 0x0000003b003b7308 */ /* 0x000fe20000002400 */
[----:B0-----:R-:W-:Y:S02]  /*3460*/  FSEL R71, R92, -INF , P3 ;  /* 0xff8000005c477808 */ /* 0x001fe40001800000 */
[----:B-1----:R-:W-:-:S02]  /*3470*/  FSEL R58, R58, -INF , P4 ;  /* 0xff8000003a3a7808 */ /* 0x002fc40002000000 */
[----:B------:R-:W-:Y:S02]  /*3480*/  FMNMX.FTZ R20, R71, R20, !PT ;  /* 0x0000001447147209 */ /* 0x000fe40007810000 */
[----:B------:R-:W-:Y:S01]  /*3490*/  ISETP.GT.AND P4, PT, R123, 0x60, PT ;  /* 0x000000607b00780c */ /* 0x000fe20003f84270 */
[----:B------:R0:W-:Y:S08]  /*34a0*/  MUFU.TANH R106, R49 ;  /* 0x00000031006a7308 */ /* 0x0001f00000002400 */
[----:B------:R-:W-:Y:S01]  /*34b0*/  MUFU.TANH R61, R61 ;  /* 0x0000003d003d7308 */ /* 0x000fe20000002400 */
[----:B0-----:R-:W-:-:S04]  /*34c0*/  FSEL R49, R93, -INF , P2 ;  /* 0xff8000005d317808 */ /* 0x001fc80001000000 */
[----:B------:R-:W-:-:S03]  /*34d0*/  FMNMX.FTZ R20, R49, R20, !PT ;  /* 0x0000001431147209 */ /* 0x000fc60007810000 */
[----:B------:R-:W0:Y:S01]  /*34e0*/  MUFU.TANH R60, R60 ;  /* 0x0000003c003c7308 */ /* 0x000e220000002400 */
[----:B------:R-:W-:-:S07]  /*34f0*/  FMNMX.FTZ R20, R45, R20, !PT ;  /* 0x000000142d147209 */ /* 0x000fce0007810000 */
[----:B------:R1:W-:Y:S08]  /*3500*/  MUFU.TANH R101, R46 ;  /* 0x0000002e00657308 */ /* 0x0003f00000002400 */
[----:B------:R2:W-:Y:S01]  /*3510*/  MUFU.TANH R121, R35 ;  /* 0x0000002300797308 */ /* 0x0005e20000002400 */
[----:B-1----:R-:W-:Y:S02]  /*3520*/  FSEL R46, R57, -INF , P5 ;  /* 0xff800000392e7808 */ /* 0x002fe40002800000 */
[----:B------:R-:W-:-:S02]  /*3530*/  ISETP.GT.AND P5, PT, R123, 0x59, PT ;  /* 0x000000597b00780c */ /* 0x000fc40003fa4270 */
[----:B0-----:R-:W-:Y:S02]  /*3540*/  FSEL R60, R60, -INF , P1 ;  /* 0xff8000003c3c7808 */ /* 0x001fe40000800000 */
[----:B------:R-:W-:Y:S01]  /*3550*/  FSEL R94, R68, -INF , P5 ;  /* 0xff800000445e7808 */ /* 0x000fe20002800000 */
[----:B------:R-:W0:Y:S01]  /*3560*/  MUFU.TANH R62, R62 ;  /* 0x0000003e003e7308 */ /* 0x000e220000002400 */
[----:B--2---:R-:W-:Y:S02]  /*3570*/  FSEL R35, R70, -INF , P6 ;  /* 0xff80000046237808 */ /* 0x004fe40003000000 */
[----:B------:R-:W-:Y:S02]  /*3580*/  ISETP.GT.AND P1, PT, R123, 0x69, PT ;  /* 0x000000697b00780c */ /* 0x000fe40003f24270 */
[----:B------:R-:W-:Y:S02]  /*3590*/  FMNMX.FTZ R5, R35, R20, !PT ;  /* 0x0000001423057209 */ /* 0x000fe40007810000 */
[----:B------:R-:W-:Y:S01]  /*35a0*/  FSEL R20, R97, -INF , P4 ;  /* 0xff80000061147808 */ /* 0x000fe20002000000 */
[----:B------:R-:W-:Y:S01]  /*35b0*/  MUFU.TANH R63, R63 ;  /* 0x0000003f003f7308 */ /* 0x000fe20000002400 */
[----:B------:R-:W-:-:S04]  /*35c0*/  FMNMX.FTZ R5, R94, R5, !PT ;  /* 0x000000055e057209 */ /* 0x000fc80007810000 */
[----:B------:R-:W-:-:S03]  /*35d0*/  FMNMX.FTZ R5, R20, R5, !PT ;  /* 0x0000000514057209 */ /* 0x000fc60007810000 */
[----:B------:R1:W-:Y:S01]  /*35e0*/  MUFU.TANH R105, R48 ;  /* 0x0000003000697308 */ /* 0x0003e20000002400 */
[----:B0-----:R-:W-:Y:S02]  /*35f0*/  FSEL R62, R62, -INF , P6 ;  /* 0xff8000003e3e7808 */ /* 0x001fe40003000000 */
[----:B------:R-:W-:-:S05]  /*3600*/  ISETP.GT.AND P6, PT, R123, 0x70, PT ;  /* 0x000000707b00780c */ /* 0x000fca0003fc4270 */
[----:B------:R0:W-:Y:S01]  /*3610*/  MUFU.TANH R107, R50 ;  /* 0x00000032006b7308 */ /* 0x0001e20000002400 */
[----:B-1----:R-:W-:Y:S02]  /*3620*/  FSEL R48, R59, -INF , P3 ;  /* 0xff8000003b307808 */ /* 0x002fe40001800000 */
[----:B------:R-:W-:-:S04]  /*3630*/  ISETP.GT.AND P3, PT, R123, 0x61, PT ;  /* 0x000000617b00780c */ /* 0x000fc80003f64270 */
[----:B------:R-:W-:Y:S01]  /*3640*/  FSEL R86, R100, -INF , P3 ;  /* 0xff80000064567808 */ /* 0x000fe20001800000 */
[----:B------:R-:W1:Y:S01]  /*3650*/  MUFU.TANH R64, R64 ;  /* 0x0000004000407308 */ /* 0x000e620000002400 */
[----:B0-----:R-:W-:Y:S02]  /*3660*/  FSEL R50, R61, -INF , P2 ;  /* 0xff8000003d327808 */ /* 0x001fe40001000000 */
[----:B------:R-:W-:Y:S02]  /*3670*/  ISETP.GT.AND P2, PT, R123, 0x68, PT ;  /* 0x000000687b00780c */ /* 0x000fe40003f44270 */
[----:B------:R-:W-:Y:S02]  /*3680*/  FMNMX.FTZ R5, R86, R5, !PT ;  /* 0x0000000556057209 */ /* 0x000fe40007810000 */
[----:B------:R-:W-:Y:S01]  /*3690*/  FSEL R92, R101, -INF , P2 ;  /* 0xff800000655c7808 */ /* 0x000fe20001000000 */
[----:B------:R-:W-:Y:S08]  /*36a0*/  MUFU.TANH R41, R41 ;  /* 0x0000002900297308 */ /* 0x000ff00000002400 */
[----:B------:R0:W-:Y:S01]  /*36b0*/  MUFU.TANH R111, R54 ;  /* 0x00000036006f7308 */ /* 0x0001e20000002400 */
[----:B-1----:R-:W-:-:S02]  /*36c0*/  FSEL R64, R64, -INF , P4 ;  /* 0xff80000040407808 */ /* 0x002fc40002000000 */
[----:B------:R-:W-:-:S05]  /*36d0*/  ISETP.GT.AND P4, PT, R123, 0x78, PT ;  /* 0x000000787b00780c */ /* 0x000fca0003f84270 */
[----:B------:R-:W1:Y:S01]  /*36e0*/  MUFU.TANH R66, R66 ;  /* 0x0000004200427308 */ /* 0x000e620000002400 */
[----:B0-----:R-:W-:-:S07]  /*36f0*/  FMNMX.FTZ R54, R92, R5, !PT ;  /* 0x000000055c367209 */ /* 0x001fce0007810000 */
[----:B------:R0:W-:Y:S08]  /*3700*/  MUFU.TANH R118, R31 ;  /* 0x0000001f00767308 */ /* 0x0001f00000002400 */
[----:B------:R-:W2:Y:S01]  /*3710*/  MUFU.TANH R43, R43 ;  /* 0x0000002b002b7308 */ /* 0x000ea20000002400 */
[----:B0-----:R-:W-:Y:S02]  /*3720*/  FSEL R31, R104, -INF , P1 ;  /* 0xff800000681f7808 */ /* 0x001fe40000800000 */
[----:B-1----:R-:W-:-:S02]  /*3730*/  FSEL R66, R66, -INF , P2 ;  /* 0xff80000042427808 */ /* 0x002fc40001000000 */
[----:B------:R-:W-:Y:S02]  /*3740*/  FMNMX.FTZ R54, R31, R54, !PT ;  /* 0x000000361f367209 */ /* 0x000fe40007810000 */
[----:B------:R-:W-:Y:S01]  /*3750*/  ISETP.GT.AND P2, PT, R123, 0x80, PT ;  /* 0x000000807b00780c */ /* 0x000fe20003f44270 */
[----:B------:R0:W1:Y:S08]  /*3760*/  MUFU.TANH R109, R52 ;  /* 0x00000034006d7308 */ /* 0x0000700000002400 */
[----:B------:R3:W4:Y:S01]  /*3770*/  MUFU.TANH R14, R39 ;  /* 0x00000027000e7308 */ /* 0x0007220000002400 */
[----:B0-----:R-:W-:-:S02]  /*3780*/  FSEL R52, R63, -INF , P5 ;  /* 0xff8000003f347808 */ /* 0x001fc40002800000 */
[----:B------:R-:W-:-:S04]  /*3790*/  ISETP.GT.AND P5, PT, R123, 0x71, PT ;  /* 0x000000717b00780c */ /* 0x000fc80003fa4270 */
[----:B------:R-:W-:Y:S01]  /*37a0*/  FSEL R57, R108, -INF , P5 ;  /* 0xff8000006c397808 */ /* 0x000fe20002800000 */
[----:B------:R-:W-:Y:S01]  /*37b0*/  MUFU.TANH R124, R37 ;  /* 0x00000025007c7308 */ /* 0x000fe20000002400 */
[----:B---3--:R-:W-:-:S04]  /*37c0*/  FSEL R39, R107, -INF , P6 ;  /* 0xff8000006b277808 */ /* 0x008fc80003000000 */
[----:B------:R-:W-:Y:S02]  /*37d0*/  FMNMX.FTZ R68, R39, R54, !PT ;  /* 0x0000003627447209 */ /* 0x000fe40007810000 */
[----:B------:R-:W-:Y:S02]  /*37e0*/  FSEL R54, R41, -INF , P3 ;  /* 0xff80000029367808 */ /* 0x000fe40001800000 */
[----:B------:R-:W-:Y:S02]  /*37f0*/  ISETP.GT.AND P3, PT, R123, 0x79, PT ;  /* 0x000000797b00780c */ /* 0x000fe40003f64270 */
[----:B------:R-:W-:Y:S02]  /*3800*/  FSEL R41, R111, -INF , P4 ;  /* 0xff8000006f297808 */ /* 0x000fe40002000000 */
[----:B------:R-:W-:Y:S02]  /*3810*/  FMNMX.FTZ R68, R57, R68, !PT ;  /* 0x0000004439447209 */ /* 0x000fe40007810000 */
[----:B------:R-:W-:-:S02]  /*3820*/  FSEL R59, R112, -INF , P3 ;  /* 0xff800000703b7808 */ /* 0x000fc40001800000 */
[----:B------:R-:W-:Y:S02]  /*3830*/  FMNMX.FTZ R70, R41, R68, !PT ;  /* 0x0000004429467209 */ /* 0x000fe40007810000 */
[----:B--2---:R-:W-:Y:S02]  /*3840*/  FSEL R68, R43, -INF , P1 ;  /* 0xff8000002b447808 */ /* 0x004fe40000800000 */
[----:B------:R-:W-:Y:S02]  /*3850*/  ISETP.GT.AND P1, PT, R123, 0x81, PT ;  /* 0x000000817b00780c */ /* 0x000fe40003f24270 */
[----:B------:R-:W-:Y:S02]  /*3860*/  FSEL R43, R115, -INF , P2 ;  /* 0xff800000732b7808 */ /* 0x000fe40001000000 */
[----:B------:R-:W-:Y:S02]  /*3870*/  FMNMX.FTZ R74, R59, R70, !PT ;  /* 0x000000463b4a7209 */ /* 0x000fe40007810000 */
[----:B------:R-:W-:-:S02]  /*3880*/  FSEL R70, R105, -INF , P6 ;  /* 0xff80000069467808 */ /* 0x000fc40003000000 */
[----:B------:R-:W-:Y:S02]  /*3890*/  ISETP.GT.AND P6, PT, R123, 0x88, PT ;  /* 0x000000887b00780c */ /* 0x000fe40003fc4270 */
[----:B------:R-:W-:Y:S02]  /*38a0*/  FSEL R61, R116, -INF , P1 ;  /* 0xff800000743d7808 */ /* 0x000fe40000800000 */
[----:B------:R-:W-:Y:S01]  /*38b0*/  FMNMX.FTZ R78, R43, R74, !PT ;  /* 0x0000004a2b4e7209 */ /* 0x000fe20007810000 */
[----:B------:R-:W0:Y:S01]  /*38c0*/  MUFU.TANH R116, R29 ;  /* 0x0000001d00747308 */ /* 0x000e220000002400 */
[----:B------:R-:W-:Y:S02]  /*38d0*/  FSEL R74, R106, -INF , P5 ;  /* 0xff8000006a4a7808 */ /* 0x000fe40002800000 */
[----:B------:R-:W-:Y:S02]  /*38e0*/  ISETP.GT.AND P5, PT, R123, 0x89, PT ;  /* 0x000000897b00780c */ /* 0x000fe40003fa4270 */
[----:B------:R-:W-:-:S02]  /*38f0*/  FSEL R63, R117, -INF , P6 ;  /* 0xff800000753f7808 */ /* 0x000fc40003000000 */
[----:B------:R-:W-:Y:S02]  /*3900*/  FMNMX.FTZ R82, R61, R78, !PT ;  /* 0x0000004e3d527209 */ /* 0x000fe40007810000 */
[----:B-1----:R-:W-:Y:S02]  /*3910*/  FSEL R78, R109, -INF , P4 ;  /* 0xff8000006d4e7808 */ /* 0x002fe40002000000 */
[----:B------:R-:W-:Y:S02]  /*3920*/  ISETP.GT.AND P4, PT, R123, 0x90, PT ;  /* 0x000000907b00780c */ /* 0x000fe40003f84270 */
[----:B------:R-:W-:Y:S02]  /*3930*/  FSEL R77, R118, -INF , P5 ;  /* 0xff800000764d7808 */ /* 0x000fe40002800000 */
[----:B------:R-:W-:Y:S01]  /*3940*/  FMNMX.FTZ R96, R63, R82, !PT ;  /* 0x000000523f607209 */ /* 0x000fe20007810000 */
[----:B------:R-:W1:Y:S01]  /*3950*/  MUFU.TANH R118, R32 ;  /* 0x0000002000767308 */ /* 0x000e620000002400 */
[----:B------:R-:W-:-:S02]  /*3960*/  FSEL R82, R110, -INF , P3 ;  /* 0xff8000006e527808 */ /* 0x000fc40001800000 */
[----:B------:R-:W-:Y:S02]  /*3970*/  ISETP.GT.AND P3, PT, R123, 0x91, PT ;  /* 0x000000917b00780c */ /* 0x000fe40003f64270 */
[----:B------:R-:W-:Y:S02]  /*3980*/  FSEL R81, R119, -INF , P4 ;  /* 0xff80000077517808 */ /* 0x000fe40002000000 */
[----:B------:R-:W-:Y:S02]  /*3990*/  FMNMX.FTZ R98, R77, R96, !PT ;  /* 0x000000604d627209 */ /* 0x000fe40007810000 */
[----:B------:R-:W-:Y:S02]  /*39a0*/  FSEL R96, R113, -INF , P2 ;  /* 0xff80000071607808 */ /* 0x000fe40001000000 */
[----:B------:R-:W-:Y:S02]  /*39b0*/  ISETP.GT.AND P2, PT, R123, 0x98, PT ;  /* 0x000000987b00780c */ /* 0x000fe40003f44270 */
[----:B------:R-:W-:-:S02]  /*39c0*/  FSEL R89, R121, -INF , P3 ;  /* 0xff80000079597808 */ /* 0x000fc40001800000 */
[----:B------:R-:W-:Y:S02]  /*39d0*/  FMNMX.FTZ R100, R81, R98, !PT ;  /* 0x0000006251647209 */ /* 0x000fe40007810000 */
[----:B------:R-:W-:Y:S02]  /*39e0*/  FSEL R98, R114, -INF , P1 ;  /* 0xff80000072627808 */ /* 0x000fe40000800000 */
[----:B------:R-:W-:Y:S01]  /*39f0*/  ISETP.GT.AND P1, PT, R123, 0x99, PT ;  /* 0x000000997b00780c */ /* 0x000fe20003f24270 */
[----:B------:R-:W2:Y:S01]  /*3a00*/  MUFU.TANH R114, R28 ;  /* 0x0000001c00727308 */ /* 0x000ea20000002400 */
[----:B------:R-:W-:Y:S02]  /*3a10*/  FSEL R91, R122, -INF , P2 ;  /* 0xff8000007a5b7808 */ /* 0x000fe40001000000 */
[----:B------:R-:W-:Y:S02]  /*3a20*/  FMNMX.FTZ R102, R89, R100, !PT ;  /* 0x0000006459667209 */ /* 0x000fe40007810000 */
[----:B----4-:R-:W-:-:S02]  /*3a30*/  FSEL R100, R14, -INF , P1 ;  /* 0xff8000000e647808 */ /* 0x010fc40000800000 */
[----:B------:R-:W-:Y:S01]  /*3a40*/  FMNMX.FTZ R5, R91, R102, !PT ;  /* 0x000000665b057209 */ /* 0x000fe20007810000 */
[----:B------:R-:W3:Y:S01]  /*3a50*/  MUFU.TANH R122, R36 ;  /* 0x00000024007a7308 */ /* 0x000ee20000002400 */
[----:B0-----:R-:W-:Y:S02]  /*3a60*/  FSEL R116, R116, -INF , P5 ;  /* 0xff80000074747808 */ /* 0x001fe40002800000 */
[----:B------:R-:W-:Y:S02]  /*3a70*/  FMNMX.FTZ R5, R100, R5, !PT ;  /* 0x0000000564057209 */ /* 0x000fe40007810000 */
[----:B-1----:R-:W-:Y:S02]  /*3a80*/  FSEL R118, R118, -INF , P4 ;  /* 0xff80000076767808 */ /* 0x002fe40002000000 */
[----:B------:R-:W-:Y:S01]  /*3a90*/  FSEL R124, R124, -INF , P1 ;  /* 0xff8000007c7c7808 */ /* 0x000fe20000800000 */
[----:B------:R-:W0:Y:S01]  /*3aa0*/  SHFL.BFLY PT, R14, R5, 0x2, 0x1f ;  /* 0x0c401f00050e7f89 */ /* 0x000e2200000e0000 */
[----:B--2---:R-:W-:-:S02]  /*3ab0*/  FSEL R114, R114, -INF , P6 ;  /* 0xff80000072727808 */ /* 0x004fc40003000000 */
[----:B---3--:R-:W-:Y:S02]  /*3ac0*/  FSEL R122, R122, -INF , P2 ;  /* 0xff8000007a7a7808 */ /* 0x008fe40001000000 */
[----:B0-----:R-:W-:-:S05]  /*3ad0*/  FMNMX.FTZ R7, R5, R14, !PT ;  /* 0x0000000e05077209 */ /* 0x001fca0007810000 */
[----:B------:R-:W0:Y:S02]  /*3ae0*/  SHFL.BFLY PT, R14, R7, 0x1, 0x1f ;  /* 0x0c201f00070e7f89 */ /* 0x000e2400000e0000 */
        /* <DEDUP_REMOVED lines=21> */
[-CC-:B------:R-:W-:Y:S01]  /*3c40*/  FFMA.FTZ R5, R84, R13.reuse, -R102.reuse ;  /* 0x0000000d54057223 */ /* 0x180fe20000010866 */
[----:B-1----:R-:W-:Y:S01]  /*3c50*/  FSEL R120, R120, -INF , P3 ;  /* 0xff80000078787808 */ /* 0x002fe20001800000 */
[--C-:B------:R-:W-:Y:S01]  /*3c60*/  FFMA.FTZ R69, R69, R13, -R102.reuse ;  /* 0x0000000d45457223 */ /* 0x100fe20000010866 */
[----:B------:R-:W-:Y:S01]  /*3c70*/  FMNMX.FTZ R15, R8, R15, !PT ;  /* 0x0000000f080f7209 */ /* 0x000fe20007810000 */
[----:B------:R-:W-:Y:S01]  /*3c80*/  MUFU.EX2 R28, R28 ;  /* 0x0000001c001c7308 */ /* 0x000fe20000000800 */
[----:B------:R-:W-:-:S01]  /*3c90*/  FFMA.FTZ R32, R90, R13, -R102 ;  /* 0x0000000d5a207223 */ /* 0x000fc20000010866 */
[--C-:B------:R-:W-:Y:S01]  /*3ca0*/  FFMA.FTZ R9, R75, R13, -R102.reuse ;  /* 0x0000000d4b097223 */ /* 0x100fe20000010866 */
[----:B------:R-:W-:Y:S01]  /*3cb0*/  FMNMX.FTZ R21, R12, R15, !PT ;  /* 0x0000000f0c157209 */ /* 0x000fe20007810000 */
[-CC-:B------:R-:W-:Y:S01]  /*3cc0*/  FFMA.FTZ R104, R55, R13.reuse, -R102.reuse ;  /* 0x0000000d37687223 */ /* 0x180fe20000010866 */
[----:B------:R-:W-:-:S01]  /*3cd0*/  FFMA.FTZ R126, R57, R13, -R102 ;  /* 0x0000000d397e7223 */ /* 0x000fc20000010866 */
[--C-:B------:R-:W-:Y:S01]  /*3ce0*/  FFMA.FTZ R79, R79, R13, -R102.reuse ;  /* 0x0000000d4f4f7223 */ /* 0x100fe20000010866 */
[----:B------:R-:W-:Y:S01]  /*3cf0*/  FMNMX.FTZ R21, R30, R21, !PT ;  /* 0x000000151e157209 */ /* 0x000fe20007810000 */
[----:B------:R-:W0:Y:S01]  /*3d00*/  MUFU.EX2 R5, R5 ;  /* 0x0000000500057308 */ /* 0x000e220000000800 */
[----:B------:R-:W-:-:S01]  /*3d10*/  FFMA.FTZ R84, R85, R13, -R102 ;  /* 0x0000000d55547223 */ /* 0x000fc20000010866 */
[--C-:B------:R-:W-:Y:S01]  /*3d20*/  FFMA.FTZ R90, R83, R13, -R102.reuse ;  /* 0x0000000d535a7223 */ /* 0x100fe20000010866 */
[----:B------:R-:W-:Y:S01]  /*3d30*/  FMNMX.FTZ R21, R34, R21, !PT ;  /* 0x0000001522157209 */ /* 0x000fe20007810000 */
[-CC-:B------:R-:W-:Y:S01]  /*3d40*/  FFMA.FTZ R110, R71, R13.reuse, -R102.reuse ;  /* 0x0000000d476e7223 */ /* 0x180fe20000010866 */
[----:B------:R-:W-:-:S01]  /*3d50*/  FFMA.FTZ R65, R65, R13, -R102 ;  /* 0x0000000d41417223 */ /* 0x000fc20000010866 */
[--C-:B------:R-:W-:Y:S01]  /*3d60*/  FFMA.FTZ R106, R73, R13, -R102.reuse ;  /* 0x0000000d496a7223 */ /* 0x100fe20000010866 */
[----:B------:R-:W-:Y:S01]  /*3d70*/  FMNMX.FTZ R21, R38, R21, !PT ;  /* 0x0000001526157209 */ /* 0x000fe20007810000 */
[----:B------:R-:W1:Y:S01]  /*3d80*/  MUFU.EX2 R7, R7 ;  /* 0x0000000700077308 */ /* 0x000e620000000800 */
[----:B------:R-:W-:-:S01]  /*3d90*/  FFMA.FTZ R128, R59, R13, -R102 ;  /* 0x0000000d3b807223 */ /* 0x000fc20000010866 */
[--C-:B------:R-:W-:Y:S01]  /*3da0*/  FFMA.FTZ R27, R27, R13, -R102.reuse ;  /* 0x0000000d1b1b7223 */ /* 0x100fe20000010866 */
[----:B------:R-:W-:Y:S01]  /*3db0*/  FMNMX.FTZ R25, R40, R21, !PT ;  /* 0x0000001528197209 */ /* 0x000fe20007810000 */
[-CC-:B------:R-:W-:Y:S01]  /*3dc0*/  FFMA.FTZ R130, R61, R13.reuse, -R102.reuse ;  /* 0x0000000d3d827223 */ /* 0x180fe20000010866 */
[----:B------:R-:W-:-:S01]  /*3dd0*/  FFMA.FTZ R132, R77, R13, -R102 ;  /* 0x0000000d4d847223 */ /* 0x000fc20000010866 */
[--C-:B------:R-:W-:Y:S01]  /*3de0*/  FFMA.FTZ R35, R35, R13, -R102.reuse ;  /* 0x0000000d23237223 */ /* 0x100fe20000010866 */
[----:B------:R-:W-:Y:S01]  /*3df0*/  FMNMX.FTZ R25, R72, R25, !PT ;  /* 0x0000001948197209 */ /* 0x000fe20007810000 */
[----:B------:R2:W-:Y:S01]  /*3e00*/  MUFU.EX2 R21, R33 ;  /* 0x0000002100157308 */ /* 0x0005e20000000800 */
[----:B------:R-:W-:-:S01]  /*3e10*/  FFMA.FTZ R94, R94, R13, -R102 ;  /* 0x0000000d5e5e7223 */ /* 0x000fc20000010866 */
[--C-:B------:R-:W-:Y:S01]  /*3e20*/  FFMA.FTZ R86, R86, R13, -R102.reuse ;  /* 0x0000000d56567223 */ /* 0x100fe20000010866 */
[----:B------:R-:W-:Y:S01]  /*3e30*/  FMNMX.FTZ R25, R42, R25, !PT ;  /* 0x000000192a197209 */ /* 0x000fe20007810000 */
[-CC-:B------:R-:W-:Y:S01]  /*3e40*/  FFMA.FTZ R134, R89, R13.reuse, -R102.reuse ;  /* 0x0000000d59867223 */ /* 0x180fe20000010866 */
[----:B------:R-:W-:-:S02]  /*3e50*/  FFMA.FTZ R100, R100, R13, -R102 ;  /* 0x0000000d64647223 */ /* 0x000fc40000010866 */
[----:B------:R-:W-:Y:S01]  /*3e60*/  FMNMX.FTZ R25, R76, R25, !PT ;  /* 0x000000194c197209 */ /* 0x000fe20007810000 */
[----:B------:R-:W-:Y:S03]  /*3e70*/  MUFU.EX2 R15, R69 ;  /* 0x00000045000f7308 */ /* 0x000fe60000000800 */
[----:B------:R-:W-:-:S04]  /*3e80*/  FMNMX.FTZ R29, R44, R25, !PT ;  /* 0x000000192c1d7209 */ /* 0x000fc80007810000 */
        /* <DEDUP_REMOVED lines=11> */
[----:B--2---:R-:W-:-:S04]  /*3f40*/  FMNMX.FTZ R33, R62, R29, !PT ;  /* 0x0000001d3e217209 */ /* 0x004fc80007810000 */
        /* <DEDUP_REMOVED lines=13> */
[----:B------:R2:W-:Y:S03]  /*4020*/  MUFU.EX2 R37, R49 ;  /* 0x0000003100257308 */ /* 0x0005e60000000800 */
        /* <DEDUP_REMOVED lines=11> */
[----:B------:R-:W-:Y:S01]  /*40e0*/  MUFU.EX2 R27, R27 ;  /* 0x0000001b001b7308 */ /* 0x000fe20000000800 */
[----:B------:R-:W-:-:S01]  /*40f0*/  FFMA.FTZ R47, R92, R13, -R102 ;  /* 0x0000000d5c2f7223 */ /* 0x000fc20000010866 */
[-CC-:B------:R-:W-:Y:S01]  /*4100*/  FFMA.FTZ R92, R31, R13.reuse, -R102.reuse ;  /* 0x0000000d1f5c7223 */ /* 0x180fe20000010866 */
[----:B------:R-:W-:-:S01]  /*4110*/  FFMA.FTZ R31, R39, R13, -R102 ;  /* 0x0000000d271f7223 */ /* 0x000fc20000010866 */
[----:B--2---:R-:W2:Y:S01]  /*4120*/  SHFL.BFLY PT, R49, R20, 0x2, 0x1f ;  /* 0x0c401f0014317f89 */ /* 0x004ea200000e0000 */
[----:B------:R-:W-:-:S01]  /*4130*/  FFMA.FTZ R39, R41, R13, -R102 ;  /* 0x0000000d29277223 */ /* 0x000fc20000010866 */
[-CC-:B------:R-:W-:Y:S01]  /*4140*/  FFMA.FTZ R41, R43, R13.reuse, -R102.reuse ;  /* 0x0000000d2b297223 */ /* 0x180fe20000010866 */
[----:B------:R-:W-:-:S01]  /*4150*/  FFMA.FTZ R43, R63, R13, -R102 ;  /* 0x0000000d3f2b7223 */ /* 0x000fc20000010866 */
[----:B------:R-:W-:Y:S08]  /*4160*/  MUFU.EX2 R106, R106 ;  /* 0x0000006a006a7308 */ /* 0x000ff00000000800 */
[----:B------:R-:W-:Y:S08]  /*4170*/  MUFU.EX2 R108, R108 ;  /* 0x0000006c006c7308 */ /* 0x000ff00000000800 */
[----:B------:R-:W-:Y:S01]  /*4180*/  MUFU.EX2 R110, R110 ;  /* 0x0000006e006e7308 */ /* 0x000fe20000000800 */
[----:B--2---:R-:W-:-:S07]  /*4190*/  FMNMX.FTZ R49, R20, R49, !PT ;  /* 0x0000003114317209 */ /* 0x004fce0007810000 */
[----:B------:R-:W-:Y:S01]  /*41a0*/  MUFU.EX2 R112, R112 ;  /* 0x0000007000707308 */ /* 0x000fe20000000800 */
[----:B------:R-:W2:Y:S07]  /*41b0*/  SHFL.BFLY PT, R20, R49, 0x1, 0x1f ;  /* 0x0c201f0031147f89 */ /* 0x000eae00000e0000 */
[----:B------:R-:W-:Y:S08]  /*41c0*/  MUFU.EX2 R35, R35 ;  /* 0x0000002300237308 */ /* 0x000ff00000000800 */
[----:B------:R-:W-:Y:S08]  /*41d0*/  MUFU.EX2 R94, R94 ;  /* 0x0000005e005e7308 */ /* 0x000ff00000000800 */
[----:B------:R-:W-:Y:S01]  /*41e0*/  MUFU.EX2 R45, R45 ;  /* 0x0000002d002d7308 */ /* 0x000fe20000000800 */
[----:B--2---:R-:W-:Y:S01]  /*41f0*/  FMNMX.FTZ R20, R49, R20, !PT ;  /* 0x0000001431147209 */ /* 0x004fe20007810000 */
[----:B------:R-:W-:-:S03]  /*4200*/  FFMA.FTZ R49, R81, R13, -R102 ;  /* 0x0000000d51317223 */ /* 0x000fc60000010866 */
[C---:B------:R-:W-:Y:S01]  /*4210*/  FSETP.NEU.FTZ.AND P1, PT, R20.reuse, -INF , PT ;  /* 0xff8000001400780b */ /* 0x040fe20003f3d000 */
[----:B------:R-:W-:-:S02]  /*4220*/  FFMA.FTZ R51, R20, R13, -8 ;  /* 0xc100000014337423 */ /* 0x000fc4000001000d */
[----:B------:R-:W-:Y:S03]  /*4230*/  MUFU.EX2 R86, R86 ;  /* 0x0000005600567308 */ /* 0x000fe60000000800 */
[----:B------:R-:W-:Y:S01]  /*4240*/  FSEL R67, R51, RZ, P1 ;  /* 0x000000ff33437208 */ /* 0x000fe20000800000 */
        /* <DEDUP_REMOVED lines=10> */
[----:B------:R-:W-:Y:S01]  /*42f0*/  FFMA.FTZ R12, R12, R13, -R67 ;  /* 0x0000000d0c0c7223 */ /* 0x000fe20000010843 */
[----:B0-----:R-:W-:-:S01]  /*4300*/  FADD.FTZ R38, R5, R28 ;  /* 0x0000001c05267221 */ /* 0x001fc20000010000 */
[-CC-:B------:R-:W-:Y:S01]  /*4310*/  FFMA.FTZ R30, R30, R13.reuse, -R67.reuse ;  /* 0x0000000d1e1e7223 */ /* 0x180fe20000010843 */
[----:B------:R-:W-:-:S01]  /*4320*/  FFMA.FTZ R40, R40, R13, -R67 ;  /* 0x0000000d28287223 */ /* 0x000fc20000010843 */
[----:B------:R-:W-:Y:S01]  /*4330*/  FFMA.FTZ R72, R72, R13, -R67 ;  /* 0x0000000d48487223 */ /* 0x000fe20000010843 */
[----:B-1----:R-:W-:-:S01]  /*4340*/  FADD.FTZ R83, R7, R38 ;  /* 0x0000002607537221 */ /* 0x002fc20000010000 */
[----:B------:R-:W0:Y:S01]  /*4350*/  MUFU.EX2 R53, R53 ;  /* 0x0000003500357308 */ /* 0x000e220000000800 */
[----:B------:R-:W-:-:S01]  /*4360*/  FFMA.FTZ R8, R42, R13, -R67 ;  /* 0x0000000d2a087223 */ /* 0x000fc20000010843 */
        /* <DEDUP_REMOVED lines=11> */
[----:B---3--:R-:W-:-:S01]  /*4420*/  FFMA.FTZ R65, R54, R13, -R67 ;  /* 0x0000000d36417223 */ /* 0x008fc20000010843 */
[-CC-:B------:R-:W-:Y:S01]  /*4430*/  FFMA.FTZ R66, R66, R13.reuse, -R67.reuse ;  /* 0x0000000d42427223 */ /* 0x180fe20000010843 */
[----:B------:R-:W-:-:S01]  /*4440*/  FFMA.FTZ R68, R68, R13, -R67 ;  /* 0x0000000d44447223 */ /* 0x000fc20000010843 */
[----:B------:R3:W4:Y:S01]  /*4450*/  MUFU.EX2 R136, R24 ;  /* 0x0000001800887308 */ /* 0x0007220000000800 */
[----:B-1----:R-:W-:-:S01]  /*4460*/  FFMA.FTZ R6, R34, R13, -R67 ;  /* 0x0000000d22067223 */ /* 0x002fc20000010843 */
[----:B0-----:R-:W-:Y:S01]  /*4470*/  FADD.FTZ R34, R10, R53 ;  /* 0x000000350a227221 */ /* 0x001fe20000010000 */
[----:B------:R-:W-:-:S01]  /*4480*/  FFMA.FTZ R70, R70, R13, -R67 ;  /* 0x0000000d46467223 */ /* 0x000fc20000010843 */
[-CC-:B------:R-:W-:Y:S01]  /*4490*/  FFMA.FTZ R74, R74, R13.reuse, -R67.reuse ;  /* 0x0000000d4a4a7223 */ /* 0x180fe20000010843 */
[----:B------:R-:W-:-:S01]  /*44a0*/  FFMA.FTZ R78, R78, R13, -R67 ;  /* 0x0000000d4e4e7223 */ /* 0x000fc20000010843 */
[-CC-:B------:R-:W-:Y:S01]  /*44b0*/  FFMA.FTZ R82, R82, R13.reuse, -R67.reuse ;  /* 0x0000000d52527223 */ /* 0x180fe20000010843 */
[----:B------:R-:W-:-:S01]  /*44c0*/  FFMA.FTZ R96, R96, R13, -R67 ;  /* 0x0000000d60607223 */ /* 0x000fc20000010843 */
[----:B------:R-:W0:Y:S01]  /*44d0*/  MUFU.EX2 R4, R4 ;  /* 0x0000000400047308 */ /* 0x000e220000000800 */
[----:B--2---:R-:W-:-:S01]  /*44e0*/  FADD.FTZ R81, R69, R34 ;  /* 0x0000002245517221 */ /* 0x004fc20000010000 */
[----:B------:R-:W-:Y:S01]  /*44f0*/  FADD.FTZ R34, R32, R83 ;  /* 0x0000005320227221 */ /* 0x000fe20000010000 */
[----:B---3--:R-:W-:-:S01]  /*4500*/  FFMA.FTZ R24, R50, R13, -R67 ;  /* 0x0000000d32187223 */ /* 0x008fc20000010843 */
[-CC-:B------:R-:W-:Y:S01]  /*4510*/  FFMA.FTZ R98, R98, R13.reuse, -R67.reuse ;  /* 0x0000000d62627223 */ /* 0x180fe20000010843 */
[----:B------:R-:W-:-:S01]  /*4520*/  FFMA.FTZ R114, R114, R13, -R67 ;  /* 0x0000000d72727223 */ /* 0x000fc20000010843 */
[----:B------:R-:W-:Y:S01]  /*4530*/  FADD.FTZ R83, R9, R34 ;  /* 0x0000002209537221 */ /* 0x000fe20000010000 */
[----:B------:R-:W-:-:S01]  /*4540*/  FFMA.FTZ R116, R116, R13, -R67 ;  /* 0x0000000d74747223 */ /* 0x000fc20000010843 */
[----:B------:R-:W1:Y:S01]  /*4550*/  MUFU.EX2 R55, R55 ;  /* 0x0000003700377308 */ /* 0x000e620000000800 */
[----:B----4-:R-:W-:-:S01]  /*4560*/  FADD.FTZ R81, R136, R81 ;  /* 0x0000005188517221 */ /* 0x010fc20000010000 */
[----:B------:R-:W-:Y:S01]  /*4570*/  FADD.FTZ R38, R36, R83 ;  /* 0x0000005324267221 */ /* 0x000fe20000010000 */
[----:B------:R-:W-:Y:S01]  /*4580*/  F2FP.SATFINITE.E4M3.F32.PACK_AB_MERGE_C R69, R136, R69, RZ ;  /* 0x000000458845723e */ /* 0x000fe200048070ff */
[-CC-:B------:R-:W-:Y:S01]  /*4590*/  FFMA.FTZ R118, R118, R13.reuse, -R67.reuse ;  /* 0x0000000d76767223 */ /* 0x180fe20000010843 */
[----:B------:R-:W-:-:S01]  /*45a0*/  FFMA.FTZ R120, R120, R13, -R67 ;  /* 0x0000000d78787223 */ /* 0x000fc20000010843 */
[----:B------:R-:W-:Y:S01]  /*45b0*/  FFMA.FTZ R122, R122, R13, -R67 ;  /* 0x0000000d7a7a7223 */ /* 0x000fe20000010843 */
[----:B------:R-:W-:Y:S01]  /*45c0*/  F2FP.SATFINITE.E4M3.F32.PACK_AB_MERGE_C R172, R53, R10, R69 ;  /* 0x0000000a35ac723e */ /* 0x000fe20004807045 */
[----:B------:R2:W3:Y:S01]  /*45d0*/  MUFU.EX2 R71, R12 ;  /* 0x0000000c00477308 */ /* 0x0004e20000000800 */
[----:B0-----:R-:W-:-:S01]  /*45e0*/  FADD.FTZ R34, R4, R81 ;  /* 0x0000005104227221 */ /* 0x001fc20000010000 */
[----:B------:R-:W-:Y:S01]  /*45f0*/  FADD.FTZ R81, R11, R38 ;  /* 0x000000260b517221 */ /* 0x000fe20000010000 */
[-C--:B------:R-:W-:Y:S01]  /*4600*/  MOV R76, R87.reuse ;  /* 0x00000057004c7202 */ /* 0x080fe20000000f00 */
[--C-:B------:R-:W-:Y:S01]  /*4610*/  IMAD.MOV.U32 R69, RZ, RZ, R87.reuse ;  /* 0x000000ffff457224 */ /* 0x100fe200078e0057 */
[----:B------:R-:W-:Y:S01]  /*4620*/  MOV R46, R87 ;  /* 0x00000057002e7202 */ /* 0x000fe20000000f00 */
[----:B------:R-:W-:-:S02]  /*4630*/  IMAD.MOV.U32 R64, RZ, RZ, R87 ;  /* 0x000000ffff407224 */ /* 0x000fc400078e0057 */
[----:B------:R-:W0:Y:S01]  /*4640*/  MUFU.EX2 R30, R30 ;  /* 0x0000001e001e7308 */ /* 0x000e220000000800 */
[----:B-1----:R-:W-:-:S01]  /*4650*/  FADD.FTZ R34, R55, R34 ;  /* 0x0000002237227221 */ /* 0x002fc20000010000 */
[-CC-:B--2---:R-:W-:Y:S01]  /*4660*/  FFMA.FTZ R12, R56, R13.reuse, -R67.reuse ;  /* 0x0000000d380c7223 */ /* 0x184fe20000010843 */
[----:B------:R-:W-:-:S01]  /*4670*/  FFMA.FTZ R67, R124, R13, -R67 ;  /* 0x0000000d7c437223 */ /* 0x000fc20000010843 */
[--C-:B------:R-:W-:Y:S01]  /*4680*/  IMAD.MOV.U32 R60, RZ, RZ, R87.reuse ;  /* 0x000000ffff3c7224 */ /* 0x100fe200078e0057 */
[----:B------:R-:W-:Y:S01]  /*4690*/  MOV R56, R87 ;  /* 0x0000005700387202 */ /* 0x000fe20000000f00 */
[----:B------:R-:W-:Y:S02]  /*46a0*/  IMAD.MOV.U32 R54, RZ, RZ, R87 ;  /* 0x000000ffff367224 */ /* 0x000fe400078e0057 */
[----:B------:R-:W1:Y:S01]  /*46b0*/  MUFU.EX2 R6, R6 ;  /* 0x0000000600067308 */ /* 0x000e620000000800 */
[----:B---3--:R-:W-:-:S01]  /*46c0*/  FADD.FTZ R3, R71, R34 ;  /* 0x0000002247037221 */ /* 0x008fc20000010000 */
[C---:B------:R-:W-:Y:S01]  /*46d0*/  FADD.FTZ R34, R84.reuse, R81 ;  /* 0x0000005154227221 */ /* 0x040fe20000010000 */
[----:B------:R-:W-:Y:S01]  /*46e0*/  F2FP.SATFINITE.E4M3.F32.PACK_AB_MERGE_C R84, R84, R11, RZ ;  /* 0x0000000b5454723e */ /* 0x000fe200048070ff */
[----:B------:R-:W-:-:S02]  /*46f0*/  IMAD.MOV.U32 R53, RZ, RZ, R87 ;  /* 0x000000ffff357224 */ /* 0x000fc400078e0057 */
[----:B------:R-:W-:-:S01]  /*4700*/  FADD.FTZ R83, R15, R34 ;  /* 0x000000220f537221 */ /* 0x000fc20000010000 */
[----:B------:R-:W-:Y:S01]  /*4710*/  F2FP.SATFINITE.E4M3.F32.PACK_AB_MERGE_C R175, R36, R9, R84 ;  /* 0x0000000924af723e */ /* 0x000fe20004807054 */
[----:B------:R-:W2:Y:S01]  /*4720*/  MUFU.EX2 R57, R57 ;  /* 0x0000003900397308 */ /* 0x000ea20000000800 */
[----:B0-----:R-:W-:-:S01]  /*4730*/  FADD.FTZ R81, R30, R3 ;  /* 0x000000031e517221 */ /* 0x001fc20000010000 */
[----:B------:R-:W-:Y:S01]  /*4740*/  FADD.FTZ R38, R88, R83 ;  /* 0x0000005358267221 */ /* 0x000fe20000010000 */
[----:B------:R-:W-:Y:S01]  /*4750*/  F2FP.SATFINITE.E4M3.F32.PACK_AB_MERGE_C R71, R30, R71, RZ ;  /* 0x000000471e47723e */ /* 0x000fe200048070ff */
[----:B------:R-:W-:Y:S01]  /*4760*/  IMAD.MOV.U32 R84, RZ, RZ, R87 ;  /* 0x000000ffff547224 */ /* 0x000fe200078e0057 */
[----:B------:R-:W-:Y:S01]  /*4770*/  MOV R36, R87 ;  /* 0x0000005700247202 */ /* 0x000fe20000000f00 */
[----:B------:R-:W-:Y:S01]  /*4780*/  FADD.FTZ R83, R21, R38 ;  /* 0x0000002615537221 */ /* 0x000fe20000010000 */
[----:B------:R-:W-:Y:S01]  /*4790*/  F2FP.SATFINITE.E4M3.F32.PACK_AB_MERGE_C R174, R55, R4, R71 ;  /* 0x0000000437ae723e */ /* 0x000fe20004807047 */
[----:B------:R-:W0:Y:S01]  /*47a0*/  MUFU.EX2 R40, R40 ;  /* 0x0000002800287308 */ /* 0x000e220000000800 */
[----:B-1----:R-:W-:-:S01]  /*47b0*/  FADD.FTZ R34, R6, R81 ;  /* 0x0000005106227221 */ /* 0x002fc20000010000 */
[C---:B------:R-:W-:Y:S01]  /*47c0*/  FADD.FTZ R38, R90.reuse, R83 ;  /* 0x000000535a267221 */ /* 0x040fe20000010000 */
[----:B------:R-:W-:Y:S01]  /*47d0*/  F2FP.SATFINITE.E4M3.F32.PACK_AB_MERGE_C R90, R90, R21, RZ ;  /* 0x000000155a5a723e */ /* 0x000fe200048070ff */
[----:B------:R-:W-:-:S02]  /*47e0*/  IMAD.MOV.U32 R71, RZ, RZ, R87 ;  /* 0x000000ffff477224 */ /* 0x000fc400078e0057 */
[----:B------:R-:W-:-:S01]  /*47f0*/  FADD.FTZ R85, R25, R38 ;  /* 0x0000002619557221 */ /* 0x000fc20000010000 */
[----:B------:R-:W-:Y:S01]  /*4800*/  F2FP.SATFINITE.E4M3.F32.PACK_AB_MERGE_C R177, R88, R15, R90 ;  /* 0x0000000f58b1723e */ /* 0x000fe2000480705a */
[----:B------:R1:W3:Y:S01]  /*4810*/  MUFU.EX2 R73, R72 ;  /* 0x0000004800497308 */ /* 0x0002e20000000800 */
[----:B--2---:R-:W-:-:S01]  /*4820*/  FADD.FTZ R81, R57, R34 ;  /* 0x0000002239517221 */ /* 0x004fc20000010000 */
[----:B------:R-:W-:Y:S01]  /*4830*/  FADD.FTZ R38, R104, R85 ;  /* 0x0000005568267221 */ /* 0x000fe20000010000 */
[--C-:B------:R-:W-:Y:S02]  /*4840*/  IMAD.MOV.U32 R55, RZ, RZ, R87.reuse ;  /* 0x000000ffff377224 */ /* 0x100fe400078e0057 */
[----:B------:R-:W-:Y:S02]  /*4850*/  IMAD.MOV.U32 R50, RZ, RZ, R87 ;  /* 0x000000ffff327224 */ /* 0x000fe400078e0057 */
[----:B------:R-:W-:-:S01]  /*4860*/  FADD.FTZ R85, R27, R38 ;  /* 0x000000261b557221 */ /* 0x000fc20000010000 */
[----:B------:R-:W-:Y:S01]  /*4870*/  F2FP.SATFINITE.E4M3.F32.PACK_AB_MERGE_C R38, R32, R7, RZ ;  /* 0x000000072026723e */ /* 0x000fe200048070ff */
[----:B------:R-:W2:Y:S01]  /*4880*/  MUFU.EX2 R8, R8 ;  /* 0x0000000800087308 */ /* 0x000ea20000000800 */
[----:B0-----:R-:W-:-:S01]  /*4890*/  FADD.FTZ R34, R40, R81 ;  /* 0x0000005128227221 */ /* 0x001fc20000010000 */
[C---:B------:R-:W-:Y:S01]  /*48a0*/  FADD.FTZ R32, R106.reuse, R85 ;  /* 0x000000556a207221 */ /* 0x040fe20000010000 */
[----:B------:R-:W-:Y:S01]  /*48b0*/  F2FP.SATFINITE.E4M3.F32.PACK_AB_MERGE_C R106, R106, R27, RZ ;  /* 0x0000001b6a6a723e */ /* 0x000fe200048070ff */
[--C-:B------:R-:W-:Y:S01]  /*48c0*/  IMAD.MOV.U32 R85, RZ, RZ, R87.reuse ;  /* 0x000000ffff557224 */ /* 0x100fe200078e0057 */
[----:B------:R-:W-:Y:S01]  /*48d0*/  F2FP.SATFINITE.E4M3.F32.PACK_AB_MERGE_C R173, R28, R5, R38 ;  /* 0x000000051cad723e */ /* 0x000fe20004807026 */
[----:B-1----:R-:W-:Y:S01]  /*48e0*/  IMAD.MOV.U32 R72, RZ, RZ, R87 ;  /* 0x000000ffff487224 */ /* 0x002fe200078e0057 */
[----:B------:R-:W-:Y:S01]  /*48f0*/  F2FP.SATFINITE.E4M3.F32.PACK_AB_MERGE_C R179, R104, R25, R106 ;  /* 0x0000001968b3723e */ /* 0x000fe2000480706a */
[----:B------:R-:W0:Y:S01]  /*4900*/  MUFU.EX2 R59, R59 ;  /* 0x0000003b003b7308 */ /* 0x000e220000000800 */
[----:B---3--:R-:W-:-:S01]  /*4910*/  FADD.FTZ R83, R73, R34 ;  /* 0x0000002249537221 */ /* 0x008fc20000010000 */
[----:B------:R-:W-:Y:S01]  /*4920*/  F2FP.SATFINITE.E4M3.F32.PACK_AB_MERGE_C R40, R73, R40, RZ ;  /* 0x000000284928723e */ /* 0x000fe200048070ff */
[----:B------:R-:W-:-:S02]  /*4930*/  IMAD.MOV.U32 R73, RZ, RZ, R87 ;  /* 0x000000ffff497224 */ /* 0x000fc400078e0057 */
[--C-:B------:R-:W-:Y:S01]  /*4940*/  IMAD.MOV.U32 R42, RZ, RZ, R87.reuse ;  /* 0x000000ffff2a7224 */ /* 0x100fe200078e0057 */
[----:B------:R-:W-:Y:S01]  /*4950*/  F2FP.SATFINITE.E4M3.F32.PACK_AB_MERGE_C R176, R57, R6, R40 ;  /* 0x0000000639b0723e */ /* 0x000fe20004807028 */
[----:B------:R-:W-:Y:S01]  /*4960*/  IMAD.MOV.U32 R57, RZ, RZ, R87 ;  /* 0x000000ffff397224 */ /* 0x000fe200078e0057 */
[----:B------:R-:W1:Y:S01]  /*4970*/  MUFU.EX2 R44, R44 ;  /* 0x0000002c002c7308 */ /* 0x000e620000000800 */
[----:B--2---:R-:W-:-:S01]  /*4980*/  FADD.FTZ R34, R8, R83 ;  /* 0x0000005308227221 */ /* 0x004fc20000010000 */
[--C-:B------:R-:W-:Y:S02]  /*4990*/  IMAD.MOV.U32 R40, RZ, RZ, R87.reuse ;  /* 0x000000ffff287224 */ /* 0x100fe400078e0057 */
[--C-:B------:R-:W-:Y:S02]  /*49a0*/  IMAD.MOV.U32 R38, RZ, RZ, R87.reuse ;  /* 0x000000ffff267224 */ /* 0x100fe400078e0057 */
[----:B------:R-:W-:Y:S02]  /*49b0*/  IMAD.MOV.U32 R25, RZ, RZ, R87 ;  /* 0x000000ffff197224 */ /* 0x000fe400078e0057 */
[----:B------:R2:W3:Y:S01]  /*49c0*/  MUFU.EX2 R75, R80 ;  /* 0x00000050004b7308 */ /* 0x0004e20000000800 */
[----:B0-----:R-:W-:-:S07]  /*49d0*/  FADD.FTZ R83, R59, R34 ;  /* 0x000000223b537221 */ /* 0x001fce0000010000 */
[----:B------:R-:W0:Y:S01]  /*49e0*/  MUFU.EX2 R12, R12 ;  /* 0x0000000c000c7308 */ /* 0x000e220000000800 */
[----:B-1----:R-:W-:-:S01]  /*49f0*/  FADD.FTZ R34, R44, R83 ;  /* 0x000000532c227221 */ /* 0x002fc20000010000 */
[----:B------:R-:W-:Y:S01]  /*4a00*/  FADD.FTZ R83, R29, R32 ;  /* 0x000000201d537221 */ /* 0x000fe20000010000 */
[----:B--2---:R-:W-:-:S05]  /*4a10*/  IMAD.MOV.U32 R80, RZ, RZ, R87 ;  /* 0x000000ffff507224 */ /* 0x004fca00078e0057 */
        /* <DEDUP_REMOVED lines=36> */
[----:B------:R-:W-:Y:S02]  /*4c60*/  IMAD.MOV.U32 R58, RZ, RZ, R87 ;  /* 0x000000ffff3a7224 */ /* 0x000fe400078e0057 */
[----:B------:R-:W-:-:S01]  /*4c70*/  FADD.FTZ R94, R94, R21 ;  /* 0x000000155e5e7221 */ /* 0x000fc20000010000 */
[----:B------:R-:W-:Y:S01]  /*4c80*/  F2FP.SATFINITE.E4M3.F32.PACK_AB_MERGE_C R183, R112, R37, R35 ;  /* 0x0000002570b7723e */ /* 0x000fe20004807023 */
[----:B------:R1:W3:Y:S01]  /*4c90*/  MUFU.EX2 R79, R52 ;  /* 0x00000034004f7308 */ /* 0x0002e20000000800 */
[----:B0-----:R-:W-:-:S01]  /*4ca0*/  FADD.FTZ R5, R63, R30 ;  /* 0x0000001e3f057221 */ /* 0x001fc20000010000 */
[----:B------:R-:W-:Y:S01]  /*4cb0*/  FADD.FTZ R9, R45, R94 ;  /* 0x0000005e2d097221 */ /* 0x000fe20000010000 */
[----:B------:R-:W-:-:S02]  /*4cc0*/  IMAD.MOV.U32 R37, RZ, RZ, R87 ;  /* 0x000000ffff257224 */ /* 0x000fc400078e0057 */
[----:B------:R-:W-:Y:S02]  /*4cd0*/  IMAD.MOV.U32 R35, RZ, RZ, R87 ;  /* 0x000000ffff237224 */ /* 0x000fe400078e0057 */
[----:B------:R-:W-:-:S01]  /*4ce0*/  FADD.FTZ R30, R86, R9 ;  /* 0x00000009561e7221 */ /* 0x000fc20000010000 */
[----:B------:R-:W-:Y:S01]  /*4cf0*/  IMAD.MOV.U32 R32, RZ, RZ, R87 ;  /* 0x000000ffff207224 */ /* 0x000fe200078e0057 */
        /* <DEDUP_REMOVED lines=11> */
[--C-:B------:R-:W-:Y:S02]  /*4db0*/  IMAD.MOV.U32 R62, RZ, RZ, R87.reuse ;  /* 0x000000ffff3e7224 */ /* 0x100fe400078e0057 */
[----:B------:R-:W-:Y:S02]  /*4dc0*/  IMAD.MOV.U32 R24, RZ, RZ, R87 ;  /* 0x000000ffff187224 */ /* 0x000fe400078e0057 */
[----:B------:R-:W0:Y:S01]  /*4dd0*/  MUFU.EX2 R66, R66 ;  /* 0x0000004200427308 */ /* 0x000e220000000800 */
[----:B-1----:R-:W-:-:S07]  /*4de0*/  FADD.FTZ R9, R65, R28 ;  /* 0x0000001c41097221 */ /* 0x002fce0000010000 */
[----:B------:R-:W1:Y:S01]  /*4df0*/  MUFU.EX2 R92, R92 ;  /* 0x0000005c005c7308 */ /* 0x000e620000000800 */
[----:B--2---:R-:W-:-:S07]  /*4e00*/  FADD.FTZ R15, R47, R30 ;  /* 0x0000001e2f0f7221 */ /* 0x004fce0000010000 */
[----:B------:R2:W3:Y:S01]  /*4e10*/  MUFU.EX2 R3, R68 ;  /* 0x0000004400037308 */ /* 0x0004e20000000800 */
[----:B0-----:R-:W-:-:S07]  /*4e20*/  FADD.FTZ R28, R66, R9 ;  /* 0x00000009421c7221 */ /* 0x001fce0000010000 */
[----:B------:R-:W0:Y:S01]  /*4e30*/  MUFU.EX2 R31, R31 ;  /* 0x0000001f001f7308 */ /* 0x000e220000000800 */
[C---:B-1----:R-:W-:Y:S01]  /*4e40*/  F2FP.SATFINITE.E4M3.F32.PACK_AB_MERGE_C R47, R92.reuse, R47, RZ ;  /* 0x0000002f5c2f723e */ /* 0x042fe200048070ff */
[----:B------:R-:W-:Y:S01]  /*4e50*/  FADD.FTZ R92, R92, R15 ;  /* 0x0000000f5c5c7221 */ /* 0x000fe20000010000 */
[----:B--2---:R-:W-:Y:S02]  /*4e60*/  IMAD.MOV.U32 R68, RZ, RZ, R87 ;  /* 0x000000ffff447224 */ /* 0x004fe400078e0057 */
[----:B------:R-:W-:Y:S01]  /*4e70*/  F2FP.SATFINITE.E4M3.F32.PACK_AB_MERGE_C R185, R86, R45, R47 ;  /* 0x0000002d56b9723e */ /* 0x000fe2000480702f */
[----:B------:R-:W-:Y:S01]  /*4e80*/  IMAD.MOV.U32 R47, RZ, RZ, R87 ;  /* 0x000000ffff2f7224 */ /* 0x000fe200078e0057 */
[----:B------:R-:W-:Y:S01]  /*4e90*/  MOV R86, R87 ;  /* 0x0000005700567202 */ /* 0x000fe20000000f00 */
[----:B------:R-:W1:Y:S01]  /*4ea0*/  MUFU.EX2 R70, R70 ;  /* 0x0000004600467308 */ /* 0x000e620000000800 */
[----:B---3--:R-:W-:-:S01]  /*4eb0*/  FADD.FTZ R9, R3, R28 ;  /* 0x0000001c03097221 */ /* 0x008fc20000010000 */
[----:B------:R-:W-:Y:S01]  /*4ec0*/  F2FP.SATFINITE.E4M3.F32.PACK_AB_MERGE_C R66, R3, R66, RZ ;  /* 0x000000420342723e */ /* 0x000fe200048070ff */
[----:B------:R-:W-:-:S03]  /*4ed0*/  IMAD.MOV.U32 R45, RZ, RZ, R87 ;  /* 0x000000ffff2d7224 */ /* 0x000fc600078e0057 */
[----:B------:R-:W-:Y:S01]  /*4ee0*/  F2FP.SATFINITE.E4M3.F32.PACK_AB_MERGE_C R184, R65, R26, R66 ;  /* 0x0000001a41b8723e */ /* 0x000fe20004807042 */
[----:B------:R-:W-:Y:S01]  /*4ef0*/  IMAD.MOV.U32 R65, RZ, RZ, R87 ;  /* 0x000000ffff417224 */ /* 0x000fe200078e0057 */
[----:B------:R-:W2:Y:S01]  /*4f00*/  MUFU.EX2 R126, R126 ;  /* 0x0000007e007e7308 */ /* 0x000ea20000000800 */
[----:B0-----:R-:W-:-:S01]  /*4f10*/  FADD.FTZ R15, R31, R92 ;  /* 0x0000005c1f0f7221 */ /* 0x001fc20000010000 */
[-C--:B------:R-:W-:Y:S02]  /*4f20*/  MOV R66, R87.reuse ;  /* 0x0000005700427202 */ /* 0x080fe40000000f00 */
[----:B------:R-:W-:-:S04]  /*4f30*/  MOV R26, R87 ;  /* 0x00000057001a7202 */ /* 0x000fc80000000f00 */
[----:B------:R0:W3:Y:S01]  /*4f40*/  MUFU.EX2 R81, R74 ;  /* 0x0000004a00517308 */ /* 0x0000e20000000800 */
[----:B-1----:R-:W-:-:S07]  /*4f50*/  FADD.FTZ R28, R70, R9 ;  /* 0x00000009461c7221 */ /* 0x002fce0000010000 */
[----:B------:R-:W-:Y:S01]  /*4f60*/  MUFU.EX2 R39, R39 ;  /* 0x0000002700277308 */ /* 0x000fe20000000800 */
[----:B--2---:R-:W-:-:S01]  /*4f70*/  FADD.FTZ R30, R126, R15 ;  /* 0x0000000f7e1e7221 */ /* 0x004fc20000010000 */
[----:B0-----:R-:W-:-:S06]  /*4f80*/  IMAD.MOV.U32 R74, RZ, RZ, R87 ;  /* 0x000000ffff4a7224 */ /* 0x001fcc00078e0057 */
[----:B------:R-:W0:Y:S01]  /*4f90*/  MUFU.EX2 R128, R128 ;  /* 0x0000008000807308 */ /* 0x000e220000000800 */
[----:B---3--:R-:W-:-:S01]  /*4fa0*/  FADD.FTZ R9, R81, R28 ;  /* 0x0000001c51097221 */ /* 0x008fc20000010000 */
[----:B------:R-:W-:-:S06]  /*4fb0*/  IMAD.MOV.U32 R28, RZ, RZ, R87 ;  /* 0x000000ffff1c7224 */ /* 0x000fcc00078e0057 */
[----:B------:R-:W1:Y:S08]  /*4fc0*/  MUFU.EX2 R78, R78 ;  /* 0x0000004e004e7308 */ /* 0x000e700000000800 */
[----:B------:R2:W3:Y:S01]  /*4fd0*/  MUFU.EX2 R7, R82 ;  /* 0x0000005200077308 */ /* 0x0004e20000000800 */
        /* <DEDUP_REMOVED lines=8> */
[--C-:B--2---:R-:W-:Y:S02]  /*5060*/  IMAD.MOV.U32 R82, RZ, RZ, R87.reuse ;  /* 0x000000ffff527224 */ /* 0x104fe400078e0057 */
[----:B------:R-:W-:-:S04]  /*5070*/  IMAD.MOV.U32 R31, RZ, RZ, R87 ;  /* 0x000000ffff1f7224 */ /* 0x000fc800078e0057 */
        /* <DEDUP_REMOVED lines=86> */
[----:B------:R-:W-:Y:S01]  /*55e0*/  UMOV UR50, UR43 ;  /* 0x0000002b00327c82 */ /* 0x000fe20008000000 */
[----:B------:R-:W-:-:S10]  /*55f0*/  UMOV UR48, UR42 ;  /* 0x0000002a00307c82 */ /* 0x000fd40008000000 */
.L_x_210:
[----:B------:R-:W-:Y:S01]  /*5600*/  ISETP.NE.AND P2, PT, RZ, UR41, PT ;  /* 0x00000029ff007c0c */ /* 0x000fe2000bf45270 */
[----:B------:R-:W-:-:S04]  /*5610*/  UISETP.NE.AND UP0, UPT, UR48, 0x1, UPT ;  /* 0x000000013000788c */ /* 0x000fc8000bf05270 */
[----:B------:R-:W-:-:S04]  /*5620*/  USEL UR43, URZ, 0x1, UP0 ;  /* 0x000000013f2b7887 */ /* 0x000fc80008000000 */
[----:B------:R-:W-:-:S04]  /*5630*/  ULOP3.LUT UR43, UR50, UR43, URZ, 0x3c, !UPT ;  /* 0x0000002b322b7292 */ /* 0x000fc8000f8e3c3f */
[----:B------:R-:W-:Y:S08]  /*5640*/  @P2 BRA `(.L_x_200) ;  /* 0x0000000000442947 */ /* 0x000ff00003800000 */
[----:B------:R-:W-:Y:S05]  /*5650*/  @!P0 BRA `(.L_x_201) ;  /* 0x0000000000048947 */ /* 0x000fea0003800000 */
[----:B------:R-:W-:Y:S01]  /*5660*/  BPT.TRAP 0x1 ;  /* 0x000000040000795c */ /* 0x000fe20000300000 */
.L_x_201:
[----:B------:R-:W0:Y:S01]  /*5670*/  S2UR UR10, SR_CgaCtaId ;  /* 0x00000000000a79c3 */ /* 0x000e220000008800 */
[----:B------:R-:W-:Y:S01]  /*5680*/  UIADD3 UR6, UR48, 0x1, URZ ;  /* 0x0000000130067890 */ /* 0x000fe2000fffe03f */
[----:B------:R-:W-:Y:S01]  /*5690*/  IMAD.U32 R7, RZ, RZ, UR43 ;  /* 0x0000002bff077e24 */ /* 0x000fe2000f8e00ff */
[----:B------:R-:W-:Y:S02]  /*56a0*/  UMOV UR7, 0x400 ;  /* 0x0000040000077882 */ /* 0x000fe40000000000 */
[----:B------:R-:W-:Y:S02]  /*56b0*/  UISETP.NE.AND UP0, UPT, UR6, 0x2, UPT ;  /* 0x000000020600788c */ /* 0x000fe4000bf05270 */
[----:B------:R-:W-:Y:S02]  /*56c0*/  SHF.L.U32 R7, R7, 0x1f, RZ ;  /* 0x0000001f07077819 */ /* 0x000fe400000006ff */
[----:B------:R-:W-:Y:S02]  /*56d0*/  USEL UR6, UR6, URZ, UP0 ;  /* 0x0000003f06067287 */ /* 0x000fe40008000000 */
[----:B0-----:R-:W-:-:S04]  /*56e0*/  ULEA UR7, UR10, UR7, 0x18 ;  /* 0x000000070a077291 */ /* 0x001fc8000f8ec03f */
[----:B------:R-:W-:-:S09]  /*56f0*/  ULEA UR6, UR6, UR7, 0x3 ;  /* 0x0000000706067291 */ /* 0x000fd2000f8e183f */
[----:B------:R0:W1:Y:S01]  /*5700*/  SYNCS.PHASECHK.TRANS64.TRYWAIT P1, [UR6+0x29830], R7 ;  /* 0x02983007ff0075a7 */ /* 0x0000620008020146 */
[----:B------:R-:W-:Y:S05]  /*5710*/  @!P0 BRA `(.L_x_202) ;  /* 0x0000000000048947 */ /* 0x000fea0003800000 */
[----:B------:R-:W-:Y:S01]  /*5720*/  BPT.TRAP 0x1 ;  /* 0x000000040000795c */ /* 0x000fe20000300000 */
.L_x_202:
[----:B-1----:R-:W-:Y:S05]  /*5730*/  @P1 BRA `(.L_x_200) ;  /* 0x0000000000081947 */ /* 0x002fea0003800000 */
[----:B------:R-:W1:Y:S02]  /*5740*/  SYNCS.PHASECHK.TRANS64.TRYWAIT P1, [UR6+0x29830], R7 ;  /* 0x02983007ff0075a7 */ /* 0x000e640008020146 */
[----:B-1----:R-:W-:Y:S05]  /*5750*/  @!P1 BRA `(.L_x_203) ;  /* 0x000000cc00b49947 */ /* 0x002fea0003800000 */
.L_x_200:
        /* <DEDUP_REMOVED lines=189> */
.L_x_205:
[----:B------:R-:W0:Y:S01]  /*6330*/  S2UR UR7, SR_CgaCtaId ;  /* 0x00000000000779c3 */ /* 0x000e220000008800 */
[----:B------:R-:W-:Y:S01]  /*6340*/  UMOV UR6, 0x400 ;  /* 0x0000040000067882 */ /* 0x000fe20000000000 */
[----:B------:R-:W-:-:S05]  /*6350*/  IMAD.U32 R7, RZ, RZ, UR50 ;  /* 0x00000032ff077e24 */ /* 0x000fca000f8e00ff */
[----:B------:R-:W-:Y:S01]  /*6360*/  SHF.L.U32 R7, R7, 0x1f, RZ ;  /* 0x0000001f07077819 */ /* 0x000fe200000006ff */
[----:B0-----:R-:W-:-:S04]  /*6370*/  ULEA UR6, UR7, UR6, 0x18 ;  /* 0x0000000607067291 */ /* 0x001fc8000f8ec03f */
[----:B------:R-:W-:-:S09]  /*6380*/  ULEA UR6, UR48, UR6, 0x3 ;  /* 0x0000000630067291 */ /* 0x000fd2000f8e183f */
[----:B------:R0:W1:Y:S01]  /*6390*/  SYNCS.PHASECHK.TRANS64.TRYWAIT P1, [UR6+0x29850], R7 ;  /* 0x02985007ff0075a7 */ /* 0x0000620008020146 */
[----:B------:R-:W-:Y:S05]  /*63a0*/  @!P0 BRA `(.L_x_206) ;  /* 0x0000000000048947 */ /* 0x000fea0003800000 */
[----:B------:R-:W-:Y:S01]  /*63b0*/  BPT.TRAP 0x1 ;  /* 0x000000040000795c */ /* 0x000fe20000300000 */
.L_x_206:
[----:B-1----:R-:W-:Y:S05]  /*63c0*/  @P1 BRA `(.L_x_204) ;  /* 0x0000000000081947 */ /* 0x002fea0003800000 */
[----:B------:R-:W1:Y:S02]  /*63d0*/  SYNCS.PHASECHK.TRANS64.TRYWAIT P1, [UR6+0x29850], R7 ;  /* 0x02985007ff0075a7 */ /* 0x000e640008020146 */
[----:B-1----:R-:W-:Y:S05]  /*63e0*/  @!P1 BRA `(.L_x_207) ;  /* 0x000000c000a89947 */ /* 0x002fea0003800000 */
.L_x_204:
[----:B------:R-:W2:Y:S01]  /*63f0*/  S2UR UR11, SR_CgaCtaId ;  /* 0x00000000000b79c3 */ /* 0x000ea20000008800 */
[----:B------:R-:W-:Y:S01]  /*6400*/  UMOV UR6, 0x400 ;  /* 0x0000040000067882 */ /* 0x000fe20000000000 */
[----:B------:R-:W-:Y:S01]  /*6410*/  WARPGROUP.ARRIVE ;  /* 0x00000000000079c5 */ /* 0x000fe20000000000 */
[----:B------:R-:W-:Y:S01]  /*6420*/  UMOV UR7, 0xc0000010 ;  /* 0xc000001000077882 */ /* 0x000fe20000000000 */
[----:B01----:R-:W-:Y:S01]  /*6430*/  IADD3 R7, -R22, 0xb, RZ ;  /* 0x0000000b16077810 */ /* 0x003fe20007ffe1ff */
[----:B--2---:R-:W-:-:S04]  /*6440*/  ULEA UR14, UR11, UR6, 0x18 ;  /* 0x000000060b0e7291 */ /* 0x004fc8000f8ec03f */
[----:B------:R-:W-:-:S04]  /*6450*/  UIADD3 UR6, UR14, 0x400, URZ ;  /* 0x000004000e067890 */ /* 0x000fc8000fffe03f */
        /* <DEDUP_REMOVED lines=30> */
.L_x_208:
        /* <DEDUP_REMOVED lines=275> */
[----:B------:R-:W-:-:S01]  /*7770*/  FFMA.FTZ R12, R12, R13, -R101 ;  /* 0x0000000d0c0c7223 */ /* 0x000fc20000010865 */
[-CC-:B------:R-:W-:Y:S01]  /*7780*/  FFMA.FTZ R103, R148, R13.reuse, -R117.reuse ;  /* 0x0000000d94677223 */ /* 0x180fe20000010875 */
[----:B------:R-:W-:-:S01]  /*7790*/  FFMA.FTZ R148, R188, R13, -R117 ;  /* 0x0000000dbc947223 */ /* 0x000fc20000010875 */
[-CC-:B------:R-:W-:Y:S01]  /*77a0*/  FFMA.FTZ R91, R162, R13.reuse, -R117.reuse ;  /* 0x0000000da25b7223 */ /* 0x180fe20000010875 */
[----:B------:R-:W-:-:S01]  /*77b0*/  FFMA.FTZ R188, R109, R13, -R117 ;  /* 0x0000000d6dbc7223 */ /* 0x000fc20000010875 */
[-C--:B------:R-:W-:Y:S01]  /*77c0*/  FFMA.FTZ R109, R154, R13.reuse, -R101 ;  /* 0x0000000d9a6d7223 */ /* 0x080fe20000010865 */
[----:B------:R-:W-:-:S01]  /*77d0*/  FFMA.FTZ R160, R164, R13, -R117 ;  /* 0x0000000da4a07223 */ /* 0x000fc20000010875 */
[----:B------:R-:W-:Y:S01]  /*77e0*/  MUFU.EX2 R3, R3 ;  /* 0x0000000300037308 */ /* 0x000fe20000000800 */
[----:B------:R-:W-:-:S01]  /*77f0*/  FFMA.FTZ R97, R144, R13, -R117 ;  /* 0x0000000d90617223 */ /* 0x000fc20000010875 */
[-C--:B------:R-:W-:Y:S01]  /*7800*/  FFMA.FTZ R144, R184, R13.reuse, -R117 ;  /* 0x0000000db8907223 */ /* 0x080fe20000010875 */
[----:B------:R-:W-:-:S01]  /*7810*/  FFMA.FTZ R154, R156, R13, -R101 ;  /* 0x0000000d9c9a7223 */ /* 0x000fc20000010865 */
[-CC-:B------:R-:W-:Y:S01]  /*7820*/  FFMA.FTZ R184, R105, R13.reuse, -R117.reuse ;  /* 0x0000000d69b87223 */ /* 0x180fe20000010875 */
[----:B------:R-:W-:-:S01]  /*7830*/  FFMA.FTZ R105, R107, R13, -R117 ;  /* 0x0000000d6b697223 */ /* 0x000fc20000010875 */
[-CC-:B0-----:R-:W-:Y:S01]  /*7840*/  FFMA.FTZ R93, R166, R13.reuse, -R117.reuse ;  /* 0x0000000da65d7223 */ /* 0x181fe20000010875 */
        /* <DEDUP_REMOVED lines=11> */
[-C--:B------:R-:W-:Y:S01]  /*7900*/  FFMA.FTZ R113, R140, R13.reuse, -R101 ;  /* 0x0000000d8c717223 */ /* 0x080fe20000010865 */
[----:B------:R-:W-:-:S01]  /*7910*/  FFMA.FTZ R164, R182, R13, -R117 ;  /* 0x0000000db6a47223 */ /* 0x000fc20000010875 */
[-C--:B------:R-:W-:Y:S01]  /*7920*/  FFMA.FTZ R138, R142, R13.reuse, -R101 ;  /* 0x0000000d8e8a7223 */ /* 0x080fe20000010865 */
        /* <DEDUP_REMOVED lines=17> */
[-C--:B------:R-:W-:Y:S01]  /*7a40*/  FFMA.FTZ R99, R99, R13.reuse, -R117 ;  /* 0x0000000d63637223 */ /* 0x080fe20000010875 */
        /* <DEDUP_REMOVED lines=182> */
.L_x_209:
        /* <DEDUP_REMOVED lines=15> */
[----:B------:R-:W-:Y:S01]  /*86a0*/  F2FP.SATFINITE.E4M3.F32.PACK_AB_MERGE_C R119, R120, R115, R119 ;  /* 0x000000737877723e */ /* 0x000fe20004807077 */
[----:B------:R-:W-:Y:S01]  /*86b0*/  FMUL.FTZ R25, R25, R5 ;  /* 0x0000000519197220 */ /* 0x000fe20000410000 */
[----:B------:R-:W-:Y:S01]  /*86c0*/  F2FP.SATFINITE.E4M3.F32.PACK_AB_MERGE_C R127, R176, R125, R127 ;  /* 0x0000007db07f723e */ /* 0x000fe2000480707f */
[----:B------:R-:W-:Y:S01]  /*86d0*/  SYNCS.ARRIVE.TRANS64.RED.A1T0 RZ, [UR6], RZ ;  /* 0x000000ffffff79a7 */ /* 0x000fe20008100406 */
        /* <DEDUP_REMOVED lines=97> */
[----:B------:R-:W-:Y:S02]  /*8cf0*/  F2FP.SATFINITE.E4M3.F32.PACK_AB_MERGE_C R191, R98, R90, R101 ;  /* 0x0000005a62bf723e */ /* 0x000fe40004807065 */
[----:B------:R-:W-:Y:S01]  /*8d00*/  MOV R176, R95 ;  /* 0x0000005f00b07202 */ /* 0x000fe20000000f00 */
[----:B------:R-:W-:Y:S06]  /*8d10*/  @P1 BRA `(.L_x_210) ;  /* 0xffffffc800381947 */ /* 0x000fec000383ffff */
.L_x_199:
[----:B------:R-:W-:Y:S06]  /*8d20*/  BAR.ARV 0x8, 0x180 ;  /* 0x0206000000007b1d */ /* 0x000fec0000002000 */
[----:B------:R-:W-:Y:S05]  /*8d30*/  @!P0 BRA `(.L_x_211) ;  /* 0x0000000000048947 */ /* 0x000fea0003800000 */
[----:B------:R-:W-:Y:S01]  /*8d40*/  BPT.TRAP 0x1 ;  /* 0x000000040000795c */ /* 0x000fe20000300000 */
.L_x_211:
        /* <DEDUP_REMOVED lines=9> */
.L_x_212:
[----:B-1----:R-:W-:Y:S05]  /*8de0*/  @P1 BRA `(.L_x_213) ;  /* 0x0000000000081947 */ /* 0x002fea0003800000 */
[----:B------:R-:W1:Y:S02]  /*8df0*/  SYNCS.PHASECHK.TRANS64.TRYWAIT P1, [UR9+0x29850], R0 ;  /* 0x02985000ff0075a7 */ /* 0x000e640008020149 */
[----:B-1----:R-:W-:Y:S05]  /*8e00*/  @!P1 BRA `(.L_x_214) ;  /* 0x0000009800389947 */ /* 0x002fea0003800000 */
.L_x_213:
[----:B------:R-:W-:Y:S01]  /*8e10*/  UIADD3 UR4, UR4, 0x400, URZ ;  /* 0x0000040004047890 */ /* 0x000fe2000fffe03f */
[----:B------:R-:W-:Y:S01]  /*8e20*/  WARPGROUP.ARRIVE ;  /* 0x00000000000079c5 */ /* 0x000fe20000000000 */
[----:B------:R-:W-:Y:S01]  /*8e30*/  UMOV UR7, 0xc0000010 ;  /* 0xc000001000077882 */ /* 0x000fe20000000000 */
[----:B------:R-:W-:Y:S01]  /*8e40*/  ULDC.64 UR10, c[0x0][0x9a0] ;  /* 0x00026800000a7ab9 */ /* 0x000fe20000000a00 */
[----:B------:R-:W-:Y:S01]  /*8e50*/  USHF.R.U32.HI UR4, URZ, 0x4, UR4 ;  /* 0x000000043f047899 */ /* 0x000fe20008011604 */
[----:B------:R-:W-:Y:S01]  /*8e60*/  IMAD.MOV.U32 R5, RZ, RZ, 0x3f800000 ;  /* 0x3f800000ff057424 */ /* 0x000fe200078e00ff */
[----:B------:R-:W-:Y:S02]  /*8e70*/  UISETP.NE.U32.AND UP0, UPT, UR10, URZ, UPT ;  /* 0x0000003f0a00728c */ /* 0x000fe4000bf05070 */
[----:B------:R-:W-:Y:S02]  /*8e80*/  ULOP3.LUT UR4, UR4, 0x3fff, URZ, 0xc0, !UPT ;  /* 0x00003fff04047892 */ /* 0x000fe4000f8ec03f */
[----:B------:R-:W-:-:S02]  /*8e90*/  UISETP.NE.AND.EX UP0, UPT, UR11, URZ, UPT, UP0 ;  /* 0x0000003f0b00728c */ /* 0x000fc4000bf05300 */
[----:B------:R-:W-:-:S04]  /*8ea0*/  ULOP3.LUT UR4, UR4, 0x10000, URZ, 0xfc, !UPT ;  /* 0x0001000004047892 */ /* 0x000fc8000f8efc3f */
[----:B------:R-:W-:Y:S01]  /*8eb0*/  UIMAD UR8, UR42, 0x500, UR4 ;  /* 0x000005002a0878a4 */ /* 0x000fe2000f8e0204 */
[----:B------:R-:W-:-:S03]  /*8ec0*/  PLOP3.LUT P1, PT, PT, PT, UP0, 0x80, 0x0 ;  /* 0x000000000000781c */ /* 0x000fc60003f2f008 */
[----:B------:R-:W-:Y:S01]  /*8ed0*/  UIADD3 UR4, UR8, 0x100, URZ ;  /* 0x0000010008047890 */ /* 0x000fe2000fffe03f */
[----:B------:R-:W-:Y:S02]  /*8ee0*/  @UP0 ULDC.64 UR12, c[0x0][0x9c8] ;  /* 0x00027200000c0ab9 */ /* 0x000fe40000000a00 */
[----:B------:R-:W-:-:S06]  /*8ef0*/  UMOV UR6, UR8 ;  /* 0x0000000800067c82 */ /* 0x000fcc0008000000 */
[----:B------:R-:W-:Y:S01]  /*8f00*/  QGMMA.64x128x32.F32.E4M3.E4M3 R24, R172, gdesc[UR4], R24, gsb0 ;  /* 0x01e00004ac187df3 */ /* 0x000fe20008000818 */
[----:B------:R-:W-:Y:S01]  /*8f10*/  UMOV UR7, 0xc0000010 ;  /* 0xc000001000077882 */ /* 0x000fe20000000000 */
[----:B------:R-:W-:Y:S01]  /*8f20*/  UMOV UR6, UR4 ;  /* 0x0000000400067c82 */ /* 0x000fe20008000000 */
[----:B------:R-:W-:Y:S01]  /*8f30*/  @UP0 UIMAD.WIDE.U32 UR4, UR37, UR12, URZ ;  /* 0x0000000c250402a5 */ /* 0x000fe2000f8e003f */
[----:B------:R-:W-:Y:S02]  /*8f40*/  WARPGROUP.DEPBAR.LE gsb0, 0x0 ;  /* 0x00008000000079c5 */ /* 0x000fe40000010000 */
[----:B------:R-:W-:-:S06]  /*8f50*/  WARPGROUP.ARRIVE ;  /* 0x00000000000079c5 */ /* 0x000fcc0000000000 */
[----:B------:R-:W-:Y:S01]  /*8f60*/  QGMMA.64x128x32.F32.E4M3.E4M3 R24, R176, gdesc[UR4], R24, gsb0 ;  /* 0x01e00004b0187df3 */ /* 0x000fe20008000818 */
[----:B------:R-:W-:Y:S02]  /*8f70*/  @UP0 UIMAD UR6, UR38, UR12, URZ ;  /* 0x0000000c260602a4 */ /* 0x000fe4000f8e023f */
[----:B------:R-:W-:Y:S02]  /*8f80*/  @UP0 USHF.R.S32.HI UR7, URZ, 0x1f, UR46 ;  /* 0x0000001f3f070899 */ /* 0x000fe4000801142e */
[----:B------:R-:W-:-:S03]  /*8f90*/  @UP0 UIMAD UR6, UR37, UR13, UR6 ;  /* 0x0000000d250602a4 */ /* 0x000fc6000f8e0206 */
[----:B------:R-:W-:Y:S01]  /*8fa0*/  @UP0 ULDC.64 UR12, c[0x0][0x9d0] ;  /* 0x00027400000c0ab9 */ /* 0x000fe20000000a00 */
[----:B------:R-:W-:Y:S02]  /*8fb0*/  @UP0 UIADD3 UR5, UR5, UR6, URZ ;  /* 0x0000000605050290 */ /* 0x000fe4000fffe03f */
[----:B------:R-:W-:Y:S02]  /*8fc0*/  @UP0 UIMAD UR6, UR7, UR12, URZ ;  /* 0x0000000c070602a4 */ /* 0x000fe4000f8e023f */
[----:B------:R-:W-:Y:S02]  /*8fd0*/  @UP0 UIMAD.WIDE.U32 UR4, UR46, UR12, UR4 ;  /* 0x0000000c2e0402a5 */ /* 0x000fe4000f8e0004 */
[----:B------:R-:W-:-:S04]  /*8fe0*/  @UP0 UIMAD UR6, UR46, UR13, UR6 ;  /* 0x0000000d2e0602a4 */ /* 0x000fc8000f8e0206 */
[----:B------:R-:W-:Y:S02]  /*8ff0*/  @UP0 UIADD3 UR5, UR5, UR6, URZ ;  /* 0x0000000605050290 */ /* 0x000fe4000fffe03f */
[----:B------:R-:W-:-:S04]  /*9000*/  @UP0 ULEA UR6, UP1, UR4, UR10, 0x2 ;  /* 0x0000000a04060291 */ /* 0x000fc8000f82103f */
[----:B------:R-:W-:Y:S02]  /*9010*/  @UP0 ULEA.HI.X UR7, UR4, UR11, UR5, 0x2, UP1 ;  /* 0x0000000b04070291 */ /* 0x000fe400088f1405 */
[----:B------:R-:W-:Y:S01]  /*9020*/  UIADD3 UR4, UR8, 0x200, URZ ;  /* 0x0000020008047890 */ /* 0x000fe2000fffe03f */
[----:B------:R-:W-:-:S03]  /*9030*/  IMAD.U32 R8, RZ, RZ, UR6 ;  /* 0x00000006ff087e24 */ /* 0x000fc6000f8e00ff */
[----:B------:R-:W-:Y:S01]  /*9040*/  IMAD.U32 R9, RZ, RZ, UR7 ;  /* 0x00000007ff097e24 */ /* 0x000fe2000f8e00ff */
[----:B------:R-:W-:Y:S02]  /*9050*/  UMOV UR7, 0xc0000010 ;  /* 0xc000001000077882 */ /* 0x000fe40000000000 */
[----:B------:R-:W-:Y:S02]  /*9060*/  UMOV UR6, UR4 ;  /* 0x0000000400067c82 */ /* 0x000fe40008000000 */
[----:B------:R2:W3:Y:S01]  /*9070*/  @P1 LDG.E R5, desc[UR52][R8.64] ;  /* 0x0000003408051981 */ /* 0x0004e2000c1e1900 */
[----:B------:R-:W-:Y:S01]  /*9080*/  UIADD3 UR4, UR8, 0x300, URZ ;  /* 0x0000030008047890 */ /* 0x000fe2000fffe03f */
[----:B------:R-:W-:Y:S02]  /*9090*/  WARPGROUP.DEPBAR.LE gsb0, 0x0 ;  /* 0x00008000000079c5 */ /* 0x000fe40000010000 */
[----:B------:R-:W-:-:S06]  /*90a0*/  WARPGROUP.ARRIVE ;  /* 0x00000000000079c5 */ /* 0x000fcc0000000000 */
[----:B------:R-:W-:Y:S01]  /*90b0*/  QGMMA.64x128x32.F32.E4M3.E4M3 R24, R180, gdesc[UR4], R24, gsb0 ;  /* 0x01e00004b4187df3 */ /* 0x000fe20008000818 */
[----:B------:R-:W-:Y:S01]  /*90c0*/  UMOV UR6, UR4 ;  /* 0x0000000400067c82 */ /* 0x000fe20008000000 */
[----:B------:R-:W-:Y:S01]  /*90d0*/  UMOV UR7, 0xc0000010 ;  /* 0xc000001000077882 */ /* 0x000fe20000000000 */
[----:B------:R-:W-:Y:S01]  /*90e0*/  UIADD3 UR8, UR8, 0x400, URZ ;  /* 0x0000040008087890 */ /* 0x000fe2000fffe03f */
[----:B-1----:R-:W1:Y:S04]  /*90f0*/  SHFL.BFLY PT, R3, R4, 0x2, 0x1f ;  /* 0x0c401f0004037f89 */ /* 0x002e6800000e0000 */
[----:B------:R-:W4:Y:S01]  /*9100*/  SHFL.BFLY PT, R7, R6, 0x2, 0x1f ;  /* 0x0c401f0006077f89 */ /* 0x000f2200000e0000 */
[----:B------:R-:W-:Y:S02]  /*9110*/  WARPGROUP.DEPBAR.LE gsb0, 0x0 ;  /* 0x00008000000079c5 */ /* 0x000fe40000010000 */
[----:B------:R-:W-:-:S06]  /*9120*/  WARPGROUP.ARRIVE ;  /* 0x00000000000079c5 */ /* 0x000fcc0000000000 */
[----:B------:R-:W-:Y:S01]  /*9130*/  QGMMA.64x128x32.F32.E4M3.E4M3 R24, R184, gdesc[UR4], R24, gsb0 ;  /* 0x01e00004b8187df3 */ /* 0x000fe20008000818 */
[----:B------:R-:W-:Y:S01]  /*9140*/  UMOV UR6, UR8 ;  /* 0x0000000800067c82 */ /* 0x000fe20008000000 */
        /* <DEDUP_REMOVED lines=22> */
[C---:B------:R-:W-:Y:S01]  /*92b0*/  @P2 FMUL.FTZ R7, R13.reuse, 0.69314718246459960938 ;  /* 0x3f3172180d072820 */ /* 0x040fe20000410000 */
[----:B0-----:R-:W-:Y:S01]  /*92c0*/  @P2 FMUL.FTZ R6, R6, 0.69314718246459960938 ;  /* 0x3f31721806062820 */ /* 0x001fe20000410000 */
[----:B------:R-:W-:Y:S01]  /*92d0*/  @P3 FMUL.FTZ R88, R13, 0.69314718246459960938 ;  /* 0x3f3172180d583820 */ /* 0x000fe20000410000 */
[----:B------:R-:W-:Y:S01]  /*92e0*/  IMAD.MOV.U32 R3, RZ, RZ, -0x800000 ;  /* 0xff800000ff037424 */ /* 0x000fe200078e00ff */
[----:B------:R-:W-:Y:S01]  /*92f0*/  MOV R0, 0xff800000 ;  /* 0xff80000000007802 */ /* 0x000fe20000000f00 */
[----:B------:R-:W-:Y:S01]  /*9300*/  @P2 FFMA.FTZ R3, R7, R20, R6 ;  /* 0x0000001407032223 */ /* 0x000fe20000010006 */
[----:B-1----:R-:W-:Y:S01]  /*9310*/  @P3 FMUL.FTZ R9, R9, 0.69314718246459960938 ;  /* 0x3f31721809093820 */ /* 0x002fe20000410000 */
[----:B---3--:R-:W-:-:S03]  /*9320*/  FMUL.FTZ R4, R4, R5 ;  /* 0x0000000504047220 */ /* 0x008fc60000410000 */
[----:B------:R-:W-:Y:S01]  /*9330*/  @P3 FFMA.FTZ R0, R88, R14, R9 ;  /* 0x0000000e58003223 */ /* 0x000fe20000010009 */
[----:B--2---:R-:W-:Y:S01]  /*9340*/  FMUL.FTZ R6, R8, R5 ;  /* 0x0000000508067220 */ /* 0x004fe20000410000 */
[----:B------:R-:W-:Y:S02]  /*9350*/  WARPGROUP.DEPBAR.LE gsb0, 0x0 ;  /* 0x00008000000079c5 */ /* 0x000fe40000010000 */
[----:B------:R-:W-:Y:S05]  /*9360*/  @!P0 BRA `(.L_x_215) ;  /* 0x0000000000048947 */ /* 0x000fea0003800000 */
[----:B------:R-:W-:Y:S01]  /*9370*/  BPT.TRAP 0x1 ;  /* 0x000000040000795c */ /* 0x000fe20000300000 */
.L_x_215:
[----:B------:R-:W-:Y:S01]  /*9380*/  UIADD3 UR4, UR9, 0x29860, URZ ;  /* 0x0002986009047890 */ /* 0x000fe2000fffe03f */
[-C--:B------:R-:W-:Y:S01]  /*9390*/  FMUL.FTZ R101, R24, R4.reuse ;  /* 0x0000000418657220 */ /* 0x080fe20000410000 */
[----:B------:R-:W-:Y:S01]  /*93a0*/  UIADD3 UR42, UR42, 0x1, URZ ;  /* 0x000000012a2a7890 */ /* 0x000fe2000fffe03f */
[-C--:B------:R-:W-:Y:S01]  /*93b0*/  FMUL.FTZ R100, R28, R4.reuse ;  /* 0x000000041c647220 */ /* 0x080fe20000410000 */
[----:B------:R-:W-:Y:S01]  /*93c0*/  UPRMT UR4, UR14, 0x654, UR4 ;  /* 0x000006540e047896 */ /* 0x000fe20008000004 */
[-C--:B------:R-:W-:Y:S01]  /*93d0*/  FMUL.FTZ R98, R29, R4.reuse ;  /* 0x000000041d627220 */ /* 0x080fe20000410000 */
[----:B------:R-:W-:Y:S01]  /*93e0*/  UISETP.NE.AND UP0, UPT, UR42, 0x2, UPT ;  /* 0x000000022a00788c */ /* 0x000fe2000bf05270 */
        /* <DEDUP_REMOVED lines=21> */
[----:B------:R-:W-:Y:S01]  /*9540*/  SYNCS.ARRIVE.TRANS64.RED.A1T0 RZ, [UR4], RZ ;  /* 0x000000ffffff79a7 */ /* 0x000fe20008100404 */
        /* <DEDUP_REMOVED lines=14> */
[----:B------:R-:W-:Y:S01]  /*9630*/  USEL UR4, URZ, 0x1, UP0 ;  /* 0x000000013f047887 */ /* 0x000fe20008000000 */
        /* <DEDUP_REMOVED lines=21> */
[----:B------:R-:W-:Y:S01]  /*9790*/  PLOP3.LUT P0, PT, PT, PT, PT, 0x8, 0x0 ;  /* 0x000000000000781c */ /* 0x000fe20003f0e170 */
[-C--:B------:R-:W-:Y:S01]  /*97a0*/  FMUL.FTZ R15, R79, R6.reuse ;  /* 0x000000064f0f7220 */ /* 0x080fe20000410000 */
[-C--:B------:R-:W-:Y:S01]  /*97b0*/  FMUL.FTZ R12, R82, R6.reuse ;  /* 0x00000006520c7220 */ /* 0x080fe20000410000 */
[-C--:B------:R-:W-:Y:S01]  /*97c0*/  FMUL.FTZ R8, R83, R6.reuse ;  /* 0x0000000653087220 */ /* 0x080fe20000410000 */
[-C--:B------:R-:W-:Y:S01]  /*97d0*/  FMUL.FTZ R11, R86, R6.reuse ;  /* 0x00000006560b7220 */ /* 0x080fe20000410000 */
[----:B------:R-:W-:Y:S01]  /*97e0*/  FMUL.FTZ R87, R87, R6 ;  /* 0x0000000657577220 */ /* 0x000fe20000410000 */
[----:B------:R-:W-:-:S02]  /*97f0*/  UIADD3 UR44, UR44, 0x1, URZ ;  /* 0x000000012c2c7890 */ /* 0x000fc4000fffe03f */
[----:B------:R-:W-:Y:S02]  /*9800*/  USEL UR42, UR42, URZ, UP0 ;  /* 0x0000003f2a2a7287 */ /* 0x000fe40008000000 */
[----:B------:R-:W-:-:S12]  /*9810*/  ULOP3.LUT UR43, UR43, UR4, URZ, 0x3c, !UPT ;  /* 0x000000042b2b7292 */ /* 0x000fd8000f8e3c3f */
.L_x_191:
[----:B------:R-:W0:Y:S01]  /*9820*/  S2R R7, SR_CgaCtaId ;  /* 0x0000000000077919 */ /* 0x000e220000008800 */
[----:B------:R-:W-:Y:S01]  /*9830*/  MOV R4, 0x400 ;  /* 0x0000040000047802 */ /* 0x000fe20000000f00 */
[----:B------:R-:W-:Y:S01]  /*9840*/  BSSY B0, `(.L_x_216) ;  /* 0x000027d000007945 */ /* 0x000fe20003800000 */
[----:B------:R-:W-:Y:S02]  /*9850*/  BAR.SYNC.DEFER_BLOCKING 0x5, 0x180 ;  /* 0x0146000000007b1d */ /* 0x000fe40000010000 */
[----:B0-----:R-:W-:-:S05]  /*9860*/  LEA R4, R7, R4, 0x18 ;  /* 0x0000000407047211 */ /* 0x001fca00078ec0ff */
[----:B------:R-:W0:Y:S02]  /*9870*/  LDS.128 R48, [R4+0x298d0] ;  /* 0x0298d00004307984 */ /* 0x000e240000000c00 */
[----:B0-----:R-:W-:Y:S02]  /*9880*/  R2UR UR5, R49 ;  /* 0x00000000310572ca */ /* 0x001fe400000e0000 */
[----:B------:R-:W-:Y:S01]  /*9890*/  R2UR UR46, R50 ;  /* 0x00000000322e72ca */ /* 0x000fe200000e0000 */
[----:B------:R-:W-:Y:S06]  /*98a0*/  BAR.ARV 0x4, 0x180 ;  /* 0x0106000000007b1d */ /* 0x000fec0000002000 */
[----:B------:R-:W-:Y:S08]  /*98b0*/  @P0 BRA `(.L_x_217) ;  /* 0x0000001800ec0947 */ /* 0x000ff00003800000 */
[----:B------:R-:W0:Y:S01]  /*98c0*/  S2R R54, SR_TID.X ;  /* 0x0000000000367919 */ /* 0x000e220000002100 */
[----:B------:R-:W-:Y:S01]  /*98d0*/  ULDC.64 UR6, c[0x4][0x40] ;  /* 0x0100100000067ab9 */ /* 0x000fe20000000a00 */
[----:B0-----:R-:W-:-:S05]  /*98e0*/  IMAD.SHL.U32 R6, R54, 0x4, RZ ;  /* 0x0000000436067824 */ /* 0x001fca00078e00ff */
[----:B------:R-:W-:-:S04]  /*98f0*/  LOP3.LUT R6, R6, 0xc, RZ, 0xc0, !PT ;  /* 0x0000000c06067812 */ /* 0x000fc800078ec0ff */
[----:B------:R-:W-:-:S05]  /*9900*/  IADD3 R6, P0, R6, UR6, RZ ;  /* 0x0000000606067c10 */ /* 0x000fca000ff1e0ff */
[----:B------:R-:W-:Y:S01]  /*9910*/  IMAD.X R7, RZ, RZ, UR7, P0 ;  /* 0x00000007ff077e24 */ /* 0x000fe200080e06ff */
[----:B------:R-:W-:Y:S01]  /*9920*/  F2FP.BF16.F32.PACK_AB R30, R27, R30 ;  /* 0x0000001e1b1e723e */ /* 0x000fe200000010ff */
[----:B------:R-:W-:-:S03]  /*9930*/  ULDC.64 UR6, c[0x0][0xc00] ;  /* 0x0003000000067ab9 */ /* 0x000fc60000000a00 */
[----:B------:R0:W2:Y:S01]  /*9940*/  LDG.E.CONSTANT R48, desc[UR52][R6.64] ;  /* 0x0000003406307981 */ /* 0x0000a2000c1e9900 */
[----:B------:R-:W-:Y:S01]  /*9950*/  F2FP.BF16.F32.PACK_AB R11, R11, R12 ;  /* 0x0000000c0b0b723e */ /* 0x000fe200000010ff */
[----:B------:R-:W-:Y:S01]  /*9960*/  UISETP.NE.U32.AND UP0, UPT, UR6, URZ, UPT ;  /* 0x0000003f0600728c */ /* 0x000fe2000bf05070 */
[----:B------:R-:W-:Y:S01]  /*9970*/  F2FP.BF16.F32.PACK_AB R5, R92, R5 ;  /* 0x000000055c05723e */ /* 0x000fe200000010ff */
[----:B------:R-:W1:Y:S01]  /*9980*/  S2R R27, SR_SWINHI ;  /* 0x00000000001b7919 */ /* 0x000e620000002f00 */
[----:B------:R-:W-:Y:S01]  /*9990*/  F2FP.BF16.F32.PACK_AB R90, R90, R93 ;  /* 0x0000005d5a5a723e */ /* 0x000fe200000010ff */
[----:B------:R-:W-:Y:S01]  /*99a0*/  USHF.L.U32 UR8, UR37, 0x2, URZ ;  /* 0x0000000225087899 */ /* 0x000fe2000800063f */
[----:B------:R-:W-:Y:S01]  /*99b0*/  F2FP.BF16.F32.PACK_AB R10, R9, R10 ;  /* 0x0000000a090a723e */ /* 0x000fe200000010ff */
[----:B------:R-:W-:Y:S01]  /*99c0*/  UISETP.NE.AND.EX UP0, UPT, UR7, URZ, UPT, UP0 ;  /* 0x0000003f0700728c */ /* 0x000fe2000bf05300 */
[----:B------:R-:W-:Y:S01]  /*99d0*/  F2FP.BF16.F32.PACK_AB R12, R87, R8 ;  /* 0x00000008570c723e */ /* 0x000fe200000010ff */
[----:B------:R-:W-:Y:S01]  /*99e0*/  USHF.L.U64.HI UR9, UR37, 0x2, UR38 ;  /* 0x0000000225097899 */ /* 0x000fe20008010226 */
[----:B0-----:R-:W-:Y:S01]  /*99f0*/  LOP3.LUT P0, R6, R54, 0x3, RZ, 0xc0, !PT ;  /* 0x0000000336067812 */ /* 0x001fe2000780c0ff */
[----:B------:R-:W-:Y:S01]  /*9a00*/  UIADD3 UR4, UP1, UR8, UR6, URZ ;  /* 0x0000000608047290 */ /* 0x000fe2000ff3e03f */
[----:B------:R-:W-:-:S02]  /*9a10*/  F2FP.BF16.F32.PACK_AB R46, R43, R46 ;  /* 0x0000002e2b2e723e */ /* 0x000fc400000010ff */
[----:B------:R-:W-:Y:S01]  /*9a20*/  ISETP.EQ.OR P0, PT, R6, 0x3, !P0 ;  /* 0x000000030600780c */ /* 0x000fe20004702670 */
[----:B------:R-:W-:Y:S01]  /*9a30*/  UIADD3.X UR6, UR9, UR7, URZ, UP1, !UPT ;  /* 0x0000000709067290 */ /* 0x000fe20008ffe43f */
[----:B------:R-:W-:Y:S02]  /*9a40*/  F2FP.BF16.F32.PACK_AB R57, R57, R64 ;  /* 0x000000403939723e */ /* 0x000fe400000010ff */
[----:B------:R-:W-:Y:S02]  /*9a50*/  F2FP.BF16.F32.PACK_AB R60, R53, R60 ;  /* 0x0000003c353c723e */ /* 0x000fe400000010ff */
[----:B------:R-:W-:Y:S02]  /*9a60*/  SEL R43, R5, R90, P0 ;  /* 0x0000005a052b7207 */ /* 0x000fe40000000000 */
[----:B------:R-:W-:Y:S02]  /*9a70*/  F2FP.BF16.F32.PACK_AB R89, R52, R89 ;  /* 0x000000593459723e */ /* 0x000fe400000010ff */
[----:B------:R-:W-:-:S02]  /*9a80*/  SEL R90, R90, R5, P0 ;  /* 0x000000055a5a7207 */ /* 0x000fc40000000000 */
[----:B------:R-:W-:Y:S02]  /*9a90*/  F2FP.BF16.F32.PACK_AB R47, R47, R56 ;  /* 0x000000382f2f723e */ /* 0x000fe400000010ff */
[----:B------:R-:W-:Y:S02]  /*9aa0*/  F2FP.BF16.F32.PACK_AB R13, R13, R14 ;  /* 0x0000000e0d0d723e */ /* 0x000fe400000010ff */
[----:B------:R-:W-:Y:S02]  /*9ab0*/  SEL R63, R11, R12, P0 ;  /* 0x0000000c0b3f7207 */ /* 0x000fe40000000000 */
[----:B------:R-:W-:Y:S02]  /*9ac0*/  SEL R52, R12, R11, P0 ;  /* 0x0000000b0c347207 */ /* 0x000fe40000000000 */
[----:B------:R-:W-:Y:S02]  /*9ad0*/  F2FP.BF16.F32.PACK_AB R73, R73, R80 ;  /* 0x000000504949723e */ /* 0x000fe400000010ff */
[----:B------:R-:W-:-:S02]  /*9ae0*/  MOV R6, R4 ;  /* 0x0000000400067202 */ /* 0x000fc40000000f00 */
[----:B-1----:R-:W-:Y:S02]  /*9af0*/  MOV R7, R27 ;  /* 0x0000001b00077202 */ /* 0x002fe40000000f00 */
[----:B------:R-:W-:Y:S02]  /*9b00*/  F2FP.BF16.F32.PACK_AB R76, R69, R76 ;  /* 0x0000004c454c723e */ /* 0x000fe400000010ff */
[----:B------:R-:W-:Y:S01]  /*9b10*/  F2FP.BF16.F32.PACK_AB R65, R65, R72 ;  /* 0x000000484141723e */ /* 0x000fe200000010ff */
[----:B------:R-:W-:Y:S01]  /*9b20*/  IMAD.WIDE R8, R171, 0x2, R6 ;  /* 0x00000002ab087825 */ /* 0x000fe200078e0206 */
[----:B------:R-:W-:Y:S02]  /*9b30*/  F2FP.BF16.F32.PACK_AB R68, R61, R68 ;  /* 0x000000443d44723e */ /* 0x000fe400000010ff */
[----:B------:R-:W-:Y:S02]  /*9b40*/  F2FP.BF16.F32.PACK_AB R39, R39, R42 ;  /* 0x0000002a2727723e */ /* 0x000fe400000010ff */
[----:B------:R-:W-:-:S02]  /*9b50*/  LOP3.LUT R5, R8, 0x380, RZ, 0xc0, !PT ;  /* 0x0000038008057812 */ /* 0x000fc400078ec0ff */
[----:B------:R-:W-:Y:S02]  /*9b60*/  IADD3 R12, P6, R8, 0x20, RZ ;  /* 0x00000020080c7810 */ /* 0x000fe40007fde0ff */
[----:B------:R-:W-:Y:S02]  /*9b70*/  F2FP.BF16.F32.PACK_AB R38, R35, R38 ;  /* 0x000000262326723e */ /* 0x000fe400000010ff */
[----:B------:R-:W-:Y:S02]  /*9b80*/  SEL R61, R57, R60, P0 ;  /* 0x0000003c393d7207 */ /* 0x000fe40000000000 */
[----:B------:R-:W-:Y:S02]  /*9b90*/  F2FP.BF16.F32.PACK_AB R31, R31, R34 ;  /* 0x000000221f1f723e */ /* 0x000fe400000010ff */
[----:B------:R-:W-:Y:S02]  /*9ba0*/  SEL R60, R60, R57, P0 ;  /* 0x000000393c3c7207 */ /* 0x000fe40000000000 */
[----:B------:R-:W-:-:S02]  /*9bb0*/  F2FP.BF16.F32.PACK_AB R44, R44, R45 ;  /* 0x0000002d2c2c723e */ /* 0x000fc400000010ff */
[----:B------:R-:W-:Y:S02]  /*9bc0*/  F2FP.BF16.F32.PACK_AB R41, R40, R41 ;  /* 0x000000292829723e */ /* 0x000fe400000010ff */
[----:B------:R-:W-:Y:S02]  /*9bd0*/  SEL R53, R13, R10, P0 ;  /* 0x0000000a0d357207 */ /* 0x000fe40000000000 */
[----:B------:R-:W-:Y:S02]  /*9be0*/  SEL R34, R10, R13, P0 ;  /* 0x0000000d0a227207 */ /* 0x000fe40000000000 */
[----:B------:R-:W-:Y:S02]  /*9bf0*/  SEL R57, R47, R46, P0 ;  /* 0x0000002e2f397207 */ /* 0x000fe40000000000 */
[----:B------:R-:W-:Y:S02]  /*9c00*/  SHF.R.U64 R5, R5, 0x3, RZ ;  /* 0x0000000305057819 */ /* 0x000fe400000012ff */
[----:B------:R-:W-:Y:S01]  /*9c10*/  F2FP.BF16.F32.PACK_AB R28, R28, R29 ;  /* 0x0000001d1c1c723e */ /* 0x000fe200000010ff */
[----:B------:R-:W-:Y:S01]  /*9c20*/  IMAD.X R29, RZ, RZ, R9, P6 ;  /* 0x000000ffff1d7224 */ /* 0x000fe200030e0609 */
[----:B------:R-:W-:-:S02]  /*9c30*/  SEL R55, R73, R76, P0 ;  /* 0x0000004c49377207 */ /* 0x000fc40000000000 */
[----:B------:R-:W-:Y:S02]  /*9c40*/  SEL R59, R65, R68, P0 ;  /* 0x00000044413b7207 */ /* 0x000fe40000000000 */
[----:B------:R-:W-:Y:S02]  /*9c50*/  SEL R46, R46, R47, P0 ;  /* 0x0000002f2e2e7207 */ /* 0x000fe40000000000 */
[----:B------:R-:W-:Y:S02]  /*9c60*/  LOP3.LUT R10, R12, 0x380, RZ, 0xc0, !PT ;  /* 0x000003800c0a7812 */ /* 0x000fe400078ec0ff */
[----:B------:R-:W-:Y:S02]  /*9c70*/  F2FP.BF16.F32.PACK_AB R36, R36, R37 ;  /* 0x000000252424723e */ /* 0x000fe400000010ff */
[----:B------:R-:W-:Y:S02]  /*9c80*/  F2FP.BF16.F32.PACK_AB R33, R32, R33 ;  /* 0x000000212021723e */ /* 0x000fe400000010ff */
[----:B------:R-:W-:-:S02]  /*9c90*/  SEL R76, R76, R73, P0 ;  /* 0x000000494c4c7207 */ /* 0x000fc40000000000 */
[----:B------:R-:W-:Y:S02]  /*9ca0*/  SEL R68, R68, R65, P0 ;  /* 0x0000004144447207 */ /* 0x000fe40000000000 */
[----:B------:R-:W-:Y:S02]  /*9cb0*/  SEL R47, R39, R38, P0 ;  /* 0x00000026272f7207 */ /* 0x000fe40000000000 */
[----:B------:R-:W-:Y:S02]  /*9cc0*/  SEL R42, R38, R39, P0 ;  /* 0x00000027262a7207 */ /* 0x000fe40000000000 */
[C---:B------:R-:W-:Y:S02]  /*9cd0*/  IADD3 R65, P1, R8.reuse, 0x40, RZ ;  /* 0x0000004008417810 */ /* 0x040fe40007f3e0ff */
[C---:B------:R-:W-:Y:S02]  /*9ce0*/  IADD3 R67, P2, R8.reuse, 0x60, RZ ;  /* 0x0000006008437810 */ /* 0x040fe40007f5e0ff */
[C---:B------:R-:W-:Y:S01]  /*9cf0*/  IADD3 R38, P3, R8.reuse, 0x4000, RZ ;  /* 0x0000400008267810 */ /* 0x040fe20007f7e0ff */
[----:B------:R-:W-:Y:S01]  /*9d00*/  IMAD.X R27, RZ, RZ, R9, P1 ;  /* 0x000000ffff1b7224 */ /* 0x000fe200008e0609 */
[----:B------:R-:W-:-:S02]  /*9d10*/  IADD3 R69, P4, R8, 0x4020, RZ ;  /* 0x0000402008457810 */ /* 0x000fc40007f9e0ff */
[C---:B------:R-:W-:Y:S02]  /*9d20*/  IADD3 R71, P5, R8.reuse, 0x4040, RZ ;  /* 0x0000404008477810 */ /* 0x040fe40007fbe0ff */
[----:B------:R-:W-:Y:S02]  /*9d30*/  IADD3 R73, P6, R8, 0x4060, RZ ;  /* 0x0000406008497810 */ /* 0x000fe40007fde0ff */
[----:B------:R-:W-:Y:S01]  /*9d40*/  F2FP.BF16.F32.PACK_AB R21, R21, R24 ;  /* 0x000000181515723e */ /* 0x000fe200000010ff */
[--C-:B------:R-:W-:Y:S01]  /*9d50*/  IMAD.X R13, RZ, RZ, R9.reuse, P5 ;  /* 0x000000ffff0d7224 */ /* 0x100fe200028e0609 */
[----:B------:R-:W-:Y:S01]  /*9d60*/  SEL R49, R44, R41, P0 ;  /* 0x000000292c317207 */ /* 0x000fe20000000000 */
[----:B------:R-:W-:Y:S01]  /*9d70*/  IMAD.X R11, RZ, RZ, R9, P6 ;  /* 0x000000ffff0b7224 */ /* 0x000fe200030e0609 */
[----:B------:R-:W-:Y:S02]  /*9d80*/  LOP3.LUT R8, R5, R8, RZ, 0x3c, !PT ;  /* 0x0000000805087212 */ /* 0x000fe400078e3cff */
[----:B------:R-:W-:-:S02]  /*9d90*/  SEL R44, R41, R44, P0 ;  /* 0x0000002c292c7207 */ /* 0x000fc40000000000 */
[----:B------:R-:W-:Y:S02]  /*9da0*/  SHF.R.U64 R5, R10, 0x3, RZ ;  /* 0x000000030a057819 */ /* 0x000fe400000012ff */
[----:B------:R-:W-:Y:S02]  /*9db0*/  SEL R41, R36, R33, P0 ;  /* 0x0000002124297207 */ /* 0x000fe40000000000 */
[----:B------:R-:W-:Y:S02]  /*9dc0*/  SEL R36, R33, R36, P0 ;  /* 0x0000002421247207 */ /* 0x000fe40000000000 */
[----:B------:R-:W-:Y:S02]  /*9dd0*/  F2FP.BF16.F32.PACK_AB R25, R25, R26 ;  /* 0x0000001a1919723e */ /* 0x000fe400000010ff */
[----:B------:R-:W-:Y:S01]  /*9de0*/  F2FP.BF16.F32.PACK_AB R20, R15, R20 ;  /* 0x000000140f14723e */ /* 0x000fe200000010ff */
[----:B------:R-:W-:Y:S01]  /*9df0*/  IMAD.X R15, RZ, RZ, R9, P4 ;  /* 0x000000ffff0f7224 */ /* 0x000fe200020e0609 */
[----:B------:R-:W-:-:S02]  /*9e00*/  SEL R33, R28, R21, P0 ;  /* 0x000000151c217207 */ /* 0x000fc40000000000 */
[----:B------:R-:W-:Y:S01]  /*9e10*/  SEL R32, R21, R28, P0 ;  /* 0x0000001c15207207 */ /* 0x000fe20000000000 */
[----:B------:R-:W-:Y:S01]  /*9e20*/  IMAD.X R21, RZ, RZ, R9, P3 ;  /* 0x000000ffff157224 */ /* 0x000fe200018e0609 */
[----:B------:R-:W-:Y:S02]  /*9e30*/  LOP3.LUT R28, R5, R12, RZ, 0x3c, !PT ;  /* 0x0000000c051c7212 */ /* 0x000fe400078e3cff */
[----:B------:R-:W-:Y:S02]  /*9e40*/  SEL R39, R31, R30, P0 ;  /* 0x0000001e1f277207 */ /* 0x000fe40000000000 */
[----:B------:R-:W-:Y:S02]  /*9e50*/  LOP3.LUT R5, R38, 0x380, RZ, 0xc0, !PT ;  /* 0x0000038026057812 */ /* 0x000fe400078ec0ff */
[----:B------:R-:W-:Y:S02]  /*9e60*/  SEL R30, R30, R31, P0 ;  /* 0x0000001f1e1e7207 */ /* 0x000fe40000000000 */
[----:B------:R-:W-:-:S02]  /*9e70*/  SEL R31, R25, R20, P0 ;  /* 0x00000014191f7207 */ /* 0x000fc40000000000 */
[----:B------:R-:W-:Y:S01]  /*9e80*/  SEL R50, R20, R25, P0 ;  /* 0x0000001914327207 */ /* 0x000fe20000000000 */
[----:B------:R-:W-:Y:S01]  /*9e90*/  IMAD.X R25, RZ, RZ, R9, P2 ;  /* 0x000000ffff197224 */ /* 0x000fe200010e0609 */
[----:B------:R-:W-:Y:S02]  /*9ea0*/  LOP3.LUT R14, R65, 0x380, RZ, 0xc0, !PT ;  /* 0x00000380410e7812 */ /* 0x000fe400078ec0ff */
[----:B------:R-:W-:Y:S02]  /*9eb0*/  F2FP.BF16.F32.PACK_AB R100, R100, R101 ;  /* 0x000000656464723e */ /* 0x000fe400000010ff */
[----:B------:R-:W-:Y:S02]  /*9ec0*/  F2FP.BF16.F32.PACK_AB R99, R98, R99 ;  /* 0x000000636263723e */ /* 0x000fe400000010ff */
[----:B------:R-:W-:Y:S02]  /*9ed0*/  LOP3.LUT R20, R67, 0x380, RZ, 0xc0, !PT ;  /* 0x0000038043147812 */ /* 0x000fe400078ec0ff */
[----:B------:R-:W-:-:S02]  /*9ee0*/  F2FP.BF16.F32.PACK_AB R96, R96, R97 ;  /* 0x000000616060723e */ /* 0x000fc400000010ff */
[----:B------:R-:W-:Y:S02]  /*9ef0*/  F2FP.BF16.F32.PACK_AB R95, R94, R95 ;  /* 0x0000005f5e5f723e */ /* 0x000fe400000010ff */
[----:B------:R-:W-:Y:S02]  /*9f00*/  SHF.R.U64 R5, R5, 0x3, RZ ;  /* 0x0000000305057819 */ /* 0x000fe400000012ff */
[----:B------:R-:W-:Y:S02]  /*9f10*/  SHF.R.U64 R10, R14, 0x3, RZ ;  /* 0x000000030e0a7819 */ /* 0x000fe400000012ff */
[----:B------:R-:W-:Y:S02]  /*9f20*/  SEL R35, R100, R99, P0 ;  /* 0x0000006364237207 */ /* 0x000fe40000000000 */
[----:B------:R-:W-:Y:S02]  /*9f30*/  SHF.R.U64 R14, R20, 0x3, RZ ;  /* 0x00000003140e7819 */ /* 0x000fe400000012ff */
[----:B------:R-:W-:-:S02]  /*9f40*/  SEL R100, R99, R100, P0 ;  /* 0x0000006463647207 */ /* 0x000fc40000000000 */
[----:B------:R-:W-:Y:S02]  /*9f50*/  SEL R37, R96, R95, P0 ;  /* 0x0000005f60257207 */ /* 0x000fe40000000000 */
[----:B------:R-:W-:Y:S02]  /*9f60*/  LOP3.LUT R20, R5, R38, RZ, 0x3c, !PT ;  /* 0x0000002605147212 */ /* 0x000fe400078e3cff */
[----:B------:R-:W-:Y:S02]  /*9f70*/  SEL R96, R95, R96, P0 ;  /* 0x000000605f607207 */ /* 0x000fe40000000000 */
[----:B------:R-:W-:Y:S02]  /*9f80*/  F2FP.BF16.F32.PACK_AB R88, R88, R91 ;  /* 0x0000005b5858723e */ /* 0x000fe400000010ff */
[----:B------:R-:W-:Y:S02]  /*9f90*/  LOP3.LUT R26, R10, R65, RZ, 0x3c, !PT ;  /* 0x000000410a1a7212 */ /* 0x000fe400078e3cff */
[----:B------:R-:W-:-:S02]  /*9fa0*/  SEL R45, R88, R89, P0 ;  /* 0x00000059582d7207 */ /* 0x000fc40000000000 */
[----:B------:R-:W-:Y:S02]  /*9fb0*/  LOP3.LUT R10, R69, 0x380, RZ, 0xc0, !PT ;  /* 0x00000380450a7812 */ /* 0x000fe400078ec0ff */
[----:B------:R-:W-:Y:S02]  /*9fc0*/  LOP3.LUT R40, R73, 0x380, RZ, 0xc0, !PT ;  /* 0x0000038049287812 */ /* 0x000fe400078ec0ff */
[----:B------:R-:W-:Y:S02]  /*9fd0*/  SEL R88, R89, R88, P0 ;  /* 0x0000005859587207 */ /* 0x000fe40000000000 */
[----:B------:R-:W-:Y:S02]  /*9fe0*/  SHF.R.U64 R10, R10, 0x3, RZ ;  /* 0x000000030a0a7819 */ /* 0x000fe400000012ff */
[----:B------:R-:W-:Y:S02]  /*9ff0*/  SHF.R.U64 R40, R40, 0x3, RZ ;  /* 0x0000000328287819 */ /* 0x000fe400000012ff */
[----:B------:R-:W-:-:S02]  /*a000*/  MOV R62, R20 ;  /* 0x00000014003e7202 */ /* 0x000fc40000000f00 */
[----:B------:R-:W-:Y:S02]  /*a010*/  LOP3.LUT R24, R14, R67, RZ, 0x3c, !PT ;  /* 0x000000430e187212 */ /* 0x000fe400078e3cff */
[----:B------:R-:W-:Y:S02]  /*a020*/  LOP3.LUT R14, R10, R69, RZ, 0x3c, !PT ;  /* 0x000000450a0e7212 */ /* 0x000fe400078e3cff */
[----:B------:R-:W-:Y:S02]  /*a030*/  LOP3.LUT R10, R40, R73, RZ, 0x3c, !PT ;  /* 0x00000049280a7212 */ /* 0x000fe400078e3cff */
[----:B------:R-:W-:Y:S02]  /*a040*/  LOP3.LUT R12, R71, 0x380, RZ, 0xc0, !PT ;  /* 0x00000380470c7812 */ /* 0x000fe400078ec0ff */
[----:B------:R-:W-:Y:S02]  /*a050*/  MOV R66, R8 ;  /* 0x0000000800427202 */ /* 0x000fe40000000f00 */
[----:B------:R-:W-:-:S02]  /*a060*/  SHF.R.U64 R12, R12, 0x3, RZ ;  /* 0x000000030c0c7819 */ /* 0x000fc400000012ff */
[----:B------:R-:W-:Y:S02]  /*a070*/  MOV R54, R10 ;  /* 0x0000000a00367202 */ /* 0x000fe40000000f00 */
[----:B------:R-:W-:Y:S02]  /*a080*/  LOP3.LUT R12, R12, R71, RZ, 0x3c, !PT ;  /* 0x000000470c0c7212 */ /* 0x000fe400078e3cff */
[----:B------:R-:W-:Y:S02]  /*a090*/  MOV R58, R14 ;  /* 0x0000000e003a7202 */ /* 0x000fe40000000f00 */
[----:B------:R-:W-:Y:S02]  /*a0a0*/  MOV R56, R12 ;  /* 0x0000000c00387202 */ /* 0x000fe40000000f00 */
[----:B------:R-:W-:Y:S02]  /*a0b0*/  MOV R65, R28 ;  /* 0x0000001c00417202 */ /* 0x000fe40000000f00 */
[----:B------:R-:W-:-:S02]  /*a0c0*/  MOV R29, R26 ;  /* 0x0000001a001d7202 */ /* 0x000fc40000000f00 */
[----:B------:R-:W-:Y:S02]  /*a0d0*/  MOV R64, R24 ;  /* 0x0000001800407202 */ /* 0x000fe40000000f00 */
[----:B------:R-:W-:Y:S02]  /*a0e0*/  PLOP3.LUT P2, PT, PT, PT, UP0, 0x80, 0x0 ;  /* 0x000000000000781c */ /* 0x000fe40003f4f008 */
[----:B--2---:R-:W-:Y:S01]  /*a0f0*/  LOP3.LUT R5, R48, 0x2, RZ, 0x3c, !PT ;  /* 0x0000000230057812 */ /* 0x004fe200078e3cff */
[----:B------:R-:W-:Y:S04]  /*a100*/  SHFL.IDX PT, R35, R35, R48, 0x1c1f ;  /* 0x001c1f3023237589 */ /* 0x000fe800000e0000 */
[----:B------:R-:W0:Y:S04]  /*a110*/  SHFL.IDX PT, R100, R100, R5, 0x1c1f ;  /* 0x001c1f0564647589 */ /* 0x000e2800000e0000 */
[----:B------:R-:W-:Y:S04]  /*a120*/  SHFL.IDX PT, R55, R55, R48, 0x1c1f ;  /* 0x001c1f3037377589 */ /* 0x000fe800000e0000 */
[----:B------:R-:W1:Y:S04]  /*a130*/  SHFL.IDX PT, R76, R76, R5, 0x1c1f ;  /* 0x001c1f054c4c7589 */ /* 0x000e6800000e0000 */
[----:B------:R-:W-:Y:S04]  /*a140*/  SHFL.IDX PT, R37, R37, R48, 0x1c1f ;  /* 0x001c1f3025257589 */ /* 0x000fe800000e0000 */
[----:B------:R-:W-:Y:S04]  /*a150*/  SHFL.IDX PT, R43, R43, R48, 0x1c1f ;  /* 0x001c1f302b2b7589 */ /* 0x000fe800000e0000 */
[----:B------:R-:W-:Y:S04]  /*a160*/  SHFL.IDX PT, R59, R59, R48, 0x1c1f ;  /* 0x001c1f303b3b7589 */ /* 0x000fe800000e0000 */
[----:B------:R-:W2:Y:S01]  /*a170*/  SHFL.IDX PT, R96, R96, R5, 0x1c1f ;  /* 0x001c1f0560607589 */ /* 0x000ea200000e0000 */
[----:B0-----:R-:W-:-:S02]  /*a180*/  SEL R8, R35, R100, P0 ;  /* 0x0000006423087207 */ /* 0x001fc40000000000 */
[----:B------:R-:W-:Y:S01]  /*a190*/  SEL R10, R100, R35, P0 ;  /* 0x00000023640a7207 */ /* 0x000fe20000000000 */
[----:B------:R-:W-:Y:S04]  /*a1a0*/  SHFL.IDX PT, R90, R90, R5, 0x1c1f ;  /* 0x001c1f055a5a7589 */ /* 0x000fe800000e0000 */
[----:B------:R-:W0:Y:S01]  /*a1b0*/  SHFL.IDX PT, R68, R68, R5, 0x1c1f ;  /* 0x001c1f0544447589 */ /* 0x000e2200000e0000 */
[----:B-1----:R-:W-:Y:S02]  /*a1c0*/  SEL R9, R55, R76, P0 ;  /* 0x0000004c37097207 */ /* 0x002fe40000000000 */
[----:B------:R-:W-:Y:S01]  /*a1d0*/  SEL R11, R76, R55, P0 ;  /* 0x000000374c0b7207 */ /* 0x000fe20000000000 */
[----:B------:R-:W-:Y:S04]  /*a1e0*/  SHFL.IDX PT, R61, R61, R48, 0x1c1f ;  /* 0x001c1f303d3d7589 */ /* 0x000fe800000e0000 */
[----:B------:R-:W1:Y:S01]  /*a1f0*/  SHFL.IDX PT, R60, R60, R5, 0x1c1f ;  /* 0x001c1f053c3c7589 */ /* 0x000e6200000e0000 */
[----:B------:R-:W-:Y:S01]  /*a200*/  BAR.SYNC.DEFER_BLOCKING 0x1, 0x100 ;  /* 0x0044000000007b1d */ /* 0x000fe20000010000 */
[----:B--2---:R-:W-:-:S02]  /*a210*/  SEL R12, R37, R96, P0 ;  /* 0x00000060250c7207 */ /* 0x004fc40000000000 */
[----:B------:R-:W-:-:S03]  /*a220*/  SEL R14, R96, R37, P0 ;  /* 0x00000025600e7207 */ /* 0x000fc60000000000 */
[----:B------:R-:W-:Y:S04]  /*a230*/  SHFL.IDX PT, R41, R41, R48, 0x1c1f ;  /* 0x001c1f3029297589 */ /* 0x000fe800000e0000 */
[----:B------:R-:W2:Y:S01]  /*a240*/  SHFL.IDX PT, R36, R36, R5, 0x1c1f ;  /* 0x001c1f0524247589 */ /* 0x000ea200000e0000 */
[----:B0-----:R-:W-:Y:S02]  /*a250*/  SEL R13, R59, R68, P0 ;  /* 0x000000443b0d7207 */ /* 0x001fe40000000000 */
[----:B------:R-:W-:Y:S01]  /*a260*/  SEL R15, R68, R59, P0 ;  /* 0x0000003b440f7207 */ /* 0x000fe20000000000 */
[----:B------:R-:W-:Y:S04]  /*a270*/  SHFL.IDX PT, R45, R45, R48, 0x1c1f ;  /* 0x001c1f302d2d7589 */ /* 0x000fe800000e0000 */
[----:B------:R-:W-:Y:S01]  /*a280*/  SHFL.IDX PT, R33, R33, R48, 0x1c1f ;  /* 0x001c1f3021217589 */ /* 0x000fe200000e0000 */
[----:B-1----:R-:W-:-:S02]  /*a290*/  SEL R89, R61, R60, P0 ;  /* 0x0000003c3d597207 */ /* 0x002fc40000000000 */
[----:B------:R-:W-:Y:S01]  /*a2a0*/  SEL R91, R60, R61, P0 ;  /* 0x0000003d3c5b7207 */ /* 0x000fe20000000000 */
[----:B------:R-:W-:Y:S04]  /*a2b0*/  SHFL.IDX PT, R57, R57, R48, 0x1c1f ;  /* 0x001c1f3039397589 */ /* 0x000fe800000e0000 */
[----:B------:R0:W1:Y:S04]  /*a2c0*/  SHFL.IDX PT, R20, R88, R5, 0x1c1f ;  /* 0x001c1f0558147589 */ /* 0x00006800000e0000 */
[----:B------:R-:W3:Y:S04]  /*a2d0*/  SHFL.IDX PT, R46, R46, R5, 0x1c1f ;  /* 0x001c1f052e2e7589 */ /* 0x000ee800000e0000 */
[----:B------:R2:W-:Y:S01]  /*a2e0*/  SHFL.IDX PT, R38, R32, R5, 0x1c1f ;  /* 0x001c1f0520267589 */ /* 0x0005e200000e0000 */
[----:B0-----:R-:W-:-:S03]  /*a2f0*/  SEL R88, R43, R90, P0 ;  /* 0x0000005a2b587207 */ /* 0x001fc60000000000 */
[----:B------:R-:W-:Y:S01]  /*a300*/  SHFL.IDX PT, R49, R49, R48, 0x1c1f ;  /* 0x001c1f3031317589 */ /* 0x000fe200000e0000 */
[----:B------:R-:W-:-:S03]  /*a310*/  SEL R90, R90, R43, P0 ;  /* 0x0000002b5a5a7207 */ /* 0x000fc60000000000 */
[----:B------:R-:W-:Y:S01]  /*a320*/  SHFL.IDX PT, R53, R53, R48, 0x1c1f ;  /* 0x001c1f3035357589 */ /* 0x000fe200000e0000 */
[----:B--2---:R-:W-:-:S03]  /*a330*/  SEL R32, R41, R36, P0 ;  /* 0x0000002429207207 */ /* 0x004fc60000000000 */
[----:B------:R-:W-:Y:S04]  /*a340*/  SHFL.IDX PT, R47, R47, R48, 0x1c1f ;  /* 0x001c1f302f2f7589 */ /* 0x000fe800000e0000 */
[----:B------:R-:W-:Y:S01]  /*a350*/  SHFL.IDX PT, R39, R39, R48, 0x1c1f ;  /* 0x001c1f3027277589 */ /* 0x000fe200000e0000 */
[----:B-1----:R-:W-:Y:S02]  /*a360*/  SEL R24, R45, R20, P0 ;  /* 0x000000142d187207 */ /* 0x002fe40000000000 */
[----:B------:R-:W-:Y:S01]  /*a370*/  SEL R26, R20, R45, P0 ;  /* 0x0000002d141a7207 */ /* 0x000fe20000000000 */
[----:B------:R-:W-:Y:S01]  /*a380*/  SHFL.IDX PT, R21, R31, R48, 0x1c1f ;  /* 0x001c1f301f157589 */ /* 0x000fe200000e0000 */
[----:B---3--:R-:W-:Y:S02]  /*a390*/  SEL R25, R57, R46, P0 ;  /* 0x0000002e39197207 */ /* 0x008fe40000000000 */
[----:B------:R-:W-:Y:S01]  /*a3a0*/  SEL R27, R46, R57, P0 ;  /* 0x000000392e1b7207 */ /* 0x000fe20000000000 */
[----:B------:R-:W-:Y:S04]  /*a3b0*/  SHFL.IDX PT, R63, R63, R48, 0x1c1f ;  /* 0x001c1f303f3f7589 */ /* 0x000fe800000e0000 */
[----:B------:R-:W0:Y:S04]  /*a3c0*/  SHFL.IDX PT, R44, R44, R5, 0x1c1f ;  /* 0x001c1f052c2c7589 */ /* 0x000e2800000e0000 */
[----:B------:R-:W1:Y:S04]  /*a3d0*/  SHFL.IDX PT, R42, R42, R5, 0x1c1f ;  /* 0x001c1f052a2a7589 */ /* 0x000e6800000e0000 */
[----:B------:R-:W2:Y:S04]  /*a3e0*/  SHFL.IDX PT, R48, R30, R5, 0x1c1f ;  /* 0x001c1f051e307589 */ /* 0x000ea800000e0000 */
[----:B------:R-:W3:Y:S04]  /*a3f0*/  SHFL.IDX PT, R50, R50, R5, 0x1c1f ;  /* 0x001c1f0532327589 */ /* 0x000ee800000e0000 */
[----:B------:R4:W3:Y:S04]  /*a400*/  SHFL.IDX PT, R40, R34, R5, 0x1c1f ;  /* 0x001c1f0522287589 */ /* 0x0008e800000e0000 */
[----:B------:R-:W3:Y:S04]  /*a410*/  SHFL.IDX PT, R52, R52, R5, 0x1c1f ;  /* 0x001c1f0534347589 */ /* 0x000ee800000e0000 */
[----:B------:R3:W-:Y:S01]  /*a420*/  STSM.16.M88.4 [R66], R8 ;  /* 0x0000000842007844 */ /* 0x0007e20000000200 */
[----:B0-----:R-:W-:-:S02]  /*a430*/  SEL R28, R49, R44, P0 ;  /* 0x0000002c311c7207 */ /* 0x001fc40000000000 */
[----:B----4-:R-:W-:Y:S01]  /*a440*/  SEL R34, R36, R41, P0 ;  /* 0x0000002924227207 */ /* 0x010fe20000000000 */
[----:B------:R0:W-:Y:S01]  /*a450*/  STSM.16.M88.4 [R65], R12 ;  /* 0x0000000c41007844 */ /* 0x0001e20000000200 */
[----:B------:R-:W-:Y:S02]  /*a460*/  SEL R36, R33, R38, P0 ;  /* 0x0000002621247207 */ /* 0x000fe40000000000 */
[----:B------:R-:W-:Y:S01]  /*a470*/  SEL R30, R44, R49, P0 ;  /* 0x000000312c1e7207 */ /* 0x000fe20000000000 */
[----:B------:R4:W-:Y:S01]  /*a480*/  STSM.16.M88.4 [R29], R88 ;  /* 0x000000581d007844 */ /* 0x0009e20000000200 */
[----:B------:R-:W-:Y:S02]  /*a490*/  SEL R38, R38, R33, P0 ;  /* 0x0000002126267207 */ /* 0x000fe40000000000 */
[----:B-1----:R-:W-:Y:S01]  /*a4a0*/  SEL R31, R42, R47, P0 ;  /* 0x0000002f2a1f7207 */ /* 0x002fe20000000000 */
[----:B------:R-:W-:Y:S01]  /*a4b0*/  STSM.16.M88.4 [R64], R24 ;  /* 0x0000001840007844 */ /* 0x000fe20000000200 */
[----:B--2---:R-:W-:-:S02]  /*a4c0*/  SEL R33, R39, R48, P0 ;  /* 0x0000003027217207 */ /* 0x004fc40000000000 */
[----:B------:R-:W-:Y:S01]  /*a4d0*/  SEL R35, R48, R39, P0 ;  /* 0x0000002730237207 */ /* 0x000fe20000000000 */
[----:B---3--:R-:W-:Y:S01]  /*a4e0*/  IMAD.U32 R9, RZ, RZ, UR6 ;  /* 0x00000006ff097e24 */ /* 0x008fe2000f8e00ff */
[----:B------:R-:W-:Y:S01]  /*a4f0*/  SEL R37, R21, R50, P0 ;  /* 0x0000003215257207 */ /* 0x000fe20000000000 */
[----:B------:R-:W-:Y:S01]  /*a500*/  ULDC.64 UR6, c[0x0][0xc08] ;  /* 0x0003020000067ab9 */ /* 0x000fe20000000a00 */
[----:B------:R-:W-:Y:S02]  /*a510*/  SEL R39, R50, R21, P0 ;  /* 0x0000001532277207 */ /* 0x000fe40000000000 */
[----:B0-----:R-:W-:Y:S02]  /*a520*/  SEL R12, R53, R40, P0 ;  /* 0x00000028350c7207 */ /* 0x001fe40000000000 */
[----:B------:R-:W-:Y:S02]  /*a530*/  SEL R14, R40, R53, P0 ;  /* 0x00000035280e7207 */ /* 0x000fe40000000000 */
[----:B----4-:R-:W-:-:S02]  /*a540*/  SEL R29, R47, R42, P0 ;  /* 0x0000002a2f1d7207 */ /* 0x010fc40000000000 */
[----:B------:R-:W-:Y:S02]  /*a550*/  SEL R13, R63, R52, P0 ;  /* 0x000000343f0d7207 */ /* 0x000fe40000000000 */
[----:B------:R-:W-:Y:S01]  /*a560*/  SEL R15, R52, R63, P0 ;  /* 0x0000003f340f7207 */ /* 0x000fe20000000000 */
[----:B------:R-:W-:Y:S01]  /*a570*/  STSM.16.M88.4 [R62], R28 ;  /* 0x0000001c3e007844 */ /* 0x000fe20000000200 */
[----:B------:R-:W-:Y:S01]  /*a580*/  MOV R8, UR4 ;  /* 0x0000000400087c02 */ /* 0x000fe20008000f00 */
[----:B------:R-:W-:Y:S01]  /*a590*/  UISETP.NE.U32.AND UP1, UPT, UR6, URZ, UPT ;  /* 0x0000003f0600728c */ /* 0x000fe2000bf25070 */
[----:B------:R-:W0:Y:S01]  /*a5a0*/  LDC R50, c[0x0][0xbe8] ;  /* 0x0002fa00ff327b82 */ /* 0x000e220000000800 */
[----:B------:R-:W-:Y:S04]  /*a5b0*/  STSM.16.M88.4 [R58], R32 ;  /* 0x000000203a007844 */ /* 0x000fe80000000200 */
[----:B------:R-:W-:Y:S04]  /*a5c0*/  STSM.16.M88.4 [R56], R36 ;  /* 0x0000002438007844 */ /* 0x000fe80000000200 */
[----:B------:R1:W-:Y:S01]  /*a5d0*/  STSM.16.M88.4 [R54], R12 ;  /* 0x0000000c36007844 */ /* 0x0003e20000000200 */
[----:B------:R-:W-:Y:S06]  /*a5e0*/  BAR.SYNC.DEFER_BLOCKING 0x1, 0x100 ;  /* 0x0044000000007b1d */ /* 0x000fec0000010000 */
[----:B------:R-:W2:Y:S01]  /*a5f0*/  @P2 LDG.E R5, desc[UR52][R8.64] ;  /* 0x0000003408052981 */ /* 0x000ea2000c1e1900 */
[----:B------:R-:W-:Y:S01]  /*a600*/  UISETP.NE.AND.EX UP1, UPT, UR7, URZ, UPT, UP1 ;  /* 0x0000003f0700728c */ /* 0x000fe2000bf25310 */
[----:B0-----:R-:W-:Y:S01]  /*a610*/  ISETP.NE.AND P1, PT, R50, 0x1, PT ;  /* 0x000000013200780c */ /* 0x001fe20003f25270 */
[----:B------:R-:W-:Y:S01]  /*a620*/  UMOV UR4, URZ ;  /* 0x0000003f00047c82 */ /* 0x000fe20008000000 */
[----:B-1----:R-:W-:-:S03]  /*a630*/  IMAD.U32 R13, RZ, RZ, UR39 ;  /* 0x00000027ff0d7e24 */ /* 0x002fc6000f8e00ff */
[----:B------:R-:W-:-:S05]  /*a640*/  PLOP3.LUT P0, PT, PT, PT, UP1, 0x80, 0x0 ;  /* 0x000000000000781c */ /* 0x000fca0003f0f018 */
[----:B------:R-:W-:-:S03]  /*a650*/  @UP1 UIADD3 UR6, UP2, UR8, UR6, URZ ;  /* 0x0000000608061290 */ /* 0x000fc6000ff5e03f */
[----:B------:R-:W-:Y:S01]  /*a660*/  ULDC UR8, c[0x0][0xa88] ;  /* 0x0002a20000087ab9 */ /* 0x000fe20000000800 */
[----:B------:R-:W-:Y:S01]  /*a670*/  @UP1 UIADD3.X UR7, UR9, UR7, URZ, UP2, !UPT ;  /* 0x0000000709071290 */ /* 0x000fe200097fe43f */
[----:B------:R-:W0:Y:S01]  /*a680*/  @P1 LDC R10, c[0x0][0xbec] ;  /* 0x0002fb00ff0a1b82 */ /* 0x000e220000000800 */
[----:B------:R-:W-:-:S04]  /*a690*/  IMAD.U32 R14, RZ, RZ, UR6 ;  /* 0x00000006ff0e7e24 */ /* 0x000fc8000f8e00ff */
[----:B------:R-:W-:-:S03]  /*a6a0*/  IMAD.U32 R15, RZ, RZ, UR7 ;  /* 0x00000007ff0f7e24 */ /* 0x000fc6000f8e00ff */
[----:B------:R-:W1:Y:S01]  /*a6b0*/  @P1 LDC R20, c[0x0][0xbf0] ;  /* 0x0002fc00ff141b82 */ /* 0x000e620000000800 */
[----:B--2---:R-:W-:Y:S01]  /*a6c0*/  @P2 R2UR UR4, R5 ;  /* 0x00000000050422ca */ /* 0x004fe200000e0000 */
[----:B------:R-:W-:-:S06]  /*a6d0*/  IMAD.U32 R5, RZ, RZ, UR8 ;  /* 0x00000008ff057e24 */ /* 0x000fcc000f8e00ff */
[----:B------:R2:W5:Y:S01]  /*a6e0*/  @P0 LDG.E R5, desc[UR52][R14.64] ;  /* 0x000000340e050981 */ /* 0x000562000c1e1900 */
[----:B01----:R-:W-:Y:S07]  /*a6f0*/  @P0 BRA `(.L_x_218) ;  /* 0x0000000000100947 */ /* 0x003fee0003800000 */
[----:B------:R-:W-:Y:S05]  /*a700*/  @!P2 BRA `(.L_x_218) ;  /* 0x00000000000ca947 */ /* 0x000fea0003800000 */
[----:B------:R-:W3:Y:S04]  /*a710*/  LDG.E R12, desc[UR52][R8.64] ;  /* 0x00000034080c7981 */ /* 0x000ee8000c1e1900 */
[----:B-----5:R-:W3:Y:S02]  /*a720*/  LDG.E R5, desc[UR52][R8.64+0x4] ;  /* 0x0000043408057981 */ /* 0x020ee4000c1e1900 */
[----:B---3--:R-:W-:-:S07]  /*a730*/  IMAD.IADD R5, R5, 0x1, -R12 ;  /* 0x0000000105057824 */ /* 0x008fce00078e0a0c */
.L_x_218:
[----:B------:R-:W-:Y:S01]  /*a740*/  USHF.R.S32.HI UR14, URZ, 0x1f, UR40 ;  /* 0x0000001f3f0e7899 */ /* 0x000fe20008011428 */
[----:B------:R-:W-:Y:S01]  /*a750*/  IMAD R13, R13, 0x80, R170 ;  /* 0x000000800d0d7824 */ /* 0x000fe200078e02aa */
[----:B------:R-:W-:Y:S01]  /*a760*/  ULDC.64 UR12, c[0x0][0xb90] ;  /* 0x0002e400000c7ab9 */ /* 0x000fe20000000a00 */
[----:B------:R-:W-:Y:S01]  /*a770*/  USHF.R.S32.HI UR9, URZ, 0x1f, UR4 ;  /* 0x0000001f3f097899 */ /* 0x000fe20008011404 */
[----:B-----5:R-:W-:Y:S01]  /*a780*/  IMAD R53, R5, R50, RZ ;  /* 0x0000003205357224 */ /* 0x020fe200078e02ff */
[----:B------:R-:W-:Y:S01]  /*a790*/  UIMAD UR10, UR14, UR12, URZ ;  /* 0x0000000c0e0a72a4 */ /* 0x000fe2000f8e023f */
[----:B------:R-:W-:Y:S01]  /*a7a0*/  @P1 IMAD.HI.U32 R9, R13, R10, RZ ;  /* 0x0000000a0d091227 */ /* 0x000fe200078e00ff */
[----:B------:R-:W-:Y:S01]  /*a7b0*/  UMOV UR8, UR4 ;  /* 0x0000000400087c82 */ /* 0x000fe20008000000 */
[----:B------:R-:W-:Y:S02]  /*a7c0*/  USEL UR38, UR38, URZ, !UP0 ;  /* 0x0000003f26267287 */ /* 0x000fe4000c000000 */
[----:B------:R-:W-:Y:S01]  /*a7d0*/  UIMAD.WIDE.U32 UR6, UR40, UR12, UR8 ;  /* 0x0000000c280672a5 */ /* 0x000fe2000f8e0008 */
[----:B------:R-:W-:Y:S01]  /*a7e0*/  IMAD.MOV.U32 R8, RZ, RZ, R13 ;  /* 0x000000ffff087224 */ /* 0x000fe200078e000d */
[----:B------:R-:W-:Y:S01]  /*a7f0*/  UIMAD UR10, UR40, UR13, UR10 ;  /* 0x0000000d280a72a4 */ /* 0x000fe2000f8e020a */
[----:B------:R-:W-:Y:S01]  /*a800*/  @P1 SHF.R.U32.HI R8, RZ, R20, R9 ;  /* 0x00000014ff081219 */ /* 0x000fe20000011609 */
[----:B------:R-:W-:Y:S01]  /*a810*/  USEL UR37, UR37, URZ, !UP0 ;  /* 0x0000003f25257287 */ /* 0x000fe2000c000000 */
[----:B------:R-:W-:Y:S01]  /*a820*/  IMAD R9, R18, 0x40, R2 ;  /* 0x0000004012097824 */ /* 0x000fe200078e0202 */
[----:B------:R-:W-:Y:S01]  /*a830*/  ULDC.64 UR12, c[0x0][0xb98] ;  /* 0x0002e600000c7ab9 */ /* 0x000fe20000000a00 */
[----:B------:R-:W-:Y:S01]  /*a840*/  UIADD3 UR7, UR7, UR10, URZ ;  /* 0x0000000a07077290 */ /* 0x000fe2000fffe03f */
[----:B------:R-:W-:Y:S01]  /*a850*/  IADD3 R11, -R8, RZ, RZ ;  /* 0x000000ff080b7210 */ /* 0x000fe20007ffe1ff */
[----:B------:R-:W-:Y:S01]  /*a860*/  UIMAD UR8, UR38, UR12, URZ ;  /* 0x0000000c260872a4 */ /* 0x000fe2000f8e023f */
[----:B------:R-:W-:Y:S01]  /*a870*/  IMAD.WIDE R6, R9, 0x2, R6 ;  /* 0x0000000209067825 */ /* 0x000fe200078e0206 */
[----:B------:R-:W-:Y:S01]  /*a880*/  UIMAD.WIDE.U32 UR6, UR37, UR12, UR6 ;  /* 0x0000000c250672a5 */ /* 0x000fe2000f8e0006 */
[----:B------:R-:W-:Y:S01]  /*a890*/  SHF.R.S32.HI R9, RZ, 0x1f, R8 ;  /* 0x0000001fff097819 */ /* 0x000fe20000011408 */
[----:B------:R-:W-:Y:S01]  /*a8a0*/  UIMAD UR8, UR37, UR13, UR8 ;  /* 0x0000000d250872a4 */ /* 0x000fe2000f8e0208 */
[----:B------:R-:W-:Y:S01]  /*a8b0*/  IMAD R11, R50, R11, R13 ;  /* 0x0000000b320b7224 */ /* 0x000fe200078e020d */
[----:B--2---:R-:W-:Y:S01]  /*a8c0*/  IADD3 R15, P3, R6, 0x2000, RZ ;  /* 0x00002000060f7810 */ /* 0x004fe20007f7e0ff */
[----:B------:R-:W-:Y:S01]  /*a8d0*/  ULDC.64 UR10, c[0x0][0xaa0] ;  /* 0x0002a800000a7ab9 */ /* 0x000fe20000000a00 */
[----:B------:R-:W-:-:S02]  /*a8e0*/  IADD3 R8, P2, R8, UR6, RZ ;  /* 0x0000000608087c10 */ /* 0x000fc4000ff5e0ff */
[----:B------:R-:W-:Y:S01]  /*a8f0*/  IMAD.U32 R10, RZ, RZ, UR8 ;  /* 0x00000008ff0a7e24 */ /* 0x000fe2000f8e00ff */
[----:B------:R-:W-:Y:S02]  /*a900*/  LOP3.LUT R12, R15, 0x380, RZ, 0xc0, !PT ;  /* 0x000003800f0c7812 */ /* 0x000fe400078ec0ff */
[----:B------:R-:W-:Y:S02]  /*a910*/  IADD3 R25, P0, R6, 0x1000, RZ ;  /* 0x0000100006197810 */ /* 0x000fe40007f1e0ff */
[----:B------:R-:W-:Y:S01]  /*a920*/  IADD3.X R9, R9, UR7, R10, P2, !PT ;  /* 0x0000000709097c10 */ /* 0x000fe200097fe40a */
[----:B------:R-:W-:Y:S01]  /*a930*/  ULDC.64 UR6, c[0x0][0xb88] ;  /* 0x0002e20000067ab9 */ /* 0x000fe20000000a00 */
[----:B------:R-:W-:Y:S02]  /*a940*/  SHF.R.S32.HI R10, RZ, 0x1f, R11 ;  /* 0x0000001fff0a7819 */ /* 0x000fe4000001140b */
[----:B------:R-:W-:Y:S01]  /*a950*/  SHF.R.U64 R12, R12, 0x3, RZ ;  /* 0x000000030c0c7819 */ /* 0x000fe200000012ff */
[----:B------:R-:W-:Y:S01]  /*a960*/  IMAD.WIDE.U32 R8, R11, UR6, R8 ;  /* 0x000000060b087c25 */ /* 0x000fe2000f8e0008 */
[----:B------:R-:W-:-:S02]  /*a970*/  IADD3 R13, P2, R6, 0x3000, RZ ;  /* 0x00003000060d7810 */ /* 0x000fc40007f5e0ff */
[----:B------:R-:W-:Y:S01]  /*a980*/  LOP3.LUT R12, R12, R15, RZ, 0x3c, !PT ;  /* 0x0000000f0c0c7212 */ /* 0x000fe200078e3cff */
[----:B------:R-:W-:Y:S01]  /*a990*/  IMAD R14, R10, UR6, RZ ;  /* 0x000000060a0e7c24 */ /* 0x000fe2000f8e02ff */
[----:B------:R-:W-:Y:S02]  /*a9a0*/  LOP3.LUT R24, R25, 0x380, RZ, 0xc0, !PT ;  /* 0x0000038019187812 */ /* 0x000fe400078ec0ff */
[----:B------:R-:W-:Y:S01]  /*a9b0*/  LOP3.LUT R10, R13, 0x380, RZ, 0xc0, !PT ;  /* 0x000003800d0a7812 */ /* 0x000fe200078ec0ff */
[----:B------:R-:W-:Y:S01]  /*a9c0*/  IMAD R15, R11, UR7, R14 ;  /* 0x000000070b0f7c24 */ /* 0x000fe2000f8e020e */
[----:B------:R-:W-:Y:S01]  /*a9d0*/  ULDC.64 UR6, c[0x0][0xb50] ;  /* 0x0002d40000067ab9 */ /* 0x000fe20000000a00 */
[----:B------:R-:W-:Y:S01]  /*a9e0*/  SHF.R.U64 R24, R24, 0x3, RZ ;  /* 0x0000000318187819 */ /* 0x000fe200000012ff */
[----:B------:R-:W-:Y:S01]  /*a9f0*/  IMAD.X R11, RZ, RZ, R7, P2 ;  /* 0x000000ffff0b7224 */ /* 0x000fe200010e0607 */
[----:B------:R-:W-:Y:S01]  /*aa00*/  SHF.R.U64 R10, R10, 0x3, RZ ;  /* 0x000000030a0a7819 */ /* 0x000fe200000012ff */
[----:B------:R-:W-:Y:S01]  /*aa10*/  IMAD.IADD R9, R9, 0x1, R15 ;  /* 0x0000000109097824 */ /* 0x000fe200078e020f */
[----:B------:R-:W-:-:S02]  /*aa20*/  LEA R15, P4, R8, UR6, 0x2 ;  /* 0x00000006080f7c11 */ /* 0x000fc4000f8810ff */
[----:B------:R-:W-:Y:S01]  /*aa30*/  LOP3.LUT R24, R24, R25, RZ, 0x3c, !PT ;  /* 0x0000001918187212 */ /* 0x000fe200078e3cff */
[----:B------:R-:W-:Y:S01]  /*aa40*/  IMAD.X R25, RZ, RZ, R7, P0 ;  /* 0x000000ffff197224 */ /* 0x000fe200000e0607 */
[----:B------:R-:W-:Y:S01]  /*aa50*/  LEA.HI.X R26, R8, UR7, R9, 0x2, P4 ;  /* 0x00000007081a7c11 */ /* 0x000fe2000a0f1409 */
[----:B------:R-:W-:Y:S01]  /*aa60*/  IMAD.U32 R9, RZ, RZ, UR39 ;  /* 0x00000027ff097e24 */ /* 0x000fe2000f8e00ff */
[----:B------:R-:W-:Y:S01]  /*aa70*/  SHFL.IDX PT, R20, R15, RZ, 0x1c1f ;  /* 0x001c1fff0f147589 */ /* 0x000fe200000e0000 */
[----:B------:R-:W-:Y:S01]  /*aa80*/  LOP3.LUT R10, R10, R13, RZ, 0x3c, !PT ;  /* 0x0000000d0a0a7212 */ /* 0x000fe200078e3cff */
[----:B------:R-:W-:Y:S01]  /*aa90*/  IMAD.X R13, RZ, RZ, R7, P3 ;  /* 0x000000ffff0d7224 */ /* 0x000fe200018e0607 */
[----:B------:R-:W-:Y:S01]  /*aaa0*/  LOP3.LUT P0, RZ, R19, 0x3, RZ, 0xc0, !PT ;  /* 0x0000000313ff7812 */ /* 0x000fe2000780c0ff */
[----:B------:R-:W0:Y:S01]  /*aab0*/  SHFL.IDX PT, R21, R26, RZ, 0x1c1f ;  /* 0x001c1fff1a157589 */ /* 0x000e2200000e0000 */
[----:B------:R-:W-:Y:S01]  /*aac0*/  IMAD R28, R9, 0x80, R168 ;  /* 0x00000080091c7824 */ /* 0x000fe200078e02a8 */
[----:B------:R-:W-:-:S02]  /*aad0*/  IADD3 R14, P3, R6, 0x7000, RZ ;  /* 0x00007000060e7810 */ /* 0x000fc40007f7e0ff */
[----:B------:R-:W-:Y:S01]  /*aae0*/  SHFL.IDX PT, R48, R15, 0x1, 0x1c1f ;  /* 0x003c1f000f307f89 */ /* 0x000fe200000e0000 */
[C---:B------:R-:W-:Y:S01]  /*aaf0*/  VIADD R8, R28.reuse, 0x8 ;  /* 0x000000081c087836 */ /* 0x040fe20000000000 */
[-C--:B------:R-:W-:Y:S01]  /*ab00*/  ISETP.GE.OR P2, PT, R28, R53.reuse, P0 ;  /* 0x000000351c00720c */ /* 0x080fe20000746670 */
[----:B------:R-:W-:Y:S01]  /*ab10*/  IMAD.X R33, RZ, RZ, R7, P3 ;  /* 0x000000ffff217224 */ /* 0x000fe200018e0607 */
[----:B------:R-:W1:Y:S01]  /*ab20*/  SHFL.IDX PT, R49, R26, 0x1, 0x1c1f ;  /* 0x003c1f001a317f89 */ /* 0x000e6200000e0000 */
[----:B------:R-:W-:Y:S02]  /*ab30*/  LOP3.LUT R5, R14, 0x380, RZ, 0xc0, !PT ;  /* 0x000003800e057812 */ /* 0x000fe400078ec0ff */
[----:B------:R-:W-:Y:S02]  /*ab40*/  ISETP.GE.OR P0, PT, R8, R53, P0 ;  /* 0x000000350800720c */ /* 0x000fe40000706670 */
[C---:B------:R-:W-:Y:S02]  /*ab50*/  IADD3 R45, P6, R6.reuse, 0x4000, RZ ;  /* 0x00004000062d7810 */ /* 0x040fe40007fde0ff */
[----:B------:R-:W-:-:S02]  /*ab60*/  IADD3 R41, P5, R6, 0x5000, RZ ;  /* 0x0000500006297810 */ /* 0x000fc40007fbe0ff */
[C---:B------:R-:W-:Y:S02]  /*ab70*/  IADD3 R37, P4, R6.reuse, 0x6000, RZ ;  /* 0x0000600006257810 */ /* 0x040fe40007f9e0ff */
[----:B------:R-:W-:Y:S02]  /*ab80*/  LOP3.LUT R9, R6, 0x380, RZ, 0xc0, !PT ;  /* 0x0000038006097812 */ /* 0x000fe400078ec0ff */
[----:B------:R-:W-:Y:S02]  /*ab90*/  SHF.R.U64 R5, R5, 0x3, RZ ;  /* 0x0000000305057819 */ /* 0x000fe400000012ff */
[----:B------:R-:W-:Y:S01]  /*aba0*/  LOP3.LUT R44, R45, 0x380, RZ, 0xc0, !PT ;  /* 0x000003802d2c7812 */ /* 0x000fe200078ec0ff */
[----:B0-----:R-:W-:Y:S01]  /*abb0*/  @!P2 ST.E desc[UR52][R20.64], R3 ;  /* 0x000000031400a985 */ /* 0x001fe2000c101934 */
[----:B------:R-:W-:Y:S02]  /*abc0*/  LOP3.LUT R40, R41, 0x380, RZ, 0xc0, !PT ;  /* 0x0000038029287812 */ /* 0x000fe400078ec0ff */
[----:B------:R-:W-:-:S02]  /*abd0*/  LOP3.LUT R36, R37, 0x380, RZ, 0xc0, !PT ;  /* 0x0000038025247812 */ /* 0x000fc400078ec0ff */
[----:B------:R-:W-:Y:S02]  /*abe0*/  SHF.R.U64 R9, R9, 0x3, RZ ;  /* 0x0000000309097819 */ /* 0x000fe400000012ff */
[----:B------:R-:W-:Y:S01]  /*abf0*/  SHF.R.U64 R44, R44, 0x3, RZ ;  /* 0x000000032c2c7819 */ /* 0x000fe200000012ff */
[----:B-1----:R0:W-:Y:S01]  /*ac00*/  @!P0 ST.E desc[UR52][R48.64], R0 ;  /* 0x0000000030008985 */ /* 0x0021e2000c101934 */
[----:B------:R-:W-:Y:S02]  /*ac10*/  SHF.R.U64 R40, R40, 0x3, RZ ;  /* 0x0000000328287819 */ /* 0x000fe400000012ff */
[----:B------:R-:W-:Y:S02]  /*ac20*/  SHF.R.U64 R36, R36, 0x3, RZ ;  /* 0x0000000324247819 */ /* 0x000fe400000012ff */
[----:B------:R-:W-:Y:S01]  /*ac30*/  LOP3.LUT R32, R5, R14, RZ, 0x3c, !PT ;  /* 0x0000000e05207212 */ /* 0x000fe200078e3cff */
[----:B------:R-:W-:Y:S01]  /*ac40*/  UIMAD UR8, UR9, UR10, URZ ;  /* 0x0000000a090872a4 */ /* 0x000fe2000f8e023f */
[----:B------:R-:W-:Y:S01]  /*ac50*/  LOP3.LUT R6, R9, R6, RZ, 0x3c, !PT ;  /* 0x0000000609067212 */ /* 0x000fe200078e3cff */
[----:B------:R-:W1:Y:S01]  /*ac60*/  @P1 LDC R5, c[0x0][0xbec] ;  /* 0x0002fb00ff051b82 */ /* 0x000e620000000800 */
[----:B------:R-:W-:Y:S01]  /*ac70*/  LOP3.LUT R44, R44, R45, RZ, 0x3c, !PT ;  /* 0x0000002d2c2c7212 */ /* 0x000fe200078e3cff */
[--C-:B------:R-:W-:Y:S01]  /*ac80*/  IMAD.X R45, RZ, RZ, R7.reuse, P6 ;  /* 0x000000ffff2d7224 */ /* 0x100fe200030e0607 */
[----:B------:R-:W-:Y:S01]  /*ac90*/  LOP3.LUT R40, R40, R41, RZ, 0x3c, !PT ;  /* 0x0000002928287212 */ /* 0x000fe200078e3cff */
[----:B------:R2:W5:Y:S01]  /*aca0*/  LD.E.128 R28, desc[UR52][R6.64] ;  /* 0x00000034061c7980 */ /* 0x000562000c101d00 */
[----:B------:R-:W-:Y:S01]  /*acb0*/  LOP3.LUT R36, R36, R37, RZ, 0x3c, !PT ;  /* 0x0000002524247212 */ /* 0x000fe200078e3cff */
[----:B------:R-:W-:Y:S01]  /*acc0*/  IMAD.X R37, RZ, RZ, R7, P4 ;  /* 0x000000ffff257224 */ /* 0x000fe200020e0607 */
[----:B------:R-:W-:Y:S01]  /*acd0*/  IADD3.X R41, RZ, R7, RZ, P5, !PT ;  /* 0x00000007ff297210 */ /* 0x000fe20002ffe4ff */
[----:B------:R-:W-:Y:S01]  /*ace0*/  UIMAD.WIDE.U32 UR6, UR4, UR10, URZ ;  /* 0x0000000a040672a5 */ /* 0x000fe2000f8e003f */
[----:B0-----:R-:W-:Y:S01]  /*acf0*/  IMAD R0, R17, 0x20, R18 ;  /* 0x0000002011007824 */ /* 0x001fe200078e0212 */
[----:B------:R-:W-:Y:S01]  /*ad00*/  UIMAD UR8, UR4, UR11, UR8 ;  /* 0x0000000b040872a4 */ /* 0x000fe2000f8e0208 */
[----:B------:R-:W-:Y:S01]  /*ad10*/  IMAD.U32 R3, RZ, RZ, UR39 ;  /* 0x00000027ff037e24 */ /* 0x000fe2000f8e00ff */
[----:B------:R-:W5:Y:S01]  /*ad20*/  LD.E.128 R24, desc[UR52][R24.64] ;  /* 0x0000003418187980 */ /* 0x000f62000c101d00 */
[----:B------:R-:W-:Y:S01]  /*ad30*/  ULDC.64 UR10, c[0x0][0xae8] ;  /* 0x0002ba00000a7ab9 */ /* 0x000fe20000000a00 */
[----:B--2---:R-:W0:Y:S01]  /*ad40*/  @P1 LDC R7, c[0x0][0xbf0] ;  /* 0x0002fc00ff071b82 */ /* 0x004e220000000800 */
[----:B------:R-:W-:Y:S01]  /*ad50*/  UIADD3 UR7, UR7, UR8, URZ ;  /* 0x0000000807077290 */ /* 0x000fe2000fffe03f */
[----:B------:R-:W5:Y:S01]  /*ad60*/  LD.E.128 R12, desc[UR52][R12.64] ;  /* 0x000000340c0c7980 */ /* 0x000f62000c101d00 */
[----:B------:R-:W-:Y:S01]  /*ad70*/  UIMAD UR4, UR14, UR10, URZ ;  /* 0x0000000a0e0472a4 */ /* 0x000fe2000f8e023f */
[----:B------:R-:W-:Y:S01]  /*ad80*/  IMAD R20, R3, 0x80, R0 ;  /* 0x0000008003147824 */ /* 0x000fe200078e0200 */
[----:B------:R-:W-:Y:S01]  /*ad90*/  UIMAD.WIDE.U32 UR6, UR40, UR10, UR6 ;  /* 0x0000000a280672a5 */ /* 0x000fe2000f8e0006 */
[----:B------:R-:W5:Y:S01]  /*ada0*/  LD.E.128 R8, desc[UR52][R10.64] ;  /* 0x000000340a087980 */ /* 0x000f62000c101d00 */
[----:B------:R-:W-:Y:S01]  /*adb0*/  UIMAD UR4, UR40, UR11, UR4 ;  /* 0x0000000b280472a4 */ /* 0x000fe2000f8e0204 */
[----:B------:R-:W-:Y:S01]  /*adc0*/  ULDC.64 UR8, c[0x0][0xaf0] ;  /* 0x0002bc0000087ab9 */ /* 0x000fe20000000a00 */
[----:B-1----:R-:W-:-:S02]  /*add0*/  @P1 IMAD.HI.U32 R0, R20, R5, RZ ;  /* 0x0000000514001227 */ /* 0x002fc400078e00ff */
[----:B------:R-:W-:Y:S01]  /*ade0*/  UIADD3 UR7, UR7, UR4, URZ ;  /* 0x0000000407077290 */ /* 0x000fe2000fffe03f */
[----:B------:R-:W5:Y:S01]  /*adf0*/  LD.E.128 R44, desc[UR52][R44.64] ;  /* 0x000000342c2c7980 */ /* 0x000f62000c101d00 */
[----:B------:R-:W-:Y:S01]  /*ae00*/  UIMAD UR4, UR38, UR8, URZ ;  /* 0x00000008260472a4 */ /* 0x000fe2000f8e023f */
[----:B------:R-:W-:Y:S01]  /*ae10*/  IMAD.MOV.U32 R3, RZ, RZ, R20 ;  /* 0x000000ffff037224 */ /* 0x000fe200078e0014 */
[----:B------:R-:W-:Y:S01]  /*ae20*/  UIMAD.WIDE.U32 UR6, UR37, UR8, UR6 ;  /* 0x00000008250672a5 */ /* 0x000fe2000f8e0006 */
[----:B------:R-:W5:Y:S01]  /*ae30*/  LD.E.128 R40, desc[UR52][R40.64] ;  /* 0x0000003428287980 */ /* 0x000f62000c101d00 */
[----:B------:R-:W-:-:S03]  /*ae40*/  UIMAD UR4, UR37, UR9, UR4 ;  /* 0x00000009250472a4 */ /* 0x000fc6000f8e0204 */
[----:B------:R-:W5:Y:S01]  /*ae50*/  LD.E.128 R36, desc[UR52][R36.64] ;  /* 0x0000003424247980 */ /* 0x000f62000c101d00 */
[----:B0-----:R-:W-:Y:S01]  /*ae60*/  @P1 SHF.R.U32.HI R3, RZ, R7, R0 ;  /* 0x00000007ff031219 */ /* 0x001fe20000011600 */
[----:B------:R-:W-:Y:S01]  /*ae70*/  UIADD3 UR4, UR7, UR4, URZ ;  /* 0x0000000407047290 */ /* 0x000fe2000fffe03f */
[----:B------:R-:W-:Y:S01]  /*ae80*/  IMAD.U32 R6, RZ, RZ, UR6 ;  /* 0x00000006ff067e24 */ /* 0x000fe2000f8e00ff */
[----:B------:R-:W5:Y:S01]  /*ae90*/  LD.E.128 R32, desc[UR52][R32.64] ;  /* 0x0000003420207980 */ /* 0x000f62000c101d00 */
[----:B------:R-:W-:Y:S02]  /*aea0*/  SHF.R.S32.HI R0, RZ, 0x1f, R3 ;  /* 0x0000001fff007819 */ /* 0x000fe40000011403 */
[----:B------:R-:W-:Y:S01]  /*aeb0*/  IADD3 R5, -R3, RZ, RZ ;  /* 0x000000ff03057210 */ /* 0x000fe20007ffe1ff */
[----:B------:R-:W-:Y:S01]  /*aec0*/  IMAD.U32 R7, RZ, RZ, UR7 ;  /* 0x00000007ff077e24 */ /* 0x000fe2000f8e00ff */
[----:B------:R-:W-:Y:S01]  /*aed0*/  ULDC.64 UR6, c[0x0][0xae0] ;  /* 0x0002b80000067ab9 */ /* 0x000fe20000000a00 */
[----:B------:R-:W-:Y:S01]  /*aee0*/  @!PT LDS RZ, [RZ] ;  /* 0x00000000fffff984 */ /* 0x000fe20000000800 */
[----:B------:R-:W-:Y:S01]  /*aef0*/  @!PT LDS RZ, [RZ] ;  /* 0x00000000fffff984 */ /* 0x000fe20000000800 */
[----:B------:R-:W-:Y:S01]  /*af00*/  @!PT LDS RZ, [RZ] ;  /* 0x00000000fffff984 */ /* 0x000fe20000000800 */
[----:B------:R-:W-:Y:S01]  /*af10*/  @!PT LDS RZ, [RZ] ;  /* 0x00000000fffff984 */ /* 0x000fe20000000800 */
[----:B------:R0:W-:Y:S06]  /*af20*/  MEMBAR.ALL.CTA ;  /* 0x0000000000007992 */ /* 0x0001ec0000008000 */
[----:B0-----:R-:W0:Y:S01]  /*af30*/  FENCE.VIEW.ASYNC.S ;  /* 0x00000000000073c6 */ /* 0x001e220000000000 */
[----:B------:R-:W-:-:S02]  /*af40*/  IMAD R0, R0, UR6, RZ ;  /* 0x0000000600007c24 */ /* 0x000fc4000f8e02ff */
[----:B------:R-:W-:Y:S02]  /*af50*/  IMAD R5, R50, R5, R20 ;  /* 0x0000000532057224 */ /* 0x000fe400078e0214 */
[----:B------:R-:W-:Y:S02]  /*af60*/  IMAD.U32 R7, RZ, RZ, UR4 ;  /* 0x00000004ff077e24 */ /* 0x000fe4000f8e00ff */
[C---:B------:R-:W-:Y:S01]  /*af70*/  IMAD R21, R3.reuse, UR7, R0 ;  /* 0x0000000703157c24 */ /* 0x040fe2000f8e0200 */
[----:B------:R-:W-:Y:S01]  /*af80*/  SHF.R.S32.HI R0, RZ, 0x1f, R5 ;  /* 0x0000001fff007819 */ /* 0x000fe20000011405 */
[----:B------:R-:W-:Y:S01]  /*af90*/  IMAD.WIDE.U32 R6, R3, UR6, R6 ;  /* 0x0000000603067c25 */ /* 0x000fe2000f8e0006 */
[----:B------:R-:W-:-:S03]  /*afa0*/  ULDC.64 UR6, c[0x0][0xad8] ;  /* 0x0002b60000067ab9 */ /* 0x000fc60000000a00 */
[----:B------:R-:W-:Y:S02]  /*afb0*/  IMAD.U32 R49, RZ, RZ, UR39 ;  /* 0x00000027ff317e24 */ /* 0x000fe4000f8e00ff */
[----:B------:R-:W-:Y:S02]  /*afc0*/  IMAD.IADD R7, R7, 0x1, R21 ;  /* 0x0000000107077824 */ /* 0x000fe400078e0215 */
[----:B------:R-:W-:Y:S02]  /*afd0*/  IMAD R20, R0, UR6, RZ ;  /* 0x0000000600147c24 */ /* 0x000fe4000f8e02ff */
[----:B------:R-:W-:Y:S02]  /*afe0*/  IMAD R48, R49, 0x80, R18 ;  /* 0x0000008031307824 */ /* 0x000fe400078e0212 */
[C---:B------:R-:W-:Y:S02]  /*aff0*/  IMAD R3, R5.reuse, UR7, R20 ;  /* 0x0000000705037c24 */ /* 0x040fe4000f8e0214 */
[----:B------:R-:W-:Y:S01]  /*b000*/  IMAD.WIDE.U32 R6, R5, UR6, R6 ;  /* 0x0000000605067c25 */ /* 0x000fe2000f8e0006 */
[----:B------:R-:W-:Y:S01]  /*b010*/  ISETP.GE.AND P2, PT, R48, R53, PT ;  /* 0x000000353000720c */ /* 0x000fe20003f46270 */
[----:B------:R-:W-:-:S02]  /*b020*/  ULDC.64 UR6, c[0x0][0xa80] ;  /* 0x0002a00000067ab9 */ /* 0x000fc40000000a00 */
[----:B------:R-:W-:Y:S01]  /*b030*/  IMAD.IADD R3, R7, 0x1, R3 ;  /* 0x0000000107037824 */ /* 0x000fe200078e0203 */
[----:B------:R-:W-:Y:S01]  /*b040*/  LEA R20, P3, R6, UR6, 0x1 ;  /* 0x0000000606147c11 */ /* 0x000fe2000f8608ff */
[----:B------:R-:W-:Y:S02]  /*b050*/  VIADD R4, R4, 0x29820 ;  /* 0x0002982004047836 */ /* 0x000fe40000000000 */
[----:B------:R-:W-:Y:S01]  /*b060*/  VIADD R0, R48, 0x20 ;  /* 0x0000002030007836 */ /* 0x000fe20000000000 */
[----:B------:R-:W-:Y:S02]  /*b070*/  LEA.HI.X R3, R6, UR7, R3, 0x1, P3 ;  /* 0x0000000706037c11 */ /* 0x000fe400098f0c03 */
[----:B------:R-:W-:Y:S02]  /*b080*/  PRMT R4, RZ, 0x654, R4 ;  /* 0x00000654ff047816 */ /* 0x000fe40000000004 */
[-C--:B------:R-:W-:Y:S01]  /*b090*/  ISETP.GE.AND P0, PT, R0, R53.reuse, PT ;  /* 0x000000350000720c */ /* 0x080fe20003f06270 */
[----:B------:R-:W-:Y:S01]  /*b0a0*/  VIADD R0, R48, 0x40 ;  /* 0x0000004030007836 */ /* 0x000fe20000000000 */
[----:B0-----:R0:W-:Y:S01]  /*b0b0*/  SYNCS.ARRIVE.TRANS64.RED.A1T0 RZ, [R4+URZ], RZ ;  /* 0x000000ff04ff79a7 */ /* 0x0011e2000810043f */
[----:B------:R0:W1:Y:S01]  /*b0c0*/  SHFL.IDX PT, R5, R20, RZ, 0x181f ;  /* 0x00181fff14057589 */ /* 0x00006200000e0000 */
[----:B------:R-:W-:Y:S03]  /*b0d0*/  BSSY B1, `(.L_x_219) ;  /* 0x000000d000017945 */ /* 0x000fe60003800000 */
[----:B------:R0:W2:Y:S01]  /*b0e0*/  SHFL.IDX PT, R7, R3, RZ, 0x181f ;  /* 0x00181fff03077589 */ /* 0x0000a200000e0000 */
[----:B------:R-:W-:Y:S01]  /*b0f0*/  ISETP.GE.AND P1, PT, R0, R53, PT ;  /* 0x000000350000720c */ /* 0x000fe20003f26270 */
[----:B------:R-:W-:-:S12]  /*b100*/  @P2 BRA `(.L_x_220) ;  /* 0x0000000000242947 */ /* 0x000fd80003800000 */
[----:B------:R-:W-:Y:S02]  /*b110*/  ULDC UR4, c[0x0][0xac8] ;  /* 0x0002b20000047ab9 */ /* 0x000fe40000000800 */
[----:B------:R-:W-:Y:S02]  /*b120*/  ISETP.GE.AND P2, PT, R2, UR4, PT ;  /* 0x0000000402007c0c */ /* 0x000fe4000bf46270 */
[----:B------:R-:W-:-:S11]  /*b130*/  ISETP.GE.AND P3, PT, R16, UR4, PT ;  /* 0x0000000410007c0c */ /* 0x000fd6000bf66270 */
[-C--:B01----:R-:W-:Y:S02]  /*b140*/  @!P2 LEA R4, P4, R2, R5.reuse, 0x1 ;  /* 0x000000050204a211 */ /* 0x083fe400078808ff */
[----:B------:R-:W-:Y:S02]  /*b150*/  @!P3 LEA R6, P5, R16, R5, 0x1 ;  /* 0x000000051006b211 */ /* 0x000fe400078a08ff */
[-C--:B--2---:R-:W-:Y:S02]  /*b160*/  @!P2 LEA.HI.X R5, R2, R7.reuse, R193, 0x1, P4 ;  /* 0x000000070205a211 */ /* 0x084fe400020f0cc1 */
[----:B------:R-:W-:-:S03]  /*b170*/  @!P3 LEA.HI.X R7, R16, R7, R192, 0x1, P5 ;  /* 0x000000071007b211 */ /* 0x000fc600028f0cc0 */
[----:B-----5:R3:W-:Y:S04]  /*b180*/  @!P2 ST.E.128 desc[UR52][R4.64], R28 ;  /* 0x0000001c0400a985 */ /* 0x0207e8000c101d34 */
[----:B------:R3:W-:Y:S02]  /*b190*/  @!P3 ST.E.128 desc[UR52][R6.64], R44 ;  /* 0x0000002c0600b985 */ /* 0x0007e4000c101d34 */
.L_x_220:
[----:B------:R-:W-:Y:S05]  /*b1a0*/  BSYNC B1 ;  /* 0x0000000000017941 */ /* 0x000fea0003800000 */
.L_x_219:
[----:B--23--:R2:W3:Y:S01]  /*b1b0*/  SHFL.IDX PT, R7, R3, 0x1, 0x181f ;  /* 0x00381f0003077f89 */ /* 0x00c4e200000e0000 */
[----:B------:R-:W-:Y:S03]  /*b1c0*/  BSSY B1, `(.L_x_221) ;  /* 0x000000c000017945 */ /* 0x000fe60003800000 */
[----:B-1----:R2:W1:Y:S01]  /*b1d0*/  SHFL.IDX PT, R5, R20, 0x1, 0x181f ;  /* 0x00381f0014057f89 */ /* 0x00246200000e0000 */
[----:B------:R-:W-:Y:S05]  /*b1e0*/  @P0 BRA `(.L_x_222) ;  /* 0x0000000000240947 */ /* 0x000fea0003800000 */
[----:B------:R-:W-:Y:S02]  /*b1f0*/  ULDC UR4, c[0x0][0xac8] ;  /* 0x0002b20000047ab9 */ /* 0x000fe40000000800 */
[----:B------:R-:W-:Y:S02]  /*b200*/  ISETP.GE.AND P3, PT, R2, UR4, PT ;  /* 0x0000000402007c0c */ /* 0x000fe4000bf66270 */
[----:B------:R-:W-:-:S11]  /*b210*/  ISETP.GE.AND P4, PT, R16, UR4, PT ;  /* 0x0000000410007c0c */ /* 0x000fd6000bf86270 */
[-C--:B01----:R-:W-:Y:S02]  /*b220*/  @!P3 LEA R4, P0, R2, R5.reuse, 0x1 ;  /* 0x000000050204b211 */ /* 0x083fe400078008ff */
[----:B------:R-:W-:Y:S02]  /*b230*/  @!P4 LEA R6, P2, R16, R5, 0x1 ;  /* 0x000000051006c211 */ /* 0x000fe400078408ff */
[-C--:B---3--:R-:W-:Y:S02]  /*b240*/  @!P3 LEA.HI.X R5, R2, R7.reuse, R193, 0x1, P0 ;  /* 0x000000070205b211 */ /* 0x088fe400000f0cc1 */
[----:B------:R-:W-:-:S03]  /*b250*/  @!P4 LEA.HI.X R7, R16, R7, R192, 0x1, P2 ;  /* 0x000000071007c211 */ /* 0x000fc600010f0cc0 */
[----:B-----5:R4:W-:Y:S04]  /*b260*/  @!P3 ST.E.128 desc[UR52][R4.64], R24 ;  /* 0x000000180400b985 */ /* 0x0209e8000c101d34 */
[----:B------:R4:W-:Y:S02]  /*b270*/  @!P4 ST.E.128 desc[UR52][R6.64], R40 ;  /* 0x000000280600c985 */ /* 0x0009e4000c101d34 */
.L_x_222:
[----:B------:R-:W-:Y:S05]  /*b280*/  BSYNC B1 ;  /* 0x0000000000017941 */ /* 0x000fea0003800000 */
.L_x_221:
[----:B---34-:R3:W4:Y:S01]  /*b290*/  SHFL.IDX PT, R7, R3, 0x2, 0x181f ;  /* 0x00581f0003077f89 */ /* 0x01872200000e0000 */
        /* <DEDUP_REMOVED lines=8> */
[-C--:B----4-:R-:W-:Y:S02]  /*b320*/  @!P2 LEA.HI.X R5, R2, R7.reuse, R193, 0x1, P0 ;  /* 0x000000070205a211 */ /* 0x090fe400000f0cc1 */
[----:B------:R-:W-:-:S03]  /*b330*/  @!P3 LEA.HI.X R7, R16, R7, R192, 0x1, P1 ;  /* 0x000000071007b211 */ /* 0x000fc600008f0cc0 */
[----:B-----5:R0:W-:Y:S04]  /*b340*/  @!P2 ST.E.128 desc[UR52][R4.64], R12 ;  /* 0x0000000c0400a985 */ /* 0x0201e8000c101d34 */
[----:B------:R0:W-:Y:S02]  /*b350*/  @!P3 ST.E.128 desc[UR52][R6.64], R36 ;  /* 0x000000240600b985 */ /* 0x0001e4000c101d34 */
.L_x_224:
[----:B------:R-:W-:Y:S05]  /*b360*/  BSYNC B1 ;  /* 0x0000000000017941 */ /* 0x000fea0003800000 */
.L_x_223:
[----:B------:R-:W-:Y:S01]  /*b370*/  VIADD R0, R48, 0x60 ;  /* 0x0000006030007836 */ /* 0x000fe20000000000 */
[----:B0-23--:R-:W0:Y:S04]  /*b380*/  SHFL.IDX PT, R3, R3, 0x3, 0x181f ;  /* 0x00781f0003037f89 */ /* 0x00de2800000e0000 */
[----:B------:R-:W-:Y:S01]  /*b390*/  ISETP.GE.AND P0, PT, R0, R53, PT ;  /* 0x000000350000720c */ /* 0x000fe20003f06270 */
[----:B----4-:R2:W3:-:S12]  /*b3a0*/  SHFL.IDX PT, R7, R20, 0x3, 0x181f ;  /* 0x00781f0014077f89 */ /* 0x0104d800000e0000 */
[----:B--2---:R-:W-:Y:S05]  /*b3b0*/  @P0 BRA `(.L_x_225) ;  /* 0x0000000c00140947 */ /* 0x004fea0003800000 */
[----:B------:R-:W-:Y:S02]  /*b3c0*/  ULDC UR4, c[0x0][0xac8] ;  /* 0x0002b20000047ab9 */ /* 0x000fe40000000800 */
[----:B------:R-:W-:-:S13]  /*b3d0*/  ISETP.GE.AND P1, PT, R2, UR4, PT ;  /* 0x0000000402007c0c */ /* 0x000fda000bf26270 */
[----:B---3--:R-:W-:-:S04]  /*b3e0*/  @!P1 LEA R4, P0, R2, R7, 0x1 ;  /* 0x0000000702049211 */ /* 0x008fc800078008ff */
[----:B01----:R-:W-:Y:S02]  /*b3f0*/  @!P1 LEA.HI.X R5, R2, R3, R193, 0x1, P0 ;  /* 0x0000000302059211 */ /* 0x003fe400000f0cc1 */
[----:B------:R-:W-:-:S03]  /*b400*/  ISETP.GE.AND P0, PT, R16, UR4, PT ;  /* 0x0000000410007c0c */ /* 0x000fc6000bf06270 */
[----:B-----5:R2:W-:Y:S10]  /*b410*/  @!P1 ST.E.128 desc[UR52][R4.64], R8 ;  /* 0x0000000804009985 */ /* 0x0205f4000c101d34 */
[----:B------:R-:W-:Y:S05]  /*b420*/  @P0 BRA `(.L_x_225) ;  /* 0x0000000800f80947 */ /* 0x000fea0003800000 */
[----:B--2---:R-:W-:-:S04]  /*b430*/  LEA R4, P0, R16, R7, 0x1 ;  /* 0x0000000710047211 */ /* 0x004fc800078008ff */
[----:B------:R-:W-:-:S05]  /*b440*/  LEA.HI.X R5, R16, R3, R192, 0x1, P0 ;  /* 0x0000000310057211 */ /* 0x000fca00000f0cc0 */
[----:B------:R4:W-:Y:S01]  /*b450*/  ST.E.128 desc[UR52][R4.64], R32 ;  /* 0x0000002004007985 */ /* 0x0009e2000c101d34 */
[----:B------:R-:W-:Y:S05]  /*b460*/  BRA `(.L_x_225) ;  /* 0x0000000800e87947 */ /* 0x000fea0003800000 */
.L_x_217:
[----:B------:R-:W-:Y:S01]  /*b470*/  ULDC.64 UR6, c[0x0][0xc00] ;  /* 0x0003000000067ab9 */ /* 0x000fe20000000a00 */
[----:B------:R-:W-:Y:S01]  /*b480*/  ULDC UR4, c[0x0][0xa88] ;  /* 0x0002a20000047ab9 */ /* 0x000fe20000000800 */
[----:B------:R-:W-:Y:S01]  /*b490*/  UISETP.NE.U32.AND UP0, UPT, UR6, URZ, UPT ;  /* 0x0000003f0600728c */ /* 0x000fe2000bf05070 */
[----:B------:R-:W0:Y:S03]  /*b4a0*/  LDC R11, c[0x0][0xbe8] ;  /* 0x0002fa00ff0b7b82 */ /* 0x000e260000000800 */
[----:B------:R-:W-:-:S03]  /*b4b0*/  UISETP.NE.AND.EX UP0, UPT, UR7, URZ, UPT, UP0 ;  /* 0x0000003f0700728c */ /* 0x000fc6000bf05300 */
[----:B------:R-:W-:Y:S02]  /*b4c0*/  ULDC.64 UR6, c[0x0][0xc00] ;  /* 0x0003000000067ab9 */ /* 0x000fe40000000a00 */
[----:B------:R-:W-:Y:S01]  /*b4d0*/  UIMAD.WIDE UR6, UR37, 0x4, UR6 ;  /* 0x00000004250678a5 */ /* 0x000fe2000f8e0206 */
[----:B------:R-:W-:-:S05]  /*b4e0*/  PLOP3.LUT P2, PT, PT, PT, UP0, 0x80, 0x0 ;  /* 0x000000000000781c */ /* 0x000fca0003f4f008 */
[----:B------:R-:W-:Y:S01]  /*b4f0*/  IMAD.U32 R4, RZ, RZ, UR6 ;  /* 0x00000006ff047e24 */ /* 0x000fe2000f8e00ff */
[----:B------:R-:W-:Y:S01]  /*b500*/  MOV R5, UR7 ;  /* 0x0000000700057c02 */ /* 0x000fe20008000f00 */
[----:B------:R-:W-:Y:S02]  /*b510*/  ULDC.64 UR6, c[0x0][0xc08] ;  /* 0x0003020000067ab9 */ /* 0x000fe40000000a00 */
[----:B------:R-:W-:-:S04]  /*b520*/  UISETP.NE.U32.AND UP1, UPT, UR6, URZ, UPT ;  /* 0x0000003f0600728c */ /* 0x000fc8000bf25070 */
[----:B------:R-:W-:Y:S01]  /*b530*/  UISETP.NE.AND.EX UP1, UPT, UR7, URZ, UPT, UP1 ;  /* 0x0000003f0700728c */ /* 0x000fe2000bf25310 */
[----:B------:R-:W2:Y:S01]  /*b540*/  @P2 LDG.E R3, desc[UR52][R4.64] ;  /* 0x0000003404032981 */ /* 0x000ea2000c1e1900 */
[----:B------:R-:W-:-:S04]  /*b550*/  IMAD.U32 R0, RZ, RZ, UR4 ;  /* 0x00000004ff007e24 */ /* 0x000fc8000f8e00ff */
[----:B------:R-:W-:-:S05]  /*b560*/  PLOP3.LUT P3, PT, PT, PT, UP1, 0x80, 0x0 ;  /* 0x000000000000781c */ /* 0x000fca0003f6f018 */
[----:B------:R-:W-:Y:S02]  /*b570*/  @UP1 ULDC.64 UR6, c[0x0][0xc08] ;  /* 0x0003020000061ab9 */ /* 0x000fe40000000a00 */
[----:B------:R-:W-:-:S06]  /*b580*/  @UP1 UIMAD.WIDE UR6, UR37, 0x4, UR6 ;  /* 0x00000004250618a5 */ /* 0x000fcc000f8e0206 */
[----:B------:R-:W-:Y:S02]  /*b590*/  IMAD.U32 R6, RZ, RZ, UR6 ;  /* 0x00000006ff067e24 */ /* 0x000fe4000f8e00ff */
[----:B------:R-:W-:-:S05]  /*b5a0*/  IMAD.U32 R7, RZ, RZ, UR7 ;  /* 0x00000007ff077e24 */ /* 0x000fca000f8e00ff */
[----:B------:R1:W5:Y:S01]  /*b5b0*/  @P3 LDG.E R0, desc[UR52][R6.64] ;  /* 0x0000003406003981 */ /* 0x000362000c1e1900 */
[----:B0-----:R-:W-:Y:S01]  /*b5c0*/  ISETP.NE.AND P0, PT, R11, 0x1, PT ;  /* 0x000000010b00780c */ /* 0x001fe20003f05270 */
[----:B------:R-:W-:Y:S01]  /*b5d0*/  UMOV UR4, URZ ;  /* 0x0000003f00047c82 */ /* 0x000fe20008000000 */
[----:B------:R-:W-:Y:S01]  /*b5e0*/  USHF.R.S32.HI UR10, URZ, 0x1f, UR40 ;  /* 0x0000001f3f0a7899 */ /* 0x000fe20008011428 */
[----:B------:R-:W-:-:S10]  /*b5f0*/  ISETP.GE.AND P1, PT, R194, 0x80, PT ;  /* 0x00000080c200780c */ /* 0x000fd40003f26270 */
[----:B------:R-:W0:Y:S01]  /*b600*/  @P0 LDC R9, c[0x0][0xbec] ;  /* 0x0002fb00ff090b82 */ /* 0x000e220000000800 */
[----:B--2---:R-:W-:-:S13]  /*b610*/  @P2 R2UR UR4, R3 ;  /* 0x00000000030422ca */ /* 0x004fda00000e0000 */
[----:B------:R-:W-:Y:S01]  /*b620*/  USHF.R.S32.HI UR9, URZ, 0x1f, UR4 ;  /* 0x0000001f3f097899 */ /* 0x000fe20008011404 */
[----:B01----:R-:W-:Y:S11]  /*b630*/  @P3 BRA `(.L_x_226) ;  /* 0x0000000000103947 */ /* 0x003ff60003800000 */
[----:B------:R-:W-:Y:S05]  /*b640*/  @!P2 BRA `(.L_x_226) ;  /* 0x00000000000ca947 */ /* 0x000fea0003800000 */
[----:B------:R-:W2:Y:S04]  /*b650*/  LDG.E R3, desc[UR52][R4.64] ;  /* 0x0000003404037981 */ /* 0x000ea8000c1e1900 */
[----:B-----5:R-:W2:Y:S02]  /*b660*/  LDG.E R0, desc[UR52][R4.64+0x4] ;  /* 0x0000043404007981 */ /* 0x020ea4000c1e1900 */
[----:B--2---:R-:W-:-:S07]  /*b670*/  IMAD.IADD R0, R0, 0x1, -R3 ;  /* 0x0000000100007824 */ /* 0x004fce00078e0a03 */
.L_x_226:
[----:B------:R-:W-:Y:S01]  /*b680*/  USEL UR37, UR37, URZ, !UP0 ;  /* 0x0000003f25257287 */ /* 0x000fe2000c000000 */
[----:B------:R-:W-:Y:S01]  /*b690*/  BSSY B1, `(.L_x_227) ;  /* 0x000002d000017945 */ /* 0x000fe20003800000 */
[----:B------:R-:W-:-:S03]  /*b6a0*/  USEL UR38, UR38, URZ, !UP0 ;  /* 0x0000003f26267287 */ /* 0x000fc6000c000000 */
[----:B------:R-:W-:Y:S09]  /*b6b0*/  @P1 BRA `(.L_x_228) ;  /* 0x0000000000a81947 */ /* 0x000ff20003800000 */
[----:B------:R-:W0:Y:S01]  /*b6c0*/  S2R R4, SR_TID.X ;  /* 0x0000000000047919 */ /* 0x000e220000002100 */
[----:B------:R-:W1:Y:S01]  /*b6d0*/  LDC R6, c[0x0][0xbe8] ;  /* 0x0002fa00ff067b82 */ /* 0x000e620000000800 */
[----:B------:R-:W-:-:S04]  /*b6e0*/  IMAD.U32 R3, RZ, RZ, UR39 ;  /* 0x00000027ff037e24 */ /* 0x000fc8000f8e00ff */
[----:B0-----:R-:W-:Y:S02]  /*b6f0*/  IMAD R3, R3, 0x80, R4 ;  /* 0x0000008003037824 */ /* 0x001fe400078e0204 */
[----:B-1---5:R-:W-:Y:S02]  /*b700*/  IMAD R4, R0, R6, RZ ;  /* 0x0000000600047224 */ /* 0x022fe400078e02ff */
[----:B------:R-:W-:-:S05]  /*b710*/  VIADD R5, R3, 0xffffff80 ;  /* 0xffffff8003057836 */ /* 0x000fca0000000000 */
[----:B------:R-:W-:-:S13]  /*b720*/  ISETP.GE.AND P1, PT, R5, R4, PT ;  /* 0x000000040500720c */ /* 0x000fda0003f26270 */
[----:B------:R-:W-:Y:S05]  /*b730*/  @P1 BRA `(.L_x_228) ;  /* 0x0000000000881947 */ /* 0x000fea0003800000 */
[----:B------:R-:W-:Y:S01]  /*b740*/  ISETP.NE.AND P1, PT, R6, 0x1, PT ;  /* 0x000000010600780c */ /* 0x000fe20003f25270 */
[----:B------:R-:W-:Y:S01]  /*b750*/  ULDC.64 UR12, c[0x0][0xb90] ;  /* 0x0002e400000c7ab9 */ /* 0x000fe20000000a00 */
[----:B------:R-:W-:Y:S01]  /*b760*/  UMOV UR6, UR4 ;  /* 0x0000000400067c82 */ /* 0x000fe20008000000 */
[----:B------:R-:W-:Y:S01]  /*b770*/  UIMAD UR8, UR10, UR12, URZ ;  /* 0x0000000c0a0872a4 */ /* 0x000fe2000f8e023f */
[----:B------:R-:W-:Y:S02]  /*b780*/  UMOV UR7, UR9 ;  /* 0x0000000900077c82 */ /* 0x000fe40008000000 */
[----:B------:R-:W-:Y:S02]  /*b790*/  UIMAD.WIDE.U32 UR6, UR40, UR12, UR6 ;  /* 0x0000000c280672a5 */ /* 0x000fe4000f8e0006 */
[----:B------:R-:W-:-:S03]  /*b7a0*/  UIMAD UR8, UR40, UR13, UR8 ;  /* 0x0000000d280872a4 */ /* 0x000fc6000f8e0208 */
[----:B------:R-:W-:Y:S02]  /*b7b0*/  ULDC.64 UR12, c[0x0][0xb98] ;  /* 0x0002e600000c7ab9 */ /* 0x000fe40000000a00 */
[----:B------:R-:W0:Y:S01]  /*b7c0*/  @P1 LDC R4, c[0x0][0xbec] ;  /* 0x0002fb00ff041b82 */ /* 0x000e220000000800 */
[----:B------:R-:W-:Y:S02]  /*b7d0*/  UIADD3 UR7, UR7, UR8, URZ ;  /* 0x0000000807077290 */ /* 0x000fe4000fffe03f */
[----:B------:R-:W-:Y:S02]  /*b7e0*/  UIMAD UR8, UR38, UR12, URZ ;  /* 0x0000000c260872a4 */ /* 0x000fe4000f8e023f */
[----:B------:R-:W-:Y:S02]  /*b7f0*/  UIMAD.WIDE.U32 UR6, UR37, UR12, UR6 ;  /* 0x0000000c250672a5 */ /* 0x000fe4000f8e0006 */
[----:B------:R-:W-:Y:S01]  /*b800*/  UIMAD UR8, UR37, UR13, UR8 ;  /* 0x0000000d250872a4 */ /* 0x000fe2000f8e0208 */
[----:B------:R-:W1:Y:S02]  /*b810*/  @P1 LDC R8, c[0x0][0xbf0] ;  /* 0x0002fc00ff081b82 */ /* 0x000e640000000800 */
[----:B------:R-:W-:Y:S01]  /*b820*/  ULDC.64 UR12, c[0x0][0xb88] ;  /* 0x0002e200000c7ab9 */ /* 0x000fe20000000a00 */
[----:B0-----:R-:W-:-:S04]  /*b830*/  @P1 IMAD.HI.U32 R3, R5, R4, RZ ;  /* 0x0000000405031227 */ /* 0x001fc800078e00ff */
[----:B------:R-:W-:Y:S01]  /*b840*/  IMAD.MOV.U32 R4, RZ, RZ, R5 ;  /* 0x000000ffff047224 */ /* 0x000fe200078e0005 */
[----:B-1----:R-:W-:Y:S02]  /*b850*/  @P1 SHF.R.U32.HI R4, RZ, R8, R3 ;  /* 0x00000008ff041219 */ /* 0x002fe40000011603 */
[----:B------:R-:W-:-:S03]  /*b860*/  MOV R8, UR8 ;  /* 0x0000000800087c02 */ /* 0x000fc60008000f00 */
[----:B------:R-:W-:-:S04]  /*b870*/  IMAD.MOV R3, RZ, RZ, -R4 ;  /* 0x000000ffff037224 */ /* 0x000fc800078e0a04 */
[----:B------:R-:W-:Y:S01]  /*b880*/  IMAD R3, R6, R3, R5 ;  /* 0x0000000306037224 */ /* 0x000fe200078e0205 */
[----:B------:R-:W-:Y:S02]  /*b890*/  SHF.R.S32.HI R5, RZ, 0x1f, R4 ;  /* 0x0000001fff057819 */ /* 0x000fe40000011404 */
[----:B------:R-:W-:Y:S02]  /*b8a0*/  IADD3 R4, P1, R4, UR6, RZ ;  /* 0x0000000604047c10 */ /* 0x000fe4000ff3e0ff */
[----:B------:R-:W-:Y:S02]  /*b8b0*/  SHF.R.S32.HI R6, RZ, 0x1f, R3 ;  /* 0x0000001fff067819 */ /* 0x000fe40000011403 */
[----:B------:R-:W-:Y:S01]  /*b8c0*/  IADD3.X R5, R5, UR7, R8, P1, !PT ;  /* 0x0000000705057c10 */ /* 0x000fe20008ffe408 */
[----:B------:R-:W-:Y:S02]  /*b8d0*/  ULDC.64 UR6, c[0x0][0xb50] ;  /* 0x0002d40000067ab9 */ /* 0x000fe40000000a00 */
[----:B------:R-:W-:-:S02]  /*b8e0*/  IMAD R6, R6, UR12, RZ ;  /* 0x0000000c06067c24 */ /* 0x000fc4000f8e02ff */
[----:B------:R-:W-:-:S04]  /*b8f0*/  IMAD.WIDE.U32 R4, R3, UR12, R4 ;  /* 0x0000000c03047c25 */ /* 0x000fc8000f8e0004 */
[----:B------:R-:W-:Y:S01]  /*b900*/  IMAD R7, R3, UR13, R6 ;  /* 0x0000000d03077c24 */ /* 0x000fe2000f8e0206 */
[----:B------:R-:W-:-:S03]  /*b910*/  LEA R6, P1, R4, UR6, 0x2 ;  /* 0x0000000604067c11 */ /* 0x000fc6000f8210ff */
[----:B------:R-:W-:-:S05]  /*b920*/  IMAD.IADD R3, R5, 0x1, R7 ;  /* 0x0000000105037824 */ /* 0x000fca00078e0207 */
[----:B------:R-:W-:Y:S01]  /*b930*/  LEA.HI.X R7, R4, UR7, R3, 0x2, P1 ;  /* 0x0000000704077c11 */ /* 0x000fe200088f1403 */
[----:B------:R-:W-:-:S05]  /*b940*/  IMAD.MOV.U32 R3, RZ, RZ, -0x800000 ;  /* 0xff800000ff037424 */ /* 0x000fca00078e00ff */
[----:B------:R0:W-:Y:S02]  /*b950*/  STG.E desc[UR52][R6.64], R3 ;  /* 0x0000000306007986 */ /* 0x0001e4000c101934 */
.L_x_228:
[----:B------:R-:W-:Y:S05]  /*b960*/  BSYNC B1 ;  /* 0x0000000000017941 */ /* 0x000fea0003800000 */
.L_x_227:
[----:B------:R-:W-:Y:S01]  /*b970*/  ULDC.64 UR12, c[0x0][0xaa0] ;  /* 0x0002a800000c7ab9 */ /* 0x000fe20000000a00 */
[----:B------:R-:W1:Y:S01]  /*b980*/  @P0 LDC R5, c[0x0][0xbf0] ;  /* 0x0002fc00ff050b82 */ /* 0x000e620000000800 */
[----:B------:R-:W-:Y:S01]  /*b990*/  UIMAD UR8, UR9, UR12, URZ ;  /* 0x0000000c090872a4 */ /* 0x000fe2000f8e023f */
[----:B0-----:R-:W-:Y:S01]  /*b9a0*/  IMAD R3, R17, 0x20, R18 ;  /* 0x0000002011037824 */ /* 0x001fe200078e0212 */
[----:B------:R-:W-:Y:S01]  /*b9b0*/  UIMAD.WIDE.U32 UR6, UR4, UR12, URZ ;  /* 0x0000000c040672a5 */ /* 0x000fe2000f8e003f */
[----:B------:R-:W-:Y:S01]  /*b9c0*/  IMAD.U32 R8, RZ, RZ, UR39 ;  /* 0x00000027ff087e24 */ /* 0x000fe2000f8e00ff */
[----:B------:R-:W-:Y:S01]  /*b9d0*/  UIMAD UR8, UR4, UR13, UR8 ;  /* 0x0000000d040872a4 */ /* 0x000fe2000f8e0208 */
[----:B------:R-:W-:Y:S01]  /*b9e0*/  IMAD.U32 R13, RZ, RZ, UR39 ;  /* 0x00000027ff0d7e24 */ /* 0x000fe2000f8e00ff */
[----:B------:R-:W-:Y:S01]  /*b9f0*/  BSSY B1, `(.L_x_229) ;  /* 0x0000037000017945 */ /* 0x000fe20003800000 */
[----:B------:R-:W-:Y:S01]  /*ba00*/  ULDC.64 UR12, c[0x0][0xae8] ;  /* 0x0002ba00000c7ab9 */ /* 0x000fe20000000a00 */
[----:B------:R-:W-:Y:S01]  /*ba10*/  UIADD3 UR7, UR7, UR8, URZ ;  /* 0x0000000807077290 */ /* 0x000fe2000fffe03f */
[----:B------:R-:W-:Y:S01]  /*ba20*/  IMAD R8, R8, 0x80, R3 ;  /* 0x0000008008087824 */ /* 0x000fe200078e0203 */
[----:B------:R-:W-:-:S02]  /*ba30*/  UIMAD UR4, UR10, UR12, URZ ;  /* 0x0000000c0a0472a4 */ /* 0x000fc4000f8e023f */
[----:B------:R-:W-:Y:S01]  /*ba40*/  UIMAD.WIDE.U32 UR6, UR40, UR12, UR6 ;  /* 0x0000000c280672a5 */ /* 0x000fe2000f8e0006 */
[----:B------:R-:W-:Y:S01]  /*ba50*/  @P0 IMAD.HI.U32 R4, R8, R9, RZ ;  /* 0x0000000908040227 */ /* 0x000fe200078e00ff */
[----:B------:R-:W-:Y:S01]  /*ba60*/  UIMAD UR4, UR40, UR13, UR4 ;  /* 0x0000000d280472a4 */ /* 0x000fe2000f8e0204 */
[----:B------:R-:W-:Y:S02]  /*ba70*/  ULDC.64 UR8, c[0x0][0xaf0] ;  /* 0x0002bc0000087ab9 */ /* 0x000fe40000000a00 */
[----:B------:R-:W-:Y:S01]  /*ba80*/  IMAD.MOV.U32 R3, RZ, RZ, R8 ;  /* 0x000000ffff037224 */ /* 0x000fe200078e0008 */
[----:B------:R-:W-:Y:S02]  /*ba90*/  UIADD3 UR7, UR7, UR4, URZ ;  /* 0x0000000407077290 */ /* 0x000fe4000fffe03f */
[----:B------:R-:W-:Y:S02]  /*baa0*/  UIMAD UR4, UR38, UR8, URZ ;  /* 0x00000008260472a4 */ /* 0x000fe4000f8e023f */
[----:B------:R-:W-:Y:S01]  /*bab0*/  UIMAD.WIDE.U32 UR6, UR37, UR8, UR6 ;  /* 0x00000008250672a5 */ /* 0x000fe2000f8e0006 */
[----:B-1----:R-:W-:Y:S01]  /*bac0*/  @P0 SHF.R.U32.HI R3, RZ, R5, R4 ;  /* 0x00000005ff030219 */ /* 0x002fe20000011604 */
[----:B------:R-:W-:-:S03]  /*bad0*/  UIMAD UR4, UR37, UR9, UR4 ;  /* 0x00000009250472a4 */ /* 0x000fc6000f8e0204 */
[--C-:B------:R-:W-:Y:S01]  /*bae0*/  SHF.R.S32.HI R4, RZ, 0x1f, R3.reuse ;  /* 0x0000001fff047819 */ /* 0x100fe20000011403 */
[----:B------:R-:W-:Y:S01]  /*baf0*/  UIADD3 UR4, UR7, UR4, URZ ;  /* 0x0000000407047290 */ /* 0x000fe2000fffe03f */
[----:B------:R-:W-:Y:S01]  /*bb00*/  IMAD.MOV R7, RZ, RZ, -R3 ;  /* 0x000000ffff077224 */ /* 0x000fe200078e0a03 */
[----:B------:R-:W-:Y:S01]  /*bb10*/  ULDC.64 UR8, c[0x0][0xae0] ;  /* 0x0002b80000087ab9 */ /* 0x000fe20000000a00 */
[----:B------:R-:W-:Y:S02]  /*bb20*/  IMAD.U32 R5, RZ, RZ, UR7 ;  /* 0x00000007ff057e24 */ /* 0x000fe4000f8e00ff */
[----:B------:R-:W-:Y:S01]  /*bb30*/  IMAD R6, R4, UR8, RZ ;  /* 0x0000000804067c24 */ /* 0x000fe2000f8e02ff */
[----:B------:R-:W-:Y:S01]  /*bb40*/  MOV R5, UR4 ;  /* 0x0000000400057c02 */ /* 0x000fe20008000f00 */
[----:B------:R-:W-:Y:S01]  /*bb50*/  IMAD.U32 R4, RZ, RZ, UR6 ;  /* 0x00000006ff047e24 */ /* 0x000fe2000f8e00ff */
[----:B------:R-:W-:Y:S01]  /*bb60*/  ULDC.64 UR6, c[0x0][0xad8] ;  /* 0x0002b60000067ab9 */ /* 0x000fe20000000a00 */
[----:B------:R-:W-:-:S02]  /*bb70*/  IMAD R7, R11, R7, R8 ;  /* 0x000000070b077224 */ /* 0x000fc400078e0208 */
[C---:B------:R-:W-:Y:S02]  /*bb80*/  IMAD R9, R3.reuse, UR9, R6 ;  /* 0x0000000903097c24 */ /* 0x040fe4000f8e0206 */
[----:B------:R-:W-:Y:S01]  /*bb90*/  IMAD.WIDE.U32 R4, R3, UR8, R4 ;  /* 0x0000000803047c25 */ /* 0x000fe2000f8e0004 */
[----:B------:R-:W-:-:S03]  /*bba0*/  SHF.R.S32.HI R3, RZ, 0x1f, R7 ;  /* 0x0000001fff037819 */ /* 0x000fc60000011407 */
[----:B------:R-:W-:Y:S02]  /*bbb0*/  IMAD.IADD R5, R5, 0x1, R9 ;  /* 0x0000000105057824 */ /* 0x000fe400078e0209 */
[----:B------:R-:W-:Y:S02]  /*bbc0*/  IMAD R6, R3, UR6, RZ ;  /* 0x0000000603067c24 */ /* 0x000fe4000f8e02ff */
[----:B------:R-:W-:Y:S02]  /*bbd0*/  IMAD R8, R13, 0x80, R18 ;  /* 0x000000800d087824 */ /* 0x000fe400078e0212 */
[----:B-----5:R-:W-:Y:S02]  /*bbe0*/  IMAD R11, R0, R11, RZ ;  /* 0x0000000b000b7224 */ /* 0x020fe400078e02ff */
[C---:B------:R-:W-:Y:S02]  /*bbf0*/  IMAD R3, R7.reuse, UR7, R6 ;  /* 0x0000000707037c24 */ /* 0x040fe4000f8e0206 */
[----:B------:R-:W-:Y:S01]  /*bc00*/  IMAD.WIDE.U32 R4, R7, UR6, R4 ;  /* 0x0000000607047c25 */ /* 0x000fe2000f8e0004 */
[----:B------:R-:W-:Y:S01]  /*bc10*/  ISETP.GE.AND P2, PT, R8, R11, PT ;  /* 0x0000000b0800720c */ /* 0x000fe20003f46270 */
[----:B------:R-:W-:-:S02]  /*bc20*/  ULDC.64 UR6, c[0x0][0xa80] ;  /* 0x0002a00000067ab9 */ /* 0x000fc40000000a00 */
[----:B------:R-:W-:Y:S01]  /*bc30*/  IMAD.IADD R3, R5, 0x1, R3 ;  /* 0x0000000105037824 */ /* 0x000fe200078e0203 */
[----:B------:R-:W-:Y:S01]  /*bc40*/  LEA R6, P3, R4, UR6, 0x1 ;  /* 0x0000000604067c11 */ /* 0x000fe2000f8608ff */
[----:B------:R-:W-:-:S03]  /*bc50*/  VIADD R0, R8, 0x20 ;  /* 0x0000002008007836 */ /* 0x000fc60000000000 */
[----:B------:R-:W-:Y:S01]  /*bc60*/  LEA.HI.X R3, R4, UR7, R3, 0x1, P3 ;  /* 0x0000000704037c11 */ /* 0x000fe200098f0c03 */
[----:B------:R0:W1:Y:S01]  /*bc70*/  SHFL.IDX PT, R7, R6, RZ, 0x181f ;  /* 0x00181fff06077589 */ /* 0x00006200000e0000 */
[-C--:B------:R-:W-:Y:S01]  /*bc80*/  ISETP.GE.AND P1, PT, R0, R11.reuse, PT ;  /* 0x0000000b0000720c */ /* 0x080fe20003f26270 */
[----:B------:R-:W-:Y:S02]  /*bc90*/  VIADD R0, R8, 0x40 ;  /* 0x0000004008007836 */ /* 0x000fe40000000000 */
[----:B------:R0:W2:Y:S03]  /*bca0*/  SHFL.IDX PT, R5, R3, RZ, 0x181f ;  /* 0x00181fff03057589 */ /* 0x0000a600000e0000 */
[----:B------:R-:W-:Y:S01]  /*bcb0*/  ISETP.GE.AND P0, PT, R0, R11, PT ;  /* 0x0000000b0000720c */ /* 0x000fe20003f06270 */
[----:B------:R-:W-:-:S12]  /*bcc0*/  @P2 BRA `(.L_x_230) ;  /* 0x0000000000242947 */ /* 0x000fd80003800000 */
[----:B------:R-:W-:Y:S02]  /*bcd0*/  ULDC UR4, c[0x0][0xac8] ;  /* 0x0002b20000047ab9 */ /* 0x000fe40000000800 */
[----:B------:R-:W-:Y:S02]  /*bce0*/  ISETP.GE.AND P4, PT, R2, UR4, PT ;  /* 0x0000000402007c0c */ /* 0x000fe4000bf86270 */
[----:B------:R-:W-:-:S11]  /*bcf0*/  ISETP.GE.AND P5, PT, R16, UR4, PT ;  /* 0x0000000410007c0c */ /* 0x000fd6000bfa6270 */
[-C--:B-1----:R-:W-:Y:S02]  /*bd00*/  @!P4 LEA R12, P2, R2, R7.reuse, 0x1 ;  /* 0x00000007020cc211 */ /* 0x082fe400078408ff */
[----:B------:R-:W-:Y:S02]  /*bd10*/  @!P5 LEA R4, P3, R16, R7, 0x1 ;  /* 0x000000071004d211 */ /* 0x000fe400078608ff */
[-C--:B--2---:R-:W-:Y:S02]  /*bd20*/  @!P4 LEA.HI.X R13, R2, R5.reuse, R193, 0x1, P2 ;  /* 0x00000005020dc211 */ /* 0x084fe400010f0cc1 */
[----:B------:R-:W-:-:S03]  /*bd30*/  @!P5 LEA.HI.X R5, R16, R5, R192, 0x1, P3 ;  /* 0x000000051005d211 */ /* 0x000fc600018f0cc0 */
[----:B------:R3:W-:Y:S04]  /*bd40*/  @!P4 ST.E.128 desc[UR52][R12.64], RZ ;  /* 0x000000ff0c00c985 */ /* 0x0007e8000c101d34 */
[----:B------:R3:W-:Y:S02]  /*bd50*/  @!P5 ST.E.128 desc[UR52][R4.64], RZ ;  /* 0x000000ff0400d985 */ /* 0x0007e4000c101d34 */
.L_x_230:
[----:B------:R-:W-:Y:S05]  /*bd60*/  BSYNC B1 ;  /* 0x0000000000017941 */ /* 0x000fea0003800000 */
.L_x_229:
[----:B--23--:R2:W3:Y:S01]  /*bd70*/  SHFL.IDX PT, R5, R3, 0x1, 0x181f ;  /* 0x00381f0003057f89 */ /* 0x00c4e200000e0000 */
[----:B------:R-:W-:Y:S03]  /*bd80*/  BSSY B1, `(.L_x_231) ;  /* 0x000000c000017945 */ /* 0x000fe60003800000 */
[----:B-1----:R2:W1:Y:S01]  /*bd90*/  SHFL.IDX PT, R7, R6, 0x1, 0x181f ;  /* 0x00381f0006077f89 */ /* 0x00246200000e0000 */
[----:B------:R-:W-:Y:S05]  /*bda0*/  @P1 BRA `(.L_x_232) ;  /* 0x0000000000241947 */ /* 0x000fea0003800000 */
[----:B------:R-:W-:Y:S02]  /*bdb0*/  ULDC UR4, c[0x0][0xac8] ;  /* 0x0002b20000047ab9 */ /* 0x000fe40000000800 */
[----:B------:R-:W-:Y:S02]  /*bdc0*/  ISETP.GE.AND P3, PT, R2, UR4, PT ;  /* 0x0000000402007c0c */ /* 0x000fe4000bf66270 */
[----:B------:R-:W-:-:S11]  /*bdd0*/  ISETP.GE.AND P4, PT, R16, UR4, PT ;  /* 0x0000000410007c0c */ /* 0x000fd6000bf86270 */
[-C--:B-1----:R-:W-:Y:S02]  /*bde0*/  @!P3 LEA R12, P1, R2, R7.reuse, 0x1 ;  /* 0x00000007020cb211 */ /* 0x082fe400078208ff */
[----:B------:R-:W-:Y:S02]  /*bdf0*/  @!P4 LEA R4, P2, R16, R7, 0x1 ;  /* 0x000000071004c211 */ /* 0x000fe400078408ff */
[-C--:B---3--:R-:W-:Y:S02]  /*be00*/  @!P3 LEA.HI.X R13, R2, R5.reuse, R193, 0x1, P1 ;  /* 0x00000005020db211 */ /* 0x088fe400008f0cc1 */
[----:B------:R-:W-:-:S03]  /*be10*/  @!P4 LEA.HI.X R5, R16, R5, R192, 0x1, P2 ;  /* 0x000000051005c211 */ /* 0x000fc600010f0cc0 */
[----:B------:R4:W-:Y:S04]  /*be20*/  @!P3 ST.E.128 desc[UR52][R12.64], RZ ;  /* 0x000000ff0c00b985 */ /* 0x0009e8000c101d34 */
[----:B------:R4:W-:Y:S02]  /*be30*/  @!P4 ST.E.128 desc[UR52][R4.64], RZ ;  /* 0x000000ff0400c985 */ /* 0x0009e4000c101d34 */
.L_x_232:
[----:B------:R-:W-:Y:S05]  /*be40*/  BSYNC B1 ;  /* 0x0000000000017941 */ /* 0x000fea0003800000 */
.L_x_231:
[----:B---34-:R3:W4:Y:S01]  /*be50*/  SHFL.IDX PT, R5, R3, 0x2, 0x181f ;  /* 0x00581f0003057f89 */ /* 0x01872200000e0000 */
        /* <DEDUP_REMOVED lines=8> */
[-C--:B----4-:R-:W-:Y:S02]  /*bee0*/  @!P2 LEA.HI.X R13, R2, R5.reuse, R193, 0x1, P0 ;  /* 0x00000005020da211 */ /* 0x090fe400000f0cc1 */
[----:B------:R-:W-:-:S03]  /*bef0*/  @!P3 LEA.HI.X R5, R16, R5, R192, 0x1, P1 ;  /* 0x000000051005b211 */ /* 0x000fc600008f0cc0 */
[----:B------:R1:W-:Y:S04]  /*bf00*/  @!P2 ST.E.128 desc[UR52][R12.64], RZ ;  /* 0x000000ff0c00a985 */ /* 0x0003e8000c101d34 */
[----:B------:R1:W-:Y:S02]  /*bf10*/  @!P3 ST.E.128 desc[UR52][R4.64], RZ ;  /* 0x000000ff0400b985 */ /* 0x0003e4000c101d34 */
.L_x_234:
[----:B------:R-:W-:Y:S05]  /*bf20*/  BSYNC B1 ;  /* 0x0000000000017941 */ /* 0x000fea0003800000 */
.L_x_233:
[----:B------:R-:W-:Y:S01]  /*bf30*/  VIADD R0, R8, 0x60 ;  /* 0x0000006008007836 */ /* 0x000fe20000000000 */
[----:B0-23--:R-:W0:Y:S04]  /*bf40*/  SHFL.IDX PT, R3, R3, 0x3, 0x181f ;  /* 0x00781f0003037f89 */ /* 0x00de2800000e0000 */
[----:B------:R-:W-:Y:S01]  /*bf50*/  ISETP.GE.AND P0, PT, R0, R11, PT ;  /* 0x0000000b0000720c */ /* 0x000fe20003f06270 */
[----:B-1--4-:R1:W2:-:S12]  /*bf60*/  SHFL.IDX PT, R5, R6, 0x3, 0x181f ;  /* 0x00781f0006057f89 */ /* 0x01229800000e0000 */
[----:B-1----:R-:W-:Y:S05]  /*bf70*/  @P0 BRA `(.L_x_225) ;  /* 0x0000000000240947 */ /* 0x002fea0003800000 */
[----:B------:R-:W-:Y:S02]  /*bf80*/  ULDC UR4, c[0x0][0xac8] ;  /* 0x0002b20000047ab9 */ /* 0x000fe40000000800 */
[----:B------:R-:W-:Y:S02]  /*bf90*/  ISETP.GE.AND P2, PT, R2, UR4, PT ;  /* 0x0000000402007c0c */ /* 0x000fe4000bf46270 */
[----:B------:R-:W-:-:S11]  /*bfa0*/  ISETP.GE.AND P3, PT, R16, UR4, PT ;  /* 0x0000000410007c0c */ /* 0x000fd6000bf66270 */
[-C--:B--2---:R-:W-:Y:S02]  /*bfb0*/  @!P2 LEA R6, P0, R2, R5.reuse, 0x1 ;  /* 0x000000050206a211 */ /* 0x084fe400078008ff */
[----:B------:R-:W-:Y:S02]  /*bfc0*/  @!P3 LEA R4, P1, R16, R5, 0x1 ;  /* 0x000000051004b211 */ /* 0x000fe400078208ff */
[-C--:B0-----:R-:W-:Y:S02]  /*bfd0*/  @!P2 LEA.HI.X R7, R2, R3.reuse, R193, 0x1, P0 ;  /* 0x000000030207a211 */ /* 0x081fe400000f0cc1 */
[----:B------:R-:W-:-:S03]  /*bfe0*/  @!P3 LEA.HI.X R5, R16, R3, R192, 0x1, P1 ;  /* 0x000000031005b211 */ /* 0x000fc600008f0cc0 */
[----:B------:R0:W-:Y:S04]  /*bff0*/  @!P2 ST.E.128 desc[UR52][R6.64], RZ ;  /* 0x000000ff0600a985 */ /* 0x0001e8000c101d34 */
[----:B------:R0:W-:Y:S02]  /*c000*/  @!P3 ST.E.128 desc[UR52][R4.64], RZ ;  /* 0x000000ff0400b985 */ /* 0x0001e4000c101d34 */
.L_x_225:
[----:B------:R-:W-:Y:S05]  /*c010*/  BSYNC B0 ;  /* 0x0000000000007941 */ /* 0x000fea0003800000 */
.L_x_216:
[----:B------:R-:W-:Y:S02]  /*c020*/  ULDC UR4, c[0x0][0xc3c] ;  /* 0x00030f0000047ab9 */ /* 0x000fe40000000800 */
[----:B------:R-:W-:-:S13]  /*c030*/  ISETP.GE.AND P0, PT, R51, UR4, PT ;  /* 0x0000000433007c0c */ /* 0x000fda000bf06270 */
[----:B------:R-:W-:Y:S05]  /*c040*/  @!P0 BRA `(.L_x_235) ;  /* 0xffffff4c00448947 */ /* 0x000fea000383ffff */
[----:B------:R-:W-:Y:S05]  /*c050*/  EXIT ;  /* 0x000000000000794d */ /* 0x000fea0003800000 */
.L_x_188:
[----:B------:R-:W-:-:S08]  /*c060*/  NOP ;  /* 0x0000000000007918 */ /* 0x000fd00000000000 */
[----:B------:R-:W0:-:S00]  /*c070*/  USETMAXREG.DEALLOC.CTAPOOL 0x28 ;  /* 0x00000028000079c8 */ /* 0x000e0000080e0500 */
[----:B0-----:R-:W-:Y:S02]  /*c080*/  LOP3.LUT R0, R0, 0x3, RZ, 0xc0, !PT ;  /* 0x0000000300007812 */ /* 0x001fe400078ec0ff */
[----:B------:R-:W-:-:S04]  /*c090*/  LOP3.LUT R23, R23, 0xfffffdff, RZ, 0xc0, !PT ;  /* 0xfffffdff17177812 */ /* 0x000fc800078ec0ff */
[----:B------:R-:W0:Y:S02]  /*c0a0*/  SHFL.IDX PT, R0, R0, RZ, 0x1f ;  /* 0x00001fff00007589 */ /* 0x000e2400000e0000 */
[----:B0-----:R-:W-:-:S13]  /*c0b0*/  ISETP.NE.AND P0, PT, R0, RZ, PT ;  /* 0x000000ff0000720c */ /* 0x001fda0003f05270 */
[----:B------:R-:W-:Y:S01]  /*c0c0*/  @P0 BAR.SYNC.DEFER_BLOCKING 0x5, 0x180 ;  /* 0x0146000000000b1d */ /* 0x000fe20000010000 */
[----:B------:R-:W-:Y:S02]  /*c0d0*/  @P0 MOV R3, 0x400 ;  /* 0x0000040000030802 */ /* 0x000fe40000000f00 */
[----:B------:R-:W-:Y:S02]  /*c0e0*/  @P0 LOP3.LUT R23, R23, 0x200, RZ, 0xfc, !PT ;  /* 0x0000020017170812 */ /* 0x000fe400078efcff */
[----:B------:R-:W-:-:S05]  /*c0f0*/  @P0 LEA R2, R2, R3, 0x18 ;  /* 0x0000000302020211 */ /* 0x000fca00078ec0ff */
[----:B------:R-:W0:Y:S02]  /*c100*/  @P0 LDS.128 R16, [R2+0x298d0] ;  /* 0x0298d00002100984 */ /* 0x000e240000000c00 */
[----:B0-----:R-:W-:Y:S01]  /*c110*/  @P0 R2UR UR40, R19 ;  /* 0x00000000132802ca */ /* 0x001fe200000e0000 */
[----:B------:R-:W-:Y:S06]  /*c120*/  @P0 BAR.ARV 0x4, 0x180 ;  /* 0x0106000000000b1d */ /* 0x000fec0000002000 */
[----:B------:R-:W-:Y:S08]  /*c130*/  @P0 BRA `(.L_x_236) ;  /* 0x00000008000c0947 */ /* 0x000ff00003800000 */
[----:B------:R-:W0:Y:S01]  /*c140*/  S2R R4, SR_TID.X ;  /* 0x0000000000047919 */ /* 0x000e220000002100 */
[----:B------:R-:W-:Y:S01]  /*c150*/  ULDC UR4, c[0x0][0xc3c] ;  /* 0x00030f0000047ab9 */ /* 0x000fe20000000800 */
[----:B------:R-:W-:Y:S01]  /*c160*/  IMAD.MOV.U32 R0, RZ, RZ, RZ ;  /* 0x000000ffff007224 */ /* 0x000fe200078e00ff */
[----:B------:R-:W1:Y:S01]  /*c170*/  LDC R11, c[0x0][0xc38] ;  /* 0x00030e00ff0b7b82 */ /* 0x000e620000000800 */
[----:B0-----:R-:W-:-:S04]  /*c180*/  LOP3.LUT R5, R4, 0x1f, RZ, 0xc0, !PT ;  /* 0x0000001f04057812 */ /* 0x001fc800078ec0ff */
[----:B------:R-:W-:-:S04]  /*c190*/  ISETP.NE.AND P0, PT, R5, 0x1f, PT ;  /* 0x0000001f0500780c */ /* 0x000fc80003f05270 */
[----:B------:R-:W-:-:S13]  /*c1a0*/  ISETP.GE.OR P1, PT, R5, UR4, !P0 ;  /* 0x0000000405007c0c */ /* 0x000fda000c726670 */
[----:B------:R-:W0:Y:S02]  /*c1b0*/  @!P1 LDC.64 R2, c[0x0][0xc80] ;  /* 0x00032000ff029b82 */ /* 0x000e240000000a00 */
[----:B0-----:R-:W-:-:S05]  /*c1c0*/  @!P1 IMAD.WIDE.U32 R2, R5, 0x4, R2 ;  /* 0x0000000405029825 */ /* 0x001fca00078e0002 */
[----:B------:R-:W2:Y:S01]  /*c1d0*/  @!P1 LDG.E R0, desc[UR52][R2.64] ;  /* 0x0000003402009981 */ /* 0x000ea2000c1e1900 */
[C---:B------:R-:W-:Y:S01]  /*c1e0*/  ISETP.NE.AND P1, PT, R5.reuse, RZ, PT ;  /* 0x000000ff0500720c */ /* 0x040fe20003f25270 */
[----:B------:R-:W-:Y:S01]  /*c1f0*/  UMOV UR4, URZ ;  /* 0x0000003f00047c82 */ /* 0x000fe20008000000 */
[C---:B------:R-:W-:Y:S01]  /*c200*/  ISETP.GE.U32.AND P2, PT, R5.reuse, 0x2, PT ;  /* 0x000000020500780c */ /* 0x040fe20003f46070 */
[----:B------:R-:W-:Y:S01]  /*c210*/  IMAD.MOV.U32 R16, RZ, RZ, RZ ;  /* 0x000000ffff107224 */ /* 0x000fe200078e00ff */
[C---:B------:R-:W-:Y:S02]  /*c220*/  ISETP.GE.U32.AND P3, PT, R5.reuse, 0x4, PT ;  /* 0x000000040500780c */ /* 0x040fe40003f66070 */
[C---:B------:R-:W-:Y:S02]  /*c230*/  ISETP.GE.U32.AND P4, PT, R5.reuse, 0x8, PT ;  /* 0x000000080500780c */ /* 0x040fe40003f86070 */
[----:B------:R-:W-:Y:S01]  /*c240*/  ISETP.GE.U32.AND P5, PT, R5, 0x10, PT ;  /* 0x000000100500780c */ /* 0x000fe20003fa6070 */
[----:B--2---:R-:W0:Y:S02]  /*c250*/  SHFL.UP PT, R4, R0, 0x1, RZ ;  /* 0x0420000000047989 */ /* 0x004e2400000e00ff */
[----:B0-----:R-:W-:-:S05]  /*c260*/  SEL R7, R4, RZ, P1 ;  /* 0x000000ff04077207 */ /* 0x001fca0000800000 */
[----:B------:R-:W-:-:S05]  /*c270*/  IMAD.IADD R7, R0, 0x1, R7 ;  /* 0x0000000100077824 */ /* 0x000fca00078e0207 */
[----:B------:R-:W0:Y:S02]  /*c280*/  SHFL.UP PT, R4, R7, 0x2, RZ ;  /* 0x0440000007047989 */ /* 0x000e2400000e00ff */
[----:B0-----:R-:W-:-:S04]  /*c290*/  SEL R4, R4, RZ, P2 ;  /* 0x000000ff04047207 */ /* 0x001fc80001000000 */
[----:B------:R-:W-:-:S05]  /*c2a0*/  IADD3 R4, R7, R4, RZ ;  /* 0x0000000407047210 */ /* 0x000fca0007ffe0ff */
[----:B------:R-:W0:Y:S02]  /*c2b0*/  SHFL.UP PT, R6, R4, 0x4, RZ ;  /* 0x0480000004067989 */ /* 0x000e2400000e00ff */
[----:B0-----:R-:W-:-:S05]  /*c2c0*/  SEL R3, R6, RZ, P3 ;  /* 0x000000ff06037207 */ /* 0x001fca0001800000 */
[----:B------:R-:W-:-:S05]  /*c2d0*/  IMAD.IADD R3, R4, 0x1, R3 ;  /* 0x0000000104037824 */ /* 0x000fca00078e0203 */
[----:B------:R-:W0:Y:S02]  /*c2e0*/  SHFL.UP PT, R2, R3, 0x8, RZ ;  /* 0x0500000003027989 */ /* 0x000e2400000e00ff */
[----:B0-----:R-:W-:-:S05]  /*c2f0*/  SEL R2, R2, RZ, P4 ;  /* 0x000000ff02027207 */ /* 0x001fca0002000000 */
[----:B------:R-:W-:-:S05]  /*c300*/  IMAD.IADD R2, R3, 0x1, R2 ;  /* 0x0000000103027824 */ /* 0x000fca00078e0202 */
[----:B------:R-:W0:Y:S02]  /*c310*/  SHFL.UP PT, R6, R2, 0x10, RZ ;  /* 0x0600000002067989 */ /* 0x000e2400000e00ff */
[----:B0-----:R-:W-:-:S05]  /*c320*/  SEL R7, R6, RZ, P5 ;  /* 0x000000ff06077207 */ /* 0x001fca0002800000 */
[----:B------:R-:W-:Y:S02]  /*c330*/  IMAD.IADD R6, R2, 0x1, R7 ;  /* 0x0000000102067824 */ /* 0x000fe400078e0207 */
[----:B------:R-:W0:Y:S03]  /*c340*/  S2R R7, SR_CTAID.X ;  /* 0x0000000000077919 */ /* 0x000e260000002500 */
[----:B------:R-:W1:Y:S02]  /*c350*/  SHFL.IDX PT, R4, R6, 0x1f, 0x1f ;  /* 0x03e01f0006047f89 */ /* 0x000e6400000e0000 */
[----:B-1----:R-:W-:-:S04]  /*c360*/  IMAD R4, R4, R11, RZ ;  /* 0x0000000b04047224 */ /* 0x002fc800078e02ff */
[----:B------:R-:W-:Y:S01]  /*c370*/  IMAD.MOV.U32 R3, RZ, RZ, R4 ;  /* 0x000000ffff037224 */ /* 0x000fe200078e0004 */
[----:B0-----:R-:W-:-:S13]  /*c380*/  ISETP.GT.AND P6, PT, R4, R7, PT ;  /* 0x000000070400720c */ /* 0x001fda0003fc4270 */
[----:B------:R-:W-:Y:S05]  /*c390*/  @P6 BRA `(.L_x_237) ;  /* 0x0000000000946947 */ /* 0x000fea0003800000 */
[----:B------:R-:W-:Y:S01]  /*c3a0*/  IMAD.MOV.U32 R4, RZ, RZ, R3 ;  /* 0x000000ffff047224 */ /* 0x000fe200078e0003 */
[----:B------:R-:W-:Y:S01]  /*c3b0*/  UMOV UR4, URZ ;  /* 0x0000003f00047c82 */ /* 0x000fe20008000000 */
[----:B------:R-:W-:-:S05]  /*c3c0*/  ULDC UR5, c[0x0][0xc3c] ;  /* 0x00030f0000057ab9 */ /* 0x000fca0000000800 */
.L_x_241:
[----:B------:R-:W-:-:S04]  /*c3d0*/  UIADD3 UR4, UR4, 0x1f, URZ ;  /* 0x0000001f04047890 */ /* 0x000fc8000fffe03f */
[----:B------:R-:W-:-:S06]  /*c3e0*/  UISETP.GE.AND UP0, UPT, UR4, UR5, UPT ;  /* 0x000000050400728c */ /* 0x000fcc000bf06270 */
[----:B------:R-:W-:-:S13]  /*c3f0*/  PLOP3.LUT P6, PT, PT, PT, UP0, 0x40, 0x0 ;  /* 0x000000000000781c */ /* 0x000fda0003fce808 */
[----:B------:R-:W-:Y:S05]  /*c400*/  @!P6 BRA `(.L_x_238) ;  /* 0x00000004002ce947 */ /* 0x000fea0003800000 */
[----:B------:R-:W-:Y:S01]  /*c410*/  VIADD R9, R5, UR4 ;  /* 0x0000000405097c36 */ /* 0x000fe20008000000 */
[----:B------:R-:W-:Y:S01]  /*c420*/  BSSY B0, `(.L_x_239) ;  /* 0x0000007000007945 */ /* 0x000fe20003800000 */
[----:B------:R-:W-:-:S03]  /*c430*/  IMAD.MOV.U32 R0, RZ, RZ, RZ ;  /* 0x000000ffff007224 */ /* 0x000fc600078e00ff */
[----:B------:R-:W-:-:S13]  /*c440*/  ISETP.GE.OR P6, PT, R9, UR5, !P0 ;  /* 0x0000000509007c0c */ /* 0x000fda000c7c6670 */
[----:B------:R-:W-:Y:S05]  /*c450*/  @P6 BRA `(.L_x_240) ;  /* 0x00000000000c6947 */ /* 0x000fea0003800000 */
[----:B------:R-:W0:Y:S02]  /*c460*/  LDC.64 R2, c[0x0][0xc80] ;  /* 0x00032000ff027b82 */ /* 0x000e240000000a00 */
[----:B0-----:R-:W-:-:S05]  /*c470*/  IMAD.WIDE R2, R9, 0x4, R2 ;  /* 0x0000000409027825 */ /* 0x001fca00078e0202 */
[----:B------:R0:W5:Y:S02]  /*c480*/  LDG.E R0, desc[UR52][R2.64] ;  /* 0x0000003402007981 */ /* 0x000164000c1e1900 */
.L_x_240:
[----:B------:R-:W-:Y:S05]  /*c490*/  BSYNC B0 ;  /* 0x0000000000007941 */ /* 0x000fea0003800000 */
.L_x_239:
[----:B0----5:R-:W0:Y:S02]  /*c4a0*/  SHFL.UP PT, R2, R0, 0x1, RZ ;  /* 0x0420000000027989 */ /* 0x021e2400000e00ff */
        /* <DEDUP_REMOVED lines=14> */
[----:B------:R-:W0:Y:S03]  /*c590*/  LDC R11, c[0x0][0xc38] ;  /* 0x00030e00ff0b7b82 */ /* 0x000e260000000800 */
[----:B------:R-:W0:Y:S02]  /*c5a0*/  SHFL.IDX PT, R3, R6, 0x1f, 0x1f ;  /* 0x03e01f0006037f89 */ /* 0x000e2400000e0000 */
[----:B0-----:R-:W-:-:S04]  /*c5b0*/  IMAD R3, R3, R11, RZ ;  /* 0x0000000b03037224 */ /* 0x001fc800078e02ff */
[----:B------:R-:W-:-:S05]  /*c5c0*/  IMAD.IADD R4, R3, 0x1, R4 ;  /* 0x0000000103047824 */ /* 0x000fca00078e0204 */
[----:B------:R-:W-:-:S13]  /*c5d0*/  ISETP.GT.AND P6, PT, R4, R7, PT ;  /* 0x000000070400720c */ /* 0x000fda0003fc4270 */
[----:B------:R-:W-:Y:S05]  /*c5e0*/  @!P6 BRA `(.L_x_241) ;  /* 0xfffffffc0078e947 */ /* 0x000fea000383ffff */
.L_x_237:
[----:B------:R-:W-:-:S04]  /*c5f0*/  IMAD.IADD R8, R4, 0x1, -R3 ;  /* 0x0000000104087824 */ /* 0x000fc800078e0a03 */
[----:B------:R-:W-:-:S05]  /*c600*/  IMAD R2, R6, R11, R8 ;  /* 0x0000000b06027224 */ /* 0x000fca00078e0208 */
[----:B------:R-:W-:-:S13]  /*c610*/  ISETP.GT.AND P0, PT, R2, R7, PT ;  /* 0x000000070200720c */ /* 0x000fda0003f04270 */
[----:B------:R-:W-:Y:S02]  /*c620*/  VOTEU.ANY UR5, UPT, !P0 ;  /* 0x0000000000057886 */ /* 0x000fe400040e0100 */
[----:B------:R-:W-:Y:S02]  /*c630*/  UPOPC UR40, UR5 ;  /* 0x00000005002872bf */ /* 0x000fe40008000000 */
[----:B------:R-:W-:-:S04]  /*c640*/  ISETP.NE.AND P0, PT, RZ, UR5, PT ;  /* 0x00000005ff007c0c */ /* 0x000fc8000bf05270 */
[----:B------:R-:W-:-:S05]  /*c650*/  IMAD.U32 R13, RZ, RZ, UR40 ;  /* 0x00000028ff0d7e24 */ /* 0x000fca000f8e00ff */
[----:B------:R-:W0:Y:S02]  /*c660*/  SHFL.IDX PT, R10, R0, R13, 0x1f ;  /* 0x00001f0d000a7589 */ /* 0x000e2400000e0000 */
[----:B0-----:R-:W-:-:S04]  /*c670*/  IABS R9, R10 ;  /* 0x0000000a00097213 */ /* 0x001fc80000000000 */
[----:B------:R-:W0:Y:S08]  /*c680*/  I2F.RP R4, R9 ;  /* 0x0000000900047306 */ /* 0x000e300000209400 */
[----:B0-----:R-:W0:Y:S02]  /*c690*/  MUFU.RCP R4, R4 ;  /* 0x0000000400047308 */ /* 0x001e240000001000 */
[----:B0-----:R-:W-:-:S06]  /*c6a0*/  VIADD R2, R4, 0xffffffe ;  /* 0x0ffffffe04027836 */ /* 0x001fcc0000000000 */
[----:B------:R0:W1:Y:S01]  /*c6b0*/  F2I.FTZ.U32.TRUNC.NTZ R3, R2 ;  /* 0x0000000200037305 */ /* 0x000062000021f000 */
[----:B------:R-:W-:Y:S05]  /*c6c0*/  @!P0 BRA `(.L_x_242) ;  /* 0x00000000000c8947 */ /* 0x000fea0003800000 */
[----:B------:R-:W-:-:S06]  /*c6d0*/  UIADD3 UR5, UR40, -0x1, URZ ;  /* 0xffffffff28057890 */ /* 0x000fcc000fffe03f */
[----:B------:R-:W-:-:S05]  /*c6e0*/  IMAD.U32 R13, RZ, RZ, UR5 ;  /* 0x00000005ff0d7e24 */ /* 0x000fca000f8e00ff */
[----:B------:R2:W3:Y:S02]  /*c6f0*/  SHFL.IDX PT, R16, R6, R13, 0x1f ;  /* 0x00001f0d06107589 */ /* 0x0004e400000e0000 */
.L_x_242:
[----:B---3--:R-:W-:Y:S01]  /*c700*/  IMAD R16, R16, R11, R8 ;  /* 0x0000000b10107224 */ /* 0x008fe200078e0208 */
[----:B0-----:R-:W-:Y:S01]  /*c710*/  IABS R2, R10 ;  /* 0x0000000a00027213 */ /* 0x001fe20000000000 */
[----:B-1----:R-:W-:Y:S01]  /*c720*/  IMAD.MOV R0, RZ, RZ, -R3 ;  /* 0x000000ffff007224 */ /* 0x002fe200078e0a03 */
[----:B------:R-:W-:Y:S02]  /*c730*/  UIADD3 UR40, UR40, UR4, URZ ;  /* 0x0000000428287290 */ /* 0x000fe4000fffe03f */
[----:B------:R-:W-:Y:S01]  /*c740*/  IADD3 R11, -R16, R7, RZ ;  /* 0x00000007100b7210 */ /* 0x000fe20007ffe1ff */
[----:B------:R-:W-:Y:S02]  /*c750*/  IMAD.MOV R4, RZ, RZ, -R2 ;  /* 0x000000ffff047224 */ /* 0x000fe400078e0a02 */
[----:B------:R-:W-:Y:S01]  /*c760*/  IMAD R7, R0, R9, RZ ;  /* 0x0000000900077224 */ /* 0x000fe200078e02ff */
[----:B------:R-:W-:Y:S01]  /*c770*/  IABS R0, R11 ;  /* 0x0000000b00007213 */ /* 0x000fe20000000000 */
[----:B------:R-:W-:-:S04]  /*c780*/  IMAD.MOV.U32 R2, RZ, RZ, RZ ;  /* 0x000000ffff027224 */ /* 0x000fc800078e00ff */
[----:B------:R-:W-:-:S04]  /*c790*/  IMAD.HI.U32 R2, R3, R7, R2 ;  /* 0x0000000703027227 */ /* 0x000fc800078e0002 */
[----:B------:R-:W-:Y:S02]  /*c7a0*/  IMAD.MOV.U32 R3, RZ, RZ, R0 ;  /* 0x000000ffff037224 */ /* 0x000fe400078e0000 */
[----:B------:R-:W-:Y:S02]  /*c7b0*/  IMAD.MOV.U32 R0, RZ, RZ, R4 ;  /* 0x000000ffff007224 */ /* 0x000fe400078e0004 */
[----:B------:R-:W-:-:S04]  /*c7c0*/  IMAD.HI.U32 R2, R2, R3, RZ ;  /* 0x0000000302027227 */ /* 0x000fc800078e00ff */
[----:B------:R-:W-:-:S05]  /*c7d0*/  IMAD R0, R2, R0, R3 ;  /* 0x0000000002007224 */ /* 0x000fca00078e0203 */
[----:B------:R-:W-:-:S13]  /*c7e0*/  ISETP.GT.U32.AND P1, PT, R9, R0, PT ;  /* 0x000000000900720c */ /* 0x000fda0003f24070 */
[----:B------:R-:W-:Y:S02]  /*c7f0*/  @!P1 IMAD.IADD R0, R0, 0x1, -R9 ;  /* 0x0000000100009824 */ /* 0x000fe400078e0a09 */
[----:B------:R-:W-:Y:S01]  /*c800*/  @!P1 VIADD R2, R2, 0x1 ;  /* 0x0000000102029836 */ /* 0x000fe20000000000 */
[----:B------:R-:W-:Y:S02]  /*c810*/  ISETP.NE.AND P1, PT, R10, RZ, PT ;  /* 0x000000ff0a00720c */ /* 0x000fe40003f25270 */
[----:B------:R-:W-:Y:S02]  /*c820*/  ISETP.GE.U32.AND P0, PT, R0, R9, PT ;  /* 0x000000090000720c */ /* 0x000fe40003f06070 */
[----:B------:R-:W-:-:S04]  /*c830*/  LOP3.LUT R0, R11, R10, RZ, 0x3c, !PT ;  /* 0x0000000a0b007212 */ /* 0x000fc800078e3cff */
[----:B------:R-:W-:-:S07]  /*c840*/  ISETP.GE.AND P2, PT, R0, RZ, PT ;  /* 0x000000ff0000720c */ /* 0x000fce0003f46270 */
[----:B------:R-:W-:-:S06]  /*c850*/  @P0 VIADD R2, R2, 0x1 ;  /* 0x0000000102020836 */ /* 0x000fcc0000000000 */
[----:B------:R-:W-:Y:S01]  /*c860*/  @!P2 IMAD.MOV R2, RZ, RZ, -R2 ;  /* 0x000000ffff02a224 */ /* 0x000fe200078e0a02 */
[----:B------:R-:W-:-:S04]  /*c870*/  @!P1 LOP3.LUT R2, RZ, R10, RZ, 0x33, !PT ;  /* 0x0000000aff029212 */ /* 0x000fc800078e33ff */
[----:B------:R-:W-:Y:S01]  /*c880*/  MOV R18, R2 ;  /* 0x0000000200127202 */ /* 0x000fe20000000f00 */
[----:B------:R-:W-:-:S04]  /*c890*/  IMAD.MOV R17, RZ, RZ, -R2 ;  /* 0x000000ffff117224 */ /* 0x000fc800078e0a02 */
[----:B------:R-:W-:Y:S01]  /*c8a0*/  IMAD R17, R10, R17, R11 ;  /* 0x000000110a117224 */ /* 0x000fe200078e020b */
[----:B------:R-:W-:Y:S06]  /*c8b0*/  BRA `(.L_x_243) ;  /* 0x0000000000107947 */ /* 0x000fec0003800000 */
.L_x_238:
[----:B------:R-:W-:Y:S01]  /*c8c0*/  IMAD.MOV.U32 R16, RZ, RZ, R7 ;  /* 0x000000ffff107224 */ /* 0x000fe200078e0007 */
[----:B------:R-:W-:Y:S01]  /*c8d0*/  ULDC UR40, c[0x0][0xc3c] ;  /* 0x00030f0000287ab9 */ /* 0x000fe20000000800 */
[----:B------:R-:W-:Y:S02]  /*c8e0*/  IMAD.MOV.U32 R17, RZ, RZ, RZ ;  /* 0x000000ffff117224 */ /* 0x000fe400078e00ff */
[----:B------:R-:W-:-:S07]  /*c8f0*/  IMAD.MOV.U32 R18, RZ, RZ, RZ ;  /* 0x000000ffff127224 */ /* 0x000fce00078e00ff */
.L_x_243:
[----:B------:R-:W-:Y:S01]  /*c900*/  ISETP.NE.AND P0, PT, R5, RZ, PT ;  /* 0x000000ff0500720c */ /* 0x000fe20003f05270 */
[----:B------:R-:W-:-:S12]  /*c910*/  IMAD.U32 R19, RZ, RZ, UR40 ;  /* 0x00000028ff137e24 */ /* 0x000fd8000f8e00ff */
[----:B------:R-:W0:Y:S01]  /*c920*/  @!P0 S2R R3, SR_CgaCtaId ;  /* 0x0000000000038919 */ /* 0x000e220000008800 */
[----:B------:R-:W-:-:S04]  /*c930*/  @!P0 MOV R0, 0x400 ;  /* 0x0000040000008802 */ /* 0x000fc80000000f00 */
[----:B0-----:R-:W-:-:S05]  /*c940*/  @!P0 LEA R0, R3, R0, 0x18 ;  /* 0x0000000003008211 */ /* 0x001fca00078ec0ff */
[----:B------:R0:W-:Y:S01]  /*c950*/  @!P0 STS.128 [R0+0x298d0], R16 ;  /* 0x0298d01000008388 */ /* 0x0001e20000000c00 */
[----:B------:R-:W-:Y:S06]  /*c960*/  BAR.ARV 0x5, 0x180 ;  /* 0x0146000000007b1d */ /* 0x000fec0000002000 */
.L_x_236:
[----:B------:R-:W-:Y:S01]  /*c970*/  ULDC UR4, c[0x0][0xc3c] ;  /* 0x00030f0000047ab9 */ /* 0x000fe20000000800 */
[----:B------:R1:W-:Y:S01]  /*c980*/  STL [R1+0x1c], RZ ;  /* 0x00001cff01007387 */ /* 0x0003e20000100800 */
[----:B------:R-:W-:Y:S01]  /*c990*/  UISETP.GE.AND UP0, UPT, UR40, UR4, UPT ;  /* 0x000000042800728c */ /* 0x000fe2000bf06270 */
[----:B------:R-:W-:Y:S02]  /*c9a0*/  IMAD.MOV.U32 R33, RZ, RZ, 0x1 ;  /* 0x00000001ff217424 */ /* 0x000fe400078e00ff */
[----:B------:R-:W-:-:S03]  /*c9b0*/  IMAD.MOV.U32 R28, RZ, RZ, RZ ;  /* 0x000000ffff1c7224 */ /* 0x000fc600078e00ff */
[----:B------:R-:W-:-:S13]  /*c9c0*/  PLOP3.LUT P0, PT, PT, PT, UP0, 0x80, 0x0 ;  /* 0x000000000000781c */ /* 0x000fda0003f0f008 */
[----:B-1----:R-:W-:Y:S05]  /*c9d0*/  @P0 BRA `(.L_x_244) ;  /* 0x0000005400e00947 */ /* 0x002fea0003800000 */
[----:B------:R-:W1:Y:S01]  /*c9e0*/  S2R R14, SR_TID.X ;  /* 0x00000000000e7919 */ /* 0x000e620000002100 */
[----:B------:R-:W3:Y:S01]  /*c9f0*/  S2UR UR4, SR_CgaCtaId ;  /* 0x00000000000479c3 */ /* 0x000ee20000008800 */
[----:B------:R-:W-:Y:S01]  /*ca00*/  MOV R22, 0x400 ;  /* 0x0000040000167802 */ /* 0x000fe20000000f00 */
[----:B------:R-:W-:Y:S01]  /*ca10*/  IMAD.MOV.U32 R36, RZ, RZ, 0x40 ;  /* 0x00000040ff247424 */ /* 0x000fe200078e00ff */
[----:B------:R-:W-:Y:S01]  /*ca20*/  ULOP3.LUT UR46, UR36, 0x2, URZ, 0xfc, !UPT ;  /* 0x00000002242e7892 */ /* 0x000fe2000f8efc3f */
[----:B------:R-:W-:Y:S01]  /*ca30*/  IMAD.MOV.U32 R33, RZ, RZ, 0x1 ;  /* 0x00000001ff217424 */ /* 0x000fe200078e00ff */
[----:B------:R-:W-:Y:S01]  /*ca40*/  ULOP3.LUT UR48, UR36, 0x1, URZ, 0xfc, !UPT ;  /* 0x0000000124307892 */ /* 0x000fe2000f8efc3f */
[----:B------:R-:W-:Y:S01]  /*ca50*/  IMAD.MOV.U32 R28, RZ, RZ, RZ ;  /* 0x000000ffff1c7224 */ /* 0x000fe200078e00ff */
[----:B------:R-:W-:Y:S01]  /*ca60*/  ULDC UR49, c[0x0][0xc] ;  /* 0x0000030000317ab9 */ /* 0x000fe20000000800 */
[C---:B-1----:R-:W-:Y:S01]  /*ca70*/  IMAD.SHL.U32 R4, R14.reuse, 0x10, RZ ;  /* 0x000000100e047824 */ /* 0x042fe200078e00ff */
[C---:B--2---:R-:W-:Y:S01]  /*ca80*/  LOP3.LUT R13, R14.reuse, 0x7f, RZ, 0xc0, !PT ;  /* 0x0000007f0e0d7812 */ /* 0x044fe200078ec0ff */
[C---:B------:R-:W-:Y:S01]  /*ca90*/  IMAD.SHL.U32 R3, R14.reuse, 0x2, RZ ;  /* 0x000000020e037824 */ /* 0x040fe200078e00ff */
[C---:B------:R-:W-:Y:S01]  /*caa0*/  R2P PR, R14.reuse, 0x14 ;  /* 0x000000140e007804 */ /* 0x040fe20000000000 */
[----:B------:R-:W-:Y:S01]  /*cab0*/  IMAD.SHL.U32 R11, R14, 0x4, RZ ;  /* 0x000000040e0b7824 */ /* 0x000fe200078e00ff */
[----:B0-----:R-:W-:-:S02]  /*cac0*/  LOP3.LUT R0, R4, 0x1b0, RZ, 0xc0, !PT ;  /* 0x000001b004007812 */ /* 0x001fc400078ec0ff */
[----:B------:R-:W-:Y:S02]  /*cad0*/  SHF.R.U32.HI R2, RZ, 0x5, R13 ;  /* 0x00000005ff027819 */ /* 0x000fe4000001160d */
[----:B------:R-:W-:Y:S01]  /*cae0*/  LOP3.LUT R10, R0, 0x30, R3, 0x78, !PT ;  /* 0x00000030000a7812 */ /* 0x000fe200078e7803 */
[C---:B------:R-:W-:Y:S01]  /*caf0*/  IMAD.SHL.U32 R0, R14.reuse, 0x20, RZ ;  /* 0x000000200e007824 */ /* 0x040fe200078e00ff */
[----:B------:R-:W-:Y:S01]  /*cb00*/  SHF.L.U32 R3, R14, 0x7, RZ ;  /* 0x000000070e037819 */ /* 0x000fe200000006ff */
[----:B------:R-:W-:Y:S01]  /*cb10*/  IMAD.SHL.U32 R7, R2, 0x200, RZ ;  /* 0x0000020002077824 */ /* 0x000fe200078e00ff */
[----:B------:R-:W-:Y:S02]  /*cb20*/  LOP3.LUT R37, R4, 0x30, RZ, 0xc0, !PT ;  /* 0x0000003004257812 */ /* 0x000fe400078ec0ff */
[----:B------:R-:W-:Y:S02]  /*cb30*/  LOP3.LUT R5, R3, 0x380, RZ, 0xc0, !PT ;  /* 0x0000038003057812 */ /* 0x000fe400078ec0ff */
[----:B------:R-:W-:-:S02]  /*cb40*/  LOP3.LUT R6, R0, 0x80, RZ, 0xc0, !PT ;  /* 0x0000008000067812 */ /* 0x000fc400078ec0ff */
[----:B------:R-:W-:Y:S01]  /*cb50*/  LOP3.LUT R9, R0, 0x380, RZ, 0xc0, !PT ;  /* 0x0000038000097812 */ /* 0x000fe200078ec0ff */
[----:B------:R-:W-:Y:S01]  /*cb60*/  IMAD R5, R2, 0x10, R5 ;  /* 0x0000001002057824 */ /* 0x000fe200078e0205 */
[----:B------:R-:W-:Y:S01]  /*cb70*/  LOP3.LUT R6, R6, 0x10, R14, 0xf8, !PT ;  /* 0x0000001006067812 */ /* 0x000fe200078ef80e */
[----:B------:R-:W-:Y:S01]  /*cb80*/  IMAD.SHL.U32 R2, R2, 0x400, RZ ;  /* 0x0000040002027824 */ /* 0x000fe200078e00ff */
[----:B------:R-:W-:Y:S02]  /*cb90*/  LOP3.LUT R35, R9, 0x30, R4, 0xf8, !PT ;  /* 0x0000003009237812 */ /* 0x000fe400078ef804 */
[----:B------:R-:W-:Y:S02]  /*cba0*/  LOP3.LUT R9, R7, 0x60, R0, 0xf8, !PT ;  /* 0x0000006007097812 */ /* 0x000fe400078ef800 */
[----:B------:R-:W-:Y:S02]  /*cbb0*/  LOP3.LUT R8, R6, 0x10, R11, 0x78, !PT ;  /* 0x0000001006087812 */ /* 0x000fe400078e780b */
[----:B------:R-:W-:-:S02]  /*cbc0*/  LOP3.LUT R6, R5, 0x70, R4, 0x78, !PT ;  /* 0x0000007005067812 */ /* 0x000fc400078e7804 */
[----:B------:R-:W-:Y:S02]  /*cbd0*/  LOP3.LUT R7, R7, 0x40, R4, 0xf8, !PT ;  /* 0x0000004007077812 */ /* 0x000fe400078ef804 */
[----:B------:R-:W-:Y:S02]  /*cbe0*/  LOP3.LUT R9, R9, 0x100, R0, 0xf8, !PT ;  /* 0x0000010009097812 */ /* 0x000fe400078ef800 */
[----:B------:R-:W-:Y:S02]  /*cbf0*/  LOP3.LUT R5, R6, 0xc00, R3, 0xf8, !PT ;  /* 0x00000c0006057812 */ /* 0x000fe400078ef803 */
[----:B------:R-:W-:Y:S02]  /*cc00*/  LOP3.LUT R12, R7, R10, RZ, 0xfc, !PT ;  /* 0x0000000a070c7212 */ /* 0x000fe400078efcff */
[----:B------:R-:W-:Y:S01]  /*cc10*/  LOP3.LUT R3, R9, R8, RZ, 0xfc, !PT ;  /* 0x0000000809037212 */ /* 0x000fe200078efcff */
[----:B------:R0:W-:Y:S01]  /*cc20*/  STL [R1+0x10], R5 ;  /* 0x0000100501007387 */ /* 0x0001e20000100800 */
[----:B------:R-:W-:-:S02]  /*cc30*/  SHF.R.U32.HI R4, RZ, 0x2, R13 ;  /* 0x00000002ff047819 */ /* 0x000fc4000001160d */
[----:B------:R-:W-:Y:S01]  /*cc40*/  LOP3.LUT R35, R35, 0x70, R11, 0x78, !PT ;  /* 0x0000007023237812 */ /* 0x000fe200078e780b */
[----:B------:R-:W-:Y:S01]  /*cc50*/  STL [R1+0x8], R12 ;  /* 0x0000080c01007387 */ /* 0x000fe20000100800 */
[----:B------:R-:W-:Y:S02]  /*cc60*/  LOP3.LUT R0, R4, 0x60, R0, 0xf8, !PT ;  /* 0x0000006004007812 */ /* 0x000fe400078ef800 */
[----:B------:R-:W-:Y:S01]  /*cc70*/  LOP3.LUT R4, R37, 0x40, RZ, 0xfc, !PT ;  /* 0x0000004025047812 */ /* 0x000fe200078efcff */
[----:B------:R3:W-:Y:S01]  /*cc80*/  STL [R1+0xc], R3 ;  /* 0x00000c0301007387 */ /* 0x0007e20000100800 */
[----:B------:R-:W-:Y:S02]  /*cc90*/  LOP3.LUT R2, R0, 0x80, RZ, 0xfc, !PT ;  /* 0x0000008000027812 */ /* 0x000fe400078efcff */
[C---:B0-----:R-:W-:Y:S02]  /*cca0*/  SEL R5, R36.reuse, 0xffffffc0, !P2 ;  /* 0xffffffc024057807 */ /* 0x041fe40005000000 */
[----:B------:R-:W-:-:S03]  /*ccb0*/  SEL R36, R36, 0xffffffc0, !P4 ;  /* 0xffffffc024247807 */ /* 0x000fc60006000000 */
[----:B------:R-:W-:Y:S01]  /*ccc0*/  STL [R1+0x14], R5 ;  /* 0x0000140501007387 */ /* 0x000fe20000100800 */
[----:B---3--:R-:W-:-:S05]  /*ccd0*/  IMAD.U32 R3, RZ, RZ, UR4 ;  /* 0x00000004ff037e24 */ /* 0x008fca000f8e00ff */
[----:B------:R-:W-:Y:S01]  /*cce0*/  LEA R22, R3, R22, 0x18 ;  /* 0x0000001603167211 */ /* 0x000fe200078ec0ff */
[----:B------:R0:W-:Y:S04]  /*ccf0*/  STL [R1+0x4], R3 ;  /* 0x0000040301007387 */ /* 0x0001e80000100800 */
[----:B------:R-:W-:Y:S01]  /*cd00*/  IMAD.IADD R0, R22, 0x1, R12 ;  /* 0x0000000116007824 */ /* 0x000fe200078e020c */
[----:B------:R1:W-:Y:S04]  /*cd10*/  STL [R1+0x1c], RZ ;  /* 0x00001cff01007387 */ /* 0x0003e80000100800 */
[----:B------:R1:W-:Y:S01]  /*cd20*/  STL [R1+0x18], R0 ;  /* 0x0000180001007387 */ /* 0x0003e20000100800 */
[----:B0-----:R-:W-:-:S07]  /*cd30*/  LOP3.LUT R3, R37, 0x80, RZ, 0xfc, !PT ;  /* 0x0000008025037812 */ /* 0x001fce00078efcff */
.L_x_321:
[----:B------:R-:W-:Y:S01]  /*cd40*/  ULDC.64 UR4, c[0x0][0xc88] ;  /* 0x0003220000047ab9 */ /* 0x000fe20000000a00 */
[----:B------:R-:W-:Y:S01]  /*cd50*/  ULDC.64 UR6, c[0x0][0xa18] ;  /* 0x0002860000067ab9 */ /* 0x000fe20000000a00 */
[----:B------:R-:W-:Y:S01]  /*cd60*/  UIMAD.WIDE UR4, UR40, 0x4, UR4 ;  /* 0x00000004280478a5 */ /* 0x000fe2000f8e0204 */
[----:B------:R-:W-:-:S05]  /*cd70*/  ULDC.64 UR8, c[0x0][0xa00] ;  /* 0x0002800000087ab9 */ /* 0x000fca0000000a00 */
[----:B0-----:R-:W-:Y:S01]  /*cd80*/  MOV R2, UR4 ;  /* 0x0000000400027c02 */ /* 0x001fe20008000f00 */
[----:B------:R-:W-:Y:S01]  /*cd90*/  IMAD.U32 R3, RZ, RZ, UR5 ;  /* 0x00000005ff037e24 */ /* 0x000fe2000f8e00ff */
[----:B------:R-:W-:-:S04]  /*cda0*/  ULDC.64 UR4, c[0x0][0xa28] ;  /* 0x00028a0000047ab9 */ /* 0x000fc80000000a00 */
[----:B------:R-:W2:Y:S01]  /*cdb0*/  LDG.E R2, desc[UR52][R2.64] ;  /* 0x0000003402027981 */ /* 0x000ea2000c1e1900 */
[----:B------:R-:W-:Y:S02]  /*cdc0*/  UISETP.NE.U32.AND UP1, UPT, UR4, URZ, UPT ;  /* 0x0000003f0400728c */ /* 0x000fe4000bf25070 */
[----:B------:R-:W-:Y:S02]  /*cdd0*/  UISETP.NE.U32.AND UP0, UPT, UR6, URZ, UPT ;  /* 0x0000003f0600728c */ /* 0x000fe4000bf05070 */
[----:B------:R-:W-:Y:S02]  /*cde0*/  UISETP.NE.AND.EX UP1, UPT, UR5, URZ, UPT, UP1 ;  /* 0x0000003f0500728c */ /* 0x000fe4000bf25310 */
[----:B------:R-:W-:Y:S02]  /*cdf0*/  UISETP.NE.AND.EX UP0, UPT, UR7, URZ, UPT, UP0 ;  /* 0x0000003f0700728c */ /* 0x000fe4000bf05300 */
[----:B------:R-:W-:Y:S02]  /*ce00*/  UISETP.NE.U32.AND UP2, UPT, UR8, URZ, UPT ;  /* 0x0000003f0800728c */ /* 0x000fe4000bf45070 */
[----:B------:R-:W-:-:S02]  /*ce10*/  PLOP3.LUT P0, PT, PT, PT, UP1, 0x80, 0x0 ;  /* 0x000000000000781c */ /* 0x000fc40003f0f018 */
[----:B------:R-:W-:Y:S01]  /*ce20*/  PLOP3.LUT P1, PT, PT, PT, UP0, 0x80, 0x0 ;  /* 0x000000000000781c */ /* 0x000fe20003f2f008 */
[----:B------:R-:W-:Y:S01]  /*ce30*/  UISETP.NE.AND.EX UP5, UPT, UR9, URZ, UPT, UP2 ;  /* 0x0000003f0900728c */ /* 0x000fe2000bfa5320 */
[----:B------:R-:W-:-:S03]  /*ce40*/  IMAD.MOV.U32 R26, RZ, RZ, RZ ;  /* 0x000000ffff1a7224 */ /* 0x000fc600078e00ff */
[----:B------:R-:W-:Y:S02]  /*ce50*/  UP2UR UR47, UPR, URZ, 0x20 ;  /* 0x000000203f2f7883 */ /* 0x000fe40008000000 */
[----:B------:R-:W-:Y:S02]  /*ce60*/  PLOP3.LUT P2, PT, PT, PT, UP5, 0x80, 0x0 ;  /* 0x000000000000781c */ /* 0x000fe40003f4f058 */
[----:B--2---:R-:W-:-:S13]  /*ce70*/  R2UR UR44, R2 ;  /* 0x00000000022c72ca */ /* 0x004fda00000e0000 */
[----:B------:R-:W-:Y:S02]  /*ce80*/  USHF.R.S32.HI UR45, URZ, 0x1f, UR44 ;  /* 0x0000001f3f2d7899 */ /* 0x000fe4000801142c */
[----:B------:R-:W-:Y:S02]  /*ce90*/  @UP1 ULEA UR4, UP3, UR44, UR4, 0x2 ;  /* 0x000000042c041291 */ /* 0x000fe4000f86103f */
[----:B------:R-:W-:Y:S02]  /*cea0*/  USHF.L.U32 UR38, UR44, 0x2, URZ ;  /* 0x000000022c267899 */ /* 0x000fe4000800063f */
[----:B------:R-:W-:Y:S02]  /*ceb0*/  @UP1 ULEA.HI.X UR5, UR44, UR5, UR45, 0x2, UP3 ;  /* 0x000000052c051291 */ /* 0x000fe400098f142d */
[----:B------:R-:W-:Y:S01]  /*cec0*/  USHF.L.U64.HI UR39, UR44, 0x2, UR45 ;  /* 0x000000022c277899 */ /* 0x000fe2000801022d */
[----:B------:R-:W-:Y:S01]  /*ced0*/  IMAD.U32 R2, RZ, RZ, UR4 ;  /* 0x00000004ff027e24 */ /* 0x000fe2000f8e00ff */
[----:B------:R-:W-:-:S02]  /*cee0*/  @UP0 UIADD3 UR6, UP4, UR38, UR6, URZ ;  /* 0x0000000626060290 */ /* 0x000fc4000ff9e03f */
[----:B------:R-:W-:Y:S02]  /*cef0*/  IMAD.U32 R3, RZ, RZ, UR5 ;  /* 0x00000005ff037e24 */ /* 0x000fe4000f8e00ff */
[----:B------:R-:W-:Y:S02]  /*cf00*/  @UP0 UIADD3.X UR7, UR39, UR7, URZ, UP4, !UPT ;  /* 0x0000000727070290 */ /* 0x000fe4000a7fe43f */
[----:B------:R-:W-:Y:S01]  /*cf10*/  UIADD3 UR8, UP0, UR38, UR8, URZ ;  /* 0x0000000826087290 */ /* 0x000fe2000ff1e03f */
[----:B-1----:R0:W5:Y:S03]  /*cf20*/  @P0 LDG.E R0, desc[UR52][R2.64] ;  /* 0x0000003402000981 */ /* 0x002166000c1e1900 */
[----:B------:R-:W-:Y:S01]  /*cf30*/  UIADD3.X UR4, UR39, UR9, URZ, UP0, !UPT ;  /* 0x0000000927047290 */ /* 0x000fe200087fe43f */
[----:B0-----:R-:W-:Y:S02]  /*cf40*/  IMAD.U32 R2, RZ, RZ, UR6 ;  /* 0x00000006ff027e24 */ /* 0x001fe4000f8e00ff */
[----:B------:R-:W-:-:S05]  /*cf50*/  IMAD.U32 R3, RZ, RZ, UR7 ;  /* 0x00000007ff037e24 */ /* 0x000fca000f8e00ff */
[----:B------:R0:W2:Y:S02]  /*cf60*/  @P1 LDG.E R4, desc[UR52][R2.64] ;  /* 0x0000003402041981 */ /* 0x0000a4000c1e1900 */
[----:B0-----:R-:W-:Y:S02]  /*cf70*/  IMAD.U32 R2, RZ, RZ, UR8 ;  /* 0x00000008ff027e24 */ /* 0x001fe4000f8e00ff */
[----:B------:R-:W-:-:S05]  /*cf80*/  IMAD.U32 R3, RZ, RZ, UR4 ;  /* 0x00000004ff037e24 */ /* 0x000fca000f8e00ff */
[----:B------:R0:W5:Y:S01]  /*cf90*/  @P2 LDG.E R26, desc[UR52][R2.64] ;  /* 0x00000034021a2981 */ /* 0x000162000c1e1900 */
[----:B--2---:R-:W-:Y:S01]  /*cfa0*/  @P1 R2UR UR41, R4 ;  /* 0x00000000042912ca */ /* 0x004fe200000e0000 */
[----:B0-----:R-:W-:-:S14]  /*cfb0*/  @P1 BRA `(.L_x_245) ;  /* 0x0000000000241947 */ /* 0x001fdc0003800000 */
[----:B------:R-:W-:Y:S01]  /*cfc0*/  UISETP.NE.AND UP0, UPT, UR47, URZ, UPT ;  /* 0x0000003f2f00728c */ /* 0x000fe2000bf05270 */
[----:B------:R-:W-:-:S05]  /*cfd0*/  ULDC UR41, c[0x0][0x288] ;  /* 0x0000a20000297ab9 */ /* 0x000fca0000000800 */
[----:B------:R-:W-:-:S13]  /*cfe0*/  PLOP3.LUT P1, PT, PT, PT, UP0, 0x40, 0x0 ;  /* 0x000000000000781c */ /* 0x000fda0003f2e808 */
[----:B------:R-:W-:Y:S05]  /*cff0*/  @P1 BRA `(.L_x_245) ;  /* 0x0000000000141947 */ /* 0x000fea0003800000 */
[----:B------:R-:W2:Y:S04]  /*d000*/  LDG.E R5, desc[UR52][R2.64] ;  /* 0x0000003402057981 */ /* 0x000ea8000c1e1900 */
[----:B------:R-:W3:Y:S01]  /*d010*/  LDG.E R4, desc[UR52][R2.64+0x4] ;  /* 0x0000043402047981 */ /* 0x000ee2000c1e1900 */
[----:B--2---:R-:W-:Y:S02]  /*d020*/  R2UR UR4, R5 ;  /* 0x00000000050472ca */ /* 0x004fe400000e0000 */
[----:B---3--:R-:W-:-:S13]  /*d030*/  R2UR UR41, R4 ;  /* 0x00000000042972ca */ /* 0x008fda00000e0000 */
[----:B------:R-:W-:-:S12]  /*d040*/  UIADD3 UR41, -UR4, UR41, URZ ;  /* 0x0000002904297290 */ /* 0x000fd8000fffe13f */
.L_x_245:
[----:B------:R-:W-:Y:S01]  /*d050*/  UMOV UR37, URZ ;  /* 0x0000003f00257c82 */ /* 0x000fe20008000000 */
[----:B------:R-:W-:Y:S01]  /*d060*/  ULDC.64 UR6, c[0x0][0xa20] ;  /* 0x0002880000067ab9 */ /* 0x000fe20000000a00 */
[----:B-----5:R-:W-:Y:S01]  /*d070*/  @P0 R2UR UR37, R0 ;  /* 0x00000000002502ca */ /* 0x020fe200000e0000 */
[----:B------:R-:W-:Y:S01]  /*d080*/  ULDC.64 UR4, c[0x0][0x418] ;  /* 0x0001060000047ab9 */ /* 0x000fe20000000a00 */
[----:B------:R-:W-:Y:S01]  /*d090*/  ISETP.NE.U32.AND P0, PT, RZ, UR6, PT ;  /* 0x00000006ff007c0c */ /* 0x000fe2000bf05070 */
[----:B------:R-:W-:Y:S01]  /*d0a0*/  UISETP.NE.U32.AND UP0, UPT, UR4, URZ, UPT ;  /* 0x0000003f0400728c */ /* 0x000fe2000bf05070 */
[----:B------:R-:W-:Y:S01]  /*d0b0*/  IMAD.U32 R32, RZ, RZ, UR44 ;  /* 0x0000002cff207e24 */ /* 0x000fe2000f8e00ff */
[----:B------:R-:W-:Y:S01]  /*d0c0*/  ULDC UR42, c[0x0][0x2f0] ;  /* 0x0000bc00002a7ab9 */ /* 0x000fe20000000800 */
[----:B------:R-:W-:Y:S01]  /*d0d0*/  ISETP.NE.AND.EX P0, PT, RZ, UR7, PT, P0 ;  /* 0x00000007ff007c0c */ /* 0x000fe2000bf05300 */
[----:B------:R-:W-:Y:S01]  /*d0e0*/  UISETP.NE.AND.EX UP0, UPT, UR5, URZ, UPT, UP0 ;  /* 0x0000003f0500728c */ /* 0x000fe2000bf05300 */
[----:B------:R-:W-:-:S03]  /*d0f0*/  ULDC UR4, c[0x0][0x424] ;  /* 0x0001090000047ab9 */ /* 0x000fc60000000800 */
[----:B------:R-:W-:-:S04]  /*d100*/  USEL UR4, UR4, 0x1, UP0 ;  /* 0x0000000104047887 */ /* 0x000fc80008000000 */
[----:B------:R-:W-:-:S04]  /*d110*/  UIMAD UR42, UR4, UR42, URZ ;  /* 0x0000002a042a72a4 */ /* 0x000fc8000f8e023f */
[----:B------:R-:W-:Y:S08]  /*d120*/  @!P0 BRA `(.L_x_246) ;  /* 0x00000000001c8947 */ /* 0x000ff00003800000 */
[----:B------:R-:W-:-:S04]  /*d130*/  UIADD3 UR4, UP0, UR38, UR6, URZ ;  /* 0x0000000626047290 */ /* 0x000fc8000ff1e03f */
[----:B------:R-:W-:Y:S02]  /*d140*/  UIADD3.X UR5, UR39, UR7, URZ, UP0, !UPT ;  /* 0x0000000727057290 */ /* 0x000fe400087fe43f */
[----:B------:R-:W-:-:S04]  /*d150*/  MOV R2, UR4 ;  /* 0x0000000400027c02 */ /* 0x000fc80008000f00 */
[----:B------:R-:W-:-:S05]  /*d160*/  IMAD.U32 R3, RZ, RZ, UR5 ;  /* 0x00000005ff037e24 */ /* 0x000fca000f8e00ff */
[----:B------:R-:W2:Y:S02]  /*d170*/  LDG.E R2, desc[UR52][R2.64] ;  /* 0x0000003402027981 */ /* 0x000ea4000c1e1900 */
[----:B--2---:R-:W-:Y:S01]  /*d180*/  R2UR UR42, R2 ;  /* 0x00000000022a72ca */ /* 0x004fe200000e0000 */
[----:B------:R-:W-:-:S14]  /*d190*/  BRA `(.L_x_247) ;  /* 0x00000000002c7947 */ /* 0x000fdc0003800000 */
.L_x_246:
[----:B------:R-:W-:Y:S02]  /*d1a0*/  ULDC.64 UR4, c[0x0][0xa08] ;  /* 0x0002820000047ab9 */ /* 0x000fe40000000a00 */
[----:B------:R-:W-:-:S04]  /*d1b0*/  ISETP.NE.U32.AND P0, PT, RZ, UR4, PT ;  /* 0x00000004ff007c0c */ /* 0x000fc8000bf05070 */
[----:B------:R-:W-:-:S13]  /*d1c0*/  ISETP.NE.AND.EX P0, PT, RZ, UR5, PT, P0 ;  /* 0x00000005ff007c0c */ /* 0x000fda000bf05300 */
[----:B------:R-:W-:Y:S05]  /*d1d0*/  @!P0 BRA `(.L_x_247) ;  /* 0x00000000001c8947 */ /* 0x000fea0003800000 */
[----:B------:R-:W0:Y:S02]  /*d1e0*/  LDC.64 R2, c[0x0][0xa08] ;  /* 0x00028200ff027b82 */ /* 0x000e240000000a00 */
[----:B0-----:R-:W-:-:S05]  /*d1f0*/  IMAD.WIDE R2, R32, 0x4, R2 ;  /* 0x0000000420027825 */ /* 0x001fca00078e0202 */
[----:B------:R-:W2:Y:S04]  /*d200*/  LDG.E R4, desc[UR52][R2.64] ;  /* 0x0000003402047981 */ /* 0x000ea8000c1e1900 */
[----:B------:R-:W3:Y:S01]  /*d210*/  LDG.E R0, desc[UR52][R2.64+0x4] ;  /* 0x0000043402007981 */ /* 0x000ee2000c1e1900 */
[----:B--2---:R-:W-:Y:S02]  /*d220*/  R2UR UR42, R4 ;  /* 0x00000000042a72ca */ /* 0x004fe400000e0000 */
[----:B---3--:R-:W-:-:S13]  /*d230*/  R2UR UR4, R0 ;  /* 0x00000000000472ca */ /* 0x008fda00000e0000 */
[----:B------:R-:W-:-:S12]  /*d240*/  UIADD3 UR42, -UR42, UR4, URZ ;  /* 0x000000042a2a7290 */ /* 0x000fd8000fffe13f */
.L_x_247:
[----:B------:R-:W-:Y:S01]  /*d250*/  UIADD3 UR42, -UR37, UR42, URZ ;  /* 0x0000002a252a7290 */ /* 0x000fe2000fffe13f */
[----:B------:R-:W-:Y:S03]  /*d260*/  BSSY B7, `(.L_x_248) ;  /* 0x0000457000077945 */ /* 0x000fe60003800000 */
[----:B------:R-:W-:Y:S02]  /*d270*/  UIADD3 UR4, UR42, 0x9f, URZ ;  /* 0x0000009f2a047890 */ /* 0x000fe4000fffe03f */
[----:B------:R-:W-:Y:S02]  /*d280*/  ISETP.LT.AND P0, PT, RZ, UR42, PT ;  /* 0x0000002aff007c0c */ /* 0x000fe4000bf01270 */
[----:B------:R-:W-:-:S04]  /*d290*/  UIMAD.WIDE UR4, UR4, 0x66666667, URZ ;  /* 0x66666667040478a5 */ /* 0x000fc8000f8e023f */
[----:B------:R-:W-:-:S04]  /*d2a0*/  USHF.R.U32.HI UR43, URZ, 0x1f, UR5 ;  /* 0x0000001f3f2b7899 */ /* 0x000fc80008011605 */
[----:B------:R-:W-:-:S03]  /*d2b0*/  ULEA.HI.SX32 UR43, UR5, UR43, 0x1a ;  /* 0x0000002b052b7291 */ /* 0x000fc6000f8fd23f */
[----:B------:R-:W-:Y:S09]  /*d2c0*/  @P0 BRA `(.L_x_249) ;  /* 0x0000000000440947 */ /* 0x000ff20003800000 */
[----:B------:R-:W0:Y:S02]  /*d2d0*/  S2R R0, SR_TID.X ;  /* 0x0000000000007919 */ /* 0x000e240000002100 */
[----:B0-----:R-:W-:-:S04]  /*d2e0*/  LOP3.LUT R0, R0, 0x7f, RZ, 0xc0, !PT ;  /* 0x0000007f00007812 */ /* 0x001fc800078ec0ff */
[----:B------:R-:W-:-:S13]  /*d2f0*/  ISETP.NE.AND P0, PT, R0, RZ, PT ;  /* 0x000000ff0000720c */ /* 0x000fda0003f05270 */
[----:B------:R-:W-:Y:S05]  /*d300*/  @P0 BRA `(.L_x_250) ;  /* 0x0000004400300947 */ /* 0x000fea0003800000 */
[----:B------:R-:W0:Y:S01]  /*d310*/  S2R R5, SR_LANEID ;  /* 0x0000000000057919 */ /* 0x000e220000000000 */
[----:B------:R-:W-:Y:S01]  /*d320*/  VOTEU.ANY UR4, UPT, PT ;  /* 0x0000000000047886 */ /* 0x000fe200038e0100 */
[----:B------:R-:W1:Y:S01]  /*d330*/  LDC.64 R2, c[0x0][0xc60] ;  /* 0x00031800ff027b82 */ /* 0x000e620000000a00 */
[----:B------:R-:W0:Y:S02]  /*d340*/  FLO.U32 R0, UR4 ;  /* 0x0000000400007d00 */ /* 0x000e2400080e0000 */
[----:B0-----:R-:W-:-:S06]  /*d350*/  ISETP.EQ.U32.AND P0, PT, R0, R5, PT ;  /* 0x000000050000720c */ /* 0x001fcc0003f02070 */
[----:B------:R-:W1:Y:S07]  /*d360*/  POPC R5, UR4 ;  /* 0x0000000400057d09 */ /* 0x000e6e0008000000 */
[----:B-1----:R-:W2:Y:S01]  /*d370*/  @P0 ATOMG.E.ADD.STRONG.GPU PT, R3, desc[UR52][R2.64], R5 ;  /* 0x00000005020309a8 */ /* 0x002ea200081ee1f4 */
[----:B------:R-:W0:Y:S02]  /*d380*/  S2R R4, SR_LTMASK ;  /* 0x0000000000047919 */ /* 0x000e240000003900 */
[----:B0-----:R-:W-:-:S04]  /*d390*/  LOP3.LUT R4, R4, UR4, RZ, 0xc0, !PT ;  /* 0x0000000404047c12 */ /* 0x001fc8000f8ec0ff */
[----:B------:R-:W0:Y:S01]  /*d3a0*/  POPC R7, R4 ;  /* 0x0000000400077309 */ /* 0x000e220000000000 */
[----:B--2---:R-:W0:Y:S02]  /*d3b0*/  SHFL.IDX PT, R0, R3, R0, 0x1f ;  /* 0x00001f0003007589 */ /* 0x004e2400000e0000 */
[----:B0-----:R-:W-:Y:S01]  /*d3c0*/  IADD3 R16, R0, UR49, R7 ;  /* 0x0000003100107c10 */ /* 0x001fe2000fffe007 */
[----:B------:R-:W-:Y:S06]  /*d3d0*/  BRA `(.L_x_250) ;  /* 0x0000004000fc7947 */ /* 0x000fec0003800000 */
.L_x_249:
[----:B------:R-:W-:Y:S01]  /*d3e0*/  VIADD R0, R22, 0x1a400 ;  /* 0x0001a40016007836 */ /* 0x000fe20000000000 */
[----:B------:R-:W-:Y:S04]  /*d3f0*/  BSSY B6, `(.L_x_251) ;  /* 0x0000013000067945 */ /* 0x000fe80003800000 */
[----:B------:R-:W-:-:S13]  /*d400*/  LOP3.LUT P0, RZ, R0, 0x1bf, RZ, 0xc0, !PT ;  /* 0x000001bf00ff7812 */ /* 0x000fda000780c0ff */
[----:B------:R-:W-:Y:S05]  /*d410*/  @!P0 BRA `(.L_x_252) ;  /* 0x0000000000408947 */ /* 0x000fea0003800000 */
[----:B------:R-:W-:Y:S01]  /*d420*/  MOV R2, 0x0 ;  /* 0x0000000000027802 */ /* 0x000fe20000000f00 */
[----:B------:R-:W-:Y:S01]  /*d430*/  ULDC.64 UR6, c[0x4][0xc8] ;  /* 0x0100320000067ab9 */ /* 0x000fe20000000a00 */
[----:B------:R-:W-:Y:S01]  /*d440*/  ULDC.64 UR8, c[0x4][0xd0] ;  /* 0x0100340000087ab9 */ /* 0x000fe20000000a00 */
[----:B------:R-:W-:Y:S01]  /*d450*/  ULDC.64 UR4, c[0x4][0x8] ;  /* 0x0100020000047ab9 */ /* 0x000fe20000000a00 */
[----:B------:R-:W-:Y:S01]  /*d460*/  IMAD.U32 R4, RZ, RZ, UR6 ;  /* 0x00000006ff047e24 */ /* 0x000fe2000f8e00ff */
[----:B------:R-:W-:Y:S01]  /*d470*/  MOV R12, 0x1 ;  /* 0x00000001000c7802 */ /* 0x000fe20000000f00 */
[----:B------:R-:W0:Y:S01]  /*d480*/  LDC.64 R2, c[0x4][R2] ;  /* 0x0100000002027b82 */ /* 0x000e220000000a00 */
[----:B------:R-:W-:Y:S02]  /*d490*/  IMAD.U32 R5, RZ, RZ, UR7 ;  /* 0x00000007ff057e24 */ /* 0x000fe4000f8e00ff */
[----:B------:R-:W-:Y:S02]  /*d4a0*/  IMAD.U32 R6, RZ, RZ, UR8 ;  /* 0x00000008ff067e24 */ /* 0x000fe4000f8e00ff */
[----:B------:R-:W-:-:S02]  /*d4b0*/  IMAD.U32 R7, RZ, RZ, UR9 ;  /* 0x00000009ff077e24 */ /* 0x000fc4000f8e00ff */
[----:B------:R-:W-:Y:S02]  /*d4c0*/  IMAD.U32 R10, RZ, RZ, UR4 ;  /* 0x00000004ff0a7e24 */ /* 0x000fe4000f8e00ff */
[----:B------:R-:W-:Y:S02]  /*d4d0*/  IMAD.U32 R11, RZ, RZ, UR5 ;  /* 0x00000005ff0b7e24 */ /* 0x000fe4000f8e00ff */
[----:B------:R-:W-:Y:S02]  /*d4e0*/  IMAD.MOV.U32 R8, RZ, RZ, 0x70 ;  /* 0x00000070ff087424 */ /* 0x000fe400078e00ff */
[----:B------:R-:W-:-:S07]  /*d4f0*/  IMAD.MOV.U32 R13, RZ, RZ, RZ ;  /* 0x000000ffff0d7224 */ /* 0x000fce00078e00ff */
[----:B------:R-:W-:-:S07]  /*d500*/  LEPC R20, `(.L_x_252) ;  /* 0x000000001014794e */ /* 0x000fce0000000000 */
[----:B0-----:R-:W-:Y:S05]  /*d510*/  CALL.ABS.NOINC R2 ;  /* 0x0000000002007343 */ /* 0x001fea0003c00000 */
.L_x_252:
[----:B------:R-:W-:Y:S05]  /*d520*/  BSYNC B6 ;  /* 0x0000000000067941 */ /* 0x000fea0003800000 */
.L_x_251:
[----:B------:R-:W-:Y:S01]  /*d530*/  VIADD R0, R22, 0xa400 ;  /* 0x0000a40016007836 */ /* 0x000fe20000000000 */
[----:B------:R-:W-:Y:S01]  /*d540*/  LOP3.LUT R23, R23, 0xfffffffe, RZ, 0xc0, !PT ;  /* 0xfffffffe17177812 */ /* 0x000fe200078ec0ff */
[----:B------:R-:W-:Y:S03]  /*d550*/  BSSY B6, `(.L_x_253) ;  /* 0x0000014000067945 */ /* 0x000fe60003800000 */
        /* <DEDUP_REMOVED lines=19> */
.L_x_254:
[----:B------:R-:W-:Y:S05]  /*d690*/  BSYNC B6 ;  /* 0x0000000000067941 */ /* 0x000fea0003800000 */
.L_x_253:
        /* <DEDUP_REMOVED lines=20> */
.L_x_256:
[----:B------:R-:W-:Y:S05]  /*d7e0*/  BSYNC B6 ;  /* 0x0000000000067941 */ /* 0x000fea0003800000 */
.L_x_255:
[----:B------:R-:W-:Y:S01]  /*d7f0*/  LOP3.LUT P6, RZ, R23, 0x1, RZ, 0xc0, !PT ;  /* 0x0000000117ff7812 */ /* 0x000fe200078cc0ff */
[----:B------:R-:W-:-:S12]  /*d800*/  BSSY B6, `(.L_x_257) ;  /* 0x0000012000067945 */ /* 0x000fd80003800000 */
[----:B------:R-:W-:Y:S05]  /*d810*/  @!P6 BRA `(.L_x_258) ;  /* 0x000000000040e947 */ /* 0x000fea0003800000 */
[----:B------:R-:W-:Y:S01]  /*d820*/  MOV R2, 0x0 ;  /* 0x0000000000027802 */ /* 0x000fe20000000f00 */
[----:B------:R-:W-:Y:S01]  /*d830*/  ULDC.64 UR6, c[0x4][0xc8] ;  /* 0x0100320000067ab9 */ /* 0x000fe20000000a00 */
[----:B------:R-:W-:Y:S01]  /*d840*/  ULDC.64 UR8, c[0x4][0xd0] ;  /* 0x0100340000087ab9 */ /* 0x000fe20000000a00 */
[----:B------:R-:W-:Y:S01]  /*d850*/  ULDC.64 UR4, c[0x4][0x20] ;  /* 0x0100080000047ab9 */ /* 0x000fe20000000a00 */
[----:B------:R-:W-:Y:S01]  /*d860*/  IMAD.U32 R4, RZ, RZ, UR6 ;  /* 0x00000006ff047e24 */ /* 0x000fe2000f8e00ff */
[----:B------:R-:W-:Y:S01]  /*d870*/  MOV R13, RZ ;  /* 0x000000ff000d7202 */ /* 0x000fe20000000f00 */
[----:B------:R-:W0:Y:S01]  /*d880*/  LDC.64 R2, c[0x4][R2] ;  /* 0x0100000002027b82 */ /* 0x000e220000000a00 */
[----:B------:R-:W-:Y:S02]  /*d890*/  IMAD.U32 R5, RZ, RZ, UR7 ;  /* 0x00000007ff057e24 */ /* 0x000fe4000f8e00ff */
[----:B------:R-:W-:Y:S02]  /*d8a0*/  IMAD.U32 R6, RZ, RZ, UR8 ;  /* 0x00000008ff067e24 */ /* 0x000fe4000f8e00ff */
[----:B------:R-:W-:-:S02]  /*d8b0*/  IMAD.U32 R7, RZ, RZ, UR9 ;  /* 0x00000009ff077e24 */ /* 0x000fc4000f8e00ff */
[----:B------:R-:W-:Y:S02]  /*d8c0*/  IMAD.U32 R10, RZ, RZ, UR4 ;  /* 0x00000004ff0a7e24 */ /* 0x000fe4000f8e00ff */
[----:B------:R-:W-:Y:S02]  /*d8d0*/  IMAD.U32 R11, RZ, RZ, UR5 ;  /* 0x00000005ff0b7e24 */ /* 0x000fe4000f8e00ff */
[----:B------:R-:W-:Y:S02]  /*d8e0*/  IMAD.MOV.U32 R8, RZ, RZ, 0x70 ;  /* 0x00000070ff087424 */ /* 0x000fe400078e00ff */
[----:B------:R-:W-:-:S07]  /*d8f0*/  IMAD.MOV.U32 R12, RZ, RZ, 0x1 ;  /* 0x00000001ff0c7424 */ /* 0x000fce00078e00ff */
[----:B------:R-:W-:-:S07]  /*d900*/  LEPC R20, `(.L_x_258) ;  /* 0x000000001014794e */ /* 0x000fce0000000000 */
[----:B0-----:R-:W-:Y:S05]  /*d910*/  CALL.ABS.NOINC R2 ;  /* 0x0000000002007343 */ /* 0x001fea0003c00000 */
.L_x_258:
[----:B------:R-:W-:Y:S05]  /*d920*/  BSYNC B6 ;  /* 0x0000000000067941 */ /* 0x000fea0003800000 */
.L_x_257:
[----:B------:R-:W-:Y:S01]  /*d930*/  ULDC.64 UR4, c[0x0][0x9f8] ;  /* 0x00027e0000047ab9 */ /* 0x000fe20000000a00 */
[----:B------:R-:W0:Y:S01]  /*d940*/  LDC R19, c[0x0][0x430] ;  /* 0x00010c00ff137b82 */ /* 0x000e220000000800 */
[----:B------:R-:W-:-:S04]  /*d950*/  UISETP.NE.U32.AND UP0, UPT, UR4, URZ, UPT ;  /* 0x0000003f0400728c */ /* 0x000fc8000bf05070 */
[----:B------:R-:W-:-:S06]  /*d960*/  UISETP.NE.AND.EX UP0, UPT, UR5, URZ, UPT, UP0 ;  /* 0x0000003f0500728c */ /* 0x000fcc000bf05300 */
[----:B------:R-:W-:-:S05]  /*d970*/  PLOP3.LUT P0, PT, PT, PT, UP0, 0x80, 0x0 ;  /* 0x000000000000781c */ /* 0x000fca0003f0f008 */
[----:B------:R-:W-:-:S04]  /*d980*/  @UP0 UIADD3 UR4, UP1, UR38, UR4, URZ ;  /* 0x0000000426040290 */ /* 0x000fc8000ff3e03f */
[----:B------:R-:W-:Y:S02]  /*d990*/  @UP0 UIADD3.X UR5, UR39, UR5, URZ, UP1, !UPT ;  /* 0x0000000527050290 */ /* 0x000fe40008ffe43f */
[----:B------:R-:W-:Y:S01]  /*d9a0*/  IMAD.U32 R2, RZ, RZ, UR4 ;  /* 0x00000004ff027e24 */ /* 0x000fe2000f8e00ff */
[----:B------:R-:W-:Y:S01]  /*d9b0*/  ULDC UR4, c[0x0][0x2f4] ;  /* 0x0000bd0000047ab9 */ /* 0x000fe20000000800 */
[----:B0-----:R-:W-:Y:S02]  /*d9c0*/  ISETP.NE.AND P2, PT, R19, 0x1, PT ;  /* 0x000000011300780c */ /* 0x001fe40003f45270 */
[----:B------:R-:W-:Y:S01]  /*d9d0*/  IMAD.U32 R3, RZ, RZ, UR5 ;  /* 0x00000005ff037e24 */ /* 0x000fe2000f8e00ff */
[----:B------:R-:W-:Y:S01]  /*d9e0*/  LOP3.LUT R23, R23, 0xffffff7f, RZ, 0xc0, !PT ;  /* 0xffffff7f17177812 */ /* 0x000fe200078ec0ff */
[----:B------:R-:W-:-:S03]  /*d9f0*/  ULDC UR5, c[0x0][0x320] ;  /* 0x0000c80000057ab9 */ /* 0x000fc60000000800 */
[----:B------:R0:W5:Y:S01]  /*da00*/  @P0 LDG.E R32, desc[UR52][R2.64] ;  /* 0x0000003402200981 */ /* 0x000162000c1e1900 */
[C---:B------:R-:W-:Y:S01]  /*da10*/  ISETP.GE.AND P0, PT, R37.reuse, UR4, PT ;  /* 0x0000000425007c0c */ /* 0x040fe2000bf06270 */
[----:B------:R-:W-:Y:S01]  /*da20*/  UMOV UR6, 0xffffffff ;  /* 0xffffffff00067882 */ /* 0x000fe20000000000 */
[C---:B------:R-:W-:Y:S02]  /*da30*/  LOP3.LUT R20, R37.reuse, 0x40, RZ, 0xfc, !PT ;  /* 0x0000004025147812 */ /* 0x040fe400078efcff */
[----:B------:R-:W-:Y:S02]  /*da40*/  LOP3.LUT R21, R37, 0x80, RZ, 0xfc, !PT ;  /* 0x0000008025157812 */ /* 0x000fe400078efcff */
[----:B------:R-:W-:Y:S02]  /*da50*/  @P2 LOP3.LUT R23, R23, 0x80, RZ, 0xfc, !PT ;  /* 0x0000008017172812 */ /* 0x000fe400078efcff */
[----:B------:R-:W-:Y:S02]  /*da60*/  ISETP.GE.AND P3, PT, R21, UR4, PT ;  /* 0x0000000415007c0c */ /* 0x000fe4000bf66270 */
[----:B------:R-:W-:-:S02]  /*da70*/  LOP3.LUT R23, R23, 0xffffffef, RZ, 0xc0, !PT ;  /* 0xffffffef17177812 */ /* 0x000fc400078ec0ff */
[----:B------:R-:W-:Y:S02]  /*da80*/  ISETP.GE.AND P1, PT, R37, UR5, PT ;  /* 0x0000000525007c0c */ /* 0x000fe4000bf26270 */
[----:B------:R-:W-:Y:S02]  /*da90*/  @P0 LOP3.LUT R23, R23, 0x10, RZ, 0xfc, !PT ;  /* 0x0000001017170812 */ /* 0x000fe400078efcff */
[----:B------:R-:W-:Y:S02]  /*daa0*/  ISETP.GE.AND P0, PT, R20, UR4, PT ;  /* 0x0000000414007c0c */ /* 0x000fe4000bf06270 */
[----:B------:R-:W-:-:S11]  /*dab0*/  LOP3.LUT R23, R23, 0xfffffff7, RZ, 0xc0, !PT ;  /* 0xfffffff717177812 */ /* 0x000fd600078ec0ff */
[----:B------:R-:W-:Y:S02]  /*dac0*/  @P0 LOP3.LUT R23, R23, 0x8, RZ, 0xfc, !PT ;  /* 0x0000000817170812 */ /* 0x000fe400078efcff */
[----:B------:R-:W-:Y:S02]  /*dad0*/  ISETP.GE.AND P0, PT, R20, UR5, PT ;  /* 0x0000000514007c0c */ /* 0x000fe4000bf06270 */
[----:B------:R-:W-:-:S04]  /*dae0*/  LOP3.LUT R23, R23, 0xfffffffb, RZ, 0xc0, !PT ;  /* 0xfffffffb17177812 */ /* 0x000fc800078ec0ff */
[----:B------:R-:W-:-:S04]  /*daf0*/  @P3 LOP3.LUT R23, R23, 0x4, RZ, 0xfc, !PT ;  /* 0x0000000417173812 */ /* 0x000fc800078efcff */
[----:B------:R-:W-:-:S04]  /*db00*/  LOP3.LUT R23, R23, 0xfffffffe, RZ, 0xc0, !PT ;  /* 0xfffffffe17177812 */ /* 0x000fc800078ec0ff */
[----:B------:R-:W-:-:S04]  /*db10*/  LOP3.LUT R23, R23, 0xfffffffd, RZ, 0xc0, !PT ;  /* 0xfffffffd17177812 */ /* 0x000fc800078ec0ff */
[----:B------:R-:W-:-:S04]  /*db20*/  @P1 LOP3.LUT R23, R23, 0x2, RZ, 0xfc, !PT ;  /* 0x0000000217171812 */ /* 0x000fc800078efcff */
[----:B------:R-:W-:Y:S01]  /*db30*/  @P0 LOP3.LUT R23, R23, 0x1, RZ, 0xfc, !PT ;  /* 0x0000000117170812 */ /* 0x000fe200078efcff */
[----:B0-----:R-:W-:Y:S06]  /*db40*/  BRA.DIV UR6, `(.L_x_259) ;  /* 0x0000004e06007947 */ /* 0x001fec000b800000 */
.L_x_341:
[----:B------:R-:W0:Y:S01]  /*db50*/  S2R R0, SR_TID.X ;  /* 0x0000000000007919 */ /* 0x000e220000002100 */
[----:B------:R-:W-:Y:S01]  /*db60*/  UMOV UR4, 0xa0 ;  /* 0x000000a000047882 */ /* 0x000fe20000000000 */
[----:B------:R-:W1:Y:S01]  /*db70*/  @P2 LDC R5, c[0x0][0x434] ;  /* 0x00010d00ff052b82 */ /* 0x000e620000000800 */
[----:B------:R-:W-:Y:S01]  /*db80*/  UIMAD UR4, UR43, UR4, -0xa0 ;  /* 0xffffff602b0474a4 */ /* 0x000fe2000f8e0204 */
[----:B------:R-:W2:Y:S01]  /*db90*/  S2R R12, SR_TID.X ;  /* 0x00000000000c7919 */ /* 0x000ea20000002100 */
[----:B-----5:R-:W-:-:S05]  /*dba0*/  SHF.R.S32.HI R10, RZ, 0x1f, R32 ;  /* 0x0000001fff0a7819 */ /* 0x020fca0000011420 */
[----:B------:R-:W3:Y:S01]  /*dbb0*/  @P2 LDC R7, c[0x0][0x438] ;  /* 0x00010e00ff072b82 */ /* 0x000ee20000000800 */
[----:B------:R4:W-:Y:S01]  /*dbc0*/  STL [R1], R10 ;  /* 0x0000000a01007387 */ /* 0x0009e20000100800 */
[----:B0-----:R-:W-:Y:S01]  /*dbd0*/  LOP3.LUT R0, R0, 0x7f, RZ, 0xc0, !PT ;  /* 0x0000007f00007812 */ /* 0x001fe200078ec0ff */
[----:B--2---:R-:W-:-:S03]  /*dbe0*/  IMAD.SHL.U32 R11, R12, 0x20, RZ ;  /* 0x000000200c0b7824 */ /* 0x004fc600078e00ff */
[----:B------:R-:W-:Y:S01]  /*dbf0*/  SHF.R.U32.HI R13, RZ, 0x2, R0 ;  /* 0x00000002ff0d7819 */ /* 0x000fe20000011600 */
[----:B------:R-:W-:-:S03]  /*dc00*/  IMAD.SHL.U32 R12, R12, 0x20, RZ ;  /* 0x000000200c0c7824 */ /* 0x000fc600078e00ff */
[C---:B------:R-:W-:Y:S02]  /*dc10*/  LOP3.LUT R11, R13.reuse, 0x60, R11, 0xf8, !PT ;  /* 0x000000600d0b7812 */ /* 0x040fe400078ef80b */
[----:B------:R-:W-:Y:S02]  /*dc20*/  LOP3.LUT R12, R13, 0x60, R12, 0xf8, !PT ;  /* 0x000000600d0c7812 */ /* 0x000fe400078ef80c */
[----:B------:R-:W-:-:S05]  /*dc30*/  LOP3.LUT R11, R11, 0x80, RZ, 0xfc, !PT ;  /* 0x000000800b0b7812 */ /* 0x000fca00078efcff */
[----:B------:R-:W-:-:S05]  /*dc40*/  VIADD R8, R11, UR4 ;  /* 0x000000040b087c36 */ /* 0x000fca0008000000 */
[C---:B------:R-:W-:Y:S01]  /*dc50*/  ISETP.GE.AND P0, PT, R8.reuse, UR42, PT ;  /* 0x0000002a08007c0c */ /* 0x040fe2000bf06270 */
[----:B------:R-:W-:-:S03]  /*dc60*/  VIADD R8, R8, UR37 ;  /* 0x0000002508087c36 */ /* 0x000fc60008000000 */
[----:B------:R-:W-:Y:S01]  /*dc70*/  ISETP.GT.U32.OR P0, PT, R11, 0x9f, P0 ;  /* 0x0000009f0b00780c */ /* 0x000fe20000704470 */
[----:B-1----:R-:W-:-:S04]  /*dc80*/  @P2 IMAD.HI.U32 R4, R8, R5, RZ ;  /* 0x0000000508042227 */ /* 0x002fc800078e00ff */
[----:B------:R-:W-:Y:S01]  /*dc90*/  IMAD.MOV.U32 R0, RZ, RZ, R8 ;  /* 0x000000ffff007224 */ /* 0x000fe200078e0008 */
[----:B---3--:R-:W-:-:S07]  /*dca0*/  @P2 SHF.R.U32.HI R0, RZ, R7, R4 ;  /* 0x00000007ff002219 */ /* 0x008fce0000011604 */
[----:B------:R-:W0:Y:S01]  /*dcb0*/  @!P0 LDC.64 R2, c[0x0][0x428] ;  /* 0x00010a00ff028b82 */ /* 0x000e220000000a00 */
[--C-:B------:R-:W-:Y:S01]  /*dcc0*/  @!P0 SHF.R.S32.HI R7, RZ, 0x1f, R0.reuse ;  /* 0x0000001fff078819 */ /* 0x100fe20000011400 */
[----:B------:R-:W-:-:S06]  /*dcd0*/  @!P0 IMAD.MOV.U32 R6, RZ, RZ, R0 ;  /* 0x000000ffff068224 */ /* 0x000fcc00078e0000 */
[----:B------:R-:W1:Y:S01]  /*dce0*/  @!P0 LDC.64 R4, c[0x0][0x418] ;  /* 0x00010600ff048b82 */ /* 0x000e620000000a00 */
[----:B0-----:R-:W-:-:S04]  /*dcf0*/  @!P0 IMAD R9, R10, R2, RZ ;  /* 0x000000020a098224 */ /* 0x001fc800078e02ff */
[C---:B------:R-:W-:Y:S02]  /*dd00*/  @!P0 IMAD R9, R32.reuse, R3, R9 ;  /* 0x0000000320098224 */ /* 0x040fe400078e0209 */
[----:B------:R-:W-:Y:S01]  /*dd10*/  @!P0 IMAD.WIDE.U32 R2, R32, R2, R6 ;  /* 0x0000000220028225 */ /* 0x000fe200078e0006 */
[----:B------:R-:W-:-:S03]  /*dd20*/  MOV R6, RZ ;  /* 0x000000ff00067202 */ /* 0x000fc60000000f00 */
[----:B------:R-:W-:Y:S01]  /*dd30*/  @!P0 IMAD.IADD R9, R9, 0x1, R3 ;  /* 0x0000000109098824 */ /* 0x000fe200078e0203 */
[----:B-1----:R-:W-:-:S04]  /*dd40*/  @!P0 LEA R4, P1, R2, R4, 0x2 ;  /* 0x0000000402048211 */ /* 0x002fc800078210ff */
[----:B------:R-:W-:Y:S01]  /*dd50*/  @!P0 LEA.HI.X R5, R2, R5, R9, 0x2, P1 ;  /* 0x0000000502058211 */ /* 0x000fe200008f1409 */
[----:B------:R-:W-:-:S04]  /*dd60*/  VIADD R9, R12, UR4 ;  /* 0x000000040c097c36 */ /* 0x000fc80008000000 */
[----:B------:R0:W5:Y:S01]  /*dd70*/  @!P0 LDG.E R6, desc[UR52][R4.64] ;  /* 0x0000003404068981 */ /* 0x000162000c1e1900 */
[C---:B------:R-:W-:Y:S01]  /*dd80*/  ISETP.GE.AND P0, PT, R9.reuse, UR42, PT ;  /* 0x0000002a09007c0c */ /* 0x040fe2000bf06270 */
[----:B------:R-:W-:-:S04]  /*dd90*/  VIADD R9, R9, UR37 ;  /* 0x0000002509097c36 */ /* 0x000fc80008000000 */
[----:B------:R-:W-:Y:S01]  /*dda0*/  IMAD.MOV.U32 R7, RZ, RZ, R9 ;  /* 0x000000ffff077224 */ /* 0x000fe200078e0009 */
[----:B0-----:R-:W0:Y:S08]  /*ddb0*/  @P2 LDC R5, c[0x0][0x434] ;  /* 0x00010d00ff052b82 */ /* 0x001e300000000800 */
[----:B------:R-:W1:Y:S08]  /*ddc0*/  @P2 LDC R4, c[0x0][0x438] ;  /* 0x00010e00ff042b82 */ /* 0x000e700000000800 */
[----:B------:R-:W4:Y:S01]  /*ddd0*/  @!P0 LDC.64 R2, c[0x0][0x428] ;  /* 0x00010a00ff028b82 */ /* 0x000f220000000a00 */
[----:B0-----:R-:W-:-:S05]  /*dde0*/  @P2 IMAD.HI.U32 R5, R9, R5, RZ ;  /* 0x0000000509052227 */ /* 0x001fca00078e00ff */
[----:B-1----:R-:W-:-:S04]  /*ddf0*/  @P2 SHF.R.U32.HI R7, RZ, R4, R5 ;  /* 0x00000004ff072219 */ /* 0x002fc80000011605 */
[--C-:B------:R-:W-:Y:S01]  /*de00*/  @!P0 SHF.R.S32.HI R5, RZ, 0x1f, R7.reuse ;  /* 0x0000001fff058819 */ /* 0x100fe20000011407 */
[----:B------:R-:W-:Y:S02]  /*de10*/  @!P0 IMAD.MOV.U32 R4, RZ, RZ, R7 ;  /* 0x000000ffff048224 */ /* 0x000fe400078e0007 */
[-C--:B----4-:R-:W-:Y:S02]  /*de20*/  @!P0 IMAD R10, R10, R2.reuse, RZ ;  /* 0x000000020a0a8224 */ /* 0x090fe400078e02ff */
[----:B------:R-:W-:-:S04]  /*de30*/  @!P0 IMAD.WIDE.U32 R4, R32, R2, R4 ;  /* 0x0000000220048225 */ /* 0x000fc800078e0004 */
[----:B------:R-:W-:Y:S02]  /*de40*/  @!P0 IMAD R10, R32, R3, R10 ;  /* 0x00000003200a8224 */ /* 0x000fe400078e020a */
[----:B------:R-:W0:Y:S02]  /*de50*/  @!P0 LDC.64 R2, c[0x0][0x418] ;  /* 0x00010600ff028b82 */ /* 0x000e240000000a00 */
[----:B------:R-:W-:Y:S01]  /*de60*/  @!P0 IMAD.IADD R10, R5, 0x1, R10 ;  /* 0x00000001050a8824 */ /* 0x000fe200078e020a */
[----:B0-----:R-:W-:-:S04]  /*de70*/  @!P0 LEA R2, P1, R4, R2, 0x2 ;  /* 0x0000000204028211 */ /* 0x001fc800078210ff */
[----:B------:R-:W-:Y:S01]  /*de80*/  @!P0 LEA.HI.X R3, R4, R3, R10, 0x2, P1 ;  /* 0x0000000304038211 */ /* 0x000fe200008f140a */
[----:B------:R-:W-:-:S06]  /*de90*/  IMAD.MOV.U32 R4, RZ, RZ, RZ ;  /* 0x000000ffff047224 */ /* 0x000fcc00078e00ff */
[----:B------:R0:W5:Y:S01]  /*dea0*/  @!P0 LDG.E R4, desc[UR52][R2.64] ;  /* 0x0000003402048981 */ /* 0x000162000c1e1900 */
[----:B------:R-:W-:Y:S01]  /*deb0*/  ISETP.GT.U32.AND P0, PT, R11, 0x9f, PT ;  /* 0x0000009f0b00780c */ /* 0x000fe20003f04070 */
[----:B------:R-:W-:Y:S01]  /*dec0*/  IMAD.MOV R5, RZ, RZ, -R0 ;  /* 0x000000ffff057224 */ /* 0x000fe200078e0a00 */
[----:B------:R-:W-:Y:S01]  /*ded0*/  LOP3.LUT R23, R23, 0xffffffbf, RZ, 0xc0, !PT ;  /* 0xffffffbf17177812 */ /* 0x000fe200078ec0ff */
[----:B------:R-:W-:Y:S01]  /*dee0*/  IMAD.MOV R0, RZ, RZ, -R7 ;  /* 0x000000ffff007224 */ /* 0x000fe200078e0a07 */
[----:B------:R-:W-:Y:S01]  /*def0*/  SHF.R.S32.HI R34, RZ, 0x1f, R18 ;  /* 0x0000001fff227819 */ /* 0x000fe20000011412 */
[----:B------:R-:W-:Y:S02]  /*df00*/  IMAD.U32 R12, RZ, RZ, UR43 ;  /* 0x0000002bff0c7e24 */ /* 0x000fe4000f8e00ff */
[C---:B------:R-:W-:Y:S01]  /*df10*/  IMAD R7, R19.reuse, R5, R8 ;  /* 0x0000000513077224 */ /* 0x040fe200078e0208 */
[----:B0-----:R-:W-:Y:S01]  /*df20*/  MOV R2, UR46 ;  /* 0x0000002e00027c02 */ /* 0x001fe20008000f00 */
[----:B------:R-:W-:-:S02]  /*df30*/  IMAD R5, R19, R0, R9 ;  /* 0x0000000013057224 */ /* 0x000fc400078e0209 */
[----:B------:R-:W-:Y:S01]  /*df40*/  VIADD R12, R12, 0xffffffff ;  /* 0xffffffff0c0c7836 */ /* 0x000fe20000000000 */
[----:B------:R-:W-:-:S13]  /*df50*/  ISETP.NE.AND P2, PT, R2, 0x3, PT ;  /* 0x000000030200780c */ /* 0x000fda0003f45270 */
[----:B------:R-:W-:-:S04]  /*df60*/  @P2 LOP3.LUT R23, R23, 0x40, RZ, 0xfc, !PT ;  /* 0x0000004017172812 */ /* 0x000fc800078efcff */
[----:B------:R-:W-:-:S04]  /*df70*/  LOP3.LUT R23, R23, 0xffffffdf, RZ, 0xc0, !PT ;  /* 0xffffffdf17177812 */ /* 0x000fc800078ec0ff */
[----:B------:R-:W-:Y:S01]  /*df80*/  @P0 LOP3.LUT R23, R23, 0x20, RZ, 0xfc, !PT ;  /* 0x0000002017170812 */ /* 0x000fe200078efcff */
[----:B------:R-:W-:Y:S06]  /*df90*/  @!P2 BRA `(.L_x_260) ;  /* 0x000000000004a947 */ /* 0x000fec0003800000 */
[----:B------:R-:W-:Y:S01]  /*dfa0*/  BPT.TRAP 0x1 ;  /* 0x000000040000795c */ /* 0x000fe20000300000 */
.L_x_260:
[----:B------:R-:W-:Y:S01]  /*dfb0*/  IMAD R0, R28, 0x8, R22 ;  /* 0x000000081c007824 */ /* 0x000fe200078e0216 */
[----:B------:R-:W-:Y:S01]  /*dfc0*/  SHF.L.U32 R31, R33, 0x1f, RZ ;  /* 0x0000001f211f7819 */ /* 0x000fe200000006ff */
[----:B------:R-:W-:Y:S01]  /*dfd0*/  BSSY B0, `(.L_x_261) ;  /* 0x0000004000007945 */ /* 0x000fe20003800000 */
[----:B------:R-:W-:Y:S02]  /*dfe0*/  SHF.R.S32.HI R29, RZ, 0x1f, R5 ;  /* 0x0000001fff1d7819 */ /* 0x000fe40000011405 */
[----:B------:R-:W0:Y:S02]  /*dff0*/  SYNCS.PHASECHK.TRANS64.TRYWAIT P0, [R0+URZ+0x29880], R31 ;  /* 0x0298801f000075a7 */ /* 0x000e24000800017f */
[----:B0-----:R-:W-:Y:S05]  /*e000*/  @!P0 BRA `(.L_x_262) ;  /* 0x0000004400fc8947 */ /* 0x001fea0003800000 */
.L_x_342:
[----:B------:R-:W-:Y:S05]  /*e010*/  BSYNC B0 ;  /* 0x0000000000007941 */ /* 0x000fea0003800000 */
.L_x_261:
[----:B------:R-:W-:Y:S01]  /*e020*/  ULDC.64 UR4, c[0x0][0x328] ;  /* 0x0000ca0000047ab9 */ /* 0x000fe20000000a00 */
[----:B-----5:R-:W-:Y:S01]  /*e030*/  SHF.R.S32.HI R30, RZ, 0x1f, R4 ;  /* 0x0000001fff1e7819 */ /* 0x020fe20000011404 */
[----:B------:R-:W-:Y:S01]  /*e040*/  IMAD R8, R29, UR4, RZ ;  /* 0x000000041d087c24 */ /* 0x000fe2000f8e02ff */
[----:B------:R-:W-:Y:S01]  /*e050*/  ULDC.64 UR6, c[0x0][0x338] ;  /* 0x0000ce0000067ab9 */ /* 0x000fe20000000a00 */
[C---:B------:R-:W-:Y:S01]  /*e060*/  IMAD.WIDE.U32 R2, R5.reuse, UR4, RZ ;  /* 0x0000000405027c25 */ /* 0x040fe2000f8e00ff */
[----:B------:R-:W-:Y:S01]  /*e070*/  ULDC.64 UR8, c[0x0][0x330] ;  /* 0x0000cc0000087ab9 */ /* 0x000fe20000000a00 */
[----:B------:R-:W1:Y:S01]  /*e080*/  S2R R13, SR_TID.X ;  /* 0x00000000000d7919 */ /* 0x000e620000002100 */
[----:B------:R-:W-:Y:S01]  /*e090*/  SHF.R.S32.HI R25, RZ, 0x1f, R7 ;  /* 0x0000001fff197819 */ /* 0x000fe20000011407 */
[----:B------:R-:W-:Y:S01]  /*e0a0*/  IMAD R8, R5, UR5, R8 ;  /* 0x0000000505087c24 */ /* 0x000fe2000f8e0208 */
[----:B------:R-:W-:Y:S01]  /*e0b0*/  ULDC.64 UR10, c[0x0][0x318] ;  /* 0x0000c600000a7ab9 */ /* 0x000fe20000000a00 */
[----:B------:R-:W-:Y:S01]  /*e0c0*/  IMAD R10, R34, UR8, RZ ;  /* 0x00000008220a7c24 */ /* 0x000fe2000f8e02ff */
[----:B------:R-:W-:Y:S01]  /*e0d0*/  SHF.R.S32.HI R27, RZ, 0x1f, R6 ;  /* 0x0000001fff1b7819 */ /* 0x000fe20000011406 */
[----:B------:R-:W-:Y:S01]  /*e0e0*/  IMAD.IADD R3, R3, 0x1, R8 ;  /* 0x0000000103037824 */ /* 0x000fe200078e0208 */
[----:B------:R-:W-:Y:S01]  /*e0f0*/  LOP3.LUT P1, RZ, R23, 0x1, RZ, 0xc0, !PT ;  /* 0x0000000117ff7812 */ /* 0x000fe2000782c0ff */
[----:B------:R-:W-:-:S02]  /*e100*/  IMAD R8, R30, UR6, RZ ;  /* 0x000000061e087c24 */ /* 0x000fc4000f8e02ff */
[----:B------:R-:W-:-:S04]  /*e110*/  IMAD.WIDE.U32 R2, R4, UR6, R2 ;  /* 0x0000000604027c25 */ /* 0x000fc8000f8e0002 */
[----:B------:R-:W-:Y:S02]  /*e120*/  IMAD R8, R4, UR7, R8 ;  /* 0x0000000704087c24 */ /* 0x000fe4000f8e0208 */
[C---:B------:R-:W-:Y:S02]  /*e130*/  IMAD R10, R18.reuse, UR9, R10 ;  /* 0x00000009120a7c24 */ /* 0x040fe4000f8e020a */
[----:B------:R-:W-:Y:S02]  /*e140*/  IMAD.IADD R3, R3, 0x1, R8 ;  /* 0x0000000103037824 */ /* 0x000fe400078e0208 */
[----:B------:R-:W-:Y:S02]  /*e150*/  IMAD R11, R25, UR4, RZ ;  /* 0x00000004190b7c24 */ /* 0x000fe4000f8e02ff */
[----:B------:R-:W-:-:S04]  /*e160*/  IMAD.WIDE.U32 R2, R18, UR8, R2 ;  /* 0x0000000812027c25 */ /* 0x000fc8000f8e0002 */
[----:B------:R-:W-:Y:S01]  /*e170*/  IMAD R11, R7, UR5, R11 ;  /* 0x00000005070b7c24 */ /* 0x000fe2000f8e020b */
[----:B------:R-:W-:-:S04]  /*e180*/  IADD3 R9, P0, R2, UR10, RZ ;  /* 0x0000000a02097c10 */ /* 0x000fc8000ff1e0ff */
[----:B------:R-:W-:Y:S01]  /*e190*/  IADD3.X R8, R3, UR11, R10, P0, !PT ;  /* 0x0000000b03087c10 */ /* 0x000fe200087fe40a */
[----:B------:R-:W-:Y:S01]  /*e1a0*/  IMAD.WIDE.U32 R2, R7, UR4, RZ ;  /* 0x0000000407027c25 */ /* 0x000fe2000f8e00ff */
[----:B-1----:R-:W-:Y:S01]  /*e1b0*/  LOP3.LUT R13, R13, 0x7f, RZ, 0xc0, !PT ;  /* 0x0000007f0d0d7812 */ /* 0x002fe200078ec0ff */
[----:B------:R-:W-:Y:S02]  /*e1c0*/  UMOV UR4, 0xffffffff ;  /* 0xffffffff00047882 */ /* 0x000fe40000000000 */
[----:B------:R-:W-:Y:S01]  /*e1d0*/  IMAD.IADD R3, R3, 0x1, R11 ;  /* 0x0000000103037824 */ /* 0x000fe200078e020b */
[--C-:B------:R-:W-:Y:S01]  /*e1e0*/  SHF.R.U32.HI R14, RZ, 0x2, R13.reuse ;  /* 0x00000002ff0e7819 */ /* 0x100fe2000001160d */
[----:B------:R-:W-:Y:S01]  /*e1f0*/  IMAD R11, R27, UR6, RZ ;  /* 0x000000061b0b7c24 */ /* 0x000fe2000f8e02ff */
[----:B------:R-:W-:Y:S01]  /*e200*/  SHF.R.U32.HI R13, RZ, 0x5, R13 ;  /* 0x00000005ff0d7819 */ /* 0x000fe2000001160d */
[----:B------:R-:W-:-:S04]  /*e210*/  IMAD.WIDE.U32 R2, R6, UR6, R2 ;  /* 0x0000000606027c25 */ /* 0x000fc8000f8e0002 */
[----:B------:R-:W-:Y:S02]  /*e220*/  IMAD R11, R6, UR7, R11 ;  /* 0x00000007060b7c24 */ /* 0x000fe4000f8e020b */
[----:B------:R-:W-:Y:S02]  /*e230*/  IMAD.SHL.U32 R13, R13, 0x400, RZ ;  /* 0x000004000d0d7824 */ /* 0x000fe400078e00ff */
[----:B------:R-:W-:Y:S02]  /*e240*/  IMAD.IADD R3, R3, 0x1, R11 ;  /* 0x0000000103037824 */ /* 0x000fe400078e020b */
[----:B------:R-:W-:Y:S02]  /*e250*/  IMAD R19, R28, 0x5000, R13 ;  /* 0x000050001c137824 */ /* 0x000fe400078e020d */
[----:B------:R-:W-:-:S03]  /*e260*/  IMAD.WIDE.U32 R2, R18, UR8, R2 ;  /* 0x0000000812027c25 */ /* 0x000fc6000f8e0002 */
[----:B------:R-:W-:Y:S01]  /*e270*/  IADD3 R24, P0, R2, UR10, RZ ;  /* 0x0000000a02187c10 */ /* 0x000fe2000ff1e0ff */
[----:B------:R-:W-:-:S03]  /*e280*/  IMAD.MOV.U32 R2, RZ, RZ, -0xa0 ;  /* 0xffffff60ff027424 */ /* 0x000fc600078e00ff */
[----:B------:R-:W-:Y:S01]  /*e290*/  IADD3.X R21, R10, UR11, R3, P0, !PT ;  /* 0x0000000b0a157c10 */ /* 0x000fe200087fe403 */
[----:B------:R-:W-:-:S04]  /*e2a0*/  IMAD R12, R12, R2, UR42 ;  /* 0x0000002a0c0c7e24 */ /* 0x000fc8000f8e0202 */
[----:B------:R-:W-:-:S05]  /*e2b0*/  IMAD.IADD R20, R12, 0x1, -R14 ;  /* 0x000000010c147824 */ /* 0x000fca00078e0a0e */
[----:B------:R-:W-:Y:S01]  /*e2c0*/  ISETP.GE.AND P5, PT, R20, 0x1, PT ;  /* 0x000000011400780c */ /* 0x000fe20003fa6270 */
[----:B------:R-:W-:-:S12]  /*e2d0*/  BRA.DIV UR4, `(.L_x_263) ;  /* 0x00000046045c7947 */ /* 0x000fd8000b800000 */
[----:B------:R-:W1:Y:S01]  /*e2e0*/  SHFL.IDX PT, R2, R9, RZ, 0x1c1f ;  /* 0x001c1fff09027589 */ /* 0x000e6200000e0000 */
[C---:B------:R-:W-:Y:S02]  /*e2f0*/  LOP3.LUT P6, RZ, R23.reuse, 0x2, RZ, 0xc0, !PT ;  /* 0x0000000217ff7812 */ /* 0x040fe400078cc0ff */
[----:B------:R-:W-:Y:S01]  /*e300*/  IADD3 R19, R22, R19, R35 ;  /* 0x0000001316137210 */ /* 0x000fe20007ffe023 */
[----:B------:R-:W2:Y:S01]  /*e310*/  SHFL.IDX PT, R3, R8, RZ, 0x1c1f ;  /* 0x001c1fff08037589 */ /* 0x000ea200000e0000 */
[----:B------:R-:W-:Y:S02]  /*e320*/  LOP3.LUT R23, R23, 0xfffffeff, RZ, 0xc0, !PT ;  /* 0xfffffeff17177812 */ /* 0x000fe400078ec0ff */
[----:B------:R-:W-:Y:S01]  /*e330*/  ISETP.GE.AND P4, PT, R20, 0x21, PT ;  /* 0x000000211400780c */ /* 0x000fe20003f86270 */
[----:B------:R-:W-:Y:S01]  /*e340*/  IMAD.IADD R10, R36, 0x1, R19 ;  /* 0x00000001240a7824 */ /* 0x000fe200078e0213 */
[----:B------:R-:W-:Y:S01]  /*e350*/  SHFL.IDX PT, R21, R21, RZ, 0x1c1f ;  /* 0x001c1fff15157589 */ /* 0x000fe200000e0000 */
[----:B------:R-:W-:-:S02]  /*e360*/  ISETP.GE.AND P3, PT, R20, 0x41, PT ;  /* 0x000000411400780c */ /* 0x000fc40003f66270 */
[----:B------:R-:W-:Y:S02]  /*e370*/  ISETP.GE.AND P2, PT, R20, 0x61, PT ;  /* 0x000000611400780c */ /* 0x000fe40003f46270 */
[----:B-1----:R-:W-:-:S04]  /*e380*/  IADD3 R2, P0, R37, R2, RZ ;  /* 0x0000000225027210 */ /* 0x002fc80007f1e0ff */
[----:B--2---:R-:W-:Y:S02]  /*e390*/  IADD3.X R3, RZ, R3, RZ, P0, !PT ;  /* 0x00000003ff037210 */ /* 0x004fe400007fe4ff */
[----:B------:R-:W-:-:S13]  /*e3a0*/  ISETP.LT.OR P0, PT, R20, 0x1, P6 ;  /* 0x000000011400780c */ /* 0x000fda0003701670 */
[----:B------:R-:W-:Y:S01]  /*e3b0*/  LDGSTS.E.BYPASS.LTC128B.128 [R19+0xa400], desc[UR52][R2.64], !P0 ;  /* 0x0a40000002137fae */ /* 0x000fe2000c101d74 */
[----:B------:R-:W-:-:S13]  /*e3c0*/  ISETP.LT.OR P0, PT, R20, 0x1, P1 ;  /* 0x000000011400780c */ /* 0x000fda0000f01670 */
[----:B------:R1:W-:Y:S04]  /*e3d0*/  LDGSTS.E.BYPASS.LTC128B.128 [R10+0xa400], desc[UR52][R2.64+0x40], !P0 ;  /* 0x0a400040020a7fae */ /* 0x0003e8000c101d74 */
[----:B-1----:R-:W1:Y:S04]  /*e3e0*/  SHFL.IDX PT, R2, R9, 0x1, 0x1c1f ;  /* 0x003c1f0009027f89 */ /* 0x002e6800000e0000 */
[----:B------:R-:W2:Y:S01]  /*e3f0*/  SHFL.IDX PT, R3, R8, 0x1, 0x1c1f ;  /* 0x003c1f0008037f89 */ /* 0x000ea200000e0000 */
[----:B-1----:R-:W-:-:S05]  /*e400*/  IADD3 R2, P0, R37, R2, RZ ;  /* 0x0000000225027210 */ /* 0x002fca0007f1e0ff */
[----:B--2---:R-:W-:Y:S01]  /*e410*/  IMAD.X R3, RZ, RZ, R3, P0 ;  /* 0x000000ffff037224 */ /* 0x004fe200000e0603 */
[----:B------:R-:W-:-:S13]  /*e420*/  ISETP.LT.OR P0, PT, R20, 0x21, P6 ;  /* 0x000000211400780c */ /* 0x000fda0003701670 */
[----:B------:R-:W-:Y:S01]  /*e430*/  LDGSTS.E.BYPASS.LTC128B.128 [R19+0xb400], desc[UR52][R2.64], !P0 ;  /* 0x0b40000002137fae */ /* 0x000fe2000c101d74 */
[----:B------:R-:W-:-:S13]  /*e440*/  ISETP.LT.OR P0, PT, R20, 0x21, P1 ;  /* 0x000000211400780c */ /* 0x000fda0000f01670 */
[----:B------:R1:W-:Y:S04]  /*e450*/  LDGSTS.E.BYPASS.LTC128B.128 [R10+0xb400], desc[UR52][R2.64+0x40], !P0 ;  /* 0x0b400040020a7fae */ /* 0x0003e8000c101d74 */
[----:B-1----:R-:W1:Y:S04]  /*e460*/  SHFL.IDX PT, R2, R9, 0x2, 0x1c1f ;  /* 0x005c1f0009027f89 */ /* 0x002e6800000e0000 */
[----:B------:R-:W2:Y:S04]  /*e470*/  SHFL.IDX PT, R3, R8, 0x2, 0x1c1f ;  /* 0x005c1f0008037f89 */ /* 0x000ea800000e0000 */
[----:B------:R-:W-:Y:S01]  /*e480*/  SHFL.IDX PT, R8, R8, 0x3, 0x1c1f ;  /* 0x007c1f0008087f89 */ /* 0x000fe200000e0000 */
[----:B-1----:R-:W-:-:S05]  /*e490*/  IADD3 R2, P0, R37, R2, RZ ;  /* 0x0000000225027210 */ /* 0x002fca0007f1e0ff */
[----:B--2---:R-:W-:Y:S01]  /*e4a0*/  IMAD.X R3, RZ, RZ, R3, P0 ;  /* 0x000000ffff037224 */ /* 0x004fe200000e0603 */
[----:B------:R-:W-:-:S13]  /*e4b0*/  ISETP.LT.OR P0, PT, R20, 0x41, P6 ;  /* 0x000000411400780c */ /* 0x000fda0003701670 */
[----:B------:R-:W-:Y:S01]  /*e4c0*/  LDGSTS.E.BYPASS.LTC128B.128 [R19+0xc400], desc[UR52][R2.64], !P0 ;  /* 0x0c40000002137fae */ /* 0x000fe2000c101d74 */
[----:B------:R-:W-:-:S13]  /*e4d0*/  ISETP.LT.OR P0, PT, R20, 0x41, P1 ;  /* 0x000000411400780c */ /* 0x000fda0000f01670 */
[----:B------:R1:W-:Y:S04]  /*e4e0*/  LDGSTS.E.BYPASS.LTC128B.128 [R10+0xc400], desc[UR52][R2.64+0x40], !P0 ;  /* 0x0c400040020a7fae */ /* 0x0003e8000c101d74 */
[----:B-1----:R-:W1:Y:S02]  /*e4f0*/  SHFL.IDX PT, R2, R9, 0x3, 0x1c1f ;  /* 0x007c1f0009027f89 */ /* 0x002e6400000e0000 */
[----:B-1----:R-:W-:-:S05]  /*e500*/  IADD3 R2, P0, R37, R2, RZ ;  /* 0x0000000225027210 */ /* 0x002fca0007f1e0ff */
[----:B------:R-:W-:Y:S01]  /*e510*/  IMAD.X R3, RZ, RZ, R8, P0 ;  /* 0x000000ffff037224 */ /* 0x000fe200000e0608 */
[----:B------:R-:W-:-:S13]  /*e520*/  ISETP.LT.OR P0, PT, R20, 0x61, P6 ;  /* 0x000000611400780c */ /* 0x000fda0003701670 */
[----:B------:R-:W-:Y:S01]  /*e530*/  LDGSTS.E.BYPASS.LTC128B.128 [R19+0xd400], desc[UR52][R2.64], !P0 ;  /* 0x0d40000002137fae */ /* 0x000fe2000c101d74 */
[----:B------:R-:W-:-:S13]  /*e540*/  ISETP.LT.OR P0, PT, R20, 0x61, P1 ;  /* 0x000000611400780c */ /* 0x000fda0000f01670 */
[----:B------:R1:W-:Y:S01]  /*e550*/  LDGSTS.E.BYPASS.LTC128B.128 [R10+0xd400], desc[UR52][R2.64+0x40], !P0 ;  /* 0x0d400040020a7fae */ /* 0x0003e2000c101d74 */
[----:B------:R-:W-:-:S03]  /*e560*/  ISETP.GE.AND P0, PT, R20, 0x81, PT ;  /* 0x000000811400780c */ /* 0x000fc60003f06270 */
[----:B-1----:R1:W2:Y:S10]  /*e570*/  SHFL.IDX PT, R2, R24, RZ, 0x1c1f ;  /* 0x001c1fff18027589 */ /* 0x0022b400000e0000 */
[----:B------:R-:W-:-:S07]  /*e580*/  @P0 LOP3.LUT R23, R23, 0x100, RZ, 0xfc, !PT ;  /* 0x0000010017170812 */ /* 0x000fce00078efcff */
.L_x_354:
[----:B--2---:R-:W-:Y:S02]  /*e590*/  IADD3 R2, P0, R37, R2, RZ ;  /* 0x0000000225027210 */ /* 0x004fe40007f1e0ff */
[----:B------:R-:W-:-:S03]  /*e5a0*/  LOP3.LUT P6, RZ, R23, 0x2, RZ, 0xc0, !PT ;  /* 0x0000000217ff7812 */ /* 0x000fc600078cc0ff */
[----:B------:R-:W-:Y:S01]  /*e5b0*/  IMAD.X R3, RZ, RZ, R21, P0 ;  /* 0x000000ffff037224 */ /* 0x000fe200000e0615 */
[----:B------:R-:W-:-:S13]  /*e5c0*/  ISETP.LT.OR P0, PT, R20, 0x81, P6 ;  /* 0x000000811400780c */ /* 0x000fda0003701670 */
[----:B------:R-:W-:Y:S01]  /*e5d0*/  @!PT LDS RZ, [RZ] ;  /* 0x00000000fffff984 */ /* 0x000fe20000000800 */
[----:B------:R-:W-:Y:S01]  /*e5e0*/  @!PT LDS RZ, [RZ] ;  /* 0x00000000fffff984 */ /* 0x000fe20000000800 */
[----:B------:R-:W-:Y:S01]  /*e5f0*/  @!PT LDS RZ, [RZ] ;  /* 0x00000000fffff984 */ /* 0x000fe20000000800 */
[----:B------:R2:W-:Y:S01]  /*e600*/  LDGSTS.E.BYPASS.LTC128B.128 [R19+0xe400], desc[UR52][R2.64], !P0 ;  /* 0x0e40000002137fae */ /* 0x0005e2000c101d74 */
[----:B------:R-:W-:-:S13]  /*e610*/  ISETP.LT.OR P0, PT, R20, 0x81, P1 ;  /* 0x000000811400780c */ /* 0x000fda0000f01670 */
[----:B------:R2:W-:Y:S01]  /*e620*/  LDGSTS.E.BYPASS.LTC128B.128 [R10+0xe400], desc[UR52][R2.64+0x40], !P0 ;  /* 0x0e400040020a7fae */ /* 0x0005e2000c101d74 */
[----:B------:R-:W-:Y:S01]  /*e630*/  PLOP3.LUT P0, PT, PT, PT, PT, 0x80, 0x0 ;  /* 0x000000000000781c */ /* 0x000fe20003f0f070 */
[----:B------:R-:W-:-:S12]  /*e640*/  NOP ;  /* 0x0000000000007918 */ /* 0x000fd80000000000 */
.L_x_264:
        /* <DEDUP_REMOVED lines=11> */
.L_x_265:
[----:B------:R2:W-:Y:S01]  /*e700*/  SYNCS.ARRIVE.TRANS64.A1T0 RZ, [R0+URZ+0x29870], RZ ;  /* 0x029870ff00ff79a7 */ /* 0x0005e2000810003f */
[----:B------:R-:W-:Y:S05]  /*e710*/  @!P6 BRA `(.L_x_266) ;  /* 0x000000000004e947 */ /* 0x000fea0003800000 */
[----:B------:R-:W-:Y:S01]  /*e720*/  BPT.TRAP 0x1 ;  /* 0x000000040000795c */ /* 0x000fe20000300000 */
.L_x_266:
[----:B------:R-:W3:Y:S01]  /*e730*/  SYNCS.PHASECHK.TRANS64.TRYWAIT P0, [R0+URZ+0x29840], R31 ;  /* 0x0298401f000075a7 */ /* 0x000ee2000800017f */
[----:B------:R-:W-:Y:S04]  /*e740*/  BSSY B0, `(.L_x_267) ;  /* 0x0000002000007945 */ /* 0x000fe80003800000 */
[----:B---3--:R-:W-:Y:S05]  /*e750*/  @!P0 BRA `(.L_x_268) ;  /* 0x0000004800048947 */ /* 0x008fea0003800000 */
.L_x_355:
[----:B------:R-:W-:Y:S05]  /*e760*/  BSYNC B0 ;  /* 0x0000000000007941 */ /* 0x000fea0003800000 */
.L_x_267:
[----:B------:R-:W4:Y:S01]  /*e770*/  LDL R9, [R1+0x8] ;  /* 0x0000080001097983 */ /* 0x000f220000100800 */
[----:B------:R-:W-:Y:S01]  /*e780*/  ULDC.64 UR4, c[0x0][0x300] ;  /* 0x0000c00000047ab9 */ /* 0x000fe20000000a00 */
[----:B------:R-:W-:Y:S01]  /*e790*/  ULDC.64 UR6, c[0x0][0x310] ;  /* 0x0000c40000067ab9 */ /* 0x000fe20000000a00 */
[----:B------:R-:W-:Y:S02]  /*e7a0*/  IMAD R8, R29, UR4, RZ ;  /* 0x000000041d087c24 */ /* 0x000fe4000f8e02ff */
[----:B------:R-:W-:-:S04]  /*e7b0*/  IMAD.WIDE.U32 R2, R5, UR4, RZ ;  /* 0x0000000405027c25 */ /* 0x000fc8000f8e00ff */
[----:B------:R-:W-:Y:S02]  /*e7c0*/  IMAD R8, R5, UR5, R8 ;  /* 0x0000000505087c24 */ /* 0x000fe4000f8e0208 */
[----:B------:R-:W-:Y:S02]  /*e7d0*/  IMAD R30, R30, UR6, RZ ;  /* 0x000000061e1e7c24 */ /* 0x000fe4000f8e02ff */
[----:B------:R-:W-:Y:S02]  /*e7e0*/  IMAD.IADD R3, R3, 0x1, R8 ;  /* 0x0000000103037824 */ /* 0x000fe400078e0208 */
[----:B------:R-:W-:Y:S02]  /*e7f0*/  IMAD R8, R25, UR4, RZ ;  /* 0x0000000419087c24 */ /* 0x000fe4000f8e02ff */
[----:B------:R-:W-:-:S04]  /*e800*/  IMAD.WIDE.U32 R2, R4, UR6, R2 ;  /* 0x0000000604027c25 */ /* 0x000fc8000f8e0002 */
[----:B------:R-:W-:Y:S02]  /*e810*/  IMAD R4, R4, UR7, R30 ;  /* 0x0000000704047c24 */ /* 0x000fe4000f8e021e */
[----:B------:R-:W-:Y:S02]  /*e820*/  IMAD R8, R7, UR5, R8 ;  /* 0x0000000507087c24 */ /* 0x000fe4000f8e0208 */
[----:B------:R-:W-:Y:S02]  /*e830*/  IMAD.IADD R5, R3, 0x1, R4 ;  /* 0x0000000103057824 */ /* 0x000fe400078e0204 */
[----:B------:R-:W-:Y:S02]  /*e840*/  IMAD.MOV.U32 R4, RZ, RZ, R2 ;  /* 0x000000ffff047224 */ /* 0x000fe400078e0002 */
[----:B------:R-:W-:Y:S01]  /*e850*/  IMAD.WIDE.U32 R2, R7, UR4, RZ ;  /* 0x0000000407027c25 */ /* 0x000fe2000f8e00ff */
[----:B------:R-:W-:-:S04]  /*e860*/  ULDC.64 UR4, c[0x0][0x308] ;  /* 0x0000c20000047ab9 */ /* 0x000fc80000000a00 */
[----:B------:R-:W-:Y:S01]  /*e870*/  IADD3 R3, R3, R8, RZ ;  /* 0x0000000803037210 */ /* 0x000fe20007ffe0ff */
[----:B------:R-:W-:-:S04]  /*e880*/  IMAD R8, R27, UR6, RZ ;  /* 0x000000061b087c24 */ /* 0x000fc8000f8e02ff */
[C---:B------:R-:W-:Y:S02]  /*e890*/  IMAD R8, R6.reuse, UR7, R8 ;  /* 0x0000000706087c24 */ /* 0x040fe4000f8e0208 */
[----:B------:R-:W-:Y:S01]  /*e8a0*/  IMAD.WIDE.U32 R2, R6, UR6, R2 ;  /* 0x0000000606027c25 */ /* 0x000fe2000f8e0002 */
[----:B------:R-:W-:-:S03]  /*e8b0*/  ULDC.64 UR6, c[0x0][0x2e8] ;  /* 0x0000ba0000067ab9 */ /* 0x000fc60000000a00 */
[----:B------:R-:W-:-:S04]  /*e8c0*/  IMAD.WIDE.U32 R6, R18, UR4, R4 ;  /* 0x0000000412067c25 */ /* 0x000fc8000f8e0004 */
[----:B------:R-:W-:Y:S01]  /*e8d0*/  IMAD R4, R34, UR4, RZ ;  /* 0x0000000422047c24 */ /* 0x000fe2000f8e02ff */
[----:B------:R-:W-:Y:S01]  /*e8e0*/  IADD3 R5, P0, R6, UR6, RZ ;  /* 0x0000000606057c10 */ /* 0x000fe2000ff1e0ff */
[----:B------:R-:W-:Y:S02]  /*e8f0*/  IMAD.IADD R3, R3, 0x1, R8 ;  /* 0x0000000103037824 */ /* 0x000fe400078e0208 */
[C---:B------:R-:W-:Y:S02]  /*e900*/  IMAD R4, R18.reuse, UR5, R4 ;  /* 0x0000000512047c24 */ /* 0x040fe4000f8e0204 */
[----:B------:R-:W-:Y:S01]  /*e910*/  IMAD.WIDE.U32 R2, R18, UR4, R2 ;  /* 0x0000000412027c25 */ /* 0x000fe2000f8e0002 */
[----:B------:R-:W-:Y:S02]  /*e920*/  UMOV UR4, 0xffffffff ;  /* 0xffffffff00047882 */ /* 0x000fe40000000000 */
[----:B------:R-:W-:Y:S02]  /*e930*/  IADD3.X R6, R7, UR7, R4, P0, !PT ;  /* 0x0000000707067c10 */ /* 0x000fe400087fe404 */
[----:B------:R-:W-:-:S04]  /*e940*/  IADD3 R8, P0, R2, UR6, RZ ;  /* 0x0000000602087c10 */ /* 0x000fc8000ff1e0ff */
[----:B------:R-:W-:Y:S01]  /*e950*/  IADD3.X R7, R4, UR7, R3, P0, !PT ;  /* 0x0000000704077c10 */ /* 0x000fe200087fe403 */
[----:B----4-:R-:W-:Y:S01]  /*e960*/  IMAD R4, R28, 0x7800, R9 ;  /* 0x000078001c047824 */ /* 0x010fe200078e0209 */
[----:B------:R-:W-:Y:S07]  /*e970*/  BRA.DIV UR4, `(.L_x_269) ;  /* 0x0000004604907947 */ /* 0x000fee000b800000 */
[----:B------:R-:W4:Y:S01]  /*e980*/  SHFL.IDX PT, R3, R5, RZ, 0x1c1f ;  /* 0x001c1fff05037589 */ /* 0x000f2200000e0000 */
[C---:B------:R-:W-:Y:S01]  /*e990*/  LOP3.LUT P6, RZ, R23.reuse, 0x8, RZ, 0xc0, !PT ;  /* 0x0000000817ff7812 */ /* 0x040fe200078cc0ff */
[C-C-:B------:R-:W-:Y:S01]  /*e9a0*/  @P5 IMAD.IADD R9, R22.reuse, 0x1, R4.reuse ;  /* 0x0000000116095824 */ /* 0x140fe200078e0204 */
[----:B------:R-:W-:Y:S01]  /*e9b0*/  LOP3.LUT P1, RZ, R23, 0x4, RZ, 0xc0, !PT ;  /* 0x0000000417ff7812 */ /* 0x000fe2000782c0ff */
[----:B------:R-:W5:Y:S01]  /*e9c0*/  SHFL.IDX PT, R2, R6, RZ, 0x1c1f ;  /* 0x001c1fff06027589 */ /* 0x000f6200000e0000 */
[----:B------:R-:W-:-:S03]  /*e9d0*/  @P4 IMAD.IADD R19, R22, 0x1, R4 ;  /* 0x0000000116134824 */ /* 0x000fc600078e0204 */
[----:B------:R-:W-:Y:S04]  /*e9e0*/  SHFL.IDX PT, R7, R7, RZ, 0x1c1f ;  /* 0x001c1fff07077589 */ /* 0x000fe800000e0000 */
[----:B------:R-:W-:Y:S01]  /*e9f0*/  SHFL.IDX PT, R14, R8, RZ, 0x1c1f ;  /* 0x001c1fff080e7589 */ /* 0x000fe200000e0000 */
[----:B----4-:R-:W-:-:S05]  /*ea00*/  @P5 IADD3 R3, P0, R37, R3, RZ ;  /* 0x0000000325035210 */ /* 0x010fca0007f1e0ff */
[----:B-----5:R-:W-:Y:S01]  /*ea10*/  @P5 IMAD.X R2, RZ, RZ, R2, P0 ;  /* 0x000000ffff025224 */ /* 0x020fe200000e0602 */
[----:B------:R-:W-:-:S04]  /*ea20*/  LOP3.LUT P0, RZ, R23, 0x10, RZ, 0xc0, !PT ;  /* 0x0000001017ff7812 */ /* 0x000fc8000780c0ff */
[----:B------:R-:W-:-:S04]  /*ea30*/  @P5 LOP3.LUT R3, R3, R2, RZ, 0x3c, !PT ;  /* 0x0000000203035212 */ /* 0x000fc800078e3cff */
[----:B------:R-:W-:-:S04]  /*ea40*/  @P5 LOP3.LUT R2, R3, R2, RZ, 0x3c, !PT ;  /* 0x0000000203025212 */ /* 0x000fc800078e3cff */
[----:B------:R-:W-:-:S05]  /*ea50*/  @P5 LOP3.LUT R3, R3, R2, RZ, 0x3c, !PT ;  /* 0x0000000203035212 */ /* 0x000fca00078e3cff */
[----:B------:R-:W-:Y:S04]  /*ea60*/  @P5 LDGSTS.E.BYPASS.LTC128B.128 [R9+0x1a400], desc[UR52][R2.64], !P0 ;  /* 0x1a40000002095fae */ /* 0x000fe8000c101d74 */
[----:B------:R-:W-:Y:S04]  /*ea70*/  @P5 LDGSTS.E.BYPASS.LTC128B.128 [R9+0x1cc00], desc[UR52][R2.64+0x40], !P6 ;  /* 0x1cc0004002095fae */ /* 0x000fe8000f101d74 */
[----:B------:R4:W-:Y:S01]  /*ea80*/  @P5 LDGSTS.E.BYPASS.LTC128B.128 [R9+0x1f400], desc[UR52][R2.64+0x80], !P1 ;  /* 0x1f40008002095fae */ /* 0x0009e2000c901d74 */
[----:B------:R-:W-:-:S03]  /*ea90*/  LOP3.LUT P5, RZ, R23, 0x10, RZ, 0xc0, !PT ;  /* 0x0000001017ff7812 */ /* 0x000fc600078ac0ff */
[----:B----4-:R-:W4:Y:S01]  /*eaa0*/  SHFL.IDX PT, R3, R5, 0x1, 0x1c1f ;  /* 0x003c1f0005037f89 */ /* 0x010f2200000e0000 */
[----:B------:R-:W-:-:S03]  /*eab0*/  @P3 IMAD.IADD R9, R22, 0x1, R4 ;  /* 0x0000000116093824 */ /* 0x000fc600078e0204 */
[----:B------:R-:W5:Y:S01]  /*eac0*/  SHFL.IDX PT, R2, R6, 0x1, 0x1c1f ;  /* 0x003c1f0006027f89 */ /* 0x000f6200000e0000 */
[----:B----4-:R-:W-:-:S05]  /*ead0*/  @P4 IADD3 R3, P0, R37, R3, RZ ;  /* 0x0000000325034210 */ /* 0x010fca0007f1e0ff */
[----:B-----5:R-:W-:-:S05]  /*eae0*/  @P4 IMAD.X R2, RZ, RZ, R2, P0 ;  /* 0x000000ffff024224 */ /* 0x020fca00000e0602 */
[----:B------:R-:W-:-:S04]  /*eaf0*/  @P4 LOP3.LUT R3, R3, R2, RZ, 0x3c, !PT ;  /* 0x0000000203034212 */ /* 0x000fc800078e3cff */
[----:B------:R-:W-:-:S04]  /*eb00*/  @P4 LOP3.LUT R2, R3, R2, RZ, 0x3c, !PT ;  /* 0x0000000203024212 */ /* 0x000fc800078e3cff */
[----:B------:R-:W-:-:S05]  /*eb10*/  @P4 LOP3.LUT R3, R3, R2, RZ, 0x3c, !PT ;  /* 0x0000000203034212 */ /* 0x000fca00078e3cff */
[----:B------:R-:W-:Y:S04]  /*eb20*/  @P4 LDGSTS.E.BYPASS.LTC128B.128 [R19+0x1ac00], desc[UR52][R2.64], !P5 ;  /* 0x1ac0000002134fae */ /* 0x000fe8000e901d74 */
[----:B------:R-:W-:Y:S04]  /*eb30*/  @P4 LDGSTS.E.BYPASS.LTC128B.128 [R19+0x1d400], desc[UR52][R2.64+0x40], !P6 ;  /* 0x1d40004002134fae */ /* 0x000fe8000f101d74 */
[----:B------:R4:W-:Y:S04]  /*eb40*/  @P4 LDGSTS.E.BYPASS.LTC128B.128 [R19+0x1fc00], desc[UR52][R2.64+0x80], !P1 ;  /* 0x1fc0008002134fae */ /* 0x0009e8000c901d74 */
[----:B----4-:R-:W4:Y:S01]  /*eb50*/  SHFL.IDX PT, R3, R5, 0x2, 0x1c1f ;  /* 0x005c1f0005037f89 */ /* 0x010f2200000e0000 */
[----:B------:R-:W-:-:S03]  /*eb60*/  @P2 IMAD.IADD R19, R22, 0x1, R4 ;  /* 0x0000000116132824 */ /* 0x000fc600078e0204 */
[----:B------:R-:W5:Y:S04]  /*eb70*/  SHFL.IDX PT, R2, R6, 0x2, 0x1c1f ;  /* 0x005c1f0006027f89 */ /* 0x000f6800000e0000 */
[----:B------:R-:W-:Y:S01]  /*eb80*/  SHFL.IDX PT, R6, R6, 0x3, 0x1c1f ;  /* 0x007c1f0006067f89 */ /* 0x000fe200000e0000 */
        /* <DEDUP_REMOVED lines=8> */
[----:B----4-:R-:W4:Y:S02]  /*ec10*/  SHFL.IDX PT, R2, R5, 0x3, 0x1c1f ;  /* 0x007c1f0005027f89 */ /* 0x010f2400000e0000 */
[----:B----4-:R-:W-:-:S05]  /*ec20*/  @P2 IADD3 R2, P0, R37, R2, RZ ;  /* 0x0000000225022210 */ /* 0x010fca0007f1e0ff */
[----:B------:R-:W-:-:S05]  /*ec30*/  @P2 IMAD.X R3, RZ, RZ, R6, P0 ;  /* 0x000000ffff032224 */ /* 0x000fca00000e0606 */
[----:B------:R4:W-:Y:S04]  /*ec40*/  @P2 LDGSTS.E.BYPASS.LTC128B.128 [R19+0x1bc00], desc[UR52][R2.64], !P5 ;  /* 0x1bc0000002132fae */ /* 0x0009e8000e901d74 */
[----:B------:R4:W-:Y:S04]  /*ec50*/  @P2 LDGSTS.E.BYPASS.LTC128B.128 [R19+0x1e400], desc[UR52][R2.64+0x40], !P6 ;  /* 0x1e40004002132fae */ /* 0x0009e8000f101d74 */
[----:B------:R4:W-:Y:S02]  /*ec60*/  @P2 LDGSTS.E.BYPASS.LTC128B.128 [R19+0x20c00], desc[UR52][R2.64+0x80], !P1 ;  /* 0x20c0008002132fae */ /* 0x0009e4000c901d74 */
.L_x_367:
[----:B------:R-:W-:Y:S01]  /*ec70*/  LOP3.LUT P0, RZ, R23, 0x100, RZ, 0xc0, !PT ;  /* 0x0000010017ff7812 */ /* 0x000fe2000780c0ff */
[----:B------:R-:W-:-:S12]  /*ec80*/  BSSY B0, `(.L_x_270) ;  /* 0x000000e000007945 */ /* 0x000fd80003800000 */
[----:B------:R-:W-:Y:S05]  /*ec90*/  @!P0 BRA `(.L_x_271) ;  /* 0x0000000000308947 */ /* 0x000fea0003800000 */
[C---:B------:R-:W-:Y:S01]  /*eca0*/  LOP3.LUT P3, RZ, R23.reuse, 0x10, RZ, 0xc0, !PT ;  /* 0x0000001017ff7812 */ /* 0x040fe2000786c0ff */
[----:B------:R-:W-:Y:S01]  /*ecb0*/  IMAD.IADD R5, R22, 0x1, R4 ;  /* 0x0000000116057824 */ /* 0x000fe200078e0204 */
[C---:B------:R-:W-:Y:S02]  /*ecc0*/  LOP3.LUT P2, RZ, R23.reuse, 0x8, RZ, 0xc0, !PT ;  /* 0x0000000817ff7812 */ /* 0x040fe4000784c0ff */
[----:B------:R-:W-:Y:S02]  /*ecd0*/  LOP3.LUT P1, RZ, R23, 0x4, RZ, 0xc0, !PT ;  /* 0x0000000417ff7812 */ /* 0x000fe4000782c0ff */
[----:B----4-:R-:W-:-:S04]  /*ece0*/  IADD3 R2, P0, R37, R14, RZ ;  /* 0x0000000e25027210 */ /* 0x010fc80007f1e0ff */
[----:B------:R-:W-:-:S05]  /*ecf0*/  IADD3.X R3, RZ, R7, RZ, P0, !PT ;  /* 0x00000007ff037210 */ /* 0x000fca00007fe4ff */
[----:B------:R-:W-:Y:S01]  /*ed00*/  @!PT LDS RZ, [RZ] ;  /* 0x00000000fffff984 */ /* 0x000fe20000000800 */
[----:B------:R-:W-:Y:S01]  /*ed10*/  @!PT LDS RZ, [RZ] ;  /* 0x00000000fffff984 */ /* 0x000fe20000000800 */
[----:B------:R-:W-:Y:S01]  /*ed20*/  @!PT LDS RZ, [RZ] ;  /* 0x00000000fffff984 */ /* 0x000fe20000000800 */
[----:B------:R4:W-:Y:S04]  /*ed30*/  LDGSTS.E.BYPASS.LTC128B.128 [R5+0x1c400], desc[UR52][R2.64], !P3 ;  /* 0x1c40000002057fae */ /* 0x0009e8000d901d74 */
[----:B------:R4:W-:Y:S04]  /*ed40*/  LDGSTS.E.BYPASS.LTC128B.128 [R5+0x1ec00], desc[UR52][R2.64+0x40], !P2 ;  /* 0x1ec0004002057fae */ /* 0x0009e8000d101d74 */
[----:B------:R4:W-:Y:S02]  /*ed50*/  LDGSTS.E.BYPASS.LTC128B.128 [R5+0x21400], desc[UR52][R2.64+0x80], !P1 ;  /* 0x2140008002057fae */ /* 0x0009e4000c901d74 */
.L_x_271:
[----:B------:R-:W-:Y:S05]  /*ed60*/  BSYNC B0 ;  /* 0x0000000000007941 */ /* 0x000fea0003800000 */
.L_x_270:
[----:B------:R-:W-:Y:S01]  /*ed70*/  NOP ;  /* 0x0000000000007918 */ /* 0x000fe20000000000 */
[----:B------:R-:W-:-:S13]  /*ed80*/  PLOP3.LUT P0, PT, PT, PT, PT, 0x80, 0x0 ;  /* 0x000000000000781c */ /* 0x000fda0003f0f070 */
.L_x_272:
[----:B------:R-:W-:Y:S02]  /*ed90*/  PLOP3.LUT P1, PT, P1, P0, PT, 0xa2, 0x0 ;  /* 0x000000000000781c */ /* 0x000fe40000f21472 */
[----:B------:R-:W-:-:S08]  /*eda0*/  @P0 R2UR P1, UR4, R0 ;  /* 0x00000000000402ca */ /* 0x000fd00000020000 */
[----:B------:R-:W-:-:S05]  /*edb0*/  @P0 PLOP3.LUT P0, PT, P1, PT, PT, 0x80, 0x0 ;  /* 0x000000000000081c */ /* 0x000fca0000f0f070 */
[----:B------:R-:W-:Y:S01]  /*edc0*/  @!P1 SYNCS.ARRIVE.TRANS64.RED.A0T1 RZ, [UR4+0x29830], RZ ;  /* 0x029830ffffff99a7 */ /* 0x000fe20008200404 */
[----:B------:R-:W-:Y:S07]  /*edd0*/  @!P1 ARRIVES.LDGSTSBAR.64.TRANSCNT [UR4+0x29830] ;  /* 0x02983000ff0099b0 */ /* 0x000fee0008000a84 */
[----:B------:R-:W-:Y:S05]  /*ede0*/  @P0 BRA.U.ANY `(.L_x_272) ;  /* 0xfffffffd00e80947 */ /* 0x000fea000393ffff */
[----:B------:R-:W-:Y:S01]  /*edf0*/  NOP ;  /* 0x0000000000007918 */ /* 0x000fe20000000000 */
[----:B----4-:R-:W-:-:S05]  /*ee00*/  IMAD.U32 R2, RZ, RZ, UR46 ;  /* 0x0000002eff027e24 */ /* 0x010fca000f8e00ff */
[----:B------:R-:W-:-:S13]  /*ee10*/  ISETP.NE.AND P2, PT, R2, 0x3, PT ;  /* 0x000000030200780c */ /* 0x000fda0003f45270 */
[----:B------:R-:W-:Y:S05]  /*ee20*/  @!P2 BRA `(.L_x_273) ;  /* 0x000000000004a947 */ /* 0x000fea0003800000 */
[----:B------:R-:W-:Y:S01]  /*ee30*/  BPT.TRAP 0x1 ;  /* 0x000000040000795c */ /* 0x000fe20000300000 */
.L_x_273:
[----:B------:R4:W-:Y:S02]  /*ee40*/  SYNCS.ARRIVE.TRANS64.A1T0 RZ, [R0+URZ+0x29830], RZ ;  /* 0x029830ff00ff79a7 */ /* 0x0009e4000810003f */
[----:B------:R-:W-:Y:S05]  /*ee50*/  WARPSYNC.ALL ;  /* 0x0000000000007948 */ /* 0x000fea0003800000 */
[----:B------:R-:W-:Y:S01]  /*ee60*/  R2UR UR5, R26 ;  /* 0x000000001a0572ca */ /* 0x000fe200000e0000 */
[----:B0-234-:R-:W-:Y:S01]  /*ee70*/  VIADD R0, R22, 0x14400 ;  /* 0x0001440016007836 */ /* 0x01dfe20000000000 */
[----:B------:R-:W-:Y:S01]  /*ee80*/  R2UR UR38, R26 ;  /* 0x000000001a2672ca */ /* 0x000fe200000e0000 */
[----:B------:R-:W-:Y:S01]  /*ee90*/  ULDC.64 UR6, c[0x0][0x298] ;  /* 0x0000a60000067ab9 */ /* 0x000fe20000000a00 */
[----:B------:R-:W-:Y:S01]  /*eea0*/  UISETP.NE.AND UP0, UPT, UR47, URZ, UPT ;  /* 0x0000003f2f00728c */ /* 0x000fe2000bf05270 */
[----:B------:R-:W-:Y:S01]  /*eeb0*/  BSSY B6, `(.L_x_274) ;  /* 0x000001b000067945 */ /* 0x000fe20003800000 */
[----:B------:R-:W-:Y:S01]  /*eec0*/  BAR.SYNC.DEFER_BLOCKING 0x8, 0x180 ;  /* 0x0206000000007b1d */ /* 0x000fe20000010000 */
[----:B------:R-:W-:Y:S01]  /*eed0*/  LOP3.LUT P0, RZ, R0, 0x1bf, RZ, 0xc0, !PT ;  /* 0x000001bf00ff7812 */ /* 0x000fe2000780c0ff */
[----:B------:R-:W-:-:S02]  /*eee0*/  USEL UR44, UR44, URZ, !UP0 ;  /* 0x0000003f2c2c7287 */ /* 0x000fc4000c000000 */
[----:B------:R-:W-:-:S03]  /*eef0*/  USEL UR45, UR45, URZ, !UP0 ;  /* 0x0000003f2d2d7287 */ /* 0x000fc6000c000000 */
[----:B------:R-:W-:Y:S02]  /*ef00*/  USHF.R.S32.HI UR4, URZ, 0x1f, UR5 ;  /* 0x0000001f3f047899 */ /* 0x000fe40008011405 */
[----:B------:R-:W-:Y:S02]  /*ef10*/  UIMAD.WIDE.U32 UR38, UR38, UR6, URZ ;  /* 0x00000006262672a5 */ /* 0x000fe4000f8e003f */
[----:B------:R-:W-:-:S04]  /*ef20*/  UIMAD UR4, UR4, UR6, URZ ;  /* 0x00000006040472a4 */ /* 0x000fc8000f8e023f */
[----:B------:R-:W-:-:S04]  /*ef30*/  UIMAD UR4, UR5, UR7, UR4 ;  /* 0x00000007050472a4 */ /* 0x000fc8000f8e0204 */
[----:B------:R-:W-:Y:S01]  /*ef40*/  UIADD3 UR47, UR39, UR4, URZ ;  /* 0x00000004272f7290 */ /* 0x000fe2000fffe03f */
[----:B------:R-:W-:Y:S11]  /*ef50*/  @!P0 BRA `(.L_x_275) ;  /* 0x0000000000408947 */ /* 0x000ff60003800000 */
        /* <DEDUP_REMOVED lines=15> */
[----:B01----:R-:W-:Y:S05]  /*f050*/  CALL.ABS.NOINC R2 ;  /* 0x0000000002007343 */ /* 0x003fea0003c00000 */
.L_x_275:
[----:B------:R-:W-:Y:S05]  /*f060*/  BSYNC B6 ;  /* 0x0000000000067941 */ /* 0x000fea0003800000 */
.L_x_274:
[----:B------:R0:W5:Y:S01]  /*f070*/  LDL R9, [R1+0x18] ;  /* 0x0000180001097983 */ /* 0x0001620000100800 */
[----:B------:R-:W2:Y:S01]  /*f080*/  LDC R5, c[0x0][0x448] ;  /* 0x00011200ff057b82 */ /* 0x000ea20000000800 */
[----:B------:R-:W3:Y:S01]  /*f090*/  S2R R2, SR_TID.X ;  /* 0x0000000000027919 */ /* 0x000ee20000002100 */
[----:B------:R-:W-:Y:S01]  /*f0a0*/  R2UR UR6, R34 ;  /* 0x00000000220672ca */ /* 0x000fe200000e0000 */
[----:B------:R-:W-:Y:S01]  /*f0b0*/  IMAD.SHL.U32 R6, R17, 0x80, RZ ;  /* 0x0000008011067824 */ /* 0x000fe200078e00ff */
[C---:B------:R-:W-:Y:S01]  /*f0c0*/  R2UR UR7, R18.reuse ;  /* 0x00000000120772ca */ /* 0x040fe200000e0000 */
[----:B------:R-:W-:Y:S01]  /*f0d0*/  ULDC.64 UR8, c[0x0][0x2d8] ;  /* 0x0000b60000087ab9 */ /* 0x000fe20000000a00 */
[----:B--2---:R-:W-:Y:S02]  /*f0e0*/  ISETP.NE.AND P0, PT, R5, 0x1, PT ;  /* 0x000000010500780c */ /* 0x004fe40003f05270 */
[----:B------:R-:W-:Y:S02]  /*f0f0*/  R2UR UR10, R18 ;  /* 0x00000000120a72ca */ /* 0x000fe400000e0000 */
[C---:B---3--:R-:W-:Y:S01]  /*f100*/  LOP3.LUT R19, R2.reuse, 0x7f, RZ, 0xc0, !PT ;  /* 0x0000007f02137812 */ /* 0x048fe200078ec0ff */
[----:B------:R-:W-:-:S08]  /*f110*/  IMAD.SHL.U32 R2, R2, 0x20, RZ ;  /* 0x0000002002027824 */ /* 0x000fd000078e00ff */
[----:B------:R-:W2:Y:S01]  /*f120*/  @P0 LDC R7, c[0x0][0x44c] ;  /* 0x00011300ff070b82 */ /* 0x000ea20000000800 */
[----:B------:R-:W-:-:S04]  /*f130*/  SHF.R.U32.HI R19, RZ, 0x2, R19 ;  /* 0x00000002ff137819 */ /* 0x000fc80000011613 */
[----:B------:R-:W-:-:S03]  /*f140*/  LOP3.LUT R2, R19, 0x60, R2, 0xf8, !PT ;  /* 0x0000006013027812 */ /* 0x000fc600078ef802 */
[----:B------:R-:W3:Y:S01]  /*f150*/  @P0 LDC R3, c[0x0][0x450] ;  /* 0x00011400ff030b82 */ /* 0x000ee20000000800 */
[----:B------:R-:W-:Y:S01]  /*f160*/  UIMAD UR6, UR6, UR8, URZ ;  /* 0x00000008060672a4 */ /* 0x000fe2000f8e023f */
[----:B------:R-:W-:Y:S01]  /*f170*/  LOP3.LUT R0, R2, R6, RZ, 0xfc, !PT ;  /* 0x0000000602007212 */ /* 0x000fe200078efcff */
[----:B------:R-:W-:Y:S01]  /*f180*/  UMOV UR4, UR38 ;  /* 0x0000002600047c82 */ /* 0x000fe20008000000 */
[----:B------:R-:W-:Y:S01]  /*f190*/  UMOV UR5, UR47 ;  /* 0x0000002f00057c82 */ /* 0x000fe20008000000 */
[----:B------:R-:W-:Y:S02]  /*f1a0*/  UIMAD UR6, UR10, UR9, UR6 ;  /* 0x000000090a0672a4 */ /* 0x000fe4000f8e0206 */
[----:B------:R-:W-:Y:S01]  /*f1b0*/  UIMAD.WIDE.U32 UR4, UR7, UR8, UR4 ;  /* 0x00000008070472a5 */ /* 0x000fe2000f8e0004 */
[----:B------:R-:W-:Y:S02]  /*f1c0*/  IMAD.MOV.U32 R2, RZ, RZ, R0 ;  /* 0x000000ffff027224 */ /* 0x000fe400078e0000 */
[----:B------:R-:W-:Y:S01]  /*f1d0*/  ULDC.64 UR8, c[0x0][0x2e0] ;  /* 0x0000b80000087ab9 */ /* 0x000fe20000000a00 */
[----:B------:R-:W-:Y:S01]  /*f1e0*/  UIADD3 UR5, UR5, UR6, URZ ;  /* 0x0000000605057290 */ /* 0x000fe2000fffe03f */
[----:B--2---:R-:W-:Y:S01]  /*f1f0*/  @P0 IMAD.HI.U32 R4, R0, R7, RZ ;  /* 0x0000000700040227 */ /* 0x004fe200078e00ff */
[----:B------:R-:W-:Y:S01]  /*f200*/  UIMAD UR6, UR45, UR8, URZ ;  /* 0x000000082d0672a4 */ /* 0x000fe2000f8e023f */
[----:B------:R-:W2:Y:S01]  /*f210*/  S2R R19, SR_TID.X ;  /* 0x0000000000137919 */ /* 0x000ea20000002100 */
[----:B------:R-:W-:-:S02]  /*f220*/  UIMAD.WIDE.U32 UR4, UR44, UR8, UR4 ;  /* 0x000000082c0472a5 */ /* 0x000fc4000f8e0004 */
[----:B---3--:R-:W-:Y:S01]  /*f230*/  @P0 SHF.R.U32.HI R2, RZ, R3, R4 ;  /* 0x00000003ff020219 */ /* 0x008fe20000011604 */
[----:B------:R-:W-:-:S03]  /*f240*/  UIMAD UR6, UR44, UR9, UR6 ;  /* 0x000000092c0672a4 */ /* 0x000fc6000f8e0206 */
[--C-:B------:R-:W-:Y:S01]  /*f250*/  SHF.R.S32.HI R3, RZ, 0x1f, R2.reuse ;  /* 0x0000001fff037819 */ /* 0x100fe20000011402 */
[----:B------:R-:W-:Y:S01]  /*f260*/  IMAD.MOV R4, RZ, RZ, -R2 ;  /* 0x000000ffff047224 */ /* 0x000fe200078e0a02 */
[----:B------:R-:W-:Y:S01]  /*f270*/  ULDC.64 UR8, c[0x0][0x2d0] ;  /* 0x0000b40000087ab9 */ /* 0x000fe20000000a00 */
[----:B------:R-:W-:Y:S02]  /*f280*/  UIADD3 UR5, UR5, UR6, URZ ;  /* 0x0000000605057290 */ /* 0x000fe4000fffe03f */
[----:B------:R-:W-:Y:S02]  /*f290*/  IMAD R7, R3, UR8, RZ ;  /* 0x0000000803077c24 */ /* 0x000fe4000f8e02ff */
[----:B------:R-:W-:Y:S02]  /*f2a0*/  IMAD.U32 R3, RZ, RZ, UR8 ;  /* 0x00000008ff037e24 */ /* 0x000fe4000f8e00ff */
[----:B------:R-:W-:Y:S02]  /*f2b0*/  IMAD R0, R5, R4, R0 ;  /* 0x0000000405007224 */ /* 0x000fe400078e0200 */
[----:B------:R-:W-:-:S02]  /*f2c0*/  IMAD R7, R2, UR9, R7 ;  /* 0x0000000902077c24 */ /* 0x000fc4000f8e0207 */
[----:B------:R-:W-:Y:S01]  /*f2d0*/  IMAD.WIDE.U32 R2, R2, R3, UR4 ;  /* 0x0000000402027e25 */ /* 0x000fe2000f8e0003 */
[----:B------:R-:W-:Y:S01]  /*f2e0*/  SHF.R.S32.HI R4, RZ, 0x1f, R0 ;  /* 0x0000001fff047819 */ /* 0x000fe20000011400 */
[----:B------:R-:W-:Y:S02]  /*f2f0*/  ULDC.64 UR4, c[0x0][0x2c8] ;  /* 0x0000b20000047ab9 */ /* 0x000fe40000000a00 */
[----:B------:R-:W-:Y:S02]  /*f300*/  IMAD.IADD R3, R3, 0x1, R7 ;  /* 0x0000000103037824 */ /* 0x000fe400078e0207 */
[----:B------:R-:W-:Y:S02]  /*f310*/  IMAD R4, R4, UR4, RZ ;  /* 0x0000000404047c24 */ /* 0x000fe4000f8e02ff */
[----:B------:R-:W-:-:S04]  /*f320*/  IMAD.WIDE.U32 R2, R0, UR4, R2 ;  /* 0x0000000400027c25 */ /* 0x000fc8000f8e0002 */
[----:B------:R-:W-:Y:S01]  /*f330*/  IMAD R7, R0, UR5, R4 ;  /* 0x0000000500077c24 */ /* 0x000fe2000f8e0204 */
[----:B------:R-:W-:Y:S02]  /*f340*/  ULDC.64 UR4, c[0x0][0x280] ;  /* 0x0000a00000047ab9 */ /* 0x000fe40000000a00 */
[----:B------:R-:W-:Y:S01]  /*f350*/  IADD3 R0, P0, R2, UR4, RZ ;  /* 0x0000000402007c10 */ /* 0x000fe2000ff1e0ff */
[----:B------:R-:W-:Y:S01]  /*f360*/  ULDC UR4, c[0x0][0x2b8] ;  /* 0x0000ae0000047ab9 */ /* 0x000fe20000000800 */
[C---:B------:R-:W-:Y:S02]  /*f370*/  LOP3.LUT R10, R37.reuse, 0x40, RZ, 0xfc, !PT ;  /* 0x00000040250a7812 */ /* 0x040fe400078efcff */
[----:B------:R-:W-:Y:S02]  /*f380*/  LOP3.LUT R8, R37, 0x80, RZ, 0xfc, !PT ;  /* 0x0000008025087812 */ /* 0x000fe400078efcff */
[----:B------:R-:W-:Y:S01]  /*f390*/  IADD3.X R4, R3, UR5, R7, P0, !PT ;  /* 0x0000000503047c10 */ /* 0x000fe200087fe407 */
[----:B------:R-:W-:Y:S01]  /*f3a0*/  UMOV UR5, 0xffffffff ;  /* 0xffffffff00057882 */ /* 0x000fe20000000000 */
[----:B--2---:R-:W-:-:S02]  /*f3b0*/  LOP3.LUT R19, R19, 0x7f, RZ, 0xc0, !PT ;  /* 0x0000007f13137812 */ /* 0x004fc400078ec0ff */
[----:B------:R-:W-:Y:S02]  /*f3c0*/  ISETP.GE.AND P3, PT, R37, UR4, PT ;  /* 0x0000000425007c0c */ /* 0x000fe4000bf66270 */
[----:B------:R-:W-:Y:S02]  /*f3d0*/  ISETP.GE.AND P2, PT, R10, UR4, PT ;  /* 0x000000040a007c0c */ /* 0x000fe4000bf46270 */
[----:B------:R-:W-:Y:S02]  /*f3e0*/  ISETP.GE.AND P1, PT, R8, UR4, PT ;  /* 0x0000000408007c0c */ /* 0x000fe4000bf26270 */
[----:B------:R-:W-:Y:S01]  /*f3f0*/  SHF.R.U32.HI R10, RZ, 0x2, R19 ;  /* 0x00000002ff0a7819 */ /* 0x000fe20000011613 */
[----:B0-----:R-:W-:Y:S10]  /*f400*/  BRA.DIV UR5, `(.L_x_276) ;  /* 0x0000004205c87947 */ /* 0x001ff4000b800000 */
[----:B------:R-:W0:Y:S01]  /*f410*/  SHFL.IDX PT, R3, R0, RZ, 0x1c1f ;  /* 0x001c1fff00037589 */ /* 0x000e2200000e0000 */
[----:B------:R-:W-:Y:S02]  /*f420*/  IMAD R5, R5, UR41, RZ ;  /* 0x0000002905057c24 */ /* 0x000fe4000f8e02ff */
[----:B------:R-:W-:Y:S01]  /*f430*/  IMAD.IADD R6, R10, 0x1, R6 ;  /* 0x000000010a067824 */ /* 0x000fe200078e0206 */
[----:B------:R-:W2:Y:S03]  /*f440*/  SHFL.IDX PT, R2, R4, RZ, 0x1c1f ;  /* 0x001c1fff04027589 */ /* 0x000ea600000e0000 */
[C---:B------:R-:W-:Y:S01]  /*f450*/  VIADD R8, R6.reuse, 0x20 ;  /* 0x0000002006087836 */ /* 0x040fe20000000000 */
[----:B------:R-:W-:Y:S01]  /*f460*/  ISETP.GE.AND P0, PT, R6, R5, PT ;  /* 0x000000050600720c */ /* 0x000fe20003f06270 */
[----:B------:R-:W3:-:S12]  /*f470*/  SHFL.IDX PT, R14, R0, 0x1, 0x1c1f ;  /* 0x003c1f00000e7f89 */ /* 0x000ed800000e0000 */
[----:B0-----:R-:W-:-:S04]  /*f480*/  @!P0 IADD3 R7, P4, R37, R3, RZ ;  /* 0x0000000325078210 */ /* 0x001fc80007f9e0ff */
[----:B--2---:R-:W-:Y:S01]  /*f490*/  @!P0 IADD3.X R3, RZ, R2, RZ, P4, !PT ;  /* 0x00000002ff038210 */ /* 0x004fe200027fe4ff */
[----:B------:R-:W-:-:S05]  /*f4a0*/  @!P0 IMAD.MOV.U32 R2, RZ, RZ, R7 ;  /* 0x000000ffff028224 */ /* 0x000fca00078e0007 */
[----:B-----5:R-:W-:Y:S04]  /*f4b0*/  @!P0 LDGSTS.E.BYPASS.LTC128B.128 [R9+0x14400], desc[UR52][R2.64], !P3 ;  /* 0x1440000002098fae */ /* 0x020fe8000d901d74 */
[----:B------:R-:W-:Y:S04]  /*f4c0*/  @!P0 LDGSTS.E.BYPASS.LTC128B.128 [R9+0x16400], desc[UR52][R2.64+0x40], !P2 ;  /* 0x1640004002098fae */ /* 0x000fe8000d101d74 */
[----:B------:R0:W-:Y:S01]  /*f4d0*/  @!P0 LDGSTS.E.BYPASS.LTC128B.128 [R9+0x18400], desc[UR52][R2.64+0x80], !P1 ;  /* 0x1840008002098fae */ /* 0x0001e2000c901d74 */
[----:B------:R-:W-:Y:S01]  /*f4e0*/  ISETP.GE.AND P0, PT, R8, R5, PT ;  /* 0x000000050800720c */ /* 0x000fe20003f06270 */
[----:B------:R-:W-:-:S02]  /*f4f0*/  VIADD R8, R6, 0x40 ;  /* 0x0000004006087836 */ /* 0x000fc40000000000 */
[----:B0-----:R-:W0:Y:S10]  /*f500*/  SHFL.IDX PT, R2, R4, 0x1, 0x1c1f ;  /* 0x003c1f0004027f89 */ /* 0x001e3400000e0000 */
[----:B---3--:R-:W-:-:S05]  /*f510*/  @!P0 IADD3 R14, P4, R37, R14, RZ ;  /* 0x0000000e250e8210 */ /* 0x008fca0007f9e0ff */
[----:B0-----:R-:W-:Y:S02]  /*f520*/  @!P0 IMAD.X R7, RZ, RZ, R2, P4 ;  /* 0x000000ffff078224 */ /* 0x001fe400020e0602 */
[----:B------:R-:W-:Y:S02]  /*f530*/  @!P0 IMAD.MOV.U32 R2, RZ, RZ, R14 ;  /* 0x000000ffff028224 */ /* 0x000fe400078e000e */
[----:B------:R-:W-:Y:S01]  /*f540*/  @!P0 IMAD.MOV.U32 R3, RZ, RZ, R7 ;  /* 0x000000ffff038224 */ /* 0x000fe200078e0007 */
[----:B------:R-:W0:Y:S04]  /*f550*/  SHFL.IDX PT, R14, R0, 0x2, 0x1c1f ;  /* 0x005c1f00000e7f89 */ /* 0x000e2800000e0000 */
[----:B------:R-:W-:Y:S04]  /*f560*/  @!P0 LDGSTS.E.BYPASS.LTC128B.128 [R9+0x14c00], desc[UR52][R2.64], !P3 ;  /* 0x14c0000002098fae */ /* 0x000fe8000d901d74 */
[----:B------:R-:W-:Y:S04]  /*f570*/  @!P0 LDGSTS.E.BYPASS.LTC128B.128 [R9+0x16c00], desc[UR52][R2.64+0x40], !P2 ;  /* 0x16c0004002098fae */ /* 0x000fe8000d101d74 */
[----:B------:R2:W-:Y:S01]  /*f580*/  @!P0 LDGSTS.E.BYPASS.LTC128B.128 [R9+0x18c00], desc[UR52][R2.64+0x80], !P1 ;  /* 0x18c0008002098fae */ /* 0x0005e2000c901d74 */
[----:B------:R-:W-:-:S03]  /*f590*/  ISETP.GE.AND P0, PT, R8, R5, PT ;  /* 0x000000050800720c */ /* 0x000fc60003f06270 */
[----:B--2---:R-:W2:Y:S10]  /*f5a0*/  SHFL.IDX PT, R2, R4, 0x2, 0x1c1f ;  /* 0x005c1f0004027f89 */ /* 0x004eb400000e0000 */
[----:B0-----:R-:W-:Y:S01]  /*f5b0*/  @!P0 IADD3 R14, P4, R37, R14, RZ ;  /* 0x0000000e250e8210 */ /* 0x001fe20007f9e0ff */
[----:B------:R-:W0:Y:S04]  /*f5c0*/  SHFL.IDX PT, R4, R4, 0x3, 0x1c1f ;  /* 0x007c1f0004047f89 */ /* 0x000e2800000e0000 */
[----:B--2---:R-:W-:-:S02]  /*f5d0*/  @!P0 IMAD.X R7, RZ, RZ, R2, P4 ;  /* 0x000000ffff078224 */ /* 0x004fc400020e0602 */
[----:B------:R-:W-:Y:S02]  /*f5e0*/  @!P0 IMAD.MOV.U32 R2, RZ, RZ, R14 ;  /* 0x000000ffff028224 */ /* 0x000fe400078e000e */
[----:B------:R-:W-:Y:S01]  /*f5f0*/  @!P0 IMAD.MOV.U32 R3, RZ, RZ, R7 ;  /* 0x000000ffff038224 */ /* 0x000fe200078e0007 */
[----:B------:R2:W3:Y:S04]  /*f600*/  SHFL.IDX PT, R14, R0, 0x3, 0x1c1f ;  /* 0x007c1f00000e7f89 */ /* 0x0004e800000e0000 */
[----:B------:R2:W-:Y:S04]  /*f610*/  @!P0 LDGSTS.E.BYPASS.LTC128B.128 [R9+0x15400], desc[UR52][R2.64], !P3 ;  /* 0x1540000002098fae */ /* 0x0005e8000d901d74 */
[----:B------:R2:W-:Y:S04]  /*f620*/  @!P0 LDGSTS.E.BYPASS.LTC128B.128 [R9+0x17400], desc[UR52][R2.64+0x40], !P2 ;  /* 0x1740004002098fae */ /* 0x0005e8000d101d74 */
[----:B0-----:R2:W-:Y:S02]  /*f630*/  @!P0 LDGSTS.E.BYPASS.LTC128B.128 [R9+0x19400], desc[UR52][R2.64+0x80], !P1 ;  /* 0x1940008002098fae */ /* 0x0015e4000c901d74 */
.L_x_376:
[----:B------:R-:W-:Y:S01]  /*f640*/  IADD3 R6, R6, 0x60, RZ ;  /* 0x0000006006067810 */ /* 0x000fe20007ffe0ff */
[----:B------:R-:W-:Y:S03]  /*f650*/  BSSY B0, `(.L_x_277) ;  /* 0x000000b000007945 */ /* 0x000fe60003800000 */
[----:B------:R-:W-:-:S13]  /*f660*/  ISETP.GE.AND P0, PT, R6, R5, PT ;  /* 0x000000050600720c */ /* 0x000fda0003f06270 */
[----:B------:R-:W-:Y:S05]  /*f670*/  @P0 BRA `(.L_x_278) ;  /* 0x0000000000200947 */ /* 0x000fea0003800000 */
[----:B--23--:R-:W-:-:S05]  /*f680*/  IADD3 R2, P0, R37, R14, RZ ;  /* 0x0000000e25027210 */ /* 0x00cfca0007f1e0ff */
[----:B------:R-:W-:-:S05]  /*f690*/  IMAD.X R3, RZ, RZ, R4, P0 ;  /* 0x000000ffff037224 */ /* 0x000fca00000e0604 */
[----:B------:R-:W-:Y:S01]  /*f6a0*/  @!PT LDS RZ, [RZ] ;  /* 0x00000000fffff984 */ /* 0x000fe20000000800 */
[----:B------:R-:W-:Y:S01]  /*f6b0*/  @!PT LDS RZ, [RZ] ;  /* 0x00000000fffff984 */ /* 0x000fe20000000800 */
[----:B------:R-:W-:Y:S01]  /*f6c0*/  @!PT LDS RZ, [RZ] ;  /* 0x00000000fffff984 */ /* 0x000fe20000000800 */
[----:B------:R0:W-:Y:S04]  /*f6d0*/  LDGSTS.E.BYPASS.LTC128B.128 [R9+0x15c00], desc[UR52][R2.64], !P3 ;  /* 0x15c0000002097fae */ /* 0x0001e8000d901d74 */
[----:B------:R0:W-:Y:S04]  /*f6e0*/  LDGSTS.E.BYPASS.LTC128B.128 [R9+0x17c00], desc[UR52][R2.64+0x40], !P2 ;  /* 0x17c0004002097fae */ /* 0x0001e8000d101d74 */
[----:B------:R0:W-:Y:S02]  /*f6f0*/  LDGSTS.E.BYPASS.LTC128B.128 [R9+0x19c00], desc[UR52][R2.64+0x80], !P1 ;  /* 0x19c0008002097fae */ /* 0x0001e4000c901d74 */
.L_x_278:
[----:B------:R-:W-:Y:S05]  /*f700*/  BSYNC B0 ;  /* 0x0000000000007941 */ /* 0x000fea0003800000 */
.L_x_277:
[----:B------:R-:W-:Y:S01]  /*f710*/  NOP ;  /* 0x0000000000007918 */ /* 0x000fe20000000000 */
[----:B------:R-:W-:-:S13]  /*f720*/  PLOP3.LUT P0, PT, PT, PT, PT, 0x80, 0x0 ;  /* 0x000000000000781c */ /* 0x000fda0003f0f070 */
.L_x_279:
[----:B------:R-:W-:Y:S02]  /*f730*/  PLOP3.LUT P1, PT, P1, P0, PT, 0xa2, 0x0 ;  /* 0x000000000000781c */ /* 0x000fe40000f21472 */
[----:B------:R-:W-:-:S08]  /*f740*/  @P0 R2UR P1, UR4, R22 ;  /* 0x00000000160402ca */ /* 0x000fd00000020000 */
[----:B------:R-:W-:-:S05]  /*f750*/  @P0 PLOP3.LUT P0, PT, P1, PT, PT, 0x80, 0x0 ;  /* 0x000000000000081c */ /* 0x000fca0000f0f070 */
[----:B------:R-:W-:Y:S01]  /*f760*/  @!P1 SYNCS.ARRIVE.TRANS64.RED.A0T1 RZ, [UR4+0x29800], RZ ;  /* 0x029800ffffff99a7 */ /* 0x000fe20008200404 */
[----:B------:R-:W-:Y:S07]  /*f770*/  @!P1 ARRIVES.LDGSTSBAR.64.TRANSCNT [UR4+0x29800] ;  /* 0x02980000ff0099b0 */ /* 0x000fee0008000a84 */
[----:B------:R-:W-:Y:S05]  /*f780*/  @P0 BRA.U.ANY `(.L_x_279) ;  /* 0xfffffffd00e80947 */ /* 0x000fea000393ffff */
[----:B0-2---:R-:W2:Y:S02]  /*f790*/  LDL.LU R2, [R1+0x1c] ;  /* 0x00001c0001027983 */ /* 0x005ea40000300800 */
[----:B--2---:R-:W-:-:S05]  /*f7a0*/  VIADD R2, R2, 0x1 ;  /* 0x0000000102027836 */ /* 0x004fca0000000000 */
[----:B------:R0:W-:Y:S01]  /*f7b0*/  STL [R1+0x1c], R2 ;  /* 0x00001c0201007387 */ /* 0x0001e20000100800 */
[----:B------:R-:W-:-:S04]  /*f7c0*/  LEA.HI R0, R2, R2, RZ, 0x1 ;  /* 0x0000000202007211 */ /* 0x000fc800078f08ff */
[----:B------:R-:W-:-:S05]  /*f7d0*/  LOP3.LUT R0, R0, 0xfffffffe, RZ, 0xc0, !PT ;  /* 0xfffffffe00007812 */ /* 0x000fca00078ec0ff */
[----:B------:R-:W-:-:S05]  /*f7e0*/  IMAD.IADD R0, R2, 0x1, -R0 ;  /* 0x0000000102007824 */ /* 0x000fca00078e0a00 */
[----:B------:R-:W-:Y:S01]  /*f7f0*/  SHF.L.U32 R3, R0, 0x1f, RZ ;  /* 0x0000001f00037819 */ /* 0x000fe200000006ff */
[----:B------:R-:W-:Y:S01]  /*f800*/  NOP ;  /* 0x0000000000007918 */ /* 0x000fe20000000000 */
[----:B------:R0:W-:Y:S01]  /*f810*/  SYNCS.ARRIVE.TRANS64.A1T0 RZ, [R22+URZ+0x29800], RZ ;  /* 0x029800ff16ff79a7 */ /* 0x0001e2000810003f */
[----:B------:R-:W-:Y:S01]  /*f820*/  BSSY B0, `(.L_x_280) ;  /* 0x0000003000007945 */ /* 0x000fe20003800000 */
[----:B------:R-:W2:Y:S03]  /*f830*/  SYNCS.PHASECHK.TRANS64.TRYWAIT P0, [R22+URZ+0x29820], R3 ;  /* 0x02982003160075a7 */ /* 0x000ea6000800017f */
[----:B0-2---:R-:W-:Y:S05]  /*f840*/  @!P0 BRA `(.L_x_281) ;  /* 0x0000004000f88947 */ /* 0x005fea0003800000 */
.L_x_377:
[----:B------:R-:W-:Y:S05]  /*f850*/  BSYNC B0 ;  /* 0x0000000000007941 */ /* 0x000fea0003800000 */
.L_x_280:
[----:B------:R-:W-:-:S06]  /*f860*/  UISETP.GE.AND UP0, UPT, UR42, 0xa1, UPT ;  /* 0x000000a12a00788c */ /* 0x000fcc000bf06270 */
[----:B------:R-:W-:-:S13]  /*f870*/  PLOP3.LUT P0, PT, PT, PT, UP0, 0x40, 0x0 ;  /* 0x000000000000781c */ /* 0x000fda0003f0e808 */
[----:B------:R-:W-:Y:S05]  /*f880*/  @P0 BRA `(.L_x_282) ;  /* 0x0000001400cc0947 */ /* 0x000fea0003800000 */
[----:B------:R-:W-:Y:S01]  /*f890*/  UIADD3 UR4, UR43, -0x2, URZ ;  /* 0xfffffffe2b047890 */ /* 0x000fe2000fffe03f */
[----:B------:R-:W-:Y:S02]  /*f8a0*/  IMAD.MOV.U32 R20, RZ, RZ, R33 ;  /* 0x000000ffff147224 */ /* 0x000fe400078e0021 */
[----:B------:R-:W-:-:S03]  /*f8b0*/  IMAD.MOV.U32 R19, RZ, RZ, R28 ;  /* 0x000000ffff137224 */ /* 0x000fc600078e001c */
[----:B------:R-:W-:-:S07]  /*f8c0*/  IMAD.U32 R31, RZ, RZ, UR4 ;  /* 0x00000004ff1f7e24 */ /* 0x000fce000f8e00ff */
.L_x_302:
[----:B0-2---:R-:W2:Y:S01]  /*f8d0*/  LDL R11, [R1] ;  /* 0x00000000010b7983 */ /* 0x005ea20000100800 */
[----:B------:R-:W4:Y:S01]  /*f8e0*/  LDC R0, c[0x0][0x430] ;  /* 0x00010c00ff007b82 */ /* 0x000f220000000800 */
[----:B------:R-:W0:Y:S01]  /*f8f0*/  S2R R2, SR_TID.X ;  /* 0x0000000000027919 */ /* 0x000e220000002100 */
[----:B------:R-:W1:Y:S01]  /*f900*/  S2R R4, SR_TID.X ;  /* 0x0000000000047919 */ /* 0x000e620000002100 */
[----:B------:R-:W3:Y:S01]  /*f910*/  S2R R8, SR_TID.X ;  /* 0x0000000000087919 */ /* 0x000ee20000002100 */
[----:B----4-:R-:W-:Y:S02]  /*f920*/  ISETP.NE.AND P0, PT, R0, 0x1, PT ;  /* 0x000000010000780c */ /* 0x010fe40003f05270 */
[----:B0-----:R-:W-:-:S11]  /*f930*/  LOP3.LUT R3, R2, 0x7f, RZ, 0xc0, !PT ;  /* 0x0000007f02037812 */ /* 0x001fd600078ec0ff */
[----:B------:R-:W0:Y:S01]  /*f940*/  @P0 LDC R7, c[0x0][0x434] ;  /* 0x00010d00ff070b82 */ /* 0x000e220000000800 */
[----:B------:R-:W-:Y:S02]  /*f950*/  SHF.R.U32.HI R6, RZ, 0x2, R3 ;  /* 0x00000002ff067819 */ /* 0x000fe40000011603 */
[C---:B-1----:R-:W-:Y:S01]  /*f960*/  LOP3.LUT R3, R4.reuse, 0x7f, RZ, 0xc0, !PT ;  /* 0x0000007f04037812 */ /* 0x042fe200078ec0ff */
[----:B------:R-:W-:-:S04]  /*f970*/  IMAD.SHL.U32 R4, R4, 0x20, RZ ;  /* 0x0000002004047824 */ /* 0x000fc800078e00ff */
[----:B------:R-:W1:Y:S01]  /*f980*/  @P0 LDC R0, c[0x0][0x438] ;  /* 0x00010e00ff000b82 */ /* 0x000e620000000800 */
[----:B------:R-:W-:Y:S01]  /*f990*/  IMAD.MOV.U32 R2, RZ, RZ, 0xa0 ;  /* 0x000000a0ff027424 */ /* 0x000fe200078e00ff */
[----:B------:R-:W-:Y:S02]  /*f9a0*/  LOP3.LUT R4, R6, 0x60, R4, 0xf8, !PT ;  /* 0x0000006006047812 */ /* 0x000fe400078ef804 */
[----:B------:R-:W-:-:S04]  /*f9b0*/  SHF.R.U32.HI R6, RZ, 0x2, R3 ;  /* 0x00000002ff067819 */ /* 0x000fc80000011603 */
[----:B------:R-:W4:Y:S01]  /*f9c0*/  @P0 LDC R5, c[0x0][0x434] ;  /* 0x00010d00ff050b82 */ /* 0x000f220000000800 */
[----:B------:R-:W-:Y:S01]  /*f9d0*/  IMAD R2, R31, R2, UR37 ;  /* 0x000000251f027e24 */ /* 0x000fe2000f8e0202 */
[----:B---3--:R-:W-:-:S06]  /*f9e0*/  SHF.L.U32 R9, R8, 0x5, RZ ;  /* 0x0000000508097819 */ /* 0x008fcc00000006ff */
[----:B------:R-:W3:Y:S01]  /*f9f0*/  @P0 LDC R3, c[0x0][0x438] ;  /* 0x00010e00ff030b82 */ /* 0x000ee20000000800 */
[----:B------:R-:W-:Y:S01]  /*fa00*/  IMAD.IADD R4, R4, 0x1, R2 ;  /* 0x0000000104047824 */ /* 0x000fe200078e0202 */
[----:B------:R-:W-:-:S03]  /*fa10*/  LOP3.LUT R9, R6, 0x60, R9, 0xf8, !PT ;  /* 0x0000006006097812 */ /* 0x000fc600078ef809 */
[----:B0-----:R-:W-:Y:S01]  /*fa20*/  @P0 IMAD.HI.U32 R6, R4, R7, RZ ;  /* 0x0000000704060227 */ /* 0x001fe200078e00ff */
[----:B------:R-:W-:-:S03]  /*fa30*/  LOP3.LUT R9, R9, 0x80, RZ, 0xfc, !PT ;  /* 0x0000008009097812 */ /* 0x000fc600078efcff */
[----:B------:R-:W-:Y:S01]  /*fa40*/  IMAD.MOV.U32 R8, RZ, RZ, R4 ;  /* 0x000000ffff087224 */ /* 0x000fe200078e0004 */
[----:B-1----:R-:W-:Y:S01]  /*fa50*/  @P0 SHF.R.U32.HI R8, RZ, R0, R6 ;  /* 0x00000000ff080219 */ /* 0x002fe20000011606 */
[C---:B------:R-:W-:Y:S01]  /*fa60*/  IMAD.IADD R0, R9.reuse, 0x1, R2 ;  /* 0x0000000109007824 */ /* 0x040fe200078e0202 */
[----:B------:R-:W-:Y:S05]  /*fa70*/  YIELD ;  /* 0x0000000000007946 */ /* 0x000fea0003800000 */
[----:B----4-:R-:W-:Y:S01]  /*fa80*/  @P0 IMAD.HI.U32 R2, R0, R5, RZ ;  /* 0x0000000500020227 */ /* 0x010fe200078e00ff */
[----:B------:R-:W-:Y:S01]  /*fa90*/  ULDC.64 UR6, c[0x0][0x428] ;  /* 0x00010a0000067ab9 */ /* 0x000fe20000000a00 */
[----:B------:R-:W-:Y:S01]  /*faa0*/  ISETP.GT.U32.AND P1, PT, R9, 0x9f, PT ;  /* 0x0000009f0900780c */ /* 0x000fe20003f24070 */
[----:B------:R-:W-:Y:S01]  /*fab0*/  ULDC.64 UR8, c[0x0][0x418] ;  /* 0x0001060000087ab9 */ /* 0x000fe20000000a00 */
[----:B------:R-:W-:Y:S01]  /*fac0*/  IMAD.MOV.U32 R10, RZ, RZ, R0 ;  /* 0x000000ffff0a7224 */ /* 0x000fe200078e0000 */
[----:B------:R-:W-:Y:S01]  /*fad0*/  ULDC UR4, c[0x0][0x430] ;  /* 0x00010c0000047ab9 */ /* 0x000fe20000000800 */
[----:B---3--:R-:W-:Y:S01]  /*fae0*/  @P0 SHF.R.U32.HI R10, RZ, R3, R2 ;  /* 0x00000003ff0a0219 */ /* 0x008fe20000011602 */
[--C-:B------:R-:W-:Y:S01]  /*faf0*/  IMAD.MOV.U32 R2, RZ, RZ, R8.reuse ;  /* 0x000000ffff027224 */ /* 0x100fe200078e0008 */
[----:B------:R-:W-:-:S03]  /*fb00*/  SHF.R.S32.HI R3, RZ, 0x1f, R8 ;  /* 0x0000001fff037819 */ /* 0x000fc60000011408 */
[----:B------:R-:W-:-:S03]  /*fb10*/  IMAD.WIDE.U32 R2, R32, UR6, R2 ;  /* 0x0000000620027c25 */ /* 0x000fc6000f8e0002 */
[----:B------:R-:W-:Y:S01]  /*fb20*/  LEA R6, P0, R2, UR8, 0x2 ;  /* 0x0000000802067c11 */ /* 0x000fe2000f8010ff */
[----:B--2---:R-:W-:-:S04]  /*fb30*/  IMAD R5, R11, UR6, RZ ;  /* 0x000000060b057c24 */ /* 0x004fc8000f8e02ff */
[----:B------:R-:W-:-:S04]  /*fb40*/  IMAD R5, R32, UR7, R5 ;  /* 0x0000000720057c24 */ /* 0x000fc8000f8e0205 */
[----:B------:R-:W-:-:S05]  /*fb50*/  IMAD.IADD R3, R5, 0x1, R3 ;  /* 0x0000000105037824 */ /* 0x000fca00078e0203 */
[----:B------:R-:W-:Y:S01]  /*fb60*/  LEA.HI.X R7, R2, UR9, R3, 0x2, P0 ;  /* 0x0000000902077c11 */ /* 0x000fe200080f1403 */
[----:B------:R-:W-:Y:S01]  /*fb70*/  IMAD.MOV R2, RZ, RZ, -R8 ;  /* 0x000000ffff027224 */ /* 0x000fe200078e0a08 */
[----:B------:R-:W-:-:S03]  /*fb80*/  @!P1 SHF.R.S32.HI R3, RZ, 0x1f, R10 ;  /* 0x0000001fff039819 */ /* 0x000fc6000001140a */
[----:B------:R-:W-:Y:S02]  /*fb90*/  IMAD R4, R2, UR4, R4 ;  /* 0x0000000402047c24 */ /* 0x000fe4000f8e0204 */
[----:B------:R-:W-:-:S04]  /*fba0*/  @!P1 IMAD.MOV.U32 R2, RZ, RZ, R10 ;  /* 0x000000ffff029224 */ /* 0x000fc800078e000a */
[----:B------:R-:W-:-:S04]  /*fbb0*/  @!P1 IMAD.WIDE.U32 R2, R32, UR6, R2 ;  /* 0x0000000620029c25 */ /* 0x000fc8000f8e0002 */
[----:B------:R-:W-:Y:S01]  /*fbc0*/  @!P1 IMAD.IADD R5, R5, 0x1, R3 ;  /* 0x0000000105059824 */ /* 0x000fe200078e0203 */
[----:B------:R-:W-:-:S04]  /*fbd0*/  @!P1 LEA R8, P0, R2, UR8, 0x2 ;  /* 0x0000000802089c11 */ /* 0x000fc8000f8010ff */
[----:B------:R-:W-:Y:S02]  /*fbe0*/  @!P1 LEA.HI.X R9, R2, UR9, R5, 0x2, P0 ;  /* 0x0000000902099c11 */ /* 0x000fe400080f1405 */
[----:B------:R0:W2:Y:S01]  /*fbf0*/  LDG.E R5, desc[UR52][R6.64] ;  /* 0x0000003406057981 */ /* 0x0000a2000c1e1900 */
[----:B------:R-:W-:Y:S02]  /*fc00*/  IMAD.U32 R11, RZ, RZ, UR46 ;  /* 0x0000002eff0b7e24 */ /* 0x000fe4000f8e00ff */
[----:B0-----:R-:W-:Y:S02]  /*fc10*/  IMAD.MOV.U32 R6, RZ, RZ, RZ ;  /* 0x000000ffff067224 */ /* 0x001fe400078e00ff */
[----:B------:R-:W-:-:S04]  /*fc20*/  VIADD R28, R19, 0x1 ;  /* 0x00000001131c7836 */ /* 0x000fc80000000000 */
[----:B------:R0:W5:Y:S01]  /*fc30*/  @!P1 LDG.E R6, desc[UR52][R8.64] ;  /* 0x0000003408069981 */ /* 0x000162000c1e1900 */
[----:B------:R-:W-:Y:S02]  /*fc40*/  ISETP.NE.AND P1, PT, R11, 0x3, PT ;  /* 0x000000030b00780c */ /* 0x000fe40003f25270 */
[----:B------:R-:W-:Y:S02]  /*fc50*/  IADD3 R7, -R10, RZ, RZ ;  /* 0x000000ff0a077210 */ /* 0x000fe40007ffe1ff */
[----:B------:R-:W-:-:S03]  /*fc60*/  ISETP.NE.AND P0, PT, R28, 0x2, PT ;  /* 0x000000021c00780c */ /* 0x000fc60003f05270 */
[----:B------:R-:W-:Y:S01]  /*fc70*/  IMAD R7, R7, UR4, R0 ;  /* 0x0000000407077c24 */ /* 0x000fe2000f8e0200 */
[----:B------:R-:W-:Y:S01]  /*fc80*/  SEL R33, RZ, 0x1, P0 ;  /* 0x00000001ff217807 */ /* 0x000fe20000000000 */
[----:B------:R-:W-:Y:S01]  /*fc90*/  IMAD.MOV.U32 R0, RZ, RZ, R31 ;  /* 0x000000ffff007224 */ /* 0x000fe200078e001f */
[----:B------:R-:W-:Y:S01]  /*fca0*/  SEL R28, R28, RZ, P0 ;  /* 0x000000ff1c1c7207 */ /* 0x000fe20000000000 */
[----:B------:R-:W-:Y:S01]  /*fcb0*/  VIADD R31, R31, 0xffffffff ;  /* 0xffffffff1f1f7836 */ /* 0x000fe20000000000 */
[----:B------:R-:W-:Y:S02]  /*fcc0*/  LOP3.LUT R33, R20, R33, RZ, 0x3c, !PT ;  /* 0x0000002114217212 */ /* 0x000fe400078e3cff */
[----:B------:R-:W-:Y:S02]  /*fcd0*/  ISETP.GT.AND P2, PT, R0, RZ, PT ;  /* 0x000000ff0000720c */ /* 0x000fe40003f44270 */
[----:B--2---:R-:W-:Y:S01]  /*fce0*/  SHF.R.S32.HI R29, RZ, 0x1f, R5 ;  /* 0x0000001fff1d7819 */ /* 0x004fe20000011405 */
[----:B0-----:R-:W-:Y:S10]  /*fcf0*/  @!P1 BRA `(.L_x_283) ;  /* 0x0000000000049947 */ /* 0x001ff40003800000 */
[----:B------:R-:W-:Y:S01]  /*fd00*/  BPT.TRAP 0x1 ;  /* 0x000000040000795c */ /* 0x000fe20000300000 */
.L_x_283:
[----:B------:R-:W-:Y:S01]  /*fd10*/  IMAD R0, R28, 0x8, R22 ;  /* 0x000000081c007824 */ /* 0x000fe200078e0216 */
[----:B------:R-:W-:Y:S01]  /*fd20*/  SHF.L.U32 R30, R33, 0x1f, RZ ;  /* 0x0000001f211e7819 */ /* 0x000fe200000006ff */
[----:B------:R-:W-:Y:S01]  /*fd30*/  BSSY B0, `(.L_x_284) ;  /* 0x0000004000007945 */ /* 0x000fe20003800000 */
[----:B------:R-:W-:Y:S02]  /*fd40*/  SHF.R.S32.HI R27, RZ, 0x1f, R4 ;  /* 0x0000001fff1b7819 */ /* 0x000fe40000011404 */
[----:B------:R-:W0:Y:S02]  /*fd50*/  SYNCS.PHASECHK.TRANS64.TRYWAIT P0, [R0+URZ+0x29880], R30 ;  /* 0x0298801e000075a7 */ /* 0x000e24000800017f */
[----:B0-----:R-:W-:Y:S05]  /*fd60*/  @!P0 BRA `(.L_x_285) ;  /* 0x0000003c00c48947 */ /* 0x001fea0003800000 */
.L_x_378:
[----:B------:R-:W-:Y:S05]  /*fd70*/  BSYNC B0 ;  /* 0x0000000000007941 */ /* 0x000fea0003800000 */
.L_x_284:
        /* <DEDUP_REMOVED lines=11> */
[----:B------:R-:W-:Y:S01]  /*fe30*/  LOP3.LUT P3, RZ, R23, 0x2, RZ, 0xc0, !PT ;  /* 0x0000000217ff7812 */ /* 0x000fe2000786c0ff */
        /* <DEDUP_REMOVED lines=10> */
[----:B------:R-:W-:Y:S02]  /*fee0*/  IADD3 R8, P0, R2, UR10, RZ ;  /* 0x0000000a02087c10 */ /* 0x000fe4000ff1e0ff */
[----:B-1----:R-:W-:Y:S02]  /*fef0*/  LOP3.LUT R11, R11, 0x7f, RZ, 0xc0, !PT ;  /* 0x0000007f0b0b7812 */ /* 0x002fe400078ec0ff */
[----:B------:R-:W-:Y:S01]  /*ff00*/  IADD3.X R9, R21, UR11, R3, P0, !PT ;  /* 0x0000000b15097c10 */ /* 0x000fe200087fe403 */
[----:B------:R-:W-:Y:S01]  /*ff10*/  IMAD.WIDE.U32 R2, R7, UR4, RZ ;  /* 0x0000000407027c25 */ /* 0x000fe2000f8e00ff */
[----:B------:R-:W-:Y:S01]  /*ff20*/  SHF.R.U32.HI R11, RZ, 0x5, R11 ;  /* 0x00000005ff0b7819 */ /* 0x000fe2000001160b */
[----:B------:R-:W-:Y:S02]  /*ff30*/  UMOV UR4, 0xffffffff ;  /* 0xffffffff00047882 */ /* 0x000fe40000000000 */
[----:B------:R-:W-:Y:S01]  /*ff40*/  IMAD.IADD R3, R3, 0x1, R10 ;  /* 0x0000000103037824 */ /* 0x000fe200078e020a */
[----:B------:R-:W-:Y:S01]  /*ff50*/  SHF.L.U32 R11, R11, 0xa, RZ ;  /* 0x0000000a0b0b7819 */ /* 0x000fe200000006ff */
[----:B------:R-:W-:-:S02]  /*ff60*/  IMAD R10, R26, UR6, RZ ;  /* 0x000000061a0a7c24 */ /* 0x000fc4000f8e02ff */
[----:B------:R-:W-:-:S04]  /*ff70*/  IMAD.WIDE.U32 R2, R6, UR6, R2 ;  /* 0x0000000606027c25 */ /* 0x000fc8000f8e0002 */
[----:B------:R-:W-:-:S04]  /*ff80*/  IMAD R10, R6, UR7, R10 ;  /* 0x00000007060a7c24 */ /* 0x000fc8000f8e020a */
[----:B------:R-:W-:Y:S02]  /*ff90*/  IMAD.IADD R3, R3, 0x1, R10 ;  /* 0x0000000103037824 */ /* 0x000fe400078e020a */
[----:B------:R-:W-:Y:S02]  /*ffa0*/  IMAD R10, R28, 0x5000, R11 ;  /* 0x000050001c0a7824 */ /* 0x000fe400078e020b */
[----:B------:R-:W-:-:S03]  /*ffb0*/  IMAD.WIDE.U32 R2, R18, UR8, R2 ;  /* 0x0000000812027c25 */ /* 0x000fc6000f8e0002 */
[----:B------:R-:W-:-:S04]  /*ffc0*/  IADD3 R24, P0, R2, UR10, RZ ;  /* 0x0000000a02187c10 */ /* 0x000fc8000ff1e0ff */
[----:B------:R-:W-:Y:S01]  /*ffd0*/  IADD3.X R21, R21, UR11, R3, P0, !PT ;  /* 0x0000000b15157c10 */ /* 0x000fe200087fe403 */
[----:B------:R-:W-:Y:S08]  /*ffe0*/  BRA.DIV UR4, `(.L_x_286) ;  /* 0x0000003e04387947 */ /* 0x000ff0000b800000 */
[----:B------:R-:W1:Y:S01]  /*fff0*/  SHFL.IDX PT, R2, R8, RZ, 0x1c1f ;  /* 0x001c1fff08027589 */ /* 0x000e6200000e0000 */
[----:B------:R-:W-:-:S03]  /*10000*/  IADD3 R10, R22, R10, R35 ;  /* 0x0000000a160a7210 */ /* 0x000fc60007ffe023 */
        /* <DEDUP_REMOVED lines=26> */
.L_x_390:
        /* <DEDUP_REMOVED lines=9> */
.L_x_287:
        /* <DEDUP_REMOVED lines=11> */
.L_x_288:
[----:B------:R2:W-:Y:S01]  /*102f0*/  SYNCS.ARRIVE.TRANS64.A1T0 RZ, [R0+URZ+0x29870], RZ ;  /* 0x029870ff00ff79a7 */ /* 0x0005e2000810003f */
[----:B------:R-:W-:Y:S05]  /*10300*/  @!P3 BRA `(.L_x_289) ;  /* 0x000000000004b947 */ /* 0x000fea0003800000 */
[----:B------:R-:W-:Y:S01]  /*10310*/  BPT.TRAP 0x1 ;  /* 0x000000040000795c */ /* 0x000fe20000300000 */
.L_x_289:
[----:B------:R-:W3:Y:S01]  /*10320*/  SYNCS.PHASECHK.TRANS64.TRYWAIT P0, [R0+URZ+0x29840], R30 ;  /* 0x0298401e000075a7 */ /* 0x000ee2000800017f */
[----:B------:R-:W-:Y:S04]  /*10330*/  BSSY B0, `(.L_x_290) ;  /* 0x0000002000007945 */ /* 0x000fe80003800000 */
[----:B---3--:R-:W-:Y:S05]  /*10340*/  @!P0 BRA `(.L_x_291) ;  /* 0x0000003c00d48947 */ /* 0x008fea0003800000 */
.L_x_391:
[----:B------:R-:W-:Y:S05]  /*10350*/  BSYNC B0 ;  /* 0x0000000000007941 */ /* 0x000fea0003800000 */
.L_x_290:
[----:B------:R-:W4:Y:S01]  /*10360*/  LDL R9, [R1+0x8] ;  /* 0x0000080001097983 */ /* 0x000f220000100800 */
[----:B------:R-:W-:Y:S01]  /*10370*/  ULDC.64 UR4, c[0x0][0x300] ;  /* 0x0000c00000047ab9 */ /* 0x000fe20000000a00 */
[----:B------:R-:W-:Y:S01]  /*10380*/  ULDC.64 UR6, c[0x0][0x310] ;  /* 0x0000c40000067ab9 */ /* 0x000fe20000000a00 */
[----:B------:R-:W-:Y:S01]  /*10390*/  IMAD R8, R27, UR4, RZ ;  /* 0x000000041b087c24 */ /* 0x000fe2000f8e02ff */
[C---:B------:R-:W-:Y:S01]  /*103a0*/  LOP3.LUT P4, RZ, R23.reuse, 0x10, RZ, 0xc0, !PT ;  /* 0x0000001017ff7812 */ /* 0x040fe2000788c0ff */
[C---:B------:R-:W-:Y:S01]  /*103b0*/  IMAD.WIDE.U32 R2, R4.reuse, UR4, RZ ;  /* 0x0000000404027c25 */ /* 0x040fe2000f8e00ff */
[C---:B------:R-:W-:Y:S02]  /*103c0*/  LOP3.LUT P3, RZ, R23.reuse, 0x8, RZ, 0xc0, !PT ;  /* 0x0000000817ff7812 */ /* 0x040fe4000786c0ff */
[----:B------:R-:W-:Y:S01]  /*103d0*/  LOP3.LUT P1, RZ, R23, 0x4, RZ, 0xc0, !PT ;  /* 0x0000000417ff7812 */ /* 0x000fe2000782c0ff */
[----:B------:R-:W-:Y:S02]  /*103e0*/  IMAD R8, R4, UR5, R8 ;  /* 0x0000000504087c24 */ /* 0x000fe4000f8e0208 */
[----:B------:R-:W-:-:S02]  /*103f0*/  IMAD R29, R29, UR6, RZ ;  /* 0x000000061d1d7c24 */ /* 0x000fc4000f8e02ff */
[----:B------:R-:W-:Y:S02]  /*10400*/  IMAD.IADD R3, R3, 0x1, R8 ;  /* 0x0000000103037824 */ /* 0x000fe400078e0208 */
[----:B------:R-:W-:Y:S02]  /*10410*/  IMAD R8, R25, UR4, RZ ;  /* 0x0000000419087c24 */ /* 0x000fe4000f8e02ff */
[----:B------:R-:W-:-:S04]  /*10420*/  IMAD.WIDE.U32 R2, R5, UR6, R2 ;  /* 0x0000000605027c25 */ /* 0x000fc8000f8e0002 */
[----:B------:R-:W-:Y:S01]  /*10430*/  IMAD R5, R5, UR7, R29 ;  /* 0x0000000705057c24 */ /* 0x000fe2000f8e021d */
[----:B------:R-:W-:Y:S01]  /*10440*/  MOV R4, R2 ;  /* 0x0000000200047202 */ /* 0x000fe20000000f00 */
[----:B------:R-:W-:Y:S02]  /*10450*/  IMAD R8, R7, UR5, R8 ;  /* 0x0000000507087c24 */ /* 0x000fe4000f8e0208 */
[----:B------:R-:W-:Y:S02]  /*10460*/  IMAD.IADD R5, R3, 0x1, R5 ;  /* 0x0000000103057824 */ /* 0x000fe400078e0205 */
[----:B------:R-:W-:Y:S01]  /*10470*/  IMAD.WIDE.U32 R2, R7, UR4, RZ ;  /* 0x0000000407027c25 */ /* 0x000fe2000f8e00ff */
[----:B------:R-:W-:-:S03]  /*10480*/  ULDC.64 UR4, c[0x0][0x308] ;  /* 0x0000c20000047ab9 */ /* 0x000fc60000000a00 */
[----:B------:R-:W-:Y:S02]  /*10490*/  IMAD.IADD R3, R3, 0x1, R8 ;  /* 0x0000000103037824 */ /* 0x000fe400078e0208 */
[----:B------:R-:W-:Y:S02]  /*104a0*/  IMAD R7, R26, UR6, RZ ;  /* 0x000000061a077c24 */ /* 0x000fe4000f8e02ff */
[----:B------:R-:W-:-:S04]  /*104b0*/  IMAD.WIDE.U32 R2, R6, UR6, R2 ;  /* 0x0000000606027c25 */ /* 0x000fc8000f8e0002 */
[----:B------:R-:W-:Y:S01]  /*104c0*/  IMAD R7, R6, UR7, R7 ;  /* 0x0000000706077c24 */ /* 0x000fe2000f8e0207 */
[----:B------:R-:W-:Y:S01]  /*104d0*/  ULDC.64 UR6, c[0x0][0x2e8] ;  /* 0x0000ba0000067ab9 */ /* 0x000fe20000000a00 */
        /* <DEDUP_REMOVED lines=13> */
[----:B------:R-:W-:-:S03]  /*105b0*/  IMAD.IADD R7, R22, 0x1, R7 ;  /* 0x0000000116077824 */ /* 0x000fc600078e0207 */
[----:B------:R-:W5:Y:S04]  /*105c0*/  SHFL.IDX PT, R3, R5, RZ, 0x1c1f ;  /* 0x001c1fff05037589 */ /* 0x000f6800000e0000 */
[----:B------:R-:W-:Y:S04]  /*105d0*/  SHFL.IDX PT, R9, R5, 0x2, 0x1c1f ;  /* 0x005c1f0005097f89 */ /* 0x000fe800000e0000 */
[----:B------:R-:W-:Y:S04]  /*105e0*/  SHFL.IDX PT, R8, R8, RZ, 0x1c1f ;  /* 0x001c1fff08087589 */ /* 0x000fe800000e0000 */
[----:B------:R-:W-:Y:S01]  /*105f0*/  SHFL.IDX PT, R14, R6, RZ, 0x1c1f ;  /* 0x001c1fff060e7589 */ /* 0x000fe200000e0000 */
[----:B----4-:R-:W-:-:S05]  /*10600*/  IADD3 R2, P0, R37, R2, RZ ;  /* 0x0000000225027210 */ /* 0x010fca0007f1e0ff */
[----:B-----5:R-:W-:-:S05]  /*10610*/  IMAD.X R3, RZ, RZ, R3, P0 ;  /* 0x000000ffff037224 */ /* 0x020fca00000e0603 */
[----:B------:R-:W-:Y:S04]  /*10620*/  LDGSTS.E.BYPASS.LTC128B.128 [R7+0x1a400], desc[UR52][R2.64], !P4 ;  /* 0x1a40000002077fae */ /* 0x000fe8000e101d74 */
[----:B------:R-:W-:Y:S04]  /*10630*/  LDGSTS.E.BYPASS.LTC128B.128 [R7+0x1cc00], desc[UR52][R2.64+0x40], !P3 ;  /* 0x1cc0004002077fae */ /* 0x000fe8000d901d74 */
[----:B------:R4:W-:Y:S04]  /*10640*/  LDGSTS.E.BYPASS.LTC128B.128 [R7+0x1f400], desc[UR52][R2.64+0x80], !P1 ;  /* 0x1f40008002077fae */ /* 0x0009e8000c901d74 */
[----:B----4-:R-:W4:Y:S04]  /*10650*/  SHFL.IDX PT, R2, R4, 0x1, 0x1c1f ;  /* 0x003c1f0004027f89 */ /* 0x010f2800000e0000 */
[----:B------:R-:W5:Y:S01]  /*10660*/  SHFL.IDX PT, R3, R5, 0x1, 0x1c1f ;  /* 0x003c1f0005037f89 */ /* 0x000f6200000e0000 */
[----:B----4-:R-:W-:-:S05]  /*10670*/  IADD3 R2, P0, R37, R2, RZ ;  /* 0x0000000225027210 */ /* 0x010fca0007f1e0ff */
[----:B-----5:R-:W-:-:S05]  /*10680*/  IMAD.X R3, RZ, RZ, R3, P0 ;  /* 0x000000ffff037224 */ /* 0x020fca00000e0603 */
[----:B------:R-:W-:Y:S04]  /*10690*/  LDGSTS.E.BYPASS.LTC128B.128 [R7+0x1ac00], desc[UR52][R2.64], !P4 ;  /* 0x1ac0000002077fae */ /* 0x000fe8000e101d74 */
[----:B------:R-:W-:Y:S04]  /*106a0*/  LDGSTS.E.BYPASS.LTC128B.128 [R7+0x1d400], desc[UR52][R2.64+0x40], !P3 ;  /* 0x1d40004002077fae */ /* 0x000fe8000d901d74 */
[----:B------:R4:W-:Y:S04]  /*106b0*/  LDGSTS.E.BYPASS.LTC128B.128 [R7+0x1fc00], desc[UR52][R2.64+0x80], !P1 ;  /* 0x1fc0008002077fae */ /* 0x0009e8000c901d74 */
[----:B----4-:R-:W4:Y:S02]  /*106c0*/  SHFL.IDX PT, R2, R4, 0x2, 0x1c1f ;  /* 0x005c1f0004027f89 */ /* 0x010f2400000e0000 */
[----:B----4-:R-:W-:-:S05]  /*106d0*/  IADD3 R2, P0, R37, R2, RZ ;  /* 0x0000000225027210 */ /* 0x010fca0007f1e0ff */
[----:B------:R-:W-:Y:S02]  /*106e0*/  IMAD.X R3, RZ, RZ, R9, P0 ;  /* 0x000000ffff037224 */ /* 0x000fe400000e0609 */
[----:B------:R-:W-:Y:S04]  /*106f0*/  SHFL.IDX PT, R9, R5, 0x3, 0x1c1f ;  /* 0x007c1f0005097f89 */ /* 0x000fe800000e0000 */
[----:B------:R-:W-:Y:S04]  /*10700*/  LDGSTS.E.BYPASS.LTC128B.128 [R7+0x1b400], desc[UR52][R2.64], !P4 ;  /* 0x1b40000002077fae */ /* 0x000fe8000e101d74 */
[----:B------:R-:W-:Y:S04]  /*10710*/  LDGSTS.E.BYPASS.LTC128B.128 [R7+0x1dc00], desc[UR52][R2.64+0x40], !P3 ;  /* 0x1dc0004002077fae */ /* 0x000fe8000d901d74 */
[----:B------:R4:W-:Y:S04]  /*10720*/  LDGSTS.E.BYPASS.LTC128B.128 [R7+0x20400], desc[UR52][R2.64+0x80], !P1 ;  /* 0x2040008002077fae */ /* 0x0009e8000c901d74 */
[----:B----4-:R-:W4:Y:S02]  /*10730*/  SHFL.IDX PT, R2, R4, 0x3, 0x1c1f ;  /* 0x007c1f0004027f89 */ /* 0x010f2400000e0000 */
[----:B----4-:R-:W-:-:S05]  /*10740*/  IADD3 R2, P0, R37, R2, RZ ;  /* 0x0000000225027210 */ /* 0x010fca0007f1e0ff */
[----:B------:R-:W-:-:S05]  /*10750*/  IMAD.X R3, RZ, RZ, R9, P0 ;  /* 0x000000ffff037224 */ /* 0x000fca00000e0609 */
[----:B------:R4:W-:Y:S04]  /*10760*/  LDGSTS.E.BYPASS.LTC128B.128 [R7+0x1bc00], desc[UR52][R2.64], !P4 ;  /* 0x1bc0000002077fae */ /* 0x0009e8000e101d74 */
[----:B------:R4:W-:Y:S04]  /*10770*/  LDGSTS.E.BYPASS.LTC128B.128 [R7+0x1e400], desc[UR52][R2.64+0x40], !P3 ;  /* 0x1e40004002077fae */ /* 0x0009e8000d901d74 */
[----:B------:R4:W-:Y:S02]  /*10780*/  LDGSTS.E.BYPASS.LTC128B.128 [R7+0x20c00], desc[UR52][R2.64+0x80], !P1 ;  /* 0x20c0008002077fae */ /* 0x0009e4000c901d74 */
.L_x_403:
[----:B----4-:R-:W-:-:S05]  /*10790*/  IADD3 R2, P0, R37, R14, RZ ;  /* 0x0000000e25027210 */ /* 0x010fca0007f1e0ff */
[----:B------:R-:W-:Y:S01]  /*107a0*/  IMAD.X R3, RZ, RZ, R8, P0 ;  /* 0x000000ffff037224 */ /* 0x000fe200000e0608 */
[----:B------:R-:W-:-:S04]  /*107b0*/  PLOP3.LUT P0, PT, PT, PT, PT, 0x80, 0x0 ;  /* 0x000000000000781c */ /* 0x000fc80003f0f070 */
[----:B------:R-:W-:Y:S01]  /*107c0*/  @!PT LDS RZ, [RZ] ;  /* 0x00000000fffff984 */ /* 0x000fe20000000800 */
[----:B------:R-:W-:Y:S01]  /*107d0*/  @!PT LDS RZ, [RZ] ;  /* 0x00000000fffff984 */ /* 0x000fe20000000800 */
[----:B------:R-:W-:Y:S01]  /*107e0*/  @!PT LDS RZ, [RZ] ;  /* 0x00000000fffff984 */ /* 0x000fe20000000800 */
[----:B------:R4:W-:Y:S04]  /*107f0*/  LDGSTS.E.BYPASS.LTC128B.128 [R7+0x1c400], desc[UR52][R2.64], !P4 ;  /* 0x1c40000002077fae */ /* 0x0009e8000e101d74 */
[----:B------:R4:W-:Y:S04]  /*10800*/  LDGSTS.E.BYPASS.LTC128B.128 [R7+0x1ec00], desc[UR52][R2.64+0x40], !P3 ;  /* 0x1ec0004002077fae */ /* 0x0009e8000d901d74 */
[----:B------:R4:W-:Y:S01]  /*10810*/  LDGSTS.E.BYPASS.LTC128B.128 [R7+0x21400], desc[UR52][R2.64+0x80], !P1 ;  /* 0x2140008002077fae */ /* 0x0009e2000c901d74 */
[----:B------:R-:W-:Y:S01]  /*10820*/  NOP ;  /* 0x0000000000007918 */ /* 0x000fe20000000000 */
.L_x_293:
        /* <DEDUP_REMOVED lines=11> */
.L_x_294:
[----:B------:R0:W-:Y:S02]  /*108e0*/  SYNCS.ARRIVE.TRANS64.A1T0 RZ, [R0+URZ+0x29830], RZ ;  /* 0x029830ff00ff79a7 */ /* 0x0001e4000810003f */
[----:B0-23--:R-:W-:-:S04]  /*108f0*/  MOV R0, UR48 ;  /* 0x0000003000007c02 */ /* 0x00dfc80008000f00 */
[----:B------:R-:W-:-:S13]  /*10900*/  ISETP.NE.AND P0, PT, R0, 0x3, PT ;  /* 0x000000030000780c */ /* 0x000fda0003f05270 */
[----:B------:R-:W-:Y:S05]  /*10910*/  @!P0 BRA `(.L_x_295) ;  /* 0x0000000000048947 */ /* 0x000fea0003800000 */
[----:B------:R-:W-:Y:S01]  /*10920*/  BPT.TRAP 0x1 ;  /* 0x000000040000795c */ /* 0x000fe20000300000 */
.L_x_295:
[----:B------:R-:W-:Y:S01]  /*10930*/  LOP3.LUT R0, R20, 0x1, RZ, 0x3c, !PT ;  /* 0x0000000114007812 */ /* 0x000fe200078e3cff */
[----:B------:R-:W-:Y:S01]  /*10940*/  IMAD R3, R19, 0x8, R22 ;  /* 0x0000000813037824 */ /* 0x000fe200078e0216 */
[----:B------:R-:W-:Y:S02]  /*10950*/  BSSY B0, `(.L_x_296) ;  /* 0x0000004000007945 */ /* 0x000fe40003800000 */
[----:B------:R-:W-:-:S04]  /*10960*/  SHF.L.U32 R0, R0, 0x1f, RZ ;  /* 0x0000001f00007819 */ /* 0x000fc800000006ff */
[----:B------:R-:W0:Y:S02]  /*10970*/  SYNCS.PHASECHK.TRANS64.TRYWAIT P1, [R3+URZ+0x29870], R0 ;  /* 0x02987000030075a7 */ /* 0x000e24000802017f */
[----:B0-----:R-:W-:Y:S05]  /*10980*/  @!P1 BRA `(.L_x_297) ;  /* 0x0000003c00d49947 */ /* 0x001fea0003800000 */
.L_x_404:
[----:B------:R-:W-:Y:S05]  /*10990*/  BSYNC B0 ;  /* 0x0000000000007941 */ /* 0x000fea0003800000 */
.L_x_296:
[----:B------:R-:W-:-:S05]  /*109a0*/  IMAD.U32 R2, RZ, RZ, UR46 ;  /* 0x0000002eff027e24 */ /* 0x000fca000f8e00ff */
[----:B------:R-:W-:-:S13]  /*109b0*/  ISETP.NE.AND P1, PT, R2, 0x3, PT ;  /* 0x000000030200780c */ /* 0x000fda0003f25270 */
[----:B------:R-:W-:Y:S05]  /*109c0*/  @!P1 BRA `(.L_x_298) ;  /* 0x0000000000049947 */ /* 0x000fea0003800000 */
[----:B------:R-:W-:Y:S01]  /*109d0*/  BPT.TRAP 0x1 ;  /* 0x000000040000795c */ /* 0x000fe20000300000 */
.L_x_298:
[----:B0-----:R-:W-:Y:S01]  /*109e0*/  SHF.L.U32 R0, R20, 0x1f, RZ ;  /* 0x0000001f14007819 */ /* 0x001fe200000006ff */
[----:B------:R-:W-:-:S03]  /*109f0*/  IMAD R12, R19, 0x5000, RZ ;  /* 0x00005000130c7824 */ /* 0x000fc600078e02ff */
[----:B------:R-:W0:Y:S02]  /*10a00*/  SYNCS.PHASECHK.TRANS64.TRYWAIT P1, [R3+URZ+0x29860], R0 ;  /* 0x02986000030075a7 */ /* 0x000e24000802017f */
[----:B0-----:R-:W-:Y:S05]  /*10a10*/  @!P1 BRA `(.L_x_299) ;  /* 0x0000003c00c49947 */ /* 0x001fea0003800000 */
.L_x_405:
[----:B------:R-:W2:Y:S04]  /*10a20*/  LDL R4, [R1+0x10] ;  /* 0x0000100001047983 */ /* 0x000ea80000100800 */
[----:B------:R-:W3:Y:S04]  /*10a30*/  LDL R2, [R1+0x14] ;  /* 0x0000140001027983 */ /* 0x000ee80000100800 */
[----:B------:R-:W4:Y:S01]  /*10a40*/  LDL R13, [R1+0xc] ;  /* 0x00000c00010d7983 */ /* 0x000f220000100800 */
[----:B------:R-:W-:Y:S05]  /*10a50*/  WARPSYNC.ALL ;  /* 0x0000000000007948 */ /* 0x000fea0003800000 */
[----:B------:R-:W-:-:S05]  /*10a60*/  IMAD.U32 R19, RZ, RZ, UR46 ;  /* 0x0000002eff137e24 */ /* 0x000fca000f8e00ff */
[----:B------:R-:W-:Y:S02]  /*10a70*/  ISETP.NE.AND P1, PT, R19, 0x3, PT ;  /* 0x000000031300780c */ /* 0x000fe40003f25270 */
[----:B--2---:R-:W-:-:S05]  /*10a80*/  LOP3.LUT R5, R12, R4, RZ, 0xfc, !PT ;  /* 0x000000040c057212 */ /* 0x004fca00078efcff */
[----:B0-----:R-:W-:Y:S01]  /*10a90*/  IMAD.IADD R0, R22, 0x1, R5 ;  /* 0x0000000116007824 */ /* 0x001fe200078e0205 */
[----:B----4-:R-:W-:-:S03]  /*10aa0*/  LOP3.LUT R17, R12, R13, RZ, 0xfc, !PT ;  /* 0x0000000d0c117212 */ /* 0x010fc600078efcff */
[----:B---3--:R-:W-:Y:S01]  /*10ab0*/  IMAD.IADD R2, R2, 0x1, R0 ;  /* 0x0000000102027824 */ /* 0x008fe200078e0200 */
[----:B------:R-:W0:Y:S01]  /*10ac0*/  LDSM.16.MT88.4 R4, [R0+0xa400] ;  /* 0x00a400000004783b */ /* 0x000e220000004200 */
[----:B------:R-:W-:Y:S01]  /*10ad0*/  IMAD.IADD R17, R22, 0x1, R17 ;  /* 0x0000000116117824 */ /* 0x000fe200078e0211 */
        /* <DEDUP_REMOVED lines=11> */
[----:B------:R-:W0:Y:S02]  /*10b90*/  LDSM.16.MT88.4 R8, [R0+0xb400] ;  /* 0x00b400000008783b */ /* 0x000e240000004200 */
[C-C-:B0-----:R-:W-:Y:S02]  /*10ba0*/  PRMT R4, R8.reuse, 0x6420, R9.reuse ;  /* 0x0000642008047816 */ /* 0x141fe40000000009 */
[----:B------:R-:W-:Y:S02]  /*10bb0*/  PRMT R5, R8, 0x7531, R9 ;  /* 0x0000753108057816 */ /* 0x000fe40000000009 */
[----:B------:R-:W-:-:S02]  /*10bc0*/  PRMT R6, R10, 0x6420, R11 ;  /* 0x000064200a067816 */ /* 0x000fc4000000000b */
[----:B------:R-:W-:Y:S02]  /*10bd0*/  PRMT R7, R10, 0x7531, R11 ;  /* 0x000075310a077816 */ /* 0x000fe4000000000b */
[----:B------:R-:W1:Y:S04]  /*10be0*/  LDSM.16.MT88.4 R8, [R2+0xb400] ;  /* 0x00b400000208783b */ /* 0x000e680000004200 */
[----:B------:R-:W-:Y:S01]  /*10bf0*/  STSM.16.M88.4 [R17+0x1400], R4 ;  /* 0x0014000411007844 */ /* 0x000fe20000000200 */
[C-C-:B-1----:R-:W-:Y:S02]  /*10c00*/  PRMT R24, R8.reuse, 0x6420, R9.reuse ;  /* 0x0000642008187816 */ /* 0x142fe40000000009 */
[----:B------:R-:W-:Y:S02]  /*10c10*/  PRMT R25, R8, 0x7531, R9 ;  /* 0x0000753108197816 */ /* 0x000fe40000000009 */
[----:B------:R-:W-:-:S02]  /*10c20*/  PRMT R26, R10, 0x6420, R11 ;  /* 0x000064200a1a7816 */ /* 0x000fc4000000000b */
[----:B------:R-:W-:-:S05]  /*10c30*/  PRMT R27, R10, 0x7531, R11 ;  /* 0x000075310a1b7816 */ /* 0x000fca000000000b */
[----:B------:R-:W-:Y:S04]  /*10c40*/  STSM.16.M88.4 [R17+0x1c00], R24 ;  /* 0x001c001811007844 */ /* 0x000fe80000000200 */
[----:B------:R-:W0:Y:S02]  /*10c50*/  LDSM.16.MT88.4 R8, [R0+0xc400] ;  /* 0x00c400000008783b */ /* 0x000e240000004200 */
        /* <DEDUP_REMOVED lines=23> */
[----:B------:R-:W0:Y:S04]  /*10dd0*/  LDSM.16.MT88.4 R8, [R0+0xe400] ;  /* 0x00e400000008783b */ /* 0x000e280000004200 */
        /* <DEDUP_REMOVED lines=19> */
.L_x_300:
[----:B-1----:R1:W-:Y:S01]  /*10f10*/  SYNCS.ARRIVE.TRANS64.A1T0 RZ, [R3+URZ+0x29850], RZ ;  /* 0x029850ff03ff79a7 */ /* 0x0023e2000810003f */
[----:B------:R-:W-:Y:S06]  /*10f20*/  BAR.SYNC.DEFER_BLOCKING 0x2, 0x80 ;  /* 0x0082000000007b1d */ /* 0x000fec0000010000 */
[----:B------:R-:W-:Y:S05]  /*10f30*/  @!P0 BRA `(.L_x_301) ;  /* 0x0000000000048947 */ /* 0x000fea0003800000 */
[----:B------:R-:W-:Y:S01]  /*10f40*/  BPT.TRAP 0x1 ;  /* 0x000000040000795c */ /* 0x000fe20000300000 */
.L_x_301:
[----:B------:R-:W2:Y:S01]  /*10f50*/  LDL R0, [R1+0x4] ;  /* 0x0000040001007983 */ /* 0x000ea20000100800 */
[----:B-1----:R-:W-:Y:S02]  /*10f60*/  VIADD R3, R3, 0x29880 ;  /* 0x0002988003037836 */ /* 0x002fe40000000000 */
[----:B------:R-:W-:Y:S02]  /*10f70*/  IMAD.MOV.U32 R20, RZ, RZ, R33 ;  /* 0x000000ffff147224 */ /* 0x000fe400078e0021 */
[----:B------:R-:W-:Y:S01]  /*10f80*/  IMAD.MOV.U32 R19, RZ, RZ, R28 ;  /* 0x000000ffff137224 */ /* 0x000fe200078e001c */
[----:B--2---:R-:W-:-:S04]  /*10f90*/  PRMT R3, R0, 0x654, R3 ;  /* 0x0000065400037816 */ /* 0x004fc80000000003 */
[----:B------:R2:W-:Y:S01]  /*10fa0*/  SYNCS.ARRIVE.TRANS64.RED.A1T0 RZ, [R3+URZ], RZ ;  /* 0x000000ff03ff79a7 */ /* 0x0005e2000810043f */
[----:B------:R-:W-:Y:S05]  /*10fb0*/  @P2 BRA `(.L_x_302) ;  /* 0xffffffe800442947 */ /* 0x000fea000383ffff */
.L_x_282:
[----:B------:R-:W4:Y:S01]  /*10fc0*/  S2R R0, SR_TID.X ;  /* 0x0000000000007919 */ /* 0x000f220000002100 */
[----:B------:R-:W-:Y:S01]  /*10fd0*/  BSSY B0, `(.L_x_303) ;  /* 0x0000012000007945 */ /* 0x000fe20003800000 */
[----:B----4-:R-:W-:Y:S02]  /*10fe0*/  LOP3.LUT R2, R0, 0x7f, RZ, 0xc0, !PT ;  /* 0x0000007f00027812 */ /* 0x010fe400078ec0ff */
[----:B------:R-:W-:Y:S02]  /*10ff0*/  MOV R0, UR48 ;  /* 0x0000003000007c02 */ /* 0x000fe40008000f00 */
[----:B------:R-:W-:Y:S02]  /*11000*/  ISETP.NE.AND P1, PT, R2, RZ, PT ;  /* 0x000000ff0200720c */ /* 0x000fe40003f25270 */
[----:B------:R-:W-:-:S11]  /*11010*/  ISETP.NE.AND P0, PT, R0, 0x3, PT ;  /* 0x000000030000780c */ /* 0x000fd60003f05270 */
[----:B------:R-:W-:Y:S05]  /*11020*/  @P1 BRA `(.L_x_304) ;  /* 0x0000000000301947 */ /* 0x000fea0003800000 */
[----:B------:R-:W4:Y:S01]  /*11030*/  S2R R5, SR_LANEID ;  /* 0x0000000000057919 */ /* 0x000f220000000000 */
[----:B------:R-:W-:Y:S01]  /*11040*/  VOTEU.ANY UR4, UPT, PT ;  /* 0x0000000000047886 */ /* 0x000fe200038e0100 */
[----:B0-2---:R-:W0:Y:S01]  /*11050*/  LDC.64 R2, c[0x0][0xc60] ;  /* 0x00031800ff027b82 */ /* 0x005e220000000a00 */
[----:B------:R-:W4:Y:S02]  /*11060*/  FLO.U32 R0, UR4 ;  /* 0x0000000400007d00 */ /* 0x000f2400080e0000 */
[----:B----4-:R-:W-:-:S06]  /*11070*/  ISETP.EQ.U32.AND P1, PT, R0, R5, PT ;  /* 0x000000050000720c */ /* 0x010fcc0003f22070 */
[----:B------:R-:W0:Y:S07]  /*11080*/  POPC R5, UR4 ;  /* 0x0000000400057d09 */ /* 0x000e2e0008000000 */
[----:B0-----:R-:W2:Y:S01]  /*11090*/  @P1 ATOMG.E.ADD.STRONG.GPU PT, R3, desc[UR52][R2.64], R5 ;  /* 0x00000005020319a8 */ /* 0x001ea200081ee1f4 */
[----:B------:R-:W0:Y:S02]  /*110a0*/  S2R R4, SR_LTMASK ;  /* 0x0000000000047919 */ /* 0x000e240000003900 */
[----:B0-----:R-:W-:-:S04]  /*110b0*/  LOP3.LUT R4, R4, UR4, RZ, 0xc0, !PT ;  /* 0x0000000404047c12 */ /* 0x001fc8000f8ec0ff */
[----:B------:R-:W0:Y:S01]  /*110c0*/  POPC R7, R4 ;  /* 0x0000000400077309 */ /* 0x000e220000000000 */
[----:B--2---:R-:W0:Y:S02]  /*110d0*/  SHFL.IDX PT, R0, R3, R0, 0x1f ;  /* 0x00001f0003007589 */ /* 0x004e2400000e0000 */
[----:B0-----:R-:W-:-:S07]  /*110e0*/  IADD3 R16, R0, UR49, R7 ;  /* 0x0000003100107c10 */ /* 0x001fce000fffe007 */
.L_x_304:
[----:B------:R-:W-:Y:S05]  /*110f0*/  BSYNC B0 ;  /* 0x0000000000007941 */ /* 0x000fea0003800000 */
.L_x_303:
[----:B------:R-:W-:Y:S05]  /*11100*/  @!P0 BRA `(.L_x_305) ;  /* 0x0000000000048947 */ /* 0x000fea0003800000 */
[----:B------:R-:W-:Y:S01]  /*11110*/  BPT.TRAP 0x1 ;  /* 0x000000040000795c */ /* 0x000fe20000300000 */
.L_x_305:
[----:B------:R-:W-:Y:S01]  /*11120*/  LOP3.LUT R0, R33, 0x1, RZ, 0x3c, !PT ;  /* 0x0000000121007812 */ /* 0x000fe200078e3cff */
[----:B0-----:R-:W-:Y:S01]  /*11130*/  IMAD R17, R28, 0x8, R22 ;  /* 0x000000081c117824 */ /* 0x001fe200078e0216 */
[----:B------:R-:W-:Y:S02]  /*11140*/  BSSY B0, `(.L_x_306) ;  /* 0x0000004000007945 */ /* 0x000fe40003800000 */
[----:B------:R-:W-:-:S04]  /*11150*/  SHF.L.U32 R0, R0, 0x1f, RZ ;  /* 0x0000001f00007819 */ /* 0x000fc800000006ff */
[----:B------:R-:W0:Y:S02]  /*11160*/  SYNCS.PHASECHK.TRANS64.TRYWAIT P1, [R17+URZ+0x29870], R0 ;  /* 0x02987000110075a7 */ /* 0x000e24000802017f */
[----:B0-----:R-:W-:Y:S05]  /*11170*/  @!P1 BRA `(.L_x_307) ;  /* 0x0000003800009947 */ /* 0x001fea0003800000 */
.L_x_406:
[----:B------:R-:W-:Y:S05]  /*11180*/  BSYNC B0 ;  /* 0x0000000000007941 */ /* 0x000fea0003800000 */
.L_x_306:
[----:B------:R-:W-:-:S05]  /*11190*/  IMAD.U32 R2, RZ, RZ, UR46 ;  /* 0x0000002eff027e24 */ /* 0x000fca000f8e00ff */
[----:B------:R-:W-:-:S13]  /*111a0*/  ISETP.NE.AND P1, PT, R2, 0x3, PT ;  /* 0x000000030200780c */ /* 0x000fda0003f25270 */
[----:B------:R-:W-:Y:S05]  /*111b0*/  @!P1 BRA `(.L_x_308) ;  /* 0x0000000000049947 */ /* 0x000fea0003800000 */
[----:B------:R-:W-:Y:S01]  /*111c0*/  BPT.TRAP 0x1 ;  /* 0x000000040000795c */ /* 0x000fe20000300000 */
.L_x_308:
[----:B0-----:R-:W-:-:S04]  /*111d0*/  SHF.L.U32 R0, R33, 0x1f, RZ ;  /* 0x0000001f21007819 */ /* 0x001fc800000006ff */
[----:B------:R-:W0:Y:S02]  /*111e0*/  SYNCS.PHASECHK.TRANS64.TRYWAIT P1, [R17+URZ+0x29860], R0 ;  /* 0x02986000110075a7 */ /* 0x000e24000802017f */
[----:B0-----:R-:W-:Y:S05]  /*111f0*/  @!P1 BRA `(.L_x_309) ;  /* 0x0000003400f49947 */ /* 0x001fea0003800000 */
.L_x_407:
[----:B------:R-:W2:Y:S04]  /*11200*/  LDL R2, [R1+0x10] ;  /* 0x0000100001027983 */ /* 0x000ea80000100800 */
[----:B------:R-:W4:Y:S04]  /*11210*/  LDL R13, [R1+0x14] ;  /* 0x00001400010d7983 */ /* 0x000f280000100800 */
[----:B------:R-:W5:Y:S01]  /*11220*/  LDL R12, [R1+0xc] ;  /* 0x00000c00010c7983 */ /* 0x000f620000100800 */
[----:B0-----:R-:W-:Y:S01]  /*11230*/  IMAD R0, R28, 0x5000, RZ ;  /* 0x000050001c007824 */ /* 0x001fe200078e02ff */
[----:B------:R-:W-:Y:S05]  /*11240*/  WARPSYNC.ALL ;  /* 0x0000000000007948 */ /* 0x000fea0003800000 */
[----:B------:R-:W-:-:S05]  /*11250*/  IMAD.U32 R18, RZ, RZ, UR46 ;  /* 0x0000002eff127e24 */ /* 0x000fca000f8e00ff */
[----:B------:R-:W-:Y:S02]  /*11260*/  ISETP.NE.AND P1, PT, R18, 0x3, PT ;  /* 0x000000031200780c */ /* 0x000fe40003f25270 */
[----:B--2---:R-:W-:-:S05]  /*11270*/  LOP3.LUT R3, R0, R2, RZ, 0xfc, !PT ;  /* 0x0000000200037212 */ /* 0x004fca00078efcff */
[----:B------:R-:W-:-:S04]  /*11280*/  IMAD.IADD R2, R22, 0x1, R3 ;  /* 0x0000000116027824 */ /* 0x000fc800078e0203 */
[----:B----4-:R-:W-:Y:S01]  /*11290*/  IMAD.IADD R3, R13, 0x1, R2 ;  /* 0x000000010d037824 */ /* 0x010fe200078e0202 */
[----:B------:R-:W0:Y:S01]  /*112a0*/  LDSM.16.MT88.4 R8, [R2+0xa400] ;  /* 0x00a400000208783b */ /* 0x000e220000004200 */
[----:B-----5:R-:W-:-:S05]  /*112b0*/  LOP3.LUT R13, R0, R12, RZ, 0xfc, !PT ;  /* 0x0000000c000d7212 */ /* 0x020fca00078efcff */
        /* <DEDUP_REMOVED lines=9> */
[C-C-:B---3--:R-:W-:Y:S02]  /*11350*/  PRMT R14, R10.reuse, 0x6420, R11.reuse ;  /* 0x000064200a0e7816 */ /* 0x148fe4000000000b */
        /* <DEDUP_REMOVED lines=58> */
.L_x_310:
[----:B-1----:R1:W-:Y:S01]  /*11700*/  SYNCS.ARRIVE.TRANS64.A1T0 RZ, [R17+URZ+0x29850], RZ ;  /* 0x029850ff11ff79a7 */ /* 0x0023e2000810003f */
[----:B------:R-:W-:Y:S06]  /*11710*/  BAR.SYNC.DEFER_BLOCKING 0x2, 0x80 ;  /* 0x0082000000007b1d */ /* 0x000fec0000010000 */
[----:B------:R-:W-:Y:S05]  /*11720*/  @!P0 BRA `(.L_x_311) ;  /* 0x0000000000048947 */ /* 0x000fea0003800000 */
[----:B------:R-:W-:Y:S01]  /*11730*/  BPT.TRAP 0x1 ;  /* 0x000000040000795c */ /* 0x000fe20000300000 */
.L_x_311:
[----:B0-----:R-:W2:Y:S01]  /*11740*/  LDL R0, [R1+0x4] ;  /* 0x0000040001007983 */ /* 0x001ea20000100800 */
[----:B-1----:R-:W-:Y:S02]  /*11750*/  VIADD R17, R17, 0x29880 ;  /* 0x0002988011117836 */ /* 0x002fe40000000000 */
[----:B------:R-:W-:-:S05]  /*11760*/  VIADD R28, R28, 0x1 ;  /* 0x000000011c1c7836 */ /* 0x000fca0000000000 */
[----:B------:R-:W-:-:S04]  /*11770*/  ISETP.NE.AND P0, PT, R28, 0x2, PT ;  /* 0x000000021c00780c */ /* 0x000fc80003f05270 */
[----:B------:R-:W-:Y:S02]  /*11780*/  SEL R28, R28, RZ, P0 ;  /* 0x000000ff1c1c7207 */ /* 0x000fe40000000000 */
[----:B--2---:R-:W-:Y:S02]  /*11790*/  PRMT R17, R0, 0x654, R17 ;  /* 0x0000065400117816 */ /* 0x004fe40000000011 */
[----:B------:R-:W-:Y:S02]  /*117a0*/  SEL R0, RZ, 0x1, P0 ;  /* 0x00000001ff007807 */ /* 0x000fe40000000000 */
[----:B------:R0:W-:Y:S02]  /*117b0*/  SYNCS.ARRIVE.TRANS64.RED.A1T0 RZ, [R17+URZ], RZ ;  /* 0x000000ff11ff79a7 */ /* 0x0001e4000810043f */
[----:B------:R-:W-:-:S07]  /*117c0*/  LOP3.LUT R33, R33, R0, RZ, 0x3c, !PT ;  /* 0x0000000021217212 */ /* 0x000fce00078e3cff */
.L_x_250:
[----:B------:R-:W-:Y:S05]  /*117d0*/  BSYNC B7 ;  /* 0x0000000000077941 */ /* 0x000fea0003800000 */
.L_x_248:
[----:B------:R-:W-:-:S13]  /*117e0*/  LOP3.LUT P0, RZ, R23, 0x200, RZ, 0xc0, !PT ;  /* 0x0000020017ff7812 */ /* 0x000fda000780c0ff */
[----:B------:R-:W-:Y:S05]  /*117f0*/  @!P0 BRA `(.L_x_312) ;  /* 0x0000000000288947 */ /* 0x000fea0003800000 */
[----:B------:R-:W1:Y:S08]  /*11800*/  S2UR UR4, SR_CgaCtaId ;  /* 0x00000000000479c3 */ /* 0x000e700000008800 */
[----:B------:R-:W-:Y:S01]  /*11810*/  BAR.SYNC.DEFER_BLOCKING 0x5, 0x180 ;  /* 0x0146000000007b1d */ /* 0x000fe20000010000 */
[----:B------:R-:W-:Y:S01]  /*11820*/  MOV R22, 0x400 ;  /* 0x0000040000167802 */ /* 0x000fe20000000f00 */
[----:B-1----:R-:W-:-:S05]  /*11830*/  IMAD.U32 R0, RZ, RZ, UR4 ;  /* 0x00000004ff007e24 */ /* 0x002fca000f8e00ff */
[----:B------:R-:W-:Y:S01]  /*11840*/  LEA R22, R0, R22, 0x18 ;  /* 0x0000001600167211 */ /* 0x000fe200078ec0ff */
[----:B------:R-:W-:Y:S04]  /*11850*/  STL [R1+0x4], R0 ;  /* 0x0000040001007387 */ /* 0x000fe80000100800 */
[----:B0-----:R-:W0:Y:S02]  /*11860*/  LDS.128 R16, [R22+0x298d0] ;  /* 0x0298d00016107984 */ /* 0x001e240000000c00 */
[----:B0-----:R-:W-:Y:S01]  /*11870*/  R2UR UR40, R19 ;  /* 0x00000000132872ca */ /* 0x001fe200000e0000 */
[----:B------:R-:W-:Y:S06]  /*11880*/  BAR.ARV 0x4, 0x180 ;  /* 0x0106000000007b1d */ /* 0x000fec0000002000 */
[----:B------:R-:W-:Y:S08]  /*11890*/  BRA `(.L_x_313) ;  /* 0x0000000800207947 */ /* 0x000ff00003800000 */
.L_x_312:
[----:B------:R-:W1:Y:S01]  /*118a0*/  S2R R0, SR_TID.X ;  /* 0x0000000000007919 */ /* 0x000e620000002100 */
[----:B------:R-:W-:Y:S01]  /*118b0*/  ULDC UR4, c[0x0][0xc3c] ;  /* 0x00030f0000047ab9 */ /* 0x000fe20000000800 */
[----:B-1----:R-:W-:Y:S01]  /*118c0*/  LOP3.LUT R8, R0, 0x1f, RZ, 0xc0, !PT ;  /* 0x0000001f00087812 */ /* 0x002fe200078ec0ff */
[----:B------:R-:W-:-:S03]  /*118d0*/  IMAD.MOV.U32 R0, RZ, RZ, RZ ;  /* 0x000000ffff007224 */ /* 0x000fc600078e00ff */
[C---:B------:R-:W-:Y:S02]  /*118e0*/  ISETP.NE.AND P0, PT, R8.reuse, 0x1f, PT ;  /* 0x0000001f0800780c */ /* 0x040fe40003f05270 */
[----:B------:R-:W-:-:S04]  /*118f0*/  IADD3 R5, R8, UR40, RZ ;  /* 0x0000002808057c10 */ /* 0x000fc8000fffe0ff */
[----:B------:R-:W-:Y:S01]  /*11900*/  ISETP.GE.OR P1, PT, R5, UR4, !P0 ;  /* 0x0000000405007c0c */ /* 0x000fe2000c726670 */
[----:B------:R-:W-:-:S12]  /*11910*/  ULDC UR4, c[0x0][0xc3c] ;  /* 0x00030f0000047ab9 */ /* 0x000fd80000000800 */
[----:B------:R-:W1:Y:S02]  /*11920*/  @!P1 LDC.64 R2, c[0x0][0xc80] ;  /* 0x00032000ff029b82 */ /* 0x000e640000000a00 */
[----:B-1----:R-:W-:-:S05]  /*11930*/  @!P1 IMAD.WIDE R2, R5, 0x4, R2 ;  /* 0x0000000405029825 */ /* 0x002fca00078e0202 */
[----:B------:R-:W2:Y:S01]  /*11940*/  @!P1 LDG.E R0, desc[UR52][R2.64] ;  /* 0x0000003402009981 */ /* 0x000ea2000c1e1900 */
[C---:B------:R-:W-:Y:S02]  /*11950*/  ISETP.NE.AND P1, PT, R8.reuse, RZ, PT ;  /* 0x000000ff0800720c */ /* 0x040fe40003f25270 */
[C---:B------:R-:W-:Y:S02]  /*11960*/  ISETP.GE.U32.AND P2, PT, R8.reuse, 0x2, PT ;  /* 0x000000020800780c */ /* 0x040fe40003f46070 */
[C---:B------:R-:W-:Y:S02]  /*11970*/  ISETP.GE.U32.AND P3, PT, R8.reuse, 0x4, PT ;  /* 0x000000040800780c */ /* 0x040fe40003f66070 */
[C---:B------:R-:W-:Y:S02]  /*11980*/  ISETP.GE.U32.AND P4, PT, R8.reuse, 0x8, PT ;  /* 0x000000080800780c */ /* 0x040fe40003f86070 */
[----:B------:R-:W-:Y:S01]  /*11990*/  ISETP.GE.U32.AND P5, PT, R8, 0x10, PT ;  /* 0x000000100800780c */ /* 0x000fe20003fa6070 */
[----:B--2---:R-:W1:Y:S02]  /*119a0*/  SHFL.UP PT, R4, R0, 0x1, RZ ;  /* 0x0420000000047989 */ /* 0x004e6400000e00ff */
[----:B-1----:R-:W-:-:S05]  /*119b0*/  SEL R5, R4, RZ, P1 ;  /* 0x000000ff04057207 */ /* 0x002fca0000800000 */
[----:B------:R-:W-:-:S05]  /*119c0*/  IMAD.IADD R5, R0, 0x1, R5 ;  /* 0x0000000100057824 */ /* 0x000fca00078e0205 */
[----:B------:R-:W1:Y:S02]  /*119d0*/  SHFL.UP PT, R4, R5, 0x2, RZ ;  /* 0x0440000005047989 */ /* 0x000e6400000e00ff */
[----:B-1----:R-:W-:-:S05]  /*119e0*/  SEL R4, R4, RZ, P2 ;  /* 0x000000ff04047207 */ /* 0x002fca0001000000 */
[----:B------:R-:W-:Y:S02]  /*119f0*/  IMAD.IADD R4, R5, 0x1, R4 ;  /* 0x0000000105047824 */ /* 0x000fe400078e0204 */
[----:B------:R-:W-:Y:S04]  /*11a00*/  SHFL.IDX PT, R5, R16, RZ, 0x1f ;  /* 0x00001fff10057589 */ /* 0x000fe800000e0000 */
[----:B------:R-:W1:Y:S02]  /*11a10*/  SHFL.UP PT, R6, R4, 0x4, RZ ;  /* 0x0480000004067989 */ /* 0x000e6400000e00ff */
[----:B-1----:R-:W-:-:S05]  /*11a20*/  SEL R3, R6, RZ, P3 ;  /* 0x000000ff06037207 */ /* 0x002fca0001800000 */
[----:B------:R-:W-:Y:S02]  /*11a30*/  IMAD.IADD R6, R4, 0x1, R3 ;  /* 0x0000000104067824 */ /* 0x000fe400078e0203 */
[----:B------:R-:W-:Y:S04]  /*11a40*/  SHFL.IDX PT, R4, R16, 0x1, 0x1f ;  /* 0x00201f0010047f89 */ /* 0x000fe800000e0000 */
[----:B------:R-:W1:Y:S02]  /*11a50*/  SHFL.UP PT, R2, R6, 0x8, RZ ;  /* 0x0500000006027989 */ /* 0x000e6400000e00ff */
[----:B-1----:R-:W-:-:S05]  /*11a60*/  SEL R3, R2, RZ, P4 ;  /* 0x000000ff02037207 */ /* 0x002fca0002000000 */
[----:B------:R-:W-:-:S05]  /*11a70*/  IMAD.IADD R7, R6, 0x1, R3 ;  /* 0x0000000106077824 */ /* 0x000fca00078e0203 */
[----:B------:R-:W1:Y:S02]  /*11a80*/  SHFL.UP PT, R2, R7, 0x10, RZ ;  /* 0x0600000007027989 */ /* 0x000e6400000e00ff */
[----:B-1----:R-:W-:-:S05]  /*11a90*/  SEL R2, R2, RZ, P5 ;  /* 0x000000ff02027207 */ /* 0x002fca0002800000 */
[----:B------:R-:W-:Y:S02]  /*11aa0*/  IMAD.IADD R3, R7, 0x1, R2 ;  /* 0x0000000107037824 */ /* 0x000fe400078e0202 */
[----:B------:R-:W1:Y:S03]  /*11ab0*/  LDC R2, c[0x0][0xc38] ;  /* 0x00030e00ff027b82 */ /* 0x000e660000000800 */
[----:B------:R-:W1:Y:S02]  /*11ac0*/  SHFL.IDX PT, R9, R3, 0x1f, 0x1f ;  /* 0x03e01f0003097f89 */ /* 0x000e6400000e0000 */
[----:B-1----:R-:W-:-:S04]  /*11ad0*/  IMAD R9, R9, R2, RZ ;  /* 0x0000000209097224 */ /* 0x002fc800078e02ff */
[----:B------:R-:W-:-:S05]  /*11ae0*/  IMAD.IADD R4, R4, 0x1, R9 ;  /* 0x0000000104047824 */ /* 0x000fca00078e0209 */
[----:B------:R-:W-:-:S13]  /*11af0*/  ISETP.GT.AND P6, PT, R4, R5, PT ;  /* 0x000000050400720c */ /* 0x000fda0003fc4270 */
[----:B------:R-:W-:Y:S05]  /*11b00*/  @P6 BRA `(.L_x_314) ;  /* 0x0000000000906947 */ /* 0x000fea0003800000 */
.L_x_318:
[----:B------:R-:W-:-:S04]  /*11b10*/  UIADD3 UR40, UR40, 0x1f, URZ ;  /* 0x0000001f28287890 */ /* 0x000fc8000fffe03f */
[----:B------:R-:W-:-:S06]  /*11b20*/  UISETP.GE.AND UP0, UPT, UR40, UR4, UPT ;  /* 0x000000042800728c */ /* 0x000fcc000bf06270 */
[----:B------:R-:W-:-:S13]  /*11b30*/  PLOP3.LUT P6, PT, PT, PT, UP0, 0x40, 0x0 ;  /* 0x000000000000781c */ /* 0x000fda0003fce808 */
[----:B------:R-:W-:Y:S05]  /*11b40*/  @!P6 BRA `(.L_x_315) ;  /* 0x000000040034e947 */ /* 0x000fea0003800000 */
[----:B------:R-:W1:Y:S01]  /*11b50*/  S2R R0, SR_TID.X ;  /* 0x0000000000007919 */ /* 0x000e620000002100 */
[----:B------:R-:W-:Y:S01]  /*11b60*/  BSSY B0, `(.L_x_316) ;  /* 0x0000009000007945 */ /* 0x000fe20003800000 */
[----:B-1----:R-:W-:-:S05]  /*11b70*/  LOP3.LUT R0, R0, 0x1f, RZ, 0xc0, !PT ;  /* 0x0000001f00007812 */ /* 0x002fca00078ec0ff */
[----:B------:R-:W-:Y:S02]  /*11b80*/  VIADD R7, R0, UR40 ;  /* 0x0000002800077c36 */ /* 0x000fe40008000000 */
[----:B------:R-:W-:-:S03]  /*11b90*/  IMAD.MOV.U32 R0, RZ, RZ, RZ ;  /* 0x000000ffff007224 */ /* 0x000fc600078e00ff */
[----:B------:R-:W-:-:S13]  /*11ba0*/  ISETP.GE.OR P6, PT, R7, UR4, !P0 ;  /* 0x0000000407007c0c */ /* 0x000fda000c7c6670 */
[----:B------:R-:W-:Y:S05]  /*11bb0*/  @P6 BRA `(.L_x_317) ;  /* 0x00000000000c6947 */ /* 0x000fea0003800000 */
[----:B------:R-:W1:Y:S02]  /*11bc0*/  LDC.64 R2, c[0x0][0xc80] ;  /* 0x00032000ff027b82 */ /* 0x000e640000000a00 */
[----:B-1----:R-:W-:-:S05]  /*11bd0*/  IMAD.WIDE R2, R7, 0x4, R2 ;  /* 0x0000000407027825 */ /* 0x002fca00078e0202 */
[----:B------:R1:W5:Y:S02]  /*11be0*/  LDG.E R0, desc[UR52][R2.64] ;  /* 0x0000003402007981 */ /* 0x000364000c1e1900 */
.L_x_317:
[----:B------:R-:W-:Y:S05]  /*11bf0*/  BSYNC B0 ;  /* 0x0000000000007941 */ /* 0x000fea0003800000 */
.L_x_316:
[----:B-1---5:R-:W1:Y:S02]  /*11c00*/  SHFL.UP PT, R2, R0, 0x1, RZ ;  /* 0x0420000000027989 */ /* 0x022e6400000e00ff */
[----:B-1----:R-:W-:-:S04]  /*11c10*/  SEL R3, R2, RZ, P1 ;  /* 0x000000ff02037207 */ /* 0x002fc80000800000 */
[----:B------:R-:W-:-:S05]  /*11c20*/  IADD3 R3, R0, R3, RZ ;  /* 0x0000000300037210 */ /* 0x000fca0007ffe0ff */
[----:B------:R-:W1:Y:S02]  /*11c30*/  SHFL.UP PT, R2, R3, 0x2, RZ ;  /* 0x0440000003027989 */ /* 0x000e6400000e00ff */
[----:B-1----:R-:W-:-:S05]  /*11c40*/  SEL R2, R2, RZ, P2 ;  /* 0x000000ff02027207 */ /* 0x002fca0001000000 */
[----:B------:R-:W-:-:S05]  /*11c50*/  IMAD.IADD R6, R3, 0x1, R2 ;  /* 0x0000000103067824 */ /* 0x000fca00078e0202 */
[----:B------:R-:W1:Y:S02]  /*11c60*/  SHFL.UP PT, R2, R6, 0x4, RZ ;  /* 0x0480000006027989 */ /* 0x000e6400000e00ff */
[----:B-1----:R-:W-:-:S05]  /*11c70*/  SEL R7, R2, RZ, P3 ;  /* 0x000000ff02077207 */ /* 0x002fca0001800000 */
[----:B------:R-:W-:-:S05]  /*11c80*/  IMAD.IADD R7, R6, 0x1, R7 ;  /* 0x0000000106077824 */ /* 0x000fca00078e0207 */
[----:B------:R-:W1:Y:S02]  /*11c90*/  SHFL.UP PT, R2, R7, 0x8, RZ ;  /* 0x0500000007027989 */ /* 0x000e6400000e00ff */
[----:B-1----:R-:W-:-:S05]  /*11ca0*/  SEL R2, R2, RZ, P4 ;  /* 0x000000ff02027207 */ /* 0x002fca0002000000 */
[----:B------:R-:W-:-:S05]  /*11cb0*/  IMAD.IADD R8, R7, 0x1, R2 ;  /* 0x0000000107087824 */ /* 0x000fca00078e0202 */
[----:B------:R-:W1:Y:S02]  /*11cc0*/  SHFL.UP PT, R2, R8, 0x10, RZ ;  /* 0x0600000008027989 */ /* 0x000e6400000e00ff */
[----:B-1----:R-:W-:Y:S02]  /*11cd0*/  SEL R9, R2, RZ, P5 ;  /* 0x000000ff02097207 */ /* 0x002fe40002800000 */
[----:B------:R-:W1:Y:S03]  /*11ce0*/  LDC R2, c[0x0][0xc38] ;  /* 0x00030e00ff027b82 */ /* 0x000e660000000800 */
[----:B------:R-:W-:-:S05]  /*11cf0*/  IMAD.IADD R3, R8, 0x1, R9 ;  /* 0x0000000108037824 */ /* 0x000fca00078e0209 */
[----:B------:R-:W1:Y:S02]  /*11d00*/  SHFL.IDX PT, R9, R3, 0x1f, 0x1f ;  /* 0x03e01f0003097f89 */ /* 0x000e6400000e0000 */
[----:B-1----:R-:W-:-:S04]  /*11d10*/  IMAD R9, R9, R2, RZ ;  /* 0x0000000209097224 */ /* 0x002fc800078e02ff */
[----:B------:R-:W-:-:S05]  /*11d20*/  IMAD.IADD R4, R9, 0x1, R4 ;  /* 0x0000000109047824 */ /* 0x000fca00078e0204 */
[----:B------:R-:W-:-:S13]  /*11d30*/  ISETP.GT.AND P6, PT, R4, R5, PT ;  /* 0x000000050400720c */ /* 0x000fda0003fc4270 */
[----:B------:R-:W-:Y:S05]  /*11d40*/  @!P6 BRA `(.L_x_318) ;  /* 0xfffffffc0070e947 */ /* 0x000fea000383ffff */
.L_x_314:
[----:B------:R-:W-:Y:S02]  /*11d50*/  IMAD.IADD R7, R4, 0x1, -R9 ;  /* 0x0000000104077824 */ /* 0x000fe400078e0a09 */
[----:B------:R-:W-:Y:S02]  /*11d60*/  IMAD.MOV.U32 R16, RZ, RZ, RZ ;  /* 0x000000ffff107224 */ /* 0x000fe400078e00ff */
[----:B------:R-:W-:-:S05]  /*11d70*/  IMAD R4, R3, R2, R7 ;  /* 0x0000000203047224 */ /* 0x000fca00078e0207 */
[----:B------:R-:W-:-:S13]  /*11d80*/  ISETP.GT.AND P0, PT, R4, R5, PT ;  /* 0x000000050400720c */ /* 0x000fda0003f04270 */
[----:B------:R-:W-:Y:S02]  /*11d90*/  VOTEU.ANY UR5, UPT, !P0 ;  /* 0x0000000000057886 */ /* 0x000fe400040e0100 */
[----:B------:R-:W-:Y:S02]  /*11da0*/  UPOPC UR4, UR5 ;  /* 0x00000005000472bf */ /* 0x000fe40008000000 */
[----:B------:R-:W-:-:S04]  /*11db0*/  ISETP.NE.AND P0, PT, RZ, UR5, PT ;  /* 0x00000005ff007c0c */ /* 0x000fc8000bf05270 */
[----:B------:R-:W-:-:S05]  /*11dc0*/  IMAD.U32 R11, RZ, RZ, UR4 ;  /* 0x00000004ff0b7e24 */ /* 0x000fca000f8e00ff */
[----:B------:R-:W1:Y:S02]  /*11dd0*/  SHFL.IDX PT, R0, R0, R11, 0x1f ;  /* 0x00001f0b00007589 */ /* 0x000e6400000e0000 */
[----:B-1----:R-:W-:-:S04]  /*11de0*/  IABS R4, R0 ;  /* 0x0000000000047213 */ /* 0x002fc80000000000 */
[----:B------:R-:W1:Y:S08]  /*11df0*/  I2F.RP R6, R4 ;  /* 0x0000000400067306 */ /* 0x000e700000209400 */
[----:B-1----:R-:W1:Y:S02]  /*11e00*/  MUFU.RCP R6, R6 ;  /* 0x0000000600067308 */ /* 0x002e640000001000 */
[----:B-1----:R-:W-:-:S06]  /*11e10*/  VIADD R9, R6, 0xffffffe ;  /* 0x0ffffffe06097836 */ /* 0x002fcc0000000000 */
[----:B------:R-:W1:Y:S01]  /*11e20*/  F2I.FTZ.U32.TRUNC.NTZ R9, R9 ;  /* 0x0000000900097305 */ /* 0x000e62000021f000 */
[----:B------:R-:W-:Y:S05]  /*11e30*/  @!P0 BRA `(.L_x_319) ;  /* 0x00000000000c8947 */ /* 0x000fea0003800000 */
[----:B------:R-:W-:-:S06]  /*11e40*/  UIADD3 UR5, UR4, -0x1, URZ ;  /* 0xffffffff04057890 */ /* 0x000fcc000fffe03f */
[----:B------:R-:W-:-:S06]  /*11e50*/  MOV R16, UR5 ;  /* 0x0000000500107c02 */ /* 0x000fcc0008000f00 */
[----:B------:R2:W3:Y:S02]  /*11e60*/  SHFL.IDX PT, R16, R3, R16, 0x1f ;  /* 0x00001f1003107589 */ /* 0x0004e400000e0000 */
.L_x_319:
[----:B-12---:R-:W-:Y:S01]  /*11e70*/  IMAD.MOV R3, RZ, RZ, -R9 ;  /* 0x000000ffff037224 */ /* 0x006fe200078e0a09 */
[----:B------:R-:W-:Y:S01]  /*11e80*/  UIADD3 UR40, UR4, UR40, URZ ;  /* 0x0000002804287290 */ /* 0x000fe2000fffe03f */
[----:B---3--:R-:W-:Y:S02]  /*11e90*/  IMAD R16, R16, R2, R7 ;  /* 0x0000000210107224 */ /* 0x008fe400078e0207 */
[----:B------:R-:W-:Y:S02]  /*11ea0*/  IMAD R6, R3, R4, RZ ;  /* 0x0000000403067224 */ /* 0x000fe400078e02ff */
[----:B------:R-:W-:Y:S02]  /*11eb0*/  IMAD.MOV.U32 R2, RZ, RZ, RZ ;  /* 0x000000ffff027224 */ /* 0x000fe400078e00ff */
[----:B------:R-:W-:Y:S02]  /*11ec0*/  IMAD.MOV.U32 R3, RZ, RZ, R9 ;  /* 0x000000ffff037224 */ /* 0x000fe400078e0009 */
[----:B0-----:R-:W-:-:S02]  /*11ed0*/  IMAD.IADD R17, R5, 0x1, -R16 ;  /* 0x0000000105117824 */ /* 0x001fc400078e0a10 */
[----:B------:R-:W-:Y:S01]  /*11ee0*/  IMAD.HI.U32 R9, R9, R6, R2 ;  /* 0x0000000609097227 */ /* 0x000fe200078e0002 */
[----:B------:R-:W-:Y:S02]  /*11ef0*/  IABS R3, R0 ;  /* 0x0000000000037213 */ /* 0x000fe40000000000 */
[----:B------:R-:W-:-:S03]  /*11f00*/  IABS R2, R17 ;  /* 0x0000001100027213 */ /* 0x000fc60000000000 */
[----:B------:R-:W-:Y:S02]  /*11f10*/  IMAD.MOV R3, RZ, RZ, -R3 ;  /* 0x000000ffff037224 */ /* 0x000fe400078e0a03 */
[----:B------:R-:W-:-:S04]  /*11f20*/  IMAD.HI.U32 R9, R9, R2, RZ ;  /* 0x0000000209097227 */ /* 0x000fc800078e00ff */
[----:B------:R-:W-:Y:S01]  /*11f30*/  IMAD R3, R9, R3, R2 ;  /* 0x0000000309037224 */ /* 0x000fe200078e0202 */
[----:B------:R-:W-:-:S04]  /*11f40*/  LOP3.LUT R2, R17, R0, RZ, 0x3c, !PT ;  /* 0x0000000011027212 */ /* 0x000fc800078e3cff */
[----:B------:R-:W-:Y:S02]  /*11f50*/  ISETP.GT.U32.AND P1, PT, R4, R3, PT ;  /* 0x000000030400720c */ /* 0x000fe40003f24070 */
[----:B------:R-:W-:-:S11]  /*11f60*/  ISETP.GE.AND P2, PT, R2, RZ, PT ;  /* 0x000000ff0200720c */ /* 0x000fd60003f46270 */
[----:B------:R-:W-:Y:S02]  /*11f70*/  @!P1 IMAD.IADD R3, R3, 0x1, -R4 ;  /* 0x0000000103039824 */ /* 0x000fe400078e0a04 */
[----:B------:R-:W-:Y:S01]  /*11f80*/  @!P1 VIADD R9, R9, 0x1 ;  /* 0x0000000109099836 */ /* 0x000fe20000000000 */
[----:B------:R-:W-:Y:S02]  /*11f90*/  ISETP.NE.AND P1, PT, R0, RZ, PT ;  /* 0x000000ff0000720c */ /* 0x000fe40003f25270 */
[----:B------:R-:W-:-:S13]  /*11fa0*/  ISETP.GE.U32.AND P0, PT, R3, R4, PT ;  /* 0x000000040300720c */ /* 0x000fda0003f06070 */
[----:B------:R-:W-:-:S04]  /*11fb0*/  @P0 VIADD R9, R9, 0x1 ;  /* 0x0000000109090836 */ /* 0x000fc80000000000 */
[----:B------:R-:W-:Y:S01]  /*11fc0*/  @!P2 IMAD.MOV R9, RZ, RZ, -R9 ;  /* 0x000000ffff09a224 */ /* 0x000fe200078e0a09 */
[----:B------:R-:W-:-:S04]  /*11fd0*/  @!P1 LOP3.LUT R9, RZ, R0, RZ, 0x33, !PT ;  /* 0x00000000ff099212 */ /* 0x000fc800078e33ff */
[----:B------:R-:W-:Y:S01]  /*11fe0*/  IADD3 R2, -R9, RZ, RZ ;  /* 0x000000ff09027210 */ /* 0x000fe20007ffe1ff */
[----:B------:R-:W-:-:S04]  /*11ff0*/  IMAD.MOV.U32 R18, RZ, RZ, R9 ;  /* 0x000000ffff127224 */ /* 0x000fc800078e0009 */
[----:B------:R-:W-:Y:S01]  /*12000*/  IMAD R17, R0, R2, R17 ;  /* 0x0000000200117224 */ /* 0x000fe200078e0211 */
[----:B------:R-:W-:Y:S06]  /*12010*/  BRA `(.L_x_320) ;  /* 0x0000000000107947 */ /* 0x000fec0003800000 */
.L_x_315:
[----:B------:R-:W-:Y:S01]  /*12020*/  IMAD.MOV.U32 R16, RZ, RZ, R5 ;  /* 0x000000ffff107224 */ /* 0x000fe200078e0005 */
[----:B------:R-:W-:Y:S01]  /*12030*/  ULDC UR40, c[0x0][0xc3c] ;  /* 0x00030f0000287ab9 */ /* 0x000fe20000000800 */
[----:B0-----:R-:W-:Y:S02]  /*12040*/  IMAD.MOV.U32 R17, RZ, RZ, RZ ;  /* 0x000000ffff117224 */ /* 0x001fe400078e00ff */
[----:B------:R-:W-:-:S07]  /*12050*/  IMAD.MOV.U32 R18, RZ, RZ, RZ ;  /* 0x000000ffff127224 */ /* 0x000fce00078e00ff */
.L_x_320:
[----:B------:R0:W2:Y:S01]  /*12060*/  LDL R2, [R1+0x4] ;  /* 0x0000040001027983 */ /* 0x0000a20000100800 */
[----:B------:R-:W1:Y:S02]  /*12070*/  S2R R0, SR_TID.X ;  /* 0x0000000000007919 */ /* 0x000e640000002100 */
[----:B-1----:R-:W-:Y:S01]  /*12080*/  LOP3.LUT R0, R0, 0x1f, RZ, 0xc0, !PT ;  /* 0x0000001f00007812 */ /* 0x002fe200078ec0ff */
[----:B------:R-:W-:Y:S03]  /*12090*/  BAR.SYNC.DEFER_BLOCKING 0x4, 0x180 ;  /* 0x0106000000007b1d */ /* 0x000fe60000010000 */
[----:B------:R-:W-:Y:S01]  /*120a0*/  ISETP.NE.AND P0, PT, R0, RZ, PT ;  /* 0x000000ff0000720c */ /* 0x000fe20003f05270 */
[----:B------:R-:W-:-:S12]  /*120b0*/  IMAD.U32 R19, RZ, RZ, UR40 ;  /* 0x00000028ff137e24 */ /* 0x000fd8000f8e00ff */
[----:B------:R-:W-:Y:S01]  /*120c0*/  @!P0 MOV R0, 0x400 ;  /* 0x0000040000008802 */ /* 0x000fe20000000f00 */
[----:B--2---:R-:W1:Y:S03]  /*120d0*/  @!P0 S2R R2, SR_CgaCtaId ;  /* 0x0000000000028919 */ /* 0x004e660000008800 */
[----:B-1----:R-:W-:Y:S01]  /*120e0*/  @!P0 LEA R22, R2, R0, 0x18 ;  /* 0x0000000002168211 */ /* 0x002fe200078ec0ff */
[----:B------:R0:W-:Y:S04]  /*120f0*/  @!P0 STL [R1+0x4], R2 ;  /* 0x0000040201008387 */ /* 0x0001e80000100800 */
[----:B------:R0:W-:Y:S01]  /*12100*/  @!P0 STS.128 [R22+0x298d0], R16 ;  /* 0x0298d01016008388 */ /* 0x0001e20000000c00 */
[----:B------:R-:W-:Y:S06]  /*12110*/  BAR.ARV 0x5, 0x180 ;  /* 0x0146000000007b1d */ /* 0x000fec0000002000 */
.L_x_313:
[----:B------:R-:W-:Y:S02]  /*12120*/  ULDC UR4, c[0x0][0xc3c] ;  /* 0x00030f0000047ab9 */ /* 0x000fe40000000800 */
[----:B------:R-:W-:-:S06]  /*12130*/  UISETP.GE.AND UP0, UPT, UR40, UR4, UPT ;  /* 0x000000042800728c */ /* 0x000fcc000bf06270 */
[----:B------:R-:W-:-:S13]  /*12140*/  PLOP3.LUT P0, PT, PT, PT, UP0, 0x80, 0x0 ;  /* 0x000000000000781c */ /* 0x000fda0003f0f008 */
[----:B------:R-:W-:Y:S05]  /*12150*/  @!P0 BRA `(.L_x_321) ;  /* 0xffffffa800f88947 */ /* 0x000fea000383ffff */
.L_x_244:
[----:B0-----:R-:W3:Y:S01]  /*12160*/  LDL.LU R0, [R1+0x1c] ;  /* 0x00001c0001007983 */ /* 0x001ee20000300800 */
[----:B------:R-:W-:Y:S01]  /*12170*/  BSSY B0, `(.L_x_322) ;  /* 0x000000b000007945 */ /* 0x000fe20003800000 */
[----:B------:R-:W0:Y:S01]  /*12180*/  S2R R5, SR_CgaCtaId ;  /* 0x0000000000057919 */ /* 0x000e220000008800 */
[----:B---3--:R-:W-:-:S05]  /*12190*/  VIADD R0, R0, 0x1 ;  /* 0x0000000100007836 */ /* 0x008fca0000000000 */
[----:B------:R-:W-:-:S04]  /*121a0*/  LEA.HI R2, R0, R0, RZ, 0x1 ;  /* 0x0000000000027211 */ /* 0x000fc800078f08ff */
[----:B------:R-:W-:Y:S02]  /*121b0*/  LOP3.LUT R3, R2, 0xfffffffe, RZ, 0xc0, !PT ;  /* 0xfffffffe02037812 */ /* 0x000fe400078ec0ff */
[----:B------:R-:W-:-:S03]  /*121c0*/  MOV R2, 0x400 ;  /* 0x0000040000027802 */ /* 0x000fc60000000f00 */
[----:B------:R-:W-:Y:S01]  /*121d0*/  IMAD.IADD R0, R0, 0x1, -R3 ;  /* 0x0000000100007824 */ /* 0x000fe200078e0a03 */
[----:B0-----:R-:W-:-:S04]  /*121e0*/  LEA R5, R5, R2, 0x18 ;  /* 0x0000000205057211 */ /* 0x001fc800078ec0ff */
[----:B------:R-:W-:-:S04]  /*121f0*/  SHF.L.U32 R0, R0, 0x1f, RZ ;  /* 0x0000001f00007819 */ /* 0x000fc800000006ff */
[----:B------:R-:W0:Y:S02]  /*12200*/  SYNCS.PHASECHK.TRANS64.TRYWAIT P0, [R5+URZ+0x29820], R0 ;  /* 0x02982000050075a7 */ /* 0x000e24000800017f */
[----:B0-----:R-:W-:Y:S05]  /*12210*/  @!P0 BRA `(.L_x_323) ;  /* 0x0000002800008947 */ /* 0x001fea0003800000 */
.L_x_408:
[----:B------:R-:W-:Y:S05]  /*12220*/  BSYNC B0 ;  /* 0x0000000000007941 */ /* 0x000fea0003800000 */
.L_x_322:
[----:B------:R-:W-:-:S03]  /*12230*/  UMOV UR4, 0xffffffff ;  /* 0xffffffff00047882 */ /* 0x000fc60000000000 */
[----:B------:R-:W-:Y:S05]  /*12240*/  BRA.DIV UR4, `(.L_x_324) ;  /* 0x0000002a04087947 */ /* 0x000fea000b800000 */
[----:B0-----:R-:W0:Y:S02]  /*12250*/  S2R R0, SR_TID.X ;  /* 0x0000000000007919 */ /* 0x001e240000002100 */
[----:B0-----:R-:W-:-:S04]  /*12260*/  SHF.R.U32.HI R0, RZ, 0x5, R0 ;  /* 0x00000005ff007819 */ /* 0x001fc80000011600 */
[----:B------:R-:W-:-:S05]  /*12270*/  LOP3.LUT R0, R0, 0x3, RZ, 0xc0, !PT ;  /* 0x0000000300007812 */ /* 0x000fca00078ec0ff */
[----:B------:R0:W1:Y:S02]  /*12280*/  SHFL.IDX PT, R14, R0, RZ, 0x1f ;  /* 0x00001fff000e7589 */ /* 0x00006400000e0000 */
.L_x_411:
[----:B-1----:R-:W-:Y:S01]  /*12290*/  ISETP.NE.AND P0, PT, R14, RZ, PT ;  /* 0x000000ff0e00720c */ /* 0x002fe20003f05270 */
[----:B------:R-:W-:-:S12]  /*122a0*/  BSSY B0, `(.L_x_325) ;  /* 0x000002c000007945 */ /* 0x000fd80003800000 */
[----:B------:R-:W-:Y:S05]  /*122b0*/  @P0 BRA `(.L_x_326) ;  /* 0x0000000000a80947 */ /* 0x000fea0003800000 */
[----:B------:R-:W-:-:S03]  /*122c0*/  UMOV UR4, 0xffffffff ;  /* 0xffffffff00047882 */ /* 0x000fc60000000000 */
[----:B------:R-:W-:Y:S05]  /*122d0*/  BRA.DIV UR4, `(.L_x_327) ;  /* 0x0000002a04187947 */ /* 0x000fea000b800000 */
[----:B------:R-:W-:-:S13]  /*122e0*/  ELECT P6, URZ, PT ;  /* 0x00000000003f782f */ /* 0x000fda00038c0000 */
.L_x_414:
[----:B------:R-:W-:Y:S05]  /*122f0*/  @!P6 BRA `(.L_x_326) ;  /* 0x000000000098e947 */ /* 0x000fea0003800000 */
[----:B------:R-:W-:-:S06]  /*12300*/  ULOP3.LUT UR4, UR36, 0x2, URZ, 0xfc, !UPT ;  /* 0x0000000224047892 */ /* 0x000fcc000f8efc3f */
[----:B0-----:R-:W-:-:S05]  /*12310*/  IMAD.U32 R0, RZ, RZ, UR4 ;  /* 0x00000004ff007e24 */ /* 0x001fca000f8e00ff */
[----:B------:R-:W-:-:S13]  /*12320*/  ISETP.NE.AND P0, PT, R0, 0x3, PT ;  /* 0x000000030000780c */ /* 0x000fda0003f05270 */
[----:B------:R-:W-:Y:S05]  /*12330*/  @!P0 BRA `(.L_x_328) ;  /* 0x0000000000048947 */ /* 0x000fea0003800000 */
[----:B------:R-:W-:Y:S01]  /*12340*/  BPT.TRAP 0x1 ;  /* 0x000000040000795c */ /* 0x000fe20000300000 */
.L_x_328:
[C---:B------:R-:W-:Y:S01]  /*12350*/  IMAD R3, R28.reuse, 0x8, R5 ;  /* 0x000000081c037824 */ /* 0x040fe200078e0205 */
[----:B------:R-:W-:Y:S02]  /*12360*/  SHF.L.U32 R2, R33, 0x1f, RZ ;  /* 0x0000001f21027819 */ /* 0x000fe400000006ff */
[----:B------:R-:W-:Y:S02]  /*12370*/  IADD3 R28, R28, 0x1, RZ ;  /* 0x000000011c1c7810 */ /* 0x000fe40007ffe0ff */
[----:B------:R-:W0:Y:S02]  /*12380*/  SYNCS.PHASECHK.TRANS64.TRYWAIT P1, [R3+URZ+0x29840], R2 ;  /* 0x02984002030075a7 */ /* 0x000e24000802017f */
[----:B------:R-:W-:-:S04]  /*12390*/  ISETP.NE.AND P2, PT, R28, 0x2, PT ;  /* 0x000000021c00780c */ /* 0x000fc80003f45270 */
[----:B------:R-:W-:Y:S01]  /*123a0*/  SEL R0, RZ, 0x1, P2 ;  /* 0x00000001ff007807 */ /* 0x000fe20001000000 */
[----:B0-----:R-:W-:Y:S08]  /*123b0*/  @!P1 BRA `(.L_x_329) ;  /* 0x0000002800009947 */ /* 0x001ff00003800000 */
.L_x_415:
[----:B------:R-:W-:Y:S02]  /*123c0*/  SEL R28, R28, RZ, P2 ;  /* 0x000000ff1c1c7207 */ /* 0x000fe40001000000 */
[----:B------:R-:W-:Y:S01]  /*123d0*/  LOP3.LUT R0, R33, R0, RZ, 0x3c, !PT ;  /* 0x0000000021007212 */ /* 0x000fe200078e3cff */
[----:B------:R-:W-:Y:S06]  /*123e0*/  @!P0 BRA `(.L_x_330) ;  /* 0x0000000000048947 */ /* 0x000fec0003800000 */
[----:B------:R-:W-:Y:S01]  /*123f0*/  BPT.TRAP 0x1 ;  /* 0x000000040000795c */ /* 0x000fe20000300000 */
.L_x_330:
[----:B------:R-:W-:Y:S01]  /*12400*/  IMAD R5, R28, 0x8, R5 ;  /* 0x000000081c057824 */ /* 0x000fe200078e0205 */
[----:B------:R-:W-:-:S04]  /*12410*/  SHF.L.U32 R0, R0, 0x1f, RZ ;  /* 0x0000001f00007819 */ /* 0x000fc800000006ff */
[----:B------:R-:W1:Y:S02]  /*12420*/  SYNCS.PHASECHK.TRANS64.TRYWAIT P1, [R5+URZ+0x29840], R0 ;  /* 0x02984000050075a7 */ /* 0x000e64000802017f */
[----:B-1----:R-:W-:Y:S05]  /*12430*/  @!P1 BRA `(.L_x_331) ;  /* 0x0000002400f49947 */ /* 0x002fea0003800000 */
.L_x_416:
[----:B------:R-:W-:Y:S05]  /*12440*/  @!P0 BRA `(.L_x_332) ;  /* 0x0000000000048947 */ /* 0x000fea0003800000 */
[----:B------:R-:W-:Y:S01]  /*12450*/  BPT.TRAP 0x1 ;  /* 0x000000040000795c */ /* 0x000fe20000300000 */
.L_x_332:
[----:B------:R-:W3:Y:S02]  /*12460*/  SYNCS.PHASECHK.TRANS64.TRYWAIT P1, [R3+URZ+0x29860], R2 ;  /* 0x02986002030075a7 */ /* 0x000ee4000802017f */
[----:B---3--:R-:W-:Y:S05]  /*12470*/  @!P1 BRA `(.L_x_333) ;  /* 0x0000002400f89947 */ /* 0x008fea0003800000 */
.L_x_417:
[----:B------:R-:W-:Y:S05]  /*12480*/  @!P0 BRA `(.L_x_334) ;  /* 0x0000000000048947 */ /* 0x000fea0003800000 */
[----:B------:R-:W-:Y:S01]  /*12490*/  BPT.TRAP 0x1 ;  /* 0x000000040000795c */ /* 0x000fe20000300000 */
.L_x_334:
[----:B------:R-:W4:Y:S02]  /*124a0*/  SYNCS.PHASECHK.TRANS64.TRYWAIT P1, [R5+URZ+0x29860], R0 ;  /* 0x02986000050075a7 */ /* 0x000f24000802017f */
[----:B----4-:R-:W-:Y:S05]  /*124b0*/  @!P1 BRA `(.L_x_335) ;  /* 0x0000002400fc9947 */ /* 0x010fea0003800000 */
.L_x_418:
[----:B------:R-:W-:Y:S05]  /*124c0*/  @!P0 BRA `(.L_x_336) ;  /* 0x0000000000048947 */ /* 0x000fea0003800000 */
[----:B------:R-:W-:Y:S01]  /*124d0*/  BPT.TRAP 0x1 ;  /* 0x000000040000795c */ /* 0x000fe20000300000 */
.L_x_336:
[----:B------:R-:W5:Y:S02]  /*124e0*/  SYNCS.PHASECHK.TRANS64.TRYWAIT P1, [R3+URZ+0x29880], R2 ;  /* 0x02988002030075a7 */ /* 0x000f64000802017f */
[----:B-----5:R-:W-:Y:S05]  /*124f0*/  @!P1 BRA `(.L_x_337) ;  /* 0x0000002800009947 */ /* 0x020fea0003800000 */
.L_x_419:
[----:B------:R-:W-:Y:S05]  /*12500*/  @!P0 BRA `(.L_x_338) ;  /* 0x0000000000048947 */ /* 0x000fea0003800000 */
[----:B------:R-:W-:Y:S01]  /*12510*/  BPT.TRAP 0x1 ;  /* 0x000000040000795c */ /* 0x000fe20000300000 */
.L_x_338:
[----:B------:R0:W0:Y:S02]  /*12520*/  SYNCS.PHASECHK.TRANS64.TRYWAIT P0, [R5+URZ+0x29880], R0 ;  /* 0x02988000050075a7 */ /* 0x000024000800017f */
[----:B0-----:R-:W-:Y:S05]  /*12530*/  @!P0 NANOSLEEP.SYNCS 0x989680 ;  /* 0x009896800000895d */ /* 0x001fea0003900000 */
[----:B------:R-:W0:Y:S02]  /*12540*/  @!P0 SYNCS.PHASECHK.TRANS64 P0, [R5+URZ+0x29880], R0 ;  /* 0x02988000050085a7 */ /* 0x000e24000800007f */
[----:B0-----:R-:W-:Y:S05]  /*12550*/  @!P0 BRA `(.L_x_338) ;  /* 0xfffffffc00f08947 */ /* 0x001fea000383ffff */
.L_x_326:
[----:B------:R-:W-:Y:S05]  /*12560*/  BSYNC B0 ;  /* 0x0000000000007941 */ /* 0x000fea0003800000 */
.L_x_325:
[----:B------:R-:W-:Y:S05]  /*12570*/  EXIT ;  /* 0x000000000000794d */ /* 0x000fea0003800000 */
.L_x_193:
[----:B0-----:R-:W-:-:S04]  /*12580*/  IMAD.U32 R3, RZ, RZ, UR47 ;  /* 0x0000002fff037e24 */ /* 0x001fc8000f8e00ff */
[----:B------:R0:W1:Y:S03]  /*12590*/  SYNCS.PHASECHK.TRANS64.TRYWAIT P1, [R3+URZ+0x29800], R8 ;  /* 0x02980008030075a7 */ /* 0x000066000802017f */
[----:B-1----:R-:W-:Y:S05]  /*125a0*/  @!P1 NANOSLEEP.SYNCS 0x989680 ;  /* 0x009896800000995d */ /* 0x002fea0003900000 */
[----:B------:R-:W1:Y:S02]  /*125b0*/  @!P1 SYNCS.PHASECHK.TRANS64 P1, [R3+URZ+0x29800], R8 ;  /* 0x02980008030095a7 */ /* 0x000e64000802007f */
[----:B-1----:R-:W-:Y:S05]  /*125c0*/  @!P1 BRA `(.L_x_193) ;  /* 0xfffffffc00ec9947 */ /* 0x002fea000383ffff */
[----:B------:R-:W-:Y:S05]  /*125d0*/  BRA `(.L_x_339) ;  /* 0xfffffef000b47947 */ /* 0x000fea000383ffff */
.L_x_197:
[----:B-1----:R1:W2:Y:S02]  /*125e0*/  SYNCS.PHASECHK.TRANS64.TRYWAIT P1, [R3+URZ+0x29830], R4 ;  /* 0x02983004030075a7 */ /* 0x0022a4000802017f */
[----:B--2---:R-:W-:Y:S05]  /*125f0*/  @!P1 NANOSLEEP.SYNCS 0x989680 ;  /* 0x009896800000995d */ /* 0x004fea0003900000 */
[----:B------:R-:W2:Y:S02]  /*12600*/  @!P1 SYNCS.PHASECHK.TRANS64 P1, [R3+URZ+0x29830], R4 ;  /* 0x02983004030095a7 */ /* 0x000ea4000802007f */
[----:B--2---:R-:W-:Y:S05]  /*12610*/  @!P1 BRA `(.L_x_197) ;  /* 0xfffffffc00f09947 */ /* 0x004fea000383ffff */
[----:B------:R-:W-:Y:S05]  /*12620*/  BRA `(.L_x_196) ;  /* 0xfffffef000d47947 */ /* 0x000fea000383ffff */
.L_x_203:
[----:B-1----:R-:W-:-:S04]  /*12630*/  IMAD.U32 R8, RZ, RZ, UR6 ;  /* 0x00000006ff087e24 */ /* 0x002fc8000f8e00ff */
[----:B------:R1:W2:Y:S03]  /*12640*/  SYNCS.PHASECHK.TRANS64.TRYWAIT P1, [R8+URZ+0x29830], R7 ;  /* 0x02983007080075a7 */ /* 0x0002a6000802017f */
[----:B--2---:R-:W-:Y:S05]  /*12650*/  @!P1 NANOSLEEP.SYNCS 0x989680 ;  /* 0x009896800000995d */ /* 0x004fea0003900000 */
[----:B------:R-:W2:Y:S02]  /*12660*/  @!P1 SYNCS.PHASECHK.TRANS64 P1, [R8+URZ+0x29830], R7 ;  /* 0x02983007080095a7 */ /* 0x000ea4000802007f */
[----:B--2---:R-:W-:Y:S05]  /*12670*/  @!P1 BRA `(.L_x_203) ;  /* 0xfffffffc00ec9947 */ /* 0x004fea000383ffff */
[----:B------:R-:W-:Y:S05]  /*12680*/  BRA `(.L_x_200) ;  /* 0xffffff3000347947 */ /* 0x000fea000383ffff */
.L_x_207:
[----:B-1----:R-:W-:-:S04]  /*12690*/  IMAD.U32 R8, RZ, RZ, UR6 ;  /* 0x00000006ff087e24 */ /* 0x002fc8000f8e00ff */
[----:B------:R1:W2:Y:S03]  /*126a0*/  SYNCS.PHASECHK.TRANS64.TRYWAIT P1, [R8+URZ+0x29850], R7 ;  /* 0x02985007080075a7 */ /* 0x0002a6000802017f */
[----:B--2---:R-:W-:Y:S05]  /*126b0*/  @!P1 NANOSLEEP.SYNCS 0x989680 ;  /* 0x009896800000995d */ /* 0x004fea0003900000 */
[----:B------:R-:W2:Y:S02]  /*126c0*/  @!P1 SYNCS.PHASECHK.TRANS64 P1, [R8+URZ+0x29850], R7 ;  /* 0x02985007080095a7 */ /* 0x000ea4000802007f */
[----:B--2---:R-:W-:Y:S05]  /*126d0*/  @!P1 BRA `(.L_x_207) ;  /* 0xfffffffc00ec9947 */ /* 0x004fea000383ffff */
[----:B------:R-:W-:Y:S05]  /*126e0*/  BRA `(.L_x_204) ;  /* 0xffffff3c00407947 */ /* 0x000fea000383ffff */
.L_x_214:
[----:B-1----:R-:W-:-:S04]  /*126f0*/  IMAD.U32 R3, RZ, RZ, UR9 ;  /* 0x00000009ff037e24 */ /* 0x002fc8000f8e00ff */
[----:B------:R1:W2:Y:S03]  /*12700*/  SYNCS.PHASECHK.TRANS64.TRYWAIT P1, [R3+URZ+0x29850], R0 ;  /* 0x02985000030075a7 */ /* 0x0002a6000802017f */
[----:B--2---:R-:W-:Y:S05]  /*12710*/  @!P1 NANOSLEEP.SYNCS 0x989680 ;  /* 0x009896800000995d */ /* 0x004fea0003900000 */
[----:B------:R-:W2:Y:S02]  /*12720*/  @!P1 SYNCS.PHASECHK.TRANS64 P1, [R3+URZ+0x29850], R0 ;  /* 0x02985000030095a7 */ /* 0x000ea4000802007f */
[----:B--2---:R-:W-:Y:S05]  /*12730*/  @!P1 BRA `(.L_x_214) ;  /* 0xfffffffc00ec9947 */ /* 0x004fea000383ffff */
[----:B------:R-:W-:Y:S05]  /*12740*/  BRA `(.L_x_213) ;  /* 0xffffff6400b07947 */ /* 0x000fea000383ffff */
.L_x_259:
[----:B------:R-:W0:Y:S01]  /*12750*/  S2R R20, SR_TID.X ;  /* 0x0000000000147919 */ /* 0x000e220000002100 */
[----:B------:R-:W-:Y:S02]  /*12760*/  IMAD.MOV.U32 R12, RZ, RZ, RZ ;  /* 0x000000ffff0c7224 */ /* 0x000fe400078e00ff */
[----:B------:R-:W-:Y:S02]  /*12770*/  IMAD.MOV.U32 R11, RZ, RZ, 0x1f ;  /* 0x0000001fff0b7424 */ /* 0x000fe400078e00ff */
[----:B------:R-:W-:Y:S01]  /*12780*/  IMAD.MOV.U32 R15, RZ, RZ, -0x1 ;  /* 0xffffffffff0f7424 */ /* 0x000fe200078e00ff */
[----:B0-----:R-:W-:-:S04]  /*12790*/  SHF.R.U32.HI R20, RZ, 0x5, R20 ;  /* 0x00000005ff147819 */ /* 0x001fc80000011614 */
[----:B------:R-:W-:-:S05]  /*127a0*/  LOP3.LUT R20, R20, 0x3, RZ, 0xc0, !PT ;  /* 0x0000000314147812 */ /* 0x000fca00078ec0ff */
[----:B------:R-:W-:-:S07]  /*127b0*/  IMAD.MOV.U32 R13, RZ, RZ, R20 ;  /* 0x000000ffff0d7224 */ /* 0x000fce00078e0014 */
[----:B-----5:R-:W-:Y:S05]  /*127c0*/  WARPSYNC.COLLECTIVE R15, `(.L_x_340) ;  /* 0x000000000f087348 */ /* 0x020fea0003c00000 */
[----:B------:R0:W1:Y:S02]  /*127d0*/  SHFL.IDX P6, R14, R13, R12, R11 ;  /* 0x0000000c0d0e7389 */ /* 0x00006400000c000b */
[----:B01---5:R-:W-:Y:S01]  /*127e0*/  ENDCOLLECTIVE ;  /* 0x000000000000791b */ /* 0x023fe20003800000 */
.L_x_340:
[----:B------:R-:W-:Y:S05]  /*127f0*/  BRA `(.L_x_341) ;  /* 0xffffffb000d47947 */ /* 0x000fea000383ffff */
.L_x_262:
[----:B0-----:R0:W1:Y:S02]  /*12800*/  SYNCS.PHASECHK.TRANS64.TRYWAIT P0, [R0+URZ+0x29880], R31 ;  /* 0x0298801f000075a7 */ /* 0x001064000800017f */
[----:B-1----:R-:W-:Y:S05]  /*12810*/  @!P0 NANOSLEEP.SYNCS 0x989680 ;  /* 0x009896800000895d */ /* 0x002fea0003900000 */
[----:B------:R-:W1:Y:S02]  /*12820*/  @!P0 SYNCS.PHASECHK.TRANS64 P0, [R0+URZ+0x29880], R31 ;  /* 0x0298801f000085a7 */ /* 0x000e64000800007f */
[----:B-1----:R-:W-:Y:S05]  /*12830*/  @!P0 BRA `(.L_x_262) ;  /* 0xfffffffc00f08947 */ /* 0x002fea000383ffff */
[----:B------:R-:W-:Y:S05]  /*12840*/  BRA `(.L_x_342) ;  /* 0xffffffb400f07947 */ /* 0x000fea000383ffff */
.L_x_263:
[----:B------:R-:W-:Y:S01]  /*12850*/  BSSY B0, `(.L_x_343) ;  /* 0x0000008000007945 */ /* 0x000fe20003800000 */
[----:B------:R-:W-:Y:S01]  /*12860*/  MOV R13, R8 ;  /* 0x00000008000d7202 */ /* 0x000fe20000000f00 */
[----:B------:R-:W-:Y:S02]  /*12870*/  IMAD.MOV.U32 R12, RZ, RZ, RZ ;  /* 0x000000ffff0c7224 */ /* 0x000fe400078e00ff */
[----:B------:R-:W-:Y:S02]  /*12880*/  IMAD.MOV.U32 R11, RZ, RZ, 0x1c1f ;  /* 0x00001c1fff0b7424 */ /* 0x000fe400078e00ff */
[----:B------:R-:W-:-:S07]  /*12890*/  IMAD.MOV.U32 R15, RZ, RZ, -0x1 ;  /* 0xffffffffff0f7424 */ /* 0x000fce00078e00ff */
[----:B0-----:R-:W-:Y:S05]  /*128a0*/  WARPSYNC.COLLECTIVE R15, `(.L_x_344) ;  /* 0x000000000f087348 */ /* 0x001fea0003c00000 */
[----:B------:R1:W2:Y:S02]  /*128b0*/  SHFL.IDX P6, R14, R13, R12, R11 ;  /* 0x0000000c0d0e7389 */ /* 0x0002a400000c000b */
[----:B012---:R-:W-:Y:S01]  /*128c0*/  ENDCOLLECTIVE ;  /* 0x000000000000791b */ /* 0x007fe20003800000 */
.L_x_344:
[----:B------:R-:W-:Y:S05]  /*128d0*/  BSYNC B0 ;  /* 0x0000000000007941 */ /* 0x000fea0003800000 */
.L_x_343:
[----:B------:R-:W-:Y:S01]  /*128e0*/  IMAD.MOV.U32 R13, RZ, RZ, R9 ;  /* 0x000000ffff0d7224 */ /* 0x000fe200078e0009 */
[C---:B------:R-:W-:Y:S01]  /*128f0*/  LOP3.LUT P2, RZ, R23.reuse, 0x2, RZ, 0xc0, !PT ;  /* 0x0000000217ff7812 */ /* 0x040fe2000784c0ff */
[----:B------:R-:W-:Y:S01]  /*12900*/  IMAD.MOV.U32 R12, RZ, RZ, RZ ;  /* 0x000000ffff0c7224 */ /* 0x000fe200078e00ff */
[----:B------:R-:W-:Y:S01]  /*12910*/  IADD3 R19, R22, R19, R35 ;  /* 0x0000001316137210 */ /* 0x000fe20007ffe023 */
[----:B------:R-:W-:Y:S01]  /*12920*/  IMAD.MOV.U32 R11, RZ, RZ, 0x1c1f ;  /* 0x00001c1fff0b7424 */ /* 0x000fe200078e00ff */
[----:B------:R-:W-:Y:S01]  /*12930*/  LOP3.LUT R23, R23, 0xfffffeff, RZ, 0xc0, !PT ;  /* 0xfffffeff17177812 */ /* 0x000fe200078ec0ff */
[----:B------:R-:W-:Y:S01]  /*12940*/  IMAD.MOV.U32 R15, RZ, RZ, -0x1 ;  /* 0xffffffffff0f7424 */ /* 0x000fe200078e00ff */
[C---:B------:R-:W-:Y:S01]  /*12950*/  ISETP.GE.AND P4, PT, R20.reuse, 0x21, PT ;  /* 0x000000211400780c */ /* 0x040fe20003f86270 */
[----:B------:R-:W-:Y:S01]  /*12960*/  IMAD.MOV.U32 R3, RZ, RZ, R14 ;  /* 0x000000ffff037224 */ /* 0x000fe200078e000e */
[----:B------:R-:W-:Y:S01]  /*12970*/  ISETP.GE.AND P3, PT, R20, 0x41, PT ;  /* 0x000000411400780c */ /* 0x000fe20003f66270 */
[----:B------:R-:W-:-:S12]  /*12980*/  IMAD.IADD R10, R36, 0x1, R19 ;  /* 0x00000001240a7824 */ /* 0x000fd800078e0213 */
[----:B------:R-:W-:Y:S05]  /*12990*/  WARPSYNC.COLLECTIVE R15, `(.L_x_345) ;  /* 0x000000000f087348 */ /* 0x000fea0003c00000 */
[----:B------:R0:W1:Y:S02]  /*129a0*/  SHFL.IDX P6, R14, R13, R12, R11 ;  /* 0x0000000c0d0e7389 */ /* 0x00006400000c000b */
[----:B01----:R-:W-:Y:S01]  /*129b0*/  ENDCOLLECTIVE ;  /* 0x000000000000791b */ /* 0x003fe20003800000 */
.L_x_345:
[----:B------:R-:W-:Y:S02]  /*129c0*/  IMAD.MOV.U32 R13, RZ, RZ, R8 ;  /* 0x000000ffff0d7224 */ /* 0x000fe400078e0008 */
[----:B------:R-:W-:Y:S02]  /*129d0*/  IMAD.MOV.U32 R12, RZ, RZ, 0x1 ;  /* 0x00000001ff0c7424 */ /* 0x000fe400078e00ff */
[----:B------:R-:W-:-:S07]  /*129e0*/  IMAD.MOV.U32 R2, RZ, RZ, R14 ;  /* 0x000000ffff027224 */ /* 0x000fce00078e000e */
[----:B------:R-:W-:Y:S05]  /*129f0*/  WARPSYNC.COLLECTIVE R15, `(.L_x_346) ;  /* 0x000000000f087348 */ /* 0x000fea0003c00000 */
[----:B------:R0:W1:Y:S02]  /*12a00*/  SHFL.IDX P6, R14, R13, R12, R11 ;  /* 0x0000000c0d0e7389 */ /* 0x00006400000c000b */
[----:B01----:R-:W-:Y:S01]  /*12a10*/  ENDCOLLECTIVE ;  /* 0x000000000000791b */ /* 0x003fe20003800000 */
.L_x_346:
[----:B------:R-:W-:-:S04]  /*12a20*/  IADD3 R2, P0, R37, R2, RZ ;  /* 0x0000000225027210 */ /* 0x000fc80007f1e0ff */
[----:B------:R-:W-:Y:S02]  /*12a30*/  IADD3.X R3, RZ, R3, RZ, P0, !PT ;  /* 0x00000003ff037210 */ /* 0x000fe400007fe4ff */
[----:B------:R-:W-:Y:S01]  /*12a40*/  ISETP.LT.OR P0, PT, R20, 0x1, P2 ;  /* 0x000000011400780c */ /* 0x000fe20001701670 */
[----:B------:R-:W-:-:S12]  /*12a50*/  IMAD.MOV.U32 R13, RZ, RZ, R9 ;  /* 0x000000ffff0d7224 */ /* 0x000fd800078e0009 */
[----:B------:R-:W-:Y:S01]  /*12a60*/  @!PT LDS RZ, [RZ] ;  /* 0x00000000fffff984 */ /* 0x000fe20000000800 */
[----:B------:R-:W-:Y:S01]  /*12a70*/  @!PT LDS RZ, [RZ] ;  /* 0x00000000fffff984 */ /* 0x000fe20000000800 */
[----:B------:R-:W-:Y:S01]  /*12a80*/  @!PT LDS RZ, [RZ] ;  /* 0x00000000fffff984 */ /* 0x000fe20000000800 */
[----:B------:R-:W-:Y:S01]  /*12a90*/  LDGSTS.E.BYPASS.LTC128B.128 [R19+0xa400], desc[UR52][R2.64], !P0 ;  /* 0x0a40000002137fae */ /* 0x000fe2000c101d74 */
[----:B------:R-:W-:-:S13]  /*12aa0*/  ISETP.LT.OR P0, PT, R20, 0x1, P1 ;  /* 0x000000011400780c */ /* 0x000fda0000f01670 */
[----:B------:R0:W-:Y:S02]  /*12ab0*/  LDGSTS.E.BYPASS.LTC128B.128 [R10+0xa400], desc[UR52][R2.64+0x40], !P0 ;  /* 0x0a400040020a7fae */ /* 0x0001e4000c101d74 */
[----:B0-----:R-:W-:-:S07]  /*12ac0*/  IMAD.MOV.U32 R3, RZ, RZ, R14 ;  /* 0x000000ffff037224 */ /* 0x001fce00078e000e */
[----:B------:R-:W-:Y:S05]  /*12ad0*/  WARPSYNC.COLLECTIVE R15, `(.L_x_347) ;  /* 0x000000000f087348 */ /* 0x000fea0003c00000 */
[----:B------:R0:W1:Y:S02]  /*12ae0*/  SHFL.IDX P6, R14, R13, R12, R11 ;  /* 0x0000000c0d0e7389 */ /* 0x00006400000c000b */
[----:B01----:R-:W-:Y:S01]  /*12af0*/  ENDCOLLECTIVE ;  /* 0x000000000000791b */ /* 0x003fe20003800000 */
.L_x_347:
[----:B------:R-:W-:Y:S02]  /*12b00*/  IMAD.MOV.U32 R13, RZ, RZ, R8 ;  /* 0x000000ffff0d7224 */ /* 0x000fe400078e0008 */
[----:B------:R-:W-:Y:S02]  /*12b10*/  IMAD.MOV.U32 R12, RZ, RZ, 0x2 ;  /* 0x00000002ff0c7424 */ /* 0x000fe400078e00ff */
[----:B------:R-:W-:-:S07]  /*12b20*/  IMAD.MOV.U32 R2, RZ, RZ, R14 ;  /* 0x000000ffff027224 */ /* 0x000fce00078e000e */
[----:B------:R-:W-:Y:S05]  /*12b30*/  WARPSYNC.COLLECTIVE R15, `(.L_x_348) ;  /* 0x000000000f087348 */ /* 0x000fea0003c00000 */
[----:B------:R0:W1:Y:S02]  /*12b40*/  SHFL.IDX P6, R14, R13, R12, R11 ;  /* 0x0000000c0d0e7389 */ /* 0x00006400000c000b */
[----:B01----:R-:W-:Y:S01]  /*12b50*/  ENDCOLLECTIVE ;  /* 0x000000000000791b */ /* 0x003fe20003800000 */
.L_x_348:
[----:B------:R-:W-:-:S05]  /*12b60*/  IADD3 R2, P0, R37, R2, RZ ;  /* 0x0000000225027210 */ /* 0x000fca0007f1e0ff */
[----:B------:R-:W-:Y:S01]  /*12b70*/  IMAD.X R3, RZ, RZ, R3, P0 ;  /* 0x000000ffff037224 */ /* 0x000fe200000e0603 */
        /* <DEDUP_REMOVED lines=8> */
[----:B0-----:R-:W-:-:S07]  /*12c00*/  MOV R3, R14 ;  /* 0x0000000e00037202 */ /* 0x001fce0000000f00 */
[----:B------:R-:W-:Y:S05]  /*12c10*/  WARPSYNC.COLLECTIVE R15, `(.L_x_349) ;  /* 0x000000000f087348 */ /* 0x000fea0003c00000 */
[----:B------:R0:W1:Y:S02]  /*12c20*/  SHFL.IDX P6, R14, R13, R12, R11 ;  /* 0x0000000c0d0e7389 */ /* 0x00006400000c000b */
[----:B01----:R-:W-:Y:S01]  /*12c30*/  ENDCOLLECTIVE ;  /* 0x000000000000791b */ /* 0x003fe20003800000 */
.L_x_349:
[----:B------:R-:W-:Y:S02]  /*12c40*/  IMAD.MOV.U32 R13, RZ, RZ, R8 ;  /* 0x000000ffff0d7224 */ /* 0x000fe400078e0008 */
[----:B------:R-:W-:Y:S02]  /*12c50*/  IMAD.MOV.U32 R12, RZ, RZ, 0x3 ;  /* 0x00000003ff0c7424 */ /* 0x000fe400078e00ff */
[----:B------:R-:W-:-:S07]  /*12c60*/  IMAD.MOV.U32 R2, RZ, RZ, R14 ;  /* 0x000000ffff027224 */ /* 0x000fce00078e000e */
[----:B------:R-:W-:Y:S05]  /*12c70*/  WARPSYNC.COLLECTIVE R15, `(.L_x_350) ;  /* 0x000000000f087348 */ /* 0x000fea0003c00000 */
[----:B------:R0:W1:Y:S02]  /*12c80*/  SHFL.IDX P6, R14, R13, R12, R11 ;  /* 0x0000000c0d0e7389 */ /* 0x00006400000c000b */
[----:B01----:R-:W-:Y:S01]  /*12c90*/  ENDCOLLECTIVE ;  /* 0x000000000000791b */ /* 0x003fe20003800000 */
.L_x_350:
[----:B------:R-:W-:-:S05]  /*12ca0*/  IADD3 R2, P0, R37, R2, RZ ;  /* 0x0000000225027210 */ /* 0x000fca0007f1e0ff */
[----:B------:R-:W-:Y:S01]  /*12cb0*/  IMAD.X R3, RZ, RZ, R3, P0 ;  /* 0x000000ffff037224 */ /* 0x000fe200000e0603 */
[----:B------:R-:W-:Y:S01]  /*12cc0*/  ISETP.LT.OR P0, PT, R20, 0x41, P2 ;  /* 0x000000411400780c */ /* 0x000fe20001701670 */
[----:B------:R-:W-:-:S12]  /*12cd0*/  IMAD.MOV.U32 R13, RZ, RZ, R9 ;  /* 0x000000ffff0d7224 */ /* 0x000fd800078e0009 */
[----:B------:R-:W-:Y:S01]  /*12ce0*/  @!PT LDS RZ, [RZ] ;  /* 0x00000000fffff984 */ /* 0x000fe20000000800 */
[----:B------:R-:W-:Y:S01]  /*12cf0*/  @!PT LDS RZ, [RZ] ;  /* 0x00000000fffff984 */ /* 0x000fe20000000800 */
[----:B------:R-:W-:Y:S01]  /*12d00*/  @!PT LDS RZ, [RZ] ;  /* 0x00000000fffff984 */ /* 0x000fe20000000800 */
[----:B------:R0:W-:Y:S01]  /*12d10*/  LDGSTS.E.BYPASS.LTC128B.128 [R19+0xc400], desc[UR52][R2.64], !P0 ;  /* 0x0c40000002137fae */ /* 0x0001e2000c101d74 */
[----:B------:R-:W-:Y:S01]  /*12d20*/  ISETP.LT.OR P0, PT, R20, 0x41, P1 ;  /* 0x000000411400780c */ /* 0x000fe20000f01670 */
[----:B------:R-:W-:-:S12]  /*12d30*/  IMAD.MOV.U32 R8, RZ, RZ, R14 ;  /* 0x000000ffff087224 */ /* 0x000fd800078e000e */
[----:B0-----:R-:W-:Y:S05]  /*12d40*/  WARPSYNC.COLLECTIVE R15, `(.L_x_351) ;  /* 0x000000000f087348 */ /* 0x001fea0003c00000 */
[----:B------:R1:W2:Y:S02]  /*12d50*/  SHFL.IDX P6, R14, R13, R12, R11 ;  /* 0x0000000c0d0e7389 */ /* 0x0002a400000c000b */
[----:B012---:R-:W-:Y:S01]  /*12d60*/  ENDCOLLECTIVE ;  /* 0x000000000000791b */ /* 0x007fe20003800000 */
.L_x_351:
[----:B------:R-:W-:Y:S01]  /*12d70*/  @!PT LDS RZ, [RZ] ;  /* 0x00000000fffff984 */ /* 0x000fe20000000800 */
[----:B------:R-:W-:Y:S01]  /*12d80*/  @!PT LDS RZ, [RZ] ;  /* 0x00000000fffff984 */ /* 0x000fe20000000800 */
[----:B------:R-:W-:Y:S01]  /*12d90*/  @!PT LDS RZ, [RZ] ;  /* 0x00000000fffff984 */ /* 0x000fe20000000800 */
[----:B------:R0:W-:Y:S01]  /*12da0*/  LDGSTS.E.BYPASS.LTC128B.128 [R10+0xc400], desc[UR52][R2.64+0x40], !P0 ;  /* 0x0c400040020a7fae */ /* 0x0001e2000c101d74 */
[----:B------:R-:W-:Y:S01]  /*12db0*/  MOV R13, R21 ;  /* 0x00000015000d7202 */ /* 0x000fe20000000f00 */
[----:B------:R-:W-:Y:S02]  /*12dc0*/  IMAD.MOV.U32 R12, RZ, RZ, RZ ;  /* 0x000000ffff0c7224 */ /* 0x000fe400078e00ff */
[----:B0-----:R-:W-:-:S07]  /*12dd0*/  IMAD.MOV.U32 R2, RZ, RZ, R14 ;  /* 0x000000ffff027224 */ /* 0x001fce00078e000e */
[----:B------:R-:W-:Y:S05]  /*12de0*/  WARPSYNC.COLLECTIVE R15, `(.L_x_352) ;  /* 0x000000000f087348 */ /* 0x000fea0003c00000 */
[----:B------:R0:W1:Y:S02]  /*12df0*/  SHFL.IDX P6, R14, R13, R12, R11 ;  /* 0x0000000c0d0e7389 */ /* 0x00006400000c000b */
[----:B01----:R-:W-:Y:S01]  /*12e00*/  ENDCOLLECTIVE ;  /* 0x000000000000791b */ /* 0x003fe20003800000 */
.L_x_352:
[----:B------:R-:W-:-:S05]  /*12e10*/  IADD3 R2, P0, R37, R2, RZ ;  /* 0x0000000225027210 */ /* 0x000fca0007f1e0ff */
[----:B------:R-:W-:Y:S01]  /*12e20*/  IMAD.X R3, RZ, RZ, R8, P0 ;  /* 0x000000ffff037224 */ /* 0x000fe200000e0608 */
[C---:B------:R-:W-:Y:S02]  /*12e30*/  ISETP.LT.OR P0, PT, R20.reuse, 0x61, P2 ;  /* 0x000000611400780c */ /* 0x040fe40001701670 */
[----:B------:R-:W-:Y:S01]  /*12e40*/  ISETP.GE.AND P2, PT, R20, 0x61, PT ;  /* 0x000000611400780c */ /* 0x000fe20003f46270 */
[----:B------:R-:W-:-:S10]  /*12e50*/  IMAD.MOV.U32 R13, RZ, RZ, R24 ;  /* 0x000000ffff0d7224 */ /* 0x000fd400078e0018 */
        /* <DEDUP_REMOVED lines=9> */
.L_x_353:
[----:B------:R-:W-:Y:S01]  /*12ef0*/  @!PT LDS RZ, [RZ] ;  /* 0x00000000fffff984 */ /* 0x000fe20000000800 */
[----:B------:R-:W-:Y:S01]  /*12f00*/  @!PT LDS RZ, [RZ] ;  /* 0x00000000fffff984 */ /* 0x000fe20000000800 */
[----:B------:R-:W-:Y:S01]  /*12f10*/  @!PT LDS RZ, [RZ] ;  /* 0x00000000fffff984 */ /* 0x000fe20000000800 */
[----:B------:R0:W-:Y:S01]  /*12f20*/  LDGSTS.E.BYPASS.LTC128B.128 [R10+0xd400], desc[UR52][R2.64+0x40], !P0 ;  /* 0x0d400040020a7fae */ /* 0x0001e2000c101d74 */
[----:B------:R-:W-:Y:S01]  /*12f30*/  ISETP.GE.AND P0, PT, R20, 0x81, PT ;  /* 0x000000811400780c */ /* 0x000fe20003f06270 */
[----:B0-----:R-:W-:-:S12]  /*12f40*/  IMAD.MOV.U32 R2, RZ, RZ, R14 ;  /* 0x000000ffff027224 */ /* 0x001fd800078e000e */
[----:B------:R-:W-:Y:S01]  /*12f50*/  @P0 LOP3.LUT R23, R23, 0x100, RZ, 0xfc, !PT ;  /* 0x0000010017170812 */ /* 0x000fe200078efcff */
[----:B------:R-:W-:Y:S06]  /*12f60*/  BRA `(.L_x_354) ;  /* 0xffffffb400887947 */ /* 0x000fec000383ffff */
.L_x_268:
[----:B---3--:R3:W4:Y:S02]  /*12f70*/  SYNCS.PHASECHK.TRANS64.TRYWAIT P0, [R0+URZ+0x29840], R31 ;  /* 0x0298401f000075a7 */ /* 0x008724000800017f */
[----:B----4-:R-:W-:Y:S05]  /*12f80*/  @!P0 NANOSLEEP.SYNCS 0x989680 ;  /* 0x009896800000895d */ /* 0x010fea0003900000 */
[----:B------:R-:W4:Y:S02]  /*12f90*/  @!P0 SYNCS.PHASECHK.TRANS64 P0, [R0+URZ+0x29840], R31 ;  /* 0x0298401f000085a7 */ /* 0x000f24000800007f */
[----:B----4-:R-:W-:Y:S05]  /*12fa0*/  @!P0 BRA `(.L_x_268) ;  /* 0xfffffffc00f08947 */ /* 0x010fea000383ffff */
[----:B------:R-:W-:Y:S05]  /*12fb0*/  BRA `(.L_x_355) ;  /* 0xffffffb400e87947 */ /* 0x000fea000383ffff */
.L_x_269:
[----:B------:R-:W-:Y:S01]  /*12fc0*/  BSSY B0, `(.L_x_356) ;  /* 0x0000008000007945 */ /* 0x000fe20003800000 */
[----:B------:R-:W-:Y:S02]  /*12fd0*/  IMAD.MOV.U32 R13, RZ, RZ, R6 ;  /* 0x000000ffff0d7224 */ /* 0x000fe400078e0006 */
[----:B------:R-:W-:Y:S02]  /*12fe0*/  IMAD.MOV.U32 R12, RZ, RZ, RZ ;  /* 0x000000ffff0c7224 */ /* 0x000fe400078e00ff */
[----:B------:R-:W-:Y:S02]  /*12ff0*/  IMAD.MOV.U32 R11, RZ, RZ, 0x1c1f ;  /* 0x00001c1fff0b7424 */ /* 0x000fe400078e00ff */
[----:B------:R-:W-:-:S07]  /*13000*/  IMAD.MOV.U32 R15, RZ, RZ, -0x1 ;  /* 0xffffffffff0f7424 */ /* 0x000fce00078e00ff */
[----:B0123--:R-:W-:Y:S05]  /*13010*/  WARPSYNC.COLLECTIVE R15, `(.L_x_357) ;  /* 0x000000000f087348 */ /* 0x00ffea0003c00000 */
[----:B------:R4:W0:Y:S02]  /*13020*/  SHFL.IDX P6, R14, R13, R12, R11 ;  /* 0x0000000c0d0e7389 */ /* 0x00082400000c000b */
[----:B01234-:R-:W-:Y:S01]  /*13030*/  ENDCOLLECTIVE ;  /* 0x000000000000791b */ /* 0x01ffe20003800000 */
.L_x_357:
[----:B------:R-:W-:Y:S05]  /*13040*/  BSYNC B0 ;  /* 0x0000000000007941 */ /* 0x000fea0003800000 */
.L_x_356:
[----:B------:R-:W-:Y:S01]  /*13050*/  MOV R13, R5 ;  /* 0x00000005000d7202 */ /* 0x000fe20000000f00 */
[----:B------:R-:W-:Y:S01]  /*13060*/  IMAD.MOV.U32 R12, RZ, RZ, RZ ;  /* 0x000000ffff0c7224 */ /* 0x000fe200078e00ff */
[----:B------:R-:W-:Y:S01]  /*13070*/  LOP3.LUT P1, RZ, R23, 0x4, RZ, 0xc0, !PT ;  /* 0x0000000417ff7812 */ /* 0x000fe2000782c0ff */
[----:B------:R-:W-:Y:S02]  /*13080*/  IMAD.MOV.U32 R11, RZ, RZ, 0x1c1f ;  /* 0x00001c1fff0b7424 */ /* 0x000fe400078e00ff */
[----:B------:R-:W-:Y:S02]  /*13090*/  IMAD.MOV.U32 R15, RZ, RZ, -0x1 ;  /* 0xffffffffff0f7424 */ /* 0x000fe400078e00ff */
[----:B------:R-:W-:Y:S02]  /*130a0*/  IMAD.MOV.U32 R2, RZ, RZ, R14 ;  /* 0x000000ffff027224 */ /* 0x000fe400078e000e */
[----:B------:R-:W-:-:S07]  /*130b0*/  @P5 IMAD.IADD R9, R22, 0x1, R4 ;  /* 0x0000000116095824 */ /* 0x000fce00078e0204 */
[----:B------:R-:W-:Y:S05]  /*130c0*/  WARPSYNC.COLLECTIVE R15, `(.L_x_358) ;  /* 0x000000000f087348 */ /* 0x000fea0003c00000 */
[----:B------:R0:W1:Y:S02]  /*130d0*/  SHFL.IDX P6, R14, R13, R12, R11 ;  /* 0x0000000c0d0e7389 */ /* 0x00006400000c000b */
[----:B01----:R-:W-:Y:S01]  /*130e0*/  ENDCOLLECTIVE ;  /* 0x000000000000791b */ /* 0x003fe20003800000 */
.L_x_358:
[----:B------:R-:W-:Y:S02]  /*130f0*/  @P4 IMAD.IADD R19, R22, 0x1, R4 ;  /* 0x0000000116134824 */ /* 0x000fe400078e0204 */
[----:B------:R-:W-:Y:S02]  /*13100*/  IMAD.MOV.U32 R13, RZ, RZ, R6 ;  /* 0x000000ffff0d7224 */ /* 0x000fe400078e0006 */
[----:B------:R-:W-:Y:S02]  /*13110*/  IMAD.MOV.U32 R12, RZ, RZ, 0x1 ;  /* 0x00000001ff0c7424 */ /* 0x000fe400078e00ff */
[----:B------:R-:W-:Y:S01]  /*13120*/  IMAD.MOV.U32 R3, RZ, RZ, R14 ;  /* 0x000000ffff037224 */ /* 0x000fe200078e000e */
[----:B------:R-:W-:-:S04]  /*13130*/  LOP3.LUT P6, RZ, R23, 0x8, RZ, 0xc0, !PT ;  /* 0x0000000817ff7812 */ /* 0x000fc800078cc0ff */
[----:B------:R-:W-:-:S05]  /*13140*/  @P5 IADD3 R3, P0, R37, R3, RZ ;  /* 0x0000000325035210 */ /* 0x000fca0007f1e0ff */
[----:B------:R-:W-:Y:S01]  /*13150*/  @P5 IMAD.X R2, RZ, RZ, R2, P0 ;  /* 0x000000ffff025224 */ /* 0x000fe200000e0602 */
[----:B------:R-:W-:-:S04]  /*13160*/  LOP3.LUT P0, RZ, R23, 0x10, RZ, 0xc0, !PT ;  /* 0x0000001017ff7812 */ /* 0x000fc8000780c0ff */
[----:B------:R-:W-:-:S04]  /*13170*/  @P5 LOP3.LUT R3, R3, R2, RZ, 0x3c, !PT ;  /* 0x0000000203035212 */ /* 0x000fc800078e3cff */
[----:B------:R-:W-:-:S04]  /*13180*/  @P5 LOP3.LUT R2, R3, R2, RZ, 0x3c, !PT ;  /* 0x0000000203025212 */ /* 0x000fc800078e3cff */
[----:B------:R-:W-:-:S05]  /*13190*/  @P5 LOP3.LUT R3, R3, R2, RZ, 0x3c, !PT ;  /* 0x0000000203035212 */ /* 0x000fca00078e3cff */
[----:B------:R-:W-:Y:S01]  /*131a0*/  @!PT LDS RZ, [RZ] ;  /* 0x00000000fffff984 */ /* 0x000fe20000000800 */
[----:B------:R-:W-:Y:S01]  /*131b0*/  @!PT LDS RZ, [RZ] ;  /* 0x00000000fffff984 */ /* 0x000fe20000000800 */
[----:B------:R-:W-:Y:S01]  /*131c0*/  @!PT LDS RZ, [RZ] ;  /* 0x00000000fffff984 */ /* 0x000fe20000000800 */
[----:B------:R0:W-:Y:S04]  /*131d0*/  @P5 LDGSTS.E.BYPASS.LTC128B.128 [R9+0x1a400], desc[UR52][R2.64], !P0 ;  /* 0x1a40000002095fae */ /* 0x0001e8000c101d74 */
[----:B------:R0:W-:Y:S02]  /*131e0*/  @P5 LDGSTS.E.BYPASS.LTC128B.128 [R9+0x1cc00], desc[UR52][R2.64+0x40], !P6 ;  /* 0x1cc0004002095fae */ /* 0x0001e4000f101d74 */
[----:B0-----:R-:W-:Y:S05]  /*131f0*/  WARPSYNC.COLLECTIVE R15, `(.L_x_359) ;  /* 0x000000000f087348 */ /* 0x001fea0003c00000 */
[----:B------:R1:W2:Y:S02]  /*13200*/  SHFL.IDX P6, R14, R13, R12, R11 ;  /* 0x0000000c0d0e7389 */ /* 0x0002a400000c000b */
[----:B012---:R-:W-:Y:S01]  /*13210*/  ENDCOLLECTIVE ;  /* 0x000000000000791b */ /* 0x007fe20003800000 */
.L_x_359:
[----:B------:R-:W-:Y:S01]  /*13220*/  @!PT LDS RZ, [RZ] ;  /* 0x00000000fffff984 */ /* 0x000fe20000000800 */
[----:B------:R-:W-:Y:S01]  /*13230*/  @!PT LDS RZ, [RZ] ;  /* 0x00000000fffff984 */ /* 0x000fe20000000800 */
[----:B------:R-:W-:Y:S01]  /*13240*/  @!PT LDS RZ, [RZ] ;  /* 0x00000000fffff984 */ /* 0x000fe20000000800 */
[----:B------:R0:W-:Y:S01]  /*13250*/  @P5 LDGSTS.E.BYPASS.LTC128B.128 [R9+0x1f400], desc[UR52][R2.64+0x80], !P1 ;  /* 0x1f40008002095fae */ /* 0x0001e2000c901d74 */
[----:B------:R-:W-:Y:S02]  /*13260*/  LOP3.LUT P5, RZ, R23, 0x8, RZ, 0xc0, !PT ;  /* 0x0000000817ff7812 */ /* 0x000fe400078ac0ff */
[----:B------:R-:W-:Y:S02]  /*13270*/  MOV R13, R5 ;  /* 0x00000005000d7202 */ /* 0x000fe40000000f00 */
[----:B0-----:R-:W-:Y:S01]  /*13280*/  @P3 IADD3 R9, R22, R4, RZ ;  /* 0x0000000416093210 */ /* 0x001fe20007ffe0ff */
[----:B------:R-:W-:-:S08]  /*13290*/  IMAD.MOV.U32 R2, RZ, RZ, R14 ;  /* 0x000000ffff027224 */ /* 0x000fd000078e000e */
[----:B------:R-:W-:Y:S05]  /*132a0*/  WARPSYNC.COLLECTIVE R15, `(.L_x_360) ;  /* 0x000000000f087348 */ /* 0x000fea0003c00000 */
[----:B------:R0:W1:Y:S02]  /*132b0*/  SHFL.IDX P6, R14, R13, R12, R11 ;  /* 0x0000000c0d0e7389 */ /* 0x00006400000c000b */
[----:B01----:R-:W-:Y:S01]  /*132c0*/  ENDCOLLECTIVE ;  /* 0x000000000000791b */ /* 0x003fe20003800000 */
.L_x_360:
[----:B------:R-:W-:Y:S02]  /*132d0*/  IMAD.MOV.U32 R13, RZ, RZ, R6 ;  /* 0x000000ffff0d7224 */ /* 0x000fe400078e0006 */
[----:B------:R-:W-:Y:S02]  /*132e0*/  IMAD.MOV.U32 R12, RZ, RZ, 0x2 ;  /* 0x00000002ff0c7424 */ /* 0x000fe400078e00ff */
[----:B------:R-:W-:Y:S01]  /*132f0*/  IMAD.MOV.U32 R3, RZ, RZ, R14 ;  /* 0x000000ffff037224 */ /* 0x000fe200078e000e */
[----:B------:R-:W-:-:S04]  /*13300*/  LOP3.LUT P6, RZ, R23, 0x10, RZ, 0xc0, !PT ;  /* 0x0000001017ff7812 */ /* 0x000fc800078cc0ff */
[----:B------:R-:W-:-:S05]  /*13310*/  @P4 IADD3 R3, P0, R37, R3, RZ ;  /* 0x0000000325034210 */ /* 0x000fca0007f1e0ff */
[----:B------:R-:W-:-:S05]  /*13320*/  @P4 IMAD.X R2, RZ, RZ, R2, P0 ;  /* 0x000000ffff024224 */ /* 0x000fca00000e0602 */
[----:B------:R-:W-:-:S04]  /*13330*/  @P4 LOP3.LUT R3, R3, R2, RZ, 0x3c, !PT ;  /* 0x0000000203034212 */ /* 0x000fc800078e3cff */
[----:B------:R-:W-:-:S04]  /*13340*/  @P4 LOP3.LUT R2, R3, R2, RZ, 0x3c, !PT ;  /* 0x0000000203024212 */ /* 0x000fc800078e3cff */
[----:B------:R-:W-:-:S05]  /*13350*/  @P4 LOP3.LUT R3, R3, R2, RZ, 0x3c, !PT ;  /* 0x0000000203034212 */ /* 0x000fca00078e3cff */
[----:B------:R-:W-:Y:S01]  /*13360*/  @!PT LDS RZ, [RZ] ;  /* 0x00000000fffff984 */ /* 0x000fe20000000800 */
[----:B------:R-:W-:Y:S01]  /*13370*/  @!PT LDS RZ, [RZ] ;  /* 0x00000000fffff984 */ /* 0x000fe20000000800 */
[----:B------:R-:W-:Y:S01]  /*13380*/  @!PT LDS RZ, [RZ] ;  /* 0x00000000fffff984 */ /* 0x000fe20000000800 */
[----:B------:R0:W-:Y:S02]  /*13390*/  @P4 LDGSTS.E.BYPASS.LTC128B.128 [R19+0x1ac00], desc[UR52][R2.64], !P6 ;  /* 0x1ac0000002134fae */ /* 0x0001e4000f101d74 */
[----:B0-----:R-:W-:Y:S05]  /*133a0*/  WARPSYNC.COLLECTIVE R15, `(.L_x_361) ;  /* 0x000000000f087348 */ /* 0x001fea0003c00000 */
[----:B------:R1:W2:Y:S02]  /*133b0*/  SHFL.IDX P6, R14, R13, R12, R11 ;  /* 0x0000000c0d0e7389 */ /* 0x0002a400000c000b */
[----:B012---:R-:W-:Y:S01]  /*133c0*/  ENDCOLLECTIVE ;  /* 0x000000000000791b */ /* 0x007fe20003800000 */
.L_x_361:
[----:B------:R-:W-:Y:S01]  /*133d0*/  @!PT LDS RZ, [RZ] ;  /* 0x00000000fffff984 */ /* 0x000fe20000000800 */
[----:B------:R-:W-:Y:S01]  /*133e0*/  @!PT LDS RZ, [RZ] ;  /* 0x00000000fffff984 */ /* 0x000fe20000000800 */
[----:B------:R-:W-:Y:S01]  /*133f0*/  @!PT LDS RZ, [RZ] ;  /* 0x00000000fffff984 */ /* 0x000fe20000000800 */
[----:B------:R-:W-:Y:S04]  /*13400*/  @P4 LDGSTS.E.BYPASS.LTC128B.128 [R19+0x1d400], desc[UR52][R2.64+0x40], !P5 ;  /* 0x1d40004002134fae */ /* 0x000fe8000e901d74 */
[----:B------:R0:W-:Y:S01]  /*13410*/  @P4 LDGSTS.E.BYPASS.LTC128B.128 [R19+0x1fc00], desc[UR52][R2.64+0x80], !P1 ;  /* 0x1fc0008002134fae */ /* 0x0001e2000c901d74 */
[----:B------:R-:W-:Y:S01]  /*13420*/  LOP3.LUT P4, RZ, R23, 0x10, RZ, 0xc0, !PT ;  /* 0x0000001017ff7812 */ /* 0x000fe2000788c0ff */
[----:B------:R-:W-:Y:S02]  /*13430*/  IMAD.MOV.U32 R13, RZ, RZ, R5 ;  /* 0x000000ffff0d7224 */ /* 0x000fe400078e0005 */
[----:B0-----:R-:W-:Y:S02]  /*13440*/  @P2 IMAD.IADD R19, R22, 0x1, R4 ;  /* 0x0000000116132824 */ /* 0x001fe400078e0204 */
[----:B------:R-:W-:-:S08]  /*13450*/  IMAD.MOV.U32 R2, RZ, RZ, R14 ;  /* 0x000000ffff027224 */ /* 0x000fd000078e000e */
[----:B------:R-:W-:Y:S05]  /*13460*/  WARPSYNC.COLLECTIVE R15, `(.L_x_362) ;  /* 0x000000000f087348 */ /* 0x000fea0003c00000 */
[----:B------:R0:W1:Y:S02]  /*13470*/  SHFL.IDX P6, R14, R13, R12, R11 ;  /* 0x0000000c0d0e7389 */ /* 0x00006400000c000b */
[----:B01----:R-:W-:Y:S01]  /*13480*/  ENDCOLLECTIVE ;  /* 0x000000000000791b */ /* 0x003fe20003800000 */
.L_x_362:
[----:B------:R-:W-:Y:S02]  /*13490*/  IMAD.MOV.U32 R13, RZ, RZ, R6 ;  /* 0x000000ffff0d7224 */ /* 0x000fe400078e0006 */
[----:B------:R-:W-:Y:S02]  /*134a0*/  IMAD.MOV.U32 R12, RZ, RZ, 0x3 ;  /* 0x00000003ff0c7424 */ /* 0x000fe400078e00ff */
[----:B------:R-:W-:-:S07]  /*134b0*/  IMAD.MOV.U32 R3, RZ, RZ, R14 ;  /* 0x000000ffff037224 */ /* 0x000fce00078e000e */
[----:B------:R-:W-:Y:S05]  /*134c0*/  WARPSYNC.COLLECTIVE R15, `(.L_x_363) ;  /* 0x000000000f087348 */ /* 0x000fea0003c00000 */
[----:B------:R0:W1:Y:S02]  /*134d0*/  SHFL.IDX P6, R14, R13, R12, R11 ;  /* 0x0000000c0d0e7389 */ /* 0x00006400000c000b */
[----:B01----:R-:W-:Y:S01]  /*134e0*/  ENDCOLLECTIVE ;  /* 0x000000000000791b */ /* 0x003fe20003800000 */
.L_x_363:
[----:B------:R-:W-:-:S05]  /*134f0*/  @P3 IADD3 R3, P0, R37, R3, RZ ;  /* 0x0000000325033210 */ /* 0x000fca0007f1e0ff */
[----:B------:R-:W-:-:S05]  /*13500*/  @P3 IMAD.X R2, RZ, RZ, R2, P0 ;  /* 0x000000ffff023224 */ /* 0x000fca00000e0602 */
[----:B------:R-:W-:Y:S01]  /*13510*/  @P3 LOP3.LUT R3, R3, R2, RZ, 0x3c, !PT ;  /* 0x0000000203033212 */ /* 0x000fe200078e3cff */
[----:B------:R-:W-:-:S03]  /*13520*/  IMAD.MOV.U32 R13, RZ, RZ, R5 ;  /* 0x000000ffff0d7224 */ /* 0x000fc600078e0005 */
[----:B------:R-:W-:-:S04]  /*13530*/  @P3 LOP3.LUT R2, R3, R2, RZ, 0x3c, !PT ;  /* 0x0000000203023212 */ /* 0x000fc800078e3cff */
[----:B------:R-:W-:Y:S01]  /*13540*/  @P3 LOP3.LUT R3, R3, R2, RZ, 0x3c, !PT ;  /* 0x0000000203033212 */ /* 0x000fe200078e3cff */
[----:B------:R-:W-:-:S07]  /*13550*/  IMAD.MOV.U32 R6, RZ, RZ, R14 ;  /* 0x000000ffff067224 */ /* 0x000fce00078e000e */
[----:B------:R-:W-:Y:S05]  /*13560*/  WARPSYNC.COLLECTIVE R15, `(.L_x_364) ;  /* 0x000000000f087348 */ /* 0x000fea0003c00000 */
[----:B------:R0:W1:Y:S02]  /*13570*/  SHFL.IDX P6, R14, R13, R12, R11 ;  /* 0x0000000c0d0e7389 */ /* 0x00006400000c000b */
[----:B01----:R-:W-:Y:S01]  /*13580*/  ENDCOLLECTIVE ;  /* 0x000000000000791b */ /* 0x003fe20003800000 */
.L_x_364:
[----:B------:R-:W-:Y:S01]  /*13590*/  @!PT LDS RZ, [RZ] ;  /* 0x00000000fffff984 */ /* 0x000fe20000000800 */
[----:B------:R-:W-:Y:S01]  /*135a0*/  @!PT LDS RZ, [RZ] ;  /* 0x00000000fffff984 */ /* 0x000fe20000000800 */
[----:B------:R-:W-:Y:S01]  /*135b0*/  @!PT LDS RZ, [RZ] ;  /* 0x00000000fffff984 */ /* 0x000fe20000000800 */
[----:B------:R-:W-:Y:S04]  /*135c0*/  @P3 LDGSTS.E.BYPASS.LTC128B.128 [R9+0x1b400], desc[UR52][R2.64], !P4 ;  /* 0x1b40000002093fae */ /* 0x000fe8000e101d74 */
[----:B------:R-:W-:Y:S04]  /*135d0*/  @P3 LDGSTS.E.BYPASS.LTC128B.128 [R9+0x1dc00], desc[UR52][R2.64+0x40], !P5 ;  /* 0x1dc0004002093fae */ /* 0x000fe8000e901d74 */
[----:B------:R0:W-:Y:S01]  /*135e0*/  @P3 LDGSTS.E.BYPASS.LTC128B.128 [R9+0x20400], desc[UR52][R2.64+0x80], !P1 ;  /* 0x2040008002093fae */ /* 0x0001e2000c901d74 */
[----:B------:R-:W-:Y:S01]  /*135f0*/  IMAD.MOV.U32 R13, RZ, RZ, R7 ;  /* 0x000000ffff0d7224 */ /* 0x000fe200078e0007 */
[----:B------:R-:W-:Y:S01]  /*13600*/  MOV R12, RZ ;  /* 0x000000ff000c7202 */ /* 0x000fe20000000f00 */
[----:B0-----:R-:W-:-:S07]  /*13610*/  IMAD.MOV.U32 R2, RZ, RZ, R14 ;  /* 0x000000ffff027224 */ /* 0x001fce00078e000e */
[----:B------:R-:W-:Y:S05]  /*13620*/  WARPSYNC.COLLECTIVE R15, `(.L_x_365) ;  /* 0x000000000f087348 */ /* 0x000fea0003c00000 */
[----:B------:R0:W1:Y:S02]  /*13630*/  SHFL.IDX P6, R14, R13, R12, R11 ;  /* 0x0000000c0d0e7389 */ /* 0x00006400000c000b */
[----:B01----:R-:W-:Y:S01]  /*13640*/  ENDCOLLECTIVE ;  /* 0x000000000000791b */ /* 0x003fe20003800000 */
.L_x_365:
[----:B------:R-:W-:-:S05]  /*13650*/  @P2 IADD3 R2, P0, R37, R2, RZ ;  /* 0x0000000225022210 */ /* 0x000fca0007f1e0ff */
[----:B------:R-:W-:-:S05]  /*13660*/  @P2 IMAD.X R3, RZ, RZ, R6, P0 ;  /* 0x000000ffff032224 */ /* 0x000fca00000e0606 */
        /* <DEDUP_REMOVED lines=11> */
.L_x_366:
[----:B------:R-:W-:Y:S05]  /*13720*/  BRA `(.L_x_367) ;  /* 0xffffffb400507947 */ /* 0x000fea000383ffff */
.L_x_276:
[----:B------:R-:W-:Y:S02]  /*13730*/  IMAD.MOV.U32 R13, RZ, RZ, R4 ;  /* 0x000000ffff0d7224 */ /* 0x000fe400078e0004 */
[----:B------:R-:W-:Y:S02]  /*13740*/  IMAD.MOV.U32 R12, RZ, RZ, RZ ;  /* 0x000000ffff0c7224 */ /* 0x000fe400078e00ff */
[----:B------:R-:W-:Y:S02]  /*13750*/  IMAD.MOV.U32 R11, RZ, RZ, 0x1c1f ;  /* 0x00001c1fff0b7424 */ /* 0x000fe400078e00ff */
[----:B------:R-:W-:Y:S02]  /*13760*/  IMAD.MOV.U32 R15, RZ, RZ, -0x1 ;  /* 0xffffffffff0f7424 */ /* 0x000fe400078e00ff */
[----:B------:R-:W-:Y:S02]  /*13770*/  IMAD R5, R5, UR41, RZ ;  /* 0x0000002905057c24 */ /* 0x000fe4000f8e02ff */
[----:B------:R-:W-:-:S07]  /*13780*/  IMAD.IADD R6, R10, 0x1, R6 ;  /* 0x000000010a067824 */ /* 0x000fce00078e0206 */
[----:B-1---5:R-:W-:Y:S05]  /*13790*/  WARPSYNC.COLLECTIVE R15, `(.L_x_368) ;  /* 0x000000000f087348 */ /* 0x022fea0003c00000 */
[----:B------:R0:W2:Y:S02]  /*137a0*/  SHFL.IDX P6, R14, R13, R12, R11 ;  /* 0x0000000c0d0e7389 */ /* 0x0000a400000c000b */
[----:B012--5:R-:W-:Y:S01]  /*137b0*/  ENDCOLLECTIVE ;  /* 0x000000000000791b */ /* 0x027fe20003800000 */
.L_x_368:
[C---:B------:R-:W-:Y:S01]  /*137c0*/  VIADD R8, R6.reuse, 0x20 ;  /* 0x0000002006087836 */ /* 0x040fe20000000000 */
[----:B------:R-:W-:Y:S01]  /*137d0*/  ISETP.GE.AND P0, PT, R6, R5, PT ;  /* 0x000000050600720c */ /* 0x000fe20003f06270 */
[----:B------:R-:W-:Y:S02]  /*137e0*/  IMAD.MOV.U32 R13, RZ, RZ, R0 ;  /* 0x000000ffff0d7224 */ /* 0x000fe400078e0000 */
[----:B------:R-:W-:-:S10]  /*137f0*/  IMAD.MOV.U32 R2, RZ, RZ, R14 ;  /* 0x000000ffff027224 */ /* 0x000fd400078e000e */
[----:B------:R-:W-:Y:S05]  /*13800*/  WARPSYNC.COLLECTIVE R15, `(.L_x_369) ;  /* 0x000000000f087348 */ /* 0x000fea0003c00000 */
[----:B------:R0:W1:Y:S02]  /*13810*/  SHFL.IDX P6, R14, R13, R12, R11 ;  /* 0x0000000c0d0e7389 */ /* 0x00006400000c000b */
[----:B01----:R-:W-:Y:S01]  /*13820*/  ENDCOLLECTIVE ;  /* 0x000000000000791b */ /* 0x003fe20003800000 */
.L_x_369:
[----:B------:R-:W-:Y:S02]  /*13830*/  IMAD.MOV.U32 R13, RZ, RZ, R4 ;  /* 0x000000ffff0d7224 */ /* 0x000fe400078e0004 */
[----:B------:R-:W-:Y:S01]  /*13840*/  IMAD.MOV.U32 R12, RZ, RZ, 0x1 ;  /* 0x00000001ff0c7424 */ /* 0x000fe200078e00ff */
[----:B------:R-:W-:-:S07]  /*13850*/  MOV R3, R14 ;  /* 0x0000000e00037202 */ /* 0x000fce0000000f00 */
[----:B------:R-:W-:Y:S05]  /*13860*/  WARPSYNC.COLLECTIVE R15, `(.L_x_370) ;  /* 0x000000000f087348 */ /* 0x000fea0003c00000 */
[----:B------:R0:W1:Y:S02]  /*13870*/  SHFL.IDX P6, R14, R13, R12, R11 ;  /* 0x0000000c0d0e7389 */ /* 0x00006400000c000b */
[----:B01----:R-:W-:Y:S01]  /*13880*/  ENDCOLLECTIVE ;  /* 0x000000000000791b */ /* 0x003fe20003800000 */
.L_x_370:
[----:B------:R-:W-:-:S05]  /*13890*/  @!P0 IADD3 R7, P4, R37, R3, RZ ;  /* 0x0000000325078210 */ /* 0x000fca0007f9e0ff */
[----:B------:R-:W-:Y:S02]  /*138a0*/  @!P0 IMAD.X R3, RZ, RZ, R2, P4 ;  /* 0x000000ffff038224 */ /* 0x000fe400020e0602 */
[----:B------:R-:W-:Y:S02]  /*138b0*/  @!P0 IMAD.MOV.U32 R2, RZ, RZ, R7 ;  /* 0x000000ffff028224 */ /* 0x000fe400078e0007 */
[----:B------:R-:W-:-:S03]  /*138c0*/  IMAD.MOV.U32 R13, RZ, RZ, R0 ;  /* 0x000000ffff0d7224 */ /* 0x000fc600078e0000 */
[----:B------:R-:W-:Y:S01]  /*138d0*/  @!PT LDS RZ, [RZ] ;  /* 0x00000000fffff984 */ /* 0x000fe20000000800 */
[----:B------:R-:W-:Y:S01]  /*138e0*/  @!PT LDS RZ, [RZ] ;  /* 0x00000000fffff984 */ /* 0x000fe20000000800 */
[----:B------:R-:W-:Y:S01]  /*138f0*/  @!PT LDS RZ, [RZ] ;  /* 0x00000000fffff984 */ /* 0x000fe20000000800 */
[----:B------:R-:W-:Y:S04]  /*13900*/  @!P0 LDGSTS.E.BYPASS.LTC128B.128 [R9+0x14400], desc[UR52][R2.64], !P3 ;  /* 0x1440000002098fae */ /* 0x000fe8000d901d74 */
[----:B------:R-:W-:Y:S04]  /*13910*/  @!P0 LDGSTS.E.BYPASS.LTC128B.128 [R9+0x16400], desc[UR52][R2.64+0x40], !P2 ;  /* 0x1640004002098fae */ /* 0x000fe8000d101d74 */
[----:B------:R0:W-:Y:S01]  /*13920*/  @!P0 LDGSTS.E.BYPASS.LTC128B.128 [R9+0x18400], desc[UR52][R2.64+0x80], !P1 ;  /* 0x1840008002098fae */ /* 0x0001e2000c901d74 */
[----:B------:R-:W-:Y:S01]  /*13930*/  ISETP.GE.AND P0, PT, R8, R5, PT ;  /* 0x000000050800720c */ /* 0x000fe20003f06270 */
[----:B------:R-:W-:-:S02]  /*13940*/  VIADD R8, R6, 0x40 ;  /* 0x0000004006087836 */ /* 0x000fc40000000000 */
[----:B0-----:R-:W-:-:S10]  /*13950*/  IMAD.MOV.U32 R2, RZ, RZ, R14 ;  /* 0x000000ffff027224 */ /* 0x001fd400078e000e */
[----:B------:R-:W-:Y:S05]  /*13960*/  WARPSYNC.COLLECTIVE R15, `(.L_x_371) ;  /* 0x000000000f087348 */ /* 0x000fea0003c00000 */
[----:B------:R0:W1:Y:S02]  /*13970*/  SHFL.IDX P6, R14, R13, R12, R11 ;  /* 0x0000000c0d0e7389 */ /* 0x00006400000c000b */
[----:B01----:R-:W-:Y:S01]  /*13980*/  ENDCOLLECTIVE ;  /* 0x000000000000791b */ /* 0x003fe20003800000 */
.L_x_371:
        /* <DEDUP_REMOVED lines=8> */
.L_x_372:
[----:B------:R-:W-:-:S05]  /*13a10*/  @!P0 IMAD.MOV.U32 R3, RZ, RZ, R7 ;  /* 0x000000ffff038224 */ /* 0x000fca00078e0007 */
[----:B------:R-:W-:Y:S01]  /*13a20*/  @!PT LDS RZ, [RZ] ;  /* 0x00000000fffff984 */ /* 0x000fe20000000800 */
[----:B------:R-:W-:Y:S01]  /*13a30*/  @!PT LDS RZ, [RZ] ;  /* 0x00000000fffff984 */ /* 0x000fe20000000800 */
[----:B------:R-:W-:Y:S01]  /*13a40*/  @!PT LDS RZ, [RZ] ;  /* 0x00000000fffff984 */ /* 0x000fe20000000800 */
[----:B------:R-:W-:Y:S04]  /*13a50*/  @!P0 LDGSTS.E.BYPASS.LTC128B.128 [R9+0x14c00], desc[UR52][R2.64], !P3 ;  /* 0x14c0000002098fae */ /* 0x000fe8000d901d74 */
[----:B------:R-:W-:Y:S01]  /*13a60*/  @!P0 LDGSTS.E.BYPASS.LTC128B.128 [R9+0x16c00], desc[UR52][R2.64+0x40], !P2 ;  /* 0x16c0004002098fae */ /* 0x000fe2000d101d74 */
[----:B------:R-:W-:-:S03]  /*13a70*/  IMAD.MOV.U32 R13, RZ, RZ, R0 ;  /* 0x000000ffff0d7224 */ /* 0x000fc600078e0000 */
[----:B------:R0:W-:Y:S01]  /*13a80*/  @!P0 LDGSTS.E.BYPASS.LTC128B.128 [R9+0x18c00], desc[UR52][R2.64+0x80], !P1 ;  /* 0x18c0008002098fae */ /* 0x0001e2000c901d74 */
[----:B------:R-:W-:Y:S01]  /*13a90*/  ISETP.GE.AND P0, PT, R8, R5, PT ;  /* 0x000000050800720c */ /* 0x000fe20003f06270 */
[----:B0-----:R-:W-:-:S12]  /*13aa0*/  IMAD.MOV.U32 R2, RZ, RZ, R14 ;  /* 0x000000ffff027224 */ /* 0x001fd800078e000e */
[----:B------:R-:W-:Y:S05]  /*13ab0*/  WARPSYNC.COLLECTIVE R15, `(.L_x_373) ;  /* 0x000000000f087348 */ /* 0x000fea0003c00000 */
[----:B------:R0:W1:Y:S02]  /*13ac0*/  SHFL.IDX P6, R14, R13, R12, R11 ;  /* 0x0000000c0d0e7389 */ /* 0x00006400000c000b */
[----:B01----:R-:W-:Y:S01]  /*13ad0*/  ENDCOLLECTIVE ;  /* 0x000000000000791b */ /* 0x003fe20003800000 */
.L_x_373:
[----:B------:R-:W-:Y:S02]  /*13ae0*/  IMAD.MOV.U32 R13, RZ, RZ, R4 ;  /* 0x000000ffff0d7224 */ /* 0x000fe400078e0004 */
[----:B------:R-:W-:Y:S01]  /*13af0*/  IMAD.MOV.U32 R12, RZ, RZ, 0x3 ;  /* 0x00000003ff0c7424 */ /* 0x000fe200078e00ff */
[----:B------:R-:W-:-:S05]  /*13b00*/  @!P0 IADD3 R14, P4, R37, R14, RZ ;  /* 0x0000000e250e8210 */ /* 0x000fca0007f9e0ff */
[----:B------:R-:W-:Y:S01]  /*13b10*/  @!P0 IMAD.X R7, RZ, RZ, R2, P4 ;  /* 0x000000ffff078224 */ /* 0x000fe200020e0602 */
[----:B------:R-:W-:-:S07]  /*13b20*/  @!P0 MOV R2, R14 ;  /* 0x0000000e00028202 */ /* 0x000fce0000000f00 */
[----:B------:R-:W-:Y:S05]  /*13b30*/  WARPSYNC.COLLECTIVE R15, `(.L_x_374) ;  /* 0x000000000f087348 */ /* 0x000fea0003c00000 */
[----:B------:R0:W1:Y:S02]  /*13b40*/  SHFL.IDX P6, R14, R13, R12, R11 ;  /* 0x0000000c0d0e7389 */ /* 0x00006400000c000b */
[----:B01----:R-:W-:Y:S01]  /*13b50*/  ENDCOLLECTIVE ;  /* 0x000000000000791b */ /* 0x003fe20003800000 */
.L_x_374:
[----:B------:R-:W-:-:S05]  /*13b60*/  @!P0 IMAD.MOV.U32 R3, RZ, RZ, R7 ;  /* 0x000000ffff038224 */ /* 0x000fca00078e0007 */
[----:B------:R-:W-:Y:S01]  /*13b70*/  @!PT LDS RZ, [RZ] ;  /* 0x00000000fffff984 */ /* 0x000fe20000000800 */
[----:B------:R-:W-:Y:S01]  /*13b80*/  @!PT LDS RZ, [RZ] ;  /* 0x00000000fffff984 */ /* 0x000fe20000000800 */
[----:B------:R-:W-:Y:S01]  /*13b90*/  @!PT LDS RZ, [RZ] ;  /* 0x00000000fffff984 */ /* 0x000fe20000000800 */
[----:B------:R0:W-:Y:S04]  /*13ba0*/  @!P0 LDGSTS.E.BYPASS.LTC128B.128 [R9+0x15400], desc[UR52][R2.64], !P3 ;  /* 0x1540000002098fae */ /* 0x0001e8000d901d74 */
[----:B------:R0:W-:Y:S01]  /*13bb0*/  @!P0 LDGSTS.E.BYPASS.LTC128B.128 [R9+0x17400], desc[UR52][R2.64+0x40], !P2 ;  /* 0x1740004002098fae */ /* 0x0001e2000d101d74 */
[----:B------:R-:W-:-:S03]  /*13bc0*/  IMAD.MOV.U32 R13, RZ, RZ, R0 ;  /* 0x000000ffff0d7224 */ /* 0x000fc600078e0000 */
[----:B------:R0:W-:Y:S01]  /*13bd0*/  @!P0 LDGSTS.E.BYPASS.LTC128B.128 [R9+0x19400], desc[UR52][R2.64+0x80], !P1 ;  /* 0x1940008002098fae */ /* 0x0001e2000c901d74 */
[----:B------:R-:W-:-:S07]  /*13be0*/  IMAD.MOV.U32 R4, RZ, RZ, R14 ;  /* 0x000000ffff047224 */ /* 0x000fce00078e000e */
[----:B0-----:R-:W-:Y:S05]  /*13bf0*/  WARPSYNC.COLLECTIVE R15, `(.L_x_375) ;  /* 0x000000000f087348 */ /* 0x001fea0003c00000 */
[----:B------:R1:W2:Y:S02]  /*13c00*/  SHFL.IDX P6, R14, R13, R12, R11 ;  /* 0x0000000c0d0e7389 */ /* 0x0002a400000c000b */
[----:B012---:R-:W-:Y:S01]  /*13c10*/  ENDCOLLECTIVE ;  /* 0x000000000000791b */ /* 0x007fe20003800000 */
.L_x_375:
[----:B------:R-:W-:Y:S05]  /*13c20*/  BRA `(.L_x_376) ;  /* 0xffffffb800847947 */ /* 0x000fea000383ffff */
.L_x_281:
[----:B0-----:R0:W2:Y:S02]  /*13c30*/  SYNCS.PHASECHK.TRANS64.TRYWAIT P0, [R22+URZ+0x29820], R3 ;  /* 0x02982003160075a7 */ /* 0x0010a4000800017f */
[----:B--2---:R-:W-:Y:S05]  /*13c40*/  @!P0 NANOSLEEP.SYNCS 0x989680 ;  /* 0x009896800000895d */ /* 0x004fea0003900000 */
[----:B------:R-:W2:Y:S02]  /*13c50*/  @!P0 SYNCS.PHASECHK.TRANS64 P0, [R22+URZ+0x29820], R3 ;  /* 0x02982003160085a7 */ /* 0x000ea4000800007f */
[----:B--2---:R-:W-:Y:S05]  /*13c60*/  @!P0 BRA `(.L_x_281) ;  /* 0xfffffffc00f08947 */ /* 0x004fea000383ffff */
[----:B------:R-:W-:Y:S05]  /*13c70*/  BRA `(.L_x_377) ;  /* 0xffffffb800f47947 */ /* 0x000fea000383ffff */
.L_x_285:
[----:B0-----:R0:W1:Y:S02]  /*13c80*/  SYNCS.PHASECHK.TRANS64.TRYWAIT P0, [R0+URZ+0x29880], R30 ;  /* 0x0298801e000075a7 */ /* 0x001064000800017f */
[----:B-1----:R-:W-:Y:S05]  /*13c90*/  @!P0 NANOSLEEP.SYNCS 0x989680 ;  /* 0x009896800000895d */ /* 0x002fea0003900000 */
[----:B------:R-:W1:Y:S02]  /*13ca0*/  @!P0 SYNCS.PHASECHK.TRANS64 P0, [R0+URZ+0x29880], R30 ;  /* 0x0298801e000085a7 */ /* 0x000e64000800007f */
[----:B-1----:R-:W-:Y:S05]  /*13cb0*/  @!P0 BRA `(.L_x_285) ;  /* 0xfffffffc00f08947 */ /* 0x002fea000383ffff */
[----:B------:R-:W-:Y:S05]  /*13cc0*/  BRA `(.L_x_378) ;  /* 0xffffffc000287947 */ /* 0x000fea000383ffff */
.L_x_286:
[----:B------:R-:W-:Y:S01]  /*13cd0*/  BSSY B0, `(.L_x_379) ;  /* 0x0000008000007945 */ /* 0x000fe20003800000 */
[----:B------:R-:W-:Y:S01]  /*13ce0*/  IMAD.MOV.U32 R13, RZ, RZ, R9 ;  /* 0x000000ffff0d7224 */ /* 0x000fe200078e0009 */
[----:B------:R-:W-:Y:S01]  /*13cf0*/  MOV R15, 0xffffffff ;  /* 0xffffffff000f7802 */ /* 0x000fe20000000f00 */
[----:B------:R-:W-:Y:S02]  /*13d00*/  IMAD.MOV.U32 R12, RZ, RZ, RZ ;  /* 0x000000ffff0c7224 */ /* 0x000fe400078e00ff */
[----:B------:R-:W-:-:S07]  /*13d10*/  IMAD.MOV.U32 R11, RZ, RZ, 0x1c1f ;  /* 0x00001c1fff0b7424 */ /* 0x000fce00078e00ff */
[----:B0-----:R-:W-:Y:S05]  /*13d20*/  WARPSYNC.COLLECTIVE R15, `(.L_x_380) ;  /* 0x000000000f087348 */ /* 0x001fea0003c00000 */
[----:B------:R1:W2:Y:S02]  /*13d30*/  SHFL.IDX P6, R14, R13, R12, R11 ;  /* 0x0000000c0d0e7389 */ /* 0x0002a400000c000b */
[----:B012---:R-:W-:Y:S01]  /*13d40*/  ENDCOLLECTIVE ;  /* 0x000000000000791b */ /* 0x007fe20003800000 */
.L_x_380:
[----:B------:R-:W-:Y:S05]  /*13d50*/  BSYNC B0 ;  /* 0x0000000000007941 */ /* 0x000fea0003800000 */
.L_x_379:
[----:B------:R-:W-:Y:S01]  /*13d60*/  IMAD.MOV.U32 R13, RZ, RZ, R8 ;  /* 0x000000ffff0d7224 */ /* 0x000fe200078e0008 */
[----:B------:R-:W-:Y:S01]  /*13d70*/  IADD3 R10, R22, R10, R35 ;  /* 0x0000000a160a7210 */ /* 0x000fe20007ffe023 */
[----:B------:R-:W-:Y:S02]  /*13d80*/  IMAD.MOV.U32 R12, RZ, RZ, RZ ;  /* 0x000000ffff0c7224 */ /* 0x000fe400078e00ff */
[----:B------:R-:W-:Y:S02]  /*13d90*/  IMAD.MOV.U32 R11, RZ, RZ, 0x1c1f ;  /* 0x00001c1fff0b7424 */ /* 0x000fe400078e00ff */
[----:B------:R-:W-:Y:S02]  /*13da0*/  IMAD.MOV.U32 R15, RZ, RZ, -0x1 ;  /* 0xffffffffff0f7424 */ /* 0x000fe400078e00ff */
[----:B------:R-:W-:Y:S02]  /*13db0*/  IMAD.MOV.U32 R3, RZ, RZ, R14 ;  /* 0x000000ffff037224 */ /* 0x000fe400078e000e */
[----:B------:R-:W-:-:S07]  /*13dc0*/  IMAD.IADD R17, R36, 0x1, R10 ;  /* 0x0000000124117824 */ /* 0x000fce00078e020a */
[----:B------:R-:W-:Y:S05]  /*13dd0*/  WARPSYNC.COLLECTIVE R15, `(.L_x_381) ;  /* 0x000000000f087348 */ /* 0x000fea0003c00000 */
[----:B------:R0:W1:Y:S02]  /*13de0*/  SHFL.IDX P6, R14, R13, R12, R11 ;  /* 0x0000000c0d0e7389 */ /* 0x00006400000c000b */
[----:B01----:R-:W-:Y:S01]  /*13df0*/  ENDCOLLECTIVE ;  /* 0x000000000000791b */ /* 0x003fe20003800000 */
.L_x_381:
[----:B------:R-:W-:Y:S01]  /*13e00*/  MOV R13, R9 ;  /* 0x00000009000d7202 */ /* 0x000fe20000000f00 */
[----:B------:R-:W-:Y:S02]  /*13e10*/  IMAD.MOV.U32 R12, RZ, RZ, 0x1 ;  /* 0x00000001ff0c7424 */ /* 0x000fe400078e00ff */
[----:B------:R-:W-:-:S07]  /*13e20*/  IMAD.MOV.U32 R2, RZ, RZ, R14 ;  /* 0x000000ffff027224 */ /* 0x000fce00078e000e */
[----:B------:R-:W-:Y:S05]  /*13e30*/  WARPSYNC.COLLECTIVE R15, `(.L_x_382) ;  /* 0x000000000f087348 */ /* 0x000fea0003c00000 */
[----:B------:R0:W1:Y:S02]  /*13e40*/  SHFL.IDX P6, R14, R13, R12, R11 ;  /* 0x0000000c0d0e7389 */ /* 0x00006400000c000b */
[----:B01----:R-:W-:Y:S01]  /*13e50*/  ENDCOLLECTIVE ;  /* 0x000000000000791b */ /* 0x003fe20003800000 */
.L_x_382:
        /* <DEDUP_REMOVED lines=12> */
.L_x_383:
[----:B------:R-:W-:Y:S02]  /*13f20*/  IMAD.MOV.U32 R13, RZ, RZ, R9 ;  /* 0x000000ffff0d7224 */ /* 0x000fe400078e0009 */
[----:B------:R-:W-:Y:S02]  /*13f30*/  IMAD.MOV.U32 R12, RZ, RZ, 0x2 ;  /* 0x00000002ff0c7424 */ /* 0x000fe400078e00ff */
[----:B------:R-:W-:-:S07]  /*13f40*/  IMAD.MOV.U32 R2, RZ, RZ, R14 ;  /* 0x000000ffff027224 */ /* 0x000fce00078e000e */
[----:B------:R-:W-:Y:S05]  /*13f50*/  WARPSYNC.COLLECTIVE R15, `(.L_x_384) ;  /* 0x000000000f087348 */ /* 0x000fea0003c00000 */
[----:B------:R0:W1:Y:S02]  /*13f60*/  SHFL.IDX P6, R14, R13, R12, R11 ;  /* 0x0000000c0d0e7389 */ /* 0x00006400000c000b */
[----:B01----:R-:W-:Y:S01]  /*13f70*/  ENDCOLLECTIVE ;  /* 0x000000000000791b */ /* 0x003fe20003800000 */
.L_x_384:
[----:B------:R-:W-:-:S05]  /*13f80*/  IADD3 R2, P0, R37, R2, RZ ;  /* 0x0000000225027210 */ /* 0x000fca0007f1e0ff */
[----:B------:R-:W-:-:S05]  /*13f90*/  IMAD.X R3, RZ, RZ, R3, P0 ;  /* 0x000000ffff037224 */ /* 0x000fca00000e0603 */
[----:B------:R-:W-:Y:S01]  /*13fa0*/  @!PT LDS RZ, [RZ] ;  /* 0x00000000fffff984 */ /* 0x000fe20000000800 */
[----:B------:R-:W-:Y:S01]  /*13fb0*/  @!PT LDS RZ, [RZ] ;  /* 0x00000000fffff984 */ /* 0x000fe20000000800 */
[----:B------:R-:W-:Y:S01]  /*13fc0*/  @!PT LDS RZ, [RZ] ;  /* 0x00000000fffff984 */ /* 0x000fe20000000800 */
[----:B------:R-:W-:Y:S01]  /*13fd0*/  LDGSTS.E.BYPASS.LTC128B.128 [R10+0xb400], desc[UR52][R2.64], !P3 ;  /* 0x0b400000020a7fae */ /* 0x000fe2000d901d74 */
[----:B------:R-:W-:-:S03]  /*13fe0*/  MOV R13, R8 ;  /* 0x00000008000d7202 */ /* 0x000fc60000000f00 */
[----:B------:R0:W-:Y:S02]  /*13ff0*/  LDGSTS.E.BYPASS.LTC128B.128 [R17+0xb400], desc[UR52][R2.64+0x40], !P1 ;  /* 0x0b40004002117fae */ /* 0x0001e4000c901d74 */
[----:B0-----:R-:W-:-:S07]  /*14000*/  IMAD.MOV.U32 R3, RZ, RZ, R14 ;  /* 0x000000ffff037224 */ /* 0x001fce00078e000e */
[----:B------:R-:W-:Y:S05]  /*14010*/  WARPSYNC.COLLECTIVE R15, `(.L_x_385) ;  /* 0x000000000f087348 */ /* 0x000fea0003c00000 */
[----:B------:R0:W1:Y:S02]  /*14020*/  SHFL.IDX P6, R14, R13, R12, R11 ;  /* 0x0000000c0d0e7389 */ /* 0x00006400000c000b */
[----:B01----:R-:W-:Y:S01]  /*14030*/  ENDCOLLECTIVE ;  /* 0x000000000000791b */ /* 0x003fe20003800000 */
.L_x_385:
[----:B------:R-:W-:Y:S02]  /*14040*/  IMAD.MOV.U32 R13, RZ, RZ, R9 ;  /* 0x000000ffff0d7224 */ /* 0x000fe400078e0009 */
[----:B------:R-:W-:Y:S02]  /*14050*/  IMAD.MOV.U32 R12, RZ, RZ, 0x3 ;  /* 0x00000003ff0c7424 */ /* 0x000fe400078e00ff */
[----:B------:R-:W-:-:S07]  /*14060*/  IMAD.MOV.U32 R2, RZ, RZ, R14 ;  /* 0x000000ffff027224 */ /* 0x000fce00078e000e */
[----:B------:R-:W-:Y:S05]  /*14070*/  WARPSYNC.COLLECTIVE R15, `(.L_x_386) ;  /* 0x000000000f087348 */ /* 0x000fea0003c00000 */
[----:B------:R0:W1:Y:S02]  /*14080*/  SHFL.IDX P6, R14, R13, R12, R11 ;  /* 0x0000000c0d0e7389 */ /* 0x00006400000c000b */
[----:B01----:R-:W-:Y:S01]  /*14090*/  ENDCOLLECTIVE ;  /* 0x000000000000791b */ /* 0x003fe20003800000 */
.L_x_386:
        /* <DEDUP_REMOVED lines=12> */
.L_x_387:
[----:B------:R-:W-:Y:S01]  /*14160*/  MOV R13, R21 ;  /* 0x00000015000d7202 */ /* 0x000fe20000000f00 */
[----:B------:R-:W-:Y:S02]  /*14170*/  IMAD.MOV.U32 R12, RZ, RZ, RZ ;  /* 0x000000ffff0c7224 */ /* 0x000fe400078e00ff */
[----:B------:R-:W-:-:S07]  /*14180*/  IMAD.MOV.U32 R2, RZ, RZ, R14 ;  /* 0x000000ffff027224 */ /* 0x000fce00078e000e */
[----:B------:R-:W-:Y:S05]  /*14190*/  WARPSYNC.COLLECTIVE R15, `(.L_x_388) ;  /* 0x000000000f087348 */ /* 0x000fea0003c00000 */
[----:B------:R0:W1:Y:S02]  /*141a0*/  SHFL.IDX P6, R14, R13, R12, R11 ;  /* 0x0000000c0d0e7389 */ /* 0x00006400000c000b */
[----:B01----:R-:W-:Y:S01]  /*141b0*/  ENDCOLLECTIVE ;  /* 0x000000000000791b */ /* 0x003fe20003800000 */
.L_x_388:
        /* <DEDUP_REMOVED lines=12> */
.L_x_389:
[----:B------:R-:W-:Y:S01]  /*14280*/  IMAD.MOV.U32 R2, RZ, RZ, R14 ;  /* 0x000000ffff027224 */ /* 0x000fe200078e000e */
[----:B------:R-:W-:Y:S06]  /*14290*/  BRA `(.L_x_390) ;  /* 0xffffffbc00c47947 */ /* 0x000fec000383ffff */
.L_x_291:
[----:B---3--:R3:W4:Y:S02]  /*142a0*/  SYNCS.PHASECHK.TRANS64.TRYWAIT P0, [R0+URZ+0x29840], R30 ;  /* 0x0298401e000075a7 */ /* 0x008724000800017f */
[----:B----4-:R-:W-:Y:S05]  /*142b0*/  @!P0 NANOSLEEP.SYNCS 0x989680 ;  /* 0x009896800000895d */ /* 0x010fea0003900000 */
[----:B------:R-:W4:Y:S02]  /*142c0*/  @!P0 SYNCS.PHASECHK.TRANS64 P0, [R0+URZ+0x29840], R30 ;  /* 0x0298401e000085a7 */ /* 0x000f24000800007f */
[----:B----4-:R-:W-:Y:S05]  /*142d0*/  @!P0 BRA `(.L_x_291) ;  /* 0xfffffffc00f08947 */ /* 0x010fea000383ffff */
[----:B------:R-:W-:Y:S05]  /*142e0*/  BRA `(.L_x_391) ;  /* 0xffffffc000187947 */ /* 0x000fea000383ffff */
.L_x_292:
        /* <DEDUP_REMOVED lines=8> */
.L_x_393:
[----:B------:R-:W-:Y:S05]  /*14370*/  BSYNC B0 ;  /* 0x0000000000007941 */ /* 0x000fea0003800000 */
.L_x_392:
[----:B------:R-:W-:Y:S01]  /*14380*/  IMAD.MOV.U32 R13, RZ, RZ, R4 ;  /* 0x000000ffff0d7224 */ /* 0x000fe200078e0004 */
[----:B------:R-:W-:Y:S01]  /*14390*/  MOV R3, R14 ;  /* 0x0000000e00037202 */ /* 0x000fe20000000f00 */
[----:B------:R-:W-:Y:S02]  /*143a0*/  IMAD.MOV.U32 R12, RZ, RZ, RZ ;  /* 0x000000ffff0c7224 */ /* 0x000fe400078e00ff */
[----:B------:R-:W-:Y:S02]  /*143b0*/  IMAD.MOV.U32 R11, RZ, RZ, 0x1c1f ;  /* 0x00001c1fff0b7424 */ /* 0x000fe400078e00ff */
[----:B------:R-:W-:Y:S02]  /*143c0*/  IMAD.MOV.U32 R15, RZ, RZ, -0x1 ;  /* 0xffffffffff0f7424 */ /* 0x000fe400078e00ff */
[----:B------:R-:W-:-:S07]  /*143d0*/  IMAD.IADD R7, R22, 0x1, R7 ;  /* 0x0000000116077824 */ /* 0x000fce00078e0207 */
[----:B------:R-:W-:Y:S05]  /*143e0*/  WARPSYNC.COLLECTIVE R15, `(.L_x_394) ;  /* 0x000000000f087348 */ /* 0x000fea0003c00000 */
[----:B------:R0:W1:Y:S02]  /*143f0*/  SHFL.IDX P6, R14, R13, R12, R11 ;  /* 0x0000000c0d0e7389 */ /* 0x00006400000c000b */
[----:B01----:R-:W-:Y:S01]  /*14400*/  ENDCOLLECTIVE ;  /* 0x000000000000791b */ /* 0x003fe20003800000 */
.L_x_394:
[----:B------:R-:W-:Y:S01]  /*14410*/  IMAD.MOV.U32 R13, RZ, RZ, R5 ;  /* 0x000000ffff0d7224 */ /* 0x000fe200078e0005 */
[----:B------:R-:W-:Y:S01]  /*14420*/  MOV R12, 0x1 ;  /* 0x00000001000c7802 */ /* 0x000fe20000000f00 */
[----:B------:R-:W-:-:S07]  /*14430*/  IMAD.MOV.U32 R2, RZ, RZ, R14 ;  /* 0x000000ffff027224 */ /* 0x000fce00078e000e */
[----:B------:R-:W-:Y:S05]  /*14440*/  WARPSYNC.COLLECTIVE R15, `(.L_x_395) ;  /* 0x000000000f087348 */ /* 0x000fea0003c00000 */
[----:B------:R0:W1:Y:S02]  /*14450*/  SHFL.IDX P6, R14, R13, R12, R11 ;  /* 0x0000000c0d0e7389 */ /* 0x00006400000c000b */
[----:B01----:R-:W-:Y:S01]  /*14460*/  ENDCOLLECTIVE ;  /* 0x000000000000791b */ /* 0x003fe20003800000 */
.L_x_395:
[----:B------:R-:W-:-:S05]  /*14470*/  IADD3 R2, P0, R37, R2, RZ ;  /* 0x0000000225027210 */ /* 0x000fca0007f1e0ff */
[----:B------:R-:W-:-:S05]  /*14480*/  IMAD.X R3, RZ, RZ, R3, P0 ;  /* 0x000000ffff037224 */ /* 0x000fca00000e0603 */
[----:B------:R-:W-:Y:S01]  /*14490*/  @!PT LDS RZ, [RZ] ;  /* 0x00000000fffff984 */ /* 0x000fe20000000800 */
[----:B------:R-:W-:Y:S01]  /*144a0*/  @!PT LDS RZ, [RZ] ;  /* 0x00000000fffff984 */ /* 0x000fe20000000800 */
[----:B------:R-:W-:Y:S01]  /*144b0*/  @!PT LDS RZ, [RZ] ;  /* 0x00000000fffff984 */ /* 0x000fe20000000800 */
[----:B------:R-:W-:Y:S01]  /*144c0*/  LDGSTS.E.BYPASS.LTC128B.128 [R7+0x1a400], desc[UR52][R2.64], !P4 ;  /* 0x1a40000002077fae */ /* 0x000fe2000e101d74 */
[----:B------:R-:W-:-:S03]  /*144d0*/  IMAD.MOV.U32 R13, RZ, RZ, R4 ;  /* 0x000000ffff0d7224 */ /* 0x000fc600078e0004 */
[----:B------:R-:W-:Y:S04]  /*144e0*/  LDGSTS.E.BYPASS.LTC128B.128 [R7+0x1cc00], desc[UR52][R2.64+0x40], !P3 ;  /* 0x1cc0004002077fae */ /* 0x000fe8000d901d74 */
[----:B------:R0:W-:Y:S02]  /*144f0*/  LDGSTS.E.BYPASS.LTC128B.128 [R7+0x1f400], desc[UR52][R2.64+0x80], !P1 ;  /* 0x1f40008002077fae */ /* 0x0001e4000c901d74 */
[----:B0-----:R-:W-:-:S07]  /*14500*/  IMAD.MOV.U32 R3, RZ, RZ, R14 ;  /* 0x000000ffff037224 */ /* 0x001fce00078e000e */
[----:B------:R-:W-:Y:S05]  /*14510*/  WARPSYNC.COLLECTIVE R15, `(.L_x_396) ;  /* 0x000000000f087348 */ /* 0x000fea0003c00000 */
[----:B------:R0:W1:Y:S02]  /*14520*/  SHFL.IDX P6, R14, R13, R12, R11 ;  /* 0x0000000c0d0e7389 */ /* 0x00006400000c000b */
[----:B01----:R-:W-:Y:S01]  /*14530*/  ENDCOLLECTIVE ;  /* 0x000000000000791b */ /* 0x003fe20003800000 */
.L_x_396:
[----:B------:R-:W-:Y:S02]  /*14540*/  IMAD.MOV.U32 R13, RZ, RZ, R5 ;  /* 0x000000ffff0d7224 */ /* 0x000fe400078e0005 */
[----:B------:R-:W-:Y:S02]  /*14550*/  IMAD.MOV.U32 R12, RZ, RZ, 0x2 ;  /* 0x00000002ff0c7424 */ /* 0x000fe400078e00ff */
[----:B------:R-:W-:-:S07]  /*14560*/  IMAD.MOV.U32 R2, RZ, RZ, R14 ;  /* 0x000000ffff027224 */ /* 0x000fce00078e000e */
[----:B------:R-:W-:Y:S05]  /*14570*/  WARPSYNC.COLLECTIVE R15, `(.L_x_397) ;  /* 0x000000000f087348 */ /* 0x000fea0003c00000 */
[----:B------:R0:W1:Y:S02]  /*14580*/  SHFL.IDX P6, R14, R13, R12, R11 ;  /* 0x0000000c0d0e7389 */ /* 0x00006400000c000b */
[----:B01----:R-:W-:Y:S01]  /*14590*/  ENDCOLLECTIVE ;  /* 0x000000000000791b */ /* 0x003fe20003800000 */
.L_x_397:
[----:B------:R-:W-:-:S05]  /*145a0*/  IADD3 R2, P0, R37, R2, RZ ;  /* 0x0000000225027210 */ /* 0x000fca0007f1e0ff */
[----:B------:R-:W-:-:S05]  /*145b0*/  IMAD.X R3, RZ, RZ, R3, P0 ;  /* 0x000000ffff037224 */ /* 0x000fca00000e0603 */
        /* <DEDUP_REMOVED lines=11> */
.L_x_398:
[----:B------:R-:W-:Y:S02]  /*14670*/  IMAD.MOV.U32 R13, RZ, RZ, R5 ;  /* 0x000000ffff0d7224 */ /* 0x000fe400078e0005 */
[----:B------:R-:W-:Y:S01]  /*14680*/  IMAD.MOV.U32 R12, RZ, RZ, 0x3 ;  /* 0x00000003ff0c7424 */ /* 0x000fe200078e00ff */
[----:B------:R-:W-:-:S07]  /*14690*/  MOV R2, R14 ;  /* 0x0000000e00027202 */ /* 0x000fce0000000f00 */
[----:B------:R-:W-:Y:S05]  /*146a0*/  WARPSYNC.COLLECTIVE R15, `(.L_x_399) ;  /* 0x000000000f087348 */ /* 0x000fea0003c00000 */
[----:B------:R0:W1:Y:S02]  /*146b0*/  SHFL.IDX P6, R14, R13, R12, R11 ;  /* 0x0000000c0d0e7389 */ /* 0x00006400000c000b */
[----:B01----:R-:W-:Y:S01]  /*146c0*/  ENDCOLLECTIVE ;  /* 0x000000000000791b */ /* 0x003fe20003800000 */
.L_x_399:
        /* <DEDUP_REMOVED lines=13> */
.L_x_400:
[----:B------:R-:W-:Y:S01]  /*147a0*/  IMAD.MOV.U32 R13, RZ, RZ, R8 ;  /* 0x000000ffff0d7224 */ /* 0x000fe200078e0008 */
[----:B------:R-:W-:Y:S01]  /*147b0*/  MOV R12, RZ ;  /* 0x000000ff000c7202 */ /* 0x000fe20000000f00 */
[----:B------:R-:W-:-:S07]  /*147c0*/  IMAD.MOV.U32 R2, RZ, RZ, R14 ;  /* 0x000000ffff027224 */ /* 0x000fce00078e000e */
[----:B------:R-:W-:Y:S05]  /*147d0*/  WARPSYNC.COLLECTIVE R15, `(.L_x_401) ;  /* 0x000000000f087348 */ /* 0x000fea0003c00000 */
[----:B------:R0:W1:Y:S02]  /*147e0*/  SHFL.IDX P6, R14, R13, R12, R11 ;  /* 0x0000000c0d0e7389 */ /* 0x00006400000c000b */
[----:B01----:R-:W-:Y:S01]  /*147f0*/  ENDCOLLECTIVE ;  /* 0x000000000000791b */ /* 0x003fe20003800000 */
.L_x_401:
        /* <DEDUP_REMOVED lines=13> */
.L_x_402:
[----:B------:R-:W-:Y:S05]  /*148d0*/  BRA `(.L_x_403) ;  /* 0xffffffbc00ac7947 */ /* 0x000fea000383ffff */
.L_x_297:
[----:B0-----:R0:W2:Y:S02]  /*148e0*/  SYNCS.PHASECHK.TRANS64.TRYWAIT P1, [R3+URZ+0x29870], R0 ;  /* 0x02987000030075a7 */ /* 0x0010a4000802017f */
[----:B--2---:R-:W-:Y:S05]  /*148f0*/  @!P1 NANOSLEEP.SYNCS 0x989680 ;  /* 0x009896800000995d */ /* 0x004fea0003900000 */
[----:B------:R-:W2:Y:S02]  /*14900*/  @!P1 SYNCS.PHASECHK.TRANS64 P1, [R3+URZ+0x29870], R0 ;  /* 0x02987000030095a7 */ /* 0x000ea4000802007f */
[----:B--2---:R-:W-:Y:S05]  /*14910*/  @!P1 BRA `(.L_x_297) ;  /* 0xfffffffc00f09947 */ /* 0x004fea000383ffff */
[----:B------:R-:W-:Y:S05]  /*14920*/  BRA `(.L_x_404) ;  /* 0xffffffc000187947 */ /* 0x000fea000383ffff */
.L_x_299:
[----:B0-----:R0:W2:Y:S02]  /*14930*/  SYNCS.PHASECHK.TRANS64.TRYWAIT P1, [R3+URZ+0x29860], R0 ;  /* 0x02986000030075a7 */ /* 0x0010a4000802017f */
[----:B--2---:R-:W-:Y:S05]  /*14940*/  @!P1 NANOSLEEP.SYNCS 0x989680 ;  /* 0x009896800000995d */ /* 0x004fea0003900000 */
[----:B------:R-:W2:Y:S02]  /*14950*/  @!P1 SYNCS.PHASECHK.TRANS64 P1, [R3+URZ+0x29860], R0 ;  /* 0x02986000030095a7 */ /* 0x000ea4000802007f */
[----:B--2---:R-:W-:Y:S05]  /*14960*/  @!P1 BRA `(.L_x_299) ;  /* 0xfffffffc00f09947 */ /* 0x004fea000383ffff */
[----:B------:R-:W-:Y:S05]  /*14970*/  BRA `(.L_x_405) ;  /* 0xffffffc000287947 */ /* 0x000fea000383ffff */
.L_x_307:
[----:B0-----:R0:W4:Y:S02]  /*14980*/  SYNCS.PHASECHK.TRANS64.TRYWAIT P1, [R17+URZ+0x29870], R0 ;  /* 0x02987000110075a7 */ /* 0x001124000802017f */
[----:B----4-:R-:W-:Y:S05]  /*14990*/  @!P1 NANOSLEEP.SYNCS 0x989680 ;  /* 0x009896800000995d */ /* 0x010fea0003900000 */
[----:B------:R-:W4:Y:S02]  /*149a0*/  @!P1 SYNCS.PHASECHK.TRANS64 P1, [R17+URZ+0x29870], R0 ;  /* 0x02987000110095a7 */ /* 0x000f24000802007f */
[----:B----4-:R-:W-:Y:S05]  /*149b0*/  @!P1 BRA `(.L_x_307) ;  /* 0xfffffffc00f09947 */ /* 0x010fea000383ffff */
[----:B------:R-:W-:Y:S05]  /*149c0*/  BRA `(.L_x_406) ;  /* 0xffffffc400ec7947 */ /* 0x000fea000383ffff */
.L_x_309:
[----:B0-----:R0:W4:Y:S02]  /*149d0*/  SYNCS.PHASECHK.TRANS64.TRYWAIT P1, [R17+URZ+0x29860], R0 ;  /* 0x02986000110075a7 */ /* 0x001124000802017f */
[----:B----4-:R-:W-:Y:S05]  /*149e0*/  @!P1 NANOSLEEP.SYNCS 0x989680 ;  /* 0x009896800000995d */ /* 0x010fea0003900000 */
[----:B------:R-:W4:Y:S02]  /*149f0*/  @!P1 SYNCS.PHASECHK.TRANS64 P1, [R17+URZ+0x29860], R0 ;  /* 0x02986000110095a7 */ /* 0x000f24000802007f */
[----:B----4-:R-:W-:Y:S05]  /*14a00*/  @!P1 BRA `(.L_x_309) ;  /* 0xfffffffc00f09947 */ /* 0x010fea000383ffff */
[----:B------:R-:W-:Y:S05]  /*14a10*/  BRA `(.L_x_407) ;  /* 0xffffffc400f87947 */ /* 0x000fea000383ffff */
.L_x_323:
[----:B0-----:R0:W1:Y:S02]  /*14a20*/  SYNCS.PHASECHK.TRANS64.TRYWAIT P0, [R5+URZ+0x29820], R0 ;  /* 0x02982000050075a7 */ /* 0x001064000800017f */
[----:B-1----:R-:W-:Y:S05]  /*14a30*/  @!P0 NANOSLEEP.SYNCS 0x989680 ;  /* 0x009896800000895d */ /* 0x002fea0003900000 */
[----:B------:R-:W1:Y:S02]  /*14a40*/  @!P0 SYNCS.PHASECHK.TRANS64 P0, [R5+URZ+0x29820], R0 ;  /* 0x02982000050085a7 */ /* 0x000e64000800007f */
[----:B-1----:R-:W-:Y:S05]  /*14a50*/  @!P0 BRA `(.L_x_323) ;  /* 0xfffffffc00f08947 */ /* 0x002fea000383ffff */
[----:B------:R-:W-:Y:S05]  /*14a60*/  BRA `(.L_x_408) ;  /* 0xffffffd400ec7947 */ /* 0x000fea000383ffff */
.L_x_324:
[----:B------:R-:W1:Y:S01]  /*14a70*/  S2R R2, SR_TID.X ;  /* 0x0000000000027919 */ /* 0x000e620000002100 */
[----:B------:R-:W-:Y:S01]  /*14a80*/  BSSY B0, `(.L_x_409) ;  /* 0x000000a000007945 */ /* 0x000fe20003800000 */
[----:B------:R-:W-:Y:S02]  /*14a90*/  IMAD.MOV.U32 R12, RZ, RZ, RZ ;  /* 0x000000ffff0c7224 */ /* 0x000fe400078e00ff */
[----:B------:R-:W-:Y:S02]  /*14aa0*/  IMAD.MOV.U32 R11, RZ, RZ, 0x1f ;  /* 0x0000001fff0b7424 */ /* 0x000fe400078e00ff */
[----:B------:R-:W-:Y:S01]  /*14ab0*/  IMAD.MOV.U32 R15, RZ, RZ, -0x1 ;  /* 0xffffffffff0f7424 */ /* 0x000fe200078e00ff */
[----:B-1----:R-:W-:-:S04]  /*14ac0*/  SHF.R.U32.HI R2, RZ, 0x5, R2 ;  /* 0x00000005ff027819 */ /* 0x002fc80000011602 */
[----:B------:R-:W-:-:S05]  /*14ad0*/  LOP3.LUT R2, R2, 0x3, RZ, 0xc0, !PT ;  /* 0x0000000302027812 */ /* 0x000fca00078ec0ff */
[----:B--2---:R-:W-:-:S07]  /*14ae0*/  IMAD.MOV.U32 R13, RZ, RZ, R2 ;  /* 0x000000ffff0d7224 */ /* 0x004fce00078e0002 */
[----:B0-----:R-:W-:Y:S05]  /*14af0*/  WARPSYNC.COLLECTIVE R15, `(.L_x_410) ;  /* 0x000000000f087348 */ /* 0x001fea0003c00000 */
[----:B------:R1:W2:Y:S02]  /*14b00*/  SHFL.IDX P6, R14, R13, R12, R11 ;  /* 0x0000000c0d0e7389 */ /* 0x0002a400000c000b */
[----:B012---:R-:W-:Y:S01]  /*14b10*/  ENDCOLLECTIVE ;  /* 0x000000000000791b */ /* 0x007fe20003800000 */
.L_x_410:
[----:B------:R-:W-:Y:S05]  /*14b20*/  BSYNC B0 ;  /* 0x0000000000007941 */ /* 0x000fea0003800000 */
.L_x_409:
[----:B------:R-:W-:Y:S05]  /*14b30*/  BRA `(.L_x_411) ;  /* 0xffffffd400d47947 */ /* 0x000fea000383ffff */
.L_x_327:
[----:B------:R-:W-:Y:S01]  /*14b40*/  BSSY B1, `(.L_x_412) ;  /* 0x0000006000017945 */ /* 0x000fe20003800000 */
[----:B------:R-:W-:-:S07]  /*14b50*/  IMAD.MOV.U32 R15, RZ, RZ, -0x1 ;  /* 0xffffffffff0f7424 */ /* 0x000fce00078e00ff */
[----:B0-2---:R-:W-:Y:S05]  /*14b60*/  WARPSYNC.COLLECTIVE R15, `(.L_x_413) ;  /* 0x000000000f0c7348 */ /* 0x005fea0003c00000 */
[----:B------:R-:W-:Y:S02]  /*14b70*/  ELECT P6, UR62, PT ;  /* 0x00000000003e782f */ /* 0x000fe400038c0000 */
[----:B------:R-:W-:Y:S01]  /*14b80*/  MOV R14, UR62 ;  /* 0x0000003e000e7c02 */ /* 0x000fe20008000f00 */
[----:B0-2---:R-:W-:Y:S10]  /*14b90*/  ENDCOLLECTIVE ;  /* 0x000000000000791b */ /* 0x005ff40003800000 */
.L_x_413:
[----:B------:R-:W-:Y:S05]  /*14ba0*/  BSYNC B1 ;  /* 0x0000000000017941 */ /* 0x000fea0003800000 */
.L_x_412:
[----:B------:R-:W-:Y:S05]  /*14bb0*/  BRA `(.L_x_414) ;  /* 0xffffffd400cc7947 */ /* 0x000fea000383ffff */
.L_x_329:
[----:B0-----:R0:W1:Y:S02]  /*14bc0*/  SYNCS.PHASECHK.TRANS64.TRYWAIT P1, [R3+URZ+0x29840], R2 ;  /* 0x02984002030075a7 */ /* 0x001064000802017f */
[----:B-1----:R-:W-:Y:S05]  /*14bd0*/  @!P1 NANOSLEEP.SYNCS 0x989680 ;  /* 0x009896800000995d */ /* 0x002fea0003900000 */
[----:B------:R-:W1:Y:S02]  /*14be0*/  @!P1 SYNCS.PHASECHK.TRANS64 P1, [R3+URZ+0x29840], R2 ;  /* 0x02984002030095a7 */ /* 0x000e64000802007f */
[----:B-1----:R-:W-:Y:S05]  /*14bf0*/  @!P1 BRA `(.L_x_329) ;  /* 0xfffffffc00f09947 */ /* 0x002fea000383ffff */
[----:B------:R-:W-:Y:S05]  /*14c00*/  BRA `(.L_x_415) ;  /* 0xffffffd400ec7947 */ /* 0x000fea000383ffff */
.L_x_331:
[----:B-1----:R1:W3:Y:S02]  /*14c10*/  SYNCS.PHASECHK.TRANS64.TRYWAIT P1, [R5+URZ+0x29840], R0 ;  /* 0x02984000050075a7 */ /* 0x0022e4000802017f */
[----:B---3--:R-:W-:Y:S05]  /*14c20*/  @!P1 NANOSLEEP.SYNCS 0x989680 ;  /* 0x009896800000995d */ /* 0x008fea0003900000 */
[----:B------:R-:W3:Y:S02]  /*14c30*/  @!P1 SYNCS.PHASECHK.TRANS64 P1, [R5+URZ+0x29840], R0 ;  /* 0x02984000050095a7 */ /* 0x000ee4000802007f */
[----:B---3--:R-:W-:Y:S05]  /*14c40*/  @!P1 BRA `(.L_x_331) ;  /* 0xfffffffc00f09947 */ /* 0x008fea000383ffff */
[----:B------:R-:W-:Y:S05]  /*14c50*/  BRA `(.L_x_416) ;  /* 0xffffffd400f87947 */ /* 0x000fea000383ffff */
.L_x_333:
[----:B---3--:R3:W4:Y:S02]  /*14c60*/  SYNCS.PHASECHK.TRANS64.TRYWAIT P1, [R3+URZ+0x29860], R2 ;  /* 0x02986002030075a7 */ /* 0x008724000802017f */
[----:B----4-:R-:W-:Y:S05]  /*14c70*/  @!P1 NANOSLEEP.SYNCS 0x989680 ;  /* 0x009896800000995d */ /* 0x010fea0003900000 */
[----:B------:R-:W4:Y:S02]  /*14c80*/  @!P1 SYNCS.PHASECHK.TRANS64 P1, [R3+URZ+0x29860], R2 ;  /* 0x02986002030095a7 */ /* 0x000f24000802007f */
[----:B----4-:R-:W-:Y:S05]  /*14c90*/  @!P1 BRA `(.L_x_333) ;  /* 0xfffffffc00f09947 */ /* 0x010fea000383ffff */
[----:B------:R-:W-:Y:S05]  /*14ca0*/  BRA `(.L_x_417) ;  /* 0xffffffd400f47947 */ /* 0x000fea000383ffff */
.L_x_335:
[----:B----4-:R4:W0:Y:S02]  /*14cb0*/  SYNCS.PHASECHK.TRANS64.TRYWAIT P1, [R5+URZ+0x29860], R0 ;  /* 0x02986000050075a7 */ /* 0x010824000802017f */
[----:B0-----:R-:W-:Y:S05]  /*14cc0*/  @!P1 NANOSLEEP.SYNCS 0x989680 ;  /* 0x009896800000995d */ /* 0x001fea0003900000 */
[----:B------:R-:W0:Y:S02]  /*14cd0*/  @!P1 SYNCS.PHASECHK.TRANS64 P1, [R5+URZ+0x29860], R0 ;  /* 0x02986000050095a7 */ /* 0x000e24000802007f */
[----:B0-----:R-:W-:Y:S05]  /*14ce0*/  @!P1 BRA `(.L_x_335) ;  /* 0xfffffffc00f09947 */ /* 0x001fea000383ffff */
[----:B------:R-:W-:Y:S05]  /*14cf0*/  BRA `(.L_x_418) ;  /* 0xffffffd400f07947 */ /* 0x000fea000383ffff */
.L_x_337:
[----:B------:R0:W0:Y:S02]  /*14d00*/  SYNCS.PHASECHK.TRANS64.TRYWAIT P1, [R3+URZ+0x29880], R2 ;  /* 0x02988002030075a7 */ /* 0x000024000802017f */
[----:B0-----:R-:W-:Y:S05]  /*14d10*/  @!P1 NANOSLEEP.SYNCS 0x989680 ;  /* 0x009896800000995d */ /* 0x001fea0003900000 */
[----:B------:R-:W0:Y:S02]  /*14d20*/  @!P1 SYNCS.PHASECHK.TRANS64 P1, [R3+URZ+0x29880], R2 ;  /* 0x02988002030095a7 */ /* 0x000e24000802007f */
[----:B0-----:R-:W-:Y:S05]  /*14d30*/  @!P1 BRA `(.L_x_337) ;  /* 0xfffffffc00f09947 */ /* 0x001fea000383ffff */
[----:B------:R-:W-:Y:S05]  /*14d40*/  BRA `(.L_x_419) ;  /* 0xffffffd400ec7947 */ /* 0x000fea000383ffff */
.L_x_420:
        /* <DEDUP_REMOVED lines=11> */
.L_x_3191:


//--------------------- .text._ZN7cutlass13device_kernelIN5flash11enable_sm90INS1_16FlashAttnFwdSm90INS1_25CollectiveMainloopFwdSm90ILi2EN4cute5tupleIJNS5_1CILi1EEES8_S8_EEENS6_IJNS7_ILi128EEENS7_ILi160EEENS7_ILi192EEEEEELi128ENS_12float_e4m3_tEfNS_4arch4Sm90ELb0ELb0ELb1ELb1ELb1ELb1ELb0ELb1ELb1ELb1ELb0ELb0EEENS1_21CollectiveEpilogueFwdINS6_IJSA_SA_SB_EEES9_NS_10bfloat16_tESG_Li256ELb1ELb1ELb0ELb1EEENS1_36VarlenDynamicPersistentTileSchedulerILi128ELi160ELi256ELi128ELb0ELb1ELb1ELb0ELb1ELb1EEEEEEEEEvNT_6ParamsE --------------------------
	.section	.text._ZN7cutlass13device_kernelIN5flash11enable_sm90INS1_16FlashAttnFwdSm90INS1_25CollectiveMainloopFwdSm90ILi2EN4cute5tupleIJNS5_1CILi1EEES8_S8_EEENS6_IJNS7_ILi128EEENS7_ILi160EEENS7_ILi192EEEEEELi128ENS_12float_e4m3_tEfNS_4arch4Sm90ELb0ELb0ELb1ELb1ELb1ELb1ELb0ELb1ELb1ELb1ELb0ELb0EEENS1_21CollectiveEpilogueFwdINS6_IJSA_SA_SB_EEES9_NS_10bfloat16_tESG_Li256ELb1ELb1ELb0ELb1EEENS1_36VarlenDynamicPersistentTileSchedulerILi128ELi160ELi256ELi128ELb0ELb1ELb1ELb0ELb1ELb1EEEEEEEEEvNT_6ParamsE,"ax",@progbits
	.align	128
.text._ZN7cutlass13device_kernelIN5flash11enable_sm90INS1_16FlashAttnFwdSm90INS1_25CollectiveMainloopFwdSm90ILi2EN4cute5tupleIJNS5_1CILi1EEES8_S8_EEENS6_IJNS7_ILi128EEENS7_ILi160EEENS7_ILi192EEEEEELi128ENS_12float_e4m3_tEfNS_4arch4Sm90ELb0ELb0ELb1ELb1ELb1ELb1ELb0ELb1ELb1ELb1ELb0ELb0EEENS1_21CollectiveEpilogueFwdINS6_IJSA_SA_SB_EEES9_NS_10bfloat16_tESG_Li256ELb1ELb1ELb0ELb1EEENS1_36VarlenDynamicPersistentTileSchedulerILi128ELi160ELi256ELi128ELb0ELb1ELb1ELb0ELb1ELb1EEEEEEEEEvNT_6ParamsE:
        .type           _ZN7cutlass13device_kernelIN5flash11enable_sm90INS1_16FlashAttnFwdSm90INS1_25CollectiveMainloopFwdSm90ILi2EN4cute5tupleIJNS5_1CILi1EEES8_S8_EEENS6_IJNS7_ILi128EEENS7_ILi160EEENS7_ILi192EEEEEELi128ENS_12float_e4m3_tEfNS_4arch4Sm90ELb0ELb0ELb1ELb1ELb1ELb1ELb0ELb1ELb1ELb1ELb0ELb0EEENS1_21CollectiveEpilogueFwdINS6_IJSA_SA_SB_EEES9_NS_10bfloat16_tESG_Li256ELb1ELb1ELb0ELb1EEENS1_36VarlenDynamicPersistentTileSchedulerILi128ELi160ELi256ELi128ELb0ELb1ELb1ELb0ELb1ELb1EEEEEEEEEvNT_6ParamsE,@function
        .size           _ZN7cutlass13device_kernelIN5flash11enable_sm90INS1_16FlashAttnFwdSm90INS1_25CollectiveMainloopFwdSm90ILi2EN4cute5tupleIJNS5_1CILi1EEES8_S8_EEENS6_IJNS7_ILi128EEENS7_ILi160EEENS7_ILi192EEEEEELi128ENS_12float_e4m3_tEfNS_4arch4Sm90ELb0ELb0ELb1ELb1ELb1ELb1ELb0ELb1ELb1ELb1ELb0ELb0EEENS1_21CollectiveEpilogueFwdINS6_IJSA_SA_SB_EEES9_NS_10bfloat16_tESG_Li256ELb1ELb1ELb0ELb1EEENS1_36VarlenDynamicPersistentTileSchedulerILi128ELi160ELi256ELi128ELb0ELb1ELb1ELb0ELb1ELb1EEEEEEEEEvNT_6ParamsE,(.L_x_3192 - _ZN7cutlass13device_kernelIN5flash11enable_sm90INS1_16FlashAttnFwdSm90INS1_25CollectiveMainloopFwdSm90ILi2EN4cute5tupleIJNS5_1CILi1EEES8_S8_EEENS6_IJNS7_ILi128EEENS7_ILi160EEENS7_ILi192EEEEEELi128ENS_12float_e4m3_tEfNS_4arch4Sm90ELb0ELb0ELb1ELb1ELb1ELb1ELb0ELb1ELb1ELb1ELb0ELb0EEENS1_21CollectiveEpilogueFwdINS6_IJSA_SA_SB_EEES9_NS_10bfloat16_tESG_Li256ELb1ELb1ELb0ELb1EEENS1_36VarlenDynamicPersistentTileSchedulerILi128ELi160ELi256ELi128ELb0ELb1ELb1ELb0ELb1ELb1EEEEEEEEEvNT_6ParamsE)
        .other          _ZN7cutlass13device_kernelIN5flash11enable_sm90INS1_16FlashAttnFwdSm90INS1_25CollectiveMainloopFwdSm90ILi2EN4cute5tupleIJNS5_1CILi1EEES8_S8_EEENS6_IJNS7_ILi128EEENS7_ILi160EEENS7_ILi192EEEEEELi128ENS_12float_e4m3_tEfNS_4arch4Sm90ELb0ELb0ELb1ELb1ELb1ELb1ELb0ELb1ELb1ELb1ELb0ELb0EEENS1_21CollectiveEpilogueFwdINS6_IJSA_SA_SB_EEES9_NS_10bfloat16_tESG_Li256ELb1ELb1ELb0ELb1EEENS1_36VarlenDynamicPersistentTileSchedulerILi128ELi160ELi256ELi128ELb0ELb1ELb1ELb0ELb1ELb1EEEEEEEEEvNT_6ParamsE,@"STO_CUDA_ENTRY STV_DEFAULT"
_ZN7cutlass13device_kernelIN5flash11enable_sm90INS1_16FlashAttnFwdSm90INS1_25CollectiveMainloopFwdSm90ILi2EN4cute5tupleIJNS5_1CILi1EEES8_S8_EEENS6_IJNS7_ILi128EEENS7_ILi160EEENS7_ILi192EEEEEELi128ENS_12float_e4m3_tEfNS_4arch4Sm90ELb0ELb0ELb1ELb1ELb1ELb1ELb0ELb1ELb1ELb1ELb0ELb0EEENS1_21CollectiveEpilogueFwdINS6_IJSA_SA_SB_EEES9_NS_10bfloat16_tESG_Li256ELb1ELb1ELb0ELb1EEENS1_36VarlenDynamicPersistentTileSchedulerILi128ELi160ELi256ELi128ELb0ELb1ELb1ELb0ELb1ELb1EEEEEEEEEvNT_6ParamsE:
[----:B------:R-:W0:Y:S02]  /*0000*/  LDC R1, c[0x0][0x28] ;  /* 0x00000a00ff017b82 */ /* 0x000e240000000800 */
[----:B0-----:R-:W-:Y:S01]  /*0010*/  VIADD R1, R1, 0xffffffb0 ;  /* 0xffffffb001017836 */ /* 0x001fe20000000000 */
[----:B------:R-:W0:Y:S01]  /*0020*/  S2R R3, SR_TID.X ;  /* 0x0000000000037919 */ /* 0x000e220000002100 */
[----:B------:R-:W-:Y:S01]  /*0030*/  ELECT P0, URZ, PT ;  /* 0x00000000003f782f */ /* 0x000fe20003800000 */
[----:B------:R-:W-:Y:S01]  /*0040*/  BSSY B0, `(.L_x_421) ;  /* 0x000000e000007945 */ /* 0x000fe20003800000 */
[--C-:B0-----:R-:W-:Y:S02]  /*0050*/  SHF.R.U32.HI R0, RZ, 0x5, R3.reuse ;  /* 0x00000005ff007819 */ /* 0x101fe40000011603 */
[----:B------:R-:W-:-:S03]  /*0060*/  SHF.R.U32.HI R3, RZ, 0x7, R3 ;  /* 0x00000007ff037819 */ /* 0x000fc60000011603 */
[----:B------:R-:W0:Y:S02]  /*0070*/  SHFL.IDX PT, R2, R0, RZ, 0x1f ;  /* 0x00001fff00027589 */ /* 0x000e2400000e0000 */
[----:B0-----:R-:W-:-:S13]  /*0080*/  ISETP.EQ.AND P0, PT, R2, RZ, P0 ;  /* 0x000000ff0200720c */ /* 0x001fda0000702270 */
[----:B------:R-:W-:Y:S05]  /*0090*/  @!P0 BRA `(.L_x_422) ;  /* 0x0000000000208947 */ /* 0x000fea0003800000 */
[----:B------:R-:W-:Y:S02]  /*00a0*/  ULDC.64 UR4, c[0x0][0x198] ;  /* 0x0000660000047ab9 */ /* 0x000fe40000000a00 */
[----:B------:R-:W-:Y:S02]  /*00b0*/  UIADD3 UR6, UP0, UR4, 0x570, URZ ;  /* 0x0000057004067890 */ /* 0x000fe4000ff1e03f */
[----:B------:R-:W-:Y:S02]  /*00c0*/  UIADD3 UR4, UP1, UR4, 0x670, URZ ;  /* 0x0000067004047890 */ /* 0x000fe4000ff3e03f */
[----:B------:R-:W-:Y:S02]  /*00d0*/  UIADD3.X UR7, URZ, UR5, URZ, UP0, !UPT ;  /* 0x000000053f077290 */ /* 0x000fe400087fe43f */
[----:B------:R-:W-:-:S07]  /*00e0*/  UIADD3.X UR5, URZ, UR5, URZ, UP1, !UPT ;  /* 0x000000053f057290 */ /* 0x000fce0008ffe43f */
[----:B------:R0:W-:Y:S02]  /*00f0*/  UTMACCTL.PF [UR6] ;  /* 0x00000000060079b9 */ /* 0x0001e40008040000 */
[----:B------:R0:W-:Y:S02]  /*0100*/  UTMACCTL.PF [UR4] ;  /* 0x00000000040079b9 */ /* 0x0001e40008040000 */
[----:B0-----:R-:W-:Y:S01]  /*0110*/  NOP ;  /* 0x0000000000007918 */ /* 0x001fe20000000000 */
.L_x_422:
[----:B------:R-:W-:Y:S05]  /*0120*/  BSYNC B0 ;  /* 0x0000000000007941 */ /* 0x000fea0003800000 */
.L_x_421:
[----:B------:R-:W-:Y:S01]  /*0130*/  VOTEU.ANY UP0, P0 ;  /* 0x00000000003f7886 */ /* 0x000fe20000000100 */
[----:B------:R-:W0:Y:S01]  /*0140*/  SHFL.IDX PT, R3, R3, RZ, 0x1f ;  /* 0x00001fff03037589 */ /* 0x000e2200000e0000 */
[----:B------:R-:W-:Y:S01]  /*0150*/  UMOV UR4, 0x80 ;  /* 0x0000008000047882 */ /* 0x000fe20000000000 */
[----:B------:R-:W-:Y:S01]  /*0160*/  UMOV UR7, 0x100 ;  /* 0x0000010000077882 */ /* 0x000fe20000000000 */
[----:B------:R-:W-:Y:S01]  /*0170*/  VOTEU.ANY UP1, P0 ;  /* 0x00000000003f7886 */ /* 0x000fe20000020100 */
[----:B------:R-:W1:Y:S01]  /*0180*/  @UP0 S2UR UR8, SR_CgaCtaId ;  /* 0x00000000000809c3 */ /* 0x000e620000008800 */
[----:B------:R-:W2:Y:S01]  /*0190*/  SHFL.IDX PT, R2, R0, RZ, 0x1f ;  /* 0x00001fff00027589 */ /* 0x000ea200000e0000 */
[----:B------:R-:W-:Y:S01]  /*01a0*/  @UP0 UMOV UR6, 0x400 ;  /* 0x0000040000060882 */ /* 0x000fe20000000000 */
[----:B------:R-:W-:-:S04]  /*01b0*/  @UP0 UIADD3 UR4, -UR4, 0x100000, URZ ;  /* 0x0010000004040890 */ /* 0x000fc8000fffe13f */
[----:B------:R-:W-:Y:S02]  /*01c0*/  @UP0 USHF.L.U32 UR5, UR4, 0xb, URZ ;  /* 0x0000000b04050899 */ /* 0x000fe4000800063f */
[----:B------:R-:W-:Y:S01]  /*01d0*/  @UP0 USHF.L.U32 UR4, UR4, 0x1, URZ ;  /* 0x0000000104040899 */ /* 0x000fe2000800063f */
[----:B------:R-:W-:Y:S01]  /*01e0*/  VOTEU.ANY UP2, P0 ;  /* 0x00000000003f7886 */ /* 0x000fe20000040100 */
[----:B0-----:R-:W-:Y:S01]  /*01f0*/  R2UR UR9, R3 ;  /* 0x00000000030972ca */ /* 0x001fe200000e0000 */
[----:B-1----:R-:W-:Y:S01]  /*0200*/  @UP0 ULEA UR8, UR8, UR6, 0x18 ;  /* 0x0000000608080291 */ /* 0x002fe2000f8ec03f */
[----:B--2---:R-:W-:Y:S01]  /*0210*/  ISETP.NE.AND P1, PT, R2, RZ, PT ;  /* 0x000000ff0200720c */ /* 0x004fe20003f25270 */
[----:B------:R-:W-:-:S04]  /*0220*/  @UP0 UIADD3 UR6, -UR7, 0x100000, URZ ;  /* 0x0010000007060890 */ /* 0x000fc8000fffe13f */
[----:B------:R-:W-:Y:S02]  /*0230*/  @UP0 USHF.L.U32 UR7, UR6, 0xb, URZ ;  /* 0x0000000b06070899 */ /* 0x000fe4000800063f */
[----:B------:R-:W-:-:S04]  /*0240*/  @UP0 USHF.L.U32 UR6, UR6, 0x1, URZ ;  /* 0x0000000106060899 */ /* 0x000fc8000800063f */
[----:B------:R-:W-:Y:S01]  /*0250*/  UISETP.NE.AND UP0, UPT, UR9, URZ, UPT ;  /* 0x0000003f0900728c */ /* 0x000fe2000bf05270 */
[----:B------:R-:W0:Y:S02]  /*0260*/  FENCE.VIEW.ASYNC.S ;  /* 0x00000000000073c6 */ /* 0x000e240000000000 */
[----:B0-----:R0:W1:Y:S05]  /*0270*/  @UP1 SYNCS.EXCH.64 URZ, [UR8+0x29800], UR4 ;  /* 0x02980004083f15b2 */ /* 0x00106a0008000100 */
[----:B------:R0:W2:Y:S01]  /*0280*/  @UP2 SYNCS.EXCH.64 URZ, [UR8+0x29820], UR6 ;  /* 0x02982006083f25b2 */ /* 0x0000a20008000100 */
[----:B------:R-:W-:Y:S05]  /*0290*/  @P1 BRA `(.L_x_423) ;  /* 0x0000000000481947 */ /* 0x000fea0003800000 */
[----:B0-----:R-:W0:Y:S01]  /*02a0*/  S2UR UR5, SR_CgaCtaId ;  /* 0x00000000000579c3 */ /* 0x001e220000008800 */
        /* <DEDUP_REMOVED lines=12> */
[----:B0-----:R3:W4:Y:S08]  /*0370*/  SYNCS.EXCH.64 URZ, [UR8+0x29830], UR4 ;  /* 0x02983004083f75b2 */ /* 0x0017300008000100 */
[----:B------:R3:W0:Y:S01]  /*0380*/  SYNCS.EXCH.64 URZ, [UR8+0x29840], UR6 ;  /* 0x02984006083f75b2 */ /* 0x0006220008000100 */
[----:B------:R3:W0:Y:S01]  /*0390*/  SYNCS.EXCH.64 URZ, [UR8+0x29838], UR4 ;  /* 0x02983804083f75b2 */ /* 0x0006220008000100 */
[----:B------:R3:W0:Y:S02]  /*03a0*/  SYNCS.EXCH.64 URZ, [UR8+0x29848], UR6 ;  /* 0x02984806083f75b2 */ /* 0x0006240008000100 */
[----:B---3--:R-:W-:Y:S01]  /*03b0*/  NOP ;  /* 0x0000000000007918 */ /* 0x008fe20000000000 */
.L_x_423:
[----:B------:R-:W3:Y:S01]  /*03c0*/  SHFL.IDX PT, R2, R0, RZ, 0x1f ;  /* 0x00001fff00027589 */ /* 0x000ee200000e0000 */
[----:B------:R-:W-:Y:S01]  /*03d0*/  NOP ;  /* 0x0000000000007918 */ /* 0x000fe20000000000 */
[----:B---3--:R-:W-:-:S13]  /*03e0*/  ISETP.NE.AND P0, PT, R2, RZ, PT ;  /* 0x000000ff0200720c */ /* 0x008fda0003f05270 */
        /* <DEDUP_REMOVED lines=14> */
[----:B0-----:R3:W0:Y:S08]  /*04d0*/  SYNCS.EXCH.64 URZ, [UR8+0x29850], UR4 ;  /* 0x02985004083f75b2 */ /* 0x0016300008000100 */
[----:B------:R3:W0:Y:S01]  /*04e0*/  SYNCS.EXCH.64 URZ, [UR8+0x29860], UR6 ;  /* 0x02986006083f75b2 */ /* 0x0006220008000100 */
[----:B------:R3:W0:Y:S01]  /*04f0*/  SYNCS.EXCH.64 URZ, [UR8+0x29858], UR4 ;  /* 0x02985804083f75b2 */ /* 0x0006220008000100 */
[----:B------:R3:W0:Y:S02]  /*0500*/  SYNCS.EXCH.64 URZ, [UR8+0x29868], UR6 ;  /* 0x02986806083f75b2 */ /* 0x0006240008000100 */
[----:B---3--:R-:W-:Y:S01]  /*0510*/  NOP ;  /* 0x0000000000007918 */ /* 0x008fe20000000000 */
.L_x_424:
[----:B------:R-:W3:Y:S01]  /*0520*/  SHFL.IDX PT, R2, R0, RZ, 0x1f ;  /* 0x00001fff00027589 */ /* 0x000ee200000e0000 */
[----:B------:R-:W-:Y:S01]  /*0530*/  NOP ;  /* 0x0000000000007918 */ /* 0x000fe20000000000 */
[----:B---3--:R-:W-:-:S13]  /*0540*/  ISETP.NE.AND P0, PT, R2, RZ, PT ;  /* 0x000000ff0200720c */ /* 0x008fda0003f05270 */
[----:B------:R-:W-:Y:S05]  /*0550*/  @P0 BRA `(.L_x_425) ;  /* 0x0000000000380947 */ /* 0x000fea0003800000 */
[----:B0-----:R-:W0:Y:S01]  /*0560*/  S2UR UR5, SR_CgaCtaId ;  /* 0x00000000000579c3 */ /* 0x001e220000008800 */
[----:B------:R-:W-:Y:S01]  /*0570*/  UMOV UR4, 0x400 ;  /* 0x0000040000047882 */ /* 0x000fe20000000000 */
[----:B------:R-:W-:Y:S01]  /*0580*/  UMOV UR7, 0x80 ;  /* 0x0000008000077882 */ /* 0x000fe20000000000 */
[----:B------:R-:W-:Y:S01]  /*0590*/  ELECT P0, URZ, PT ;  /* 0x00000000003f782f */ /* 0x000fe20003800000 */
[----:B0-----:R-:W-:Y:S02]  /*05a0*/  ULEA UR6, UR5, UR4, 0x18 ;  /* 0x0000000405067291 */ /* 0x001fe4000f8ec03f */
[----:B------:R-:W-:-:S04]  /*05b0*/  UIADD3 UR4, -UR7, 0x100000, URZ ;  /* 0x0010000007047890 */ /* 0x000fc8000fffe13f */
[----:B------:R-:W-:Y:S02]  /*05c0*/  USHF.L.U32 UR5, UR4, 0xb, URZ ;  /* 0x0000000b04057899 */ /* 0x000fe4000800063f */
[----:B------:R-:W-:Y:S01]  /*05d0*/  USHF.L.U32 UR4, UR4, 0x1, URZ ;  /* 0x0000000104047899 */ /* 0x000fe2000800063f */
[----:B------:R-:W0:Y:S11]  /*05e0*/  FENCE.VIEW.ASYNC.S ;  /* 0x00000000000073c6 */ /* 0x000e360000000000 */
[----:B0-----:R3:W0:Y:S01]  /*05f0*/  SYNCS.EXCH.64 URZ, [UR6+0x29870], UR4 ;  /* 0x02987004063f75b2 */ /* 0x0016220008000100 */
[----:B------:R3:W0:Y:S01]  /*0600*/  SYNCS.EXCH.64 URZ, [UR6+0x29880], UR4 ;  /* 0x02988004063f75b2 */ /* 0x0006220008000100 */
[----:B------:R3:W0:Y:S01]  /*0610*/  SYNCS.EXCH.64 URZ, [UR6+0x29878], UR4 ;  /* 0x02987804063f75b2 */ /* 0x0006220008000100 */
[----:B------:R3:W0:Y:S02]  /*0620*/  SYNCS.EXCH.64 URZ, [UR6+0x29888], UR4 ;  /* 0x02988804063f75b2 */ /* 0x0006240008000100 */
[----:B---3--:R-:W-:Y:S01]  /*0630*/  NOP ;  /* 0x0000000000007918 */ /* 0x008fe20000000000 */
.L_x_425:
        /* <DEDUP_REMOVED lines=22> */
.L_x_426:
[----:B------:R-:W3:Y:S01]  /*07a0*/  SHFL.IDX PT, R3, R0, RZ, 0x1f ;  /* 0x00001fff00037589 */ /* 0x000ee200000e0000 */
[----:B------:R-:W-:Y:S01]  /*07b0*/  NOP ;  /* 0x0000000000007918 */ /* 0x000fe20000000000 */
[----:B------:R-:W0:Y:S01]  /*07c0*/  S2R R2, SR_CgaCtaId ;  /* 0x0000000000027919 */ /* 0x000e220000008800 */
[----:B---3--:R-:W-:-:S13]  /*07d0*/  ISETP.NE.AND P0, PT, R3, RZ, PT ;  /* 0x000000ff0300720c */ /* 0x008fda0003f05270 */
[----:B0-----:R-:W-:Y:S05]  /*07e0*/  @P0 BRA `(.L_x_427) ;  /* 0x0000000000480947 */ /* 0x001fea0003800000 */
[----:B------:R-:W0:Y:S01]  /*07f0*/  S2UR UR5, SR_CgaCtaId ;  /* 0x00000000000579c3 */ /* 0x000e220000008800 */
        /* <DEDUP_REMOVED lines=12> */
[----:B0-----:R0:W3:Y:S08]  /*08c0*/  SYNCS.EXCH.64 URZ, [UR8+0x298b0], UR4 ;  /* 0x0298b004083f75b2 */ /* 0x0010f00008000100 */
[----:B------:R0:W0:Y:S01]  /*08d0*/  SYNCS.EXCH.64 URZ, [UR8+0x298c0], UR6 ;  /* 0x0298c006083f75b2 */ /* 0x0000220008000100 */
[----:B------:R0:W0:Y:S01]  /*08e0*/  SYNCS.EXCH.64 URZ, [UR8+0x298b8], UR4 ;  /* 0x0298b804083f75b2 */ /* 0x0000220008000100 */
[----:B------:R0:W0:Y:S01]  /*08f0*/  SYNCS.EXCH.64 URZ, [UR8+0x298c8], UR6 ;  /* 0x0298c806083f75b2 */ /* 0x0000220008000100 */
[----:B------:R-:W-:Y:S01]  /*0900*/  NOP ;  /* 0x0000000000007918 */ /* 0x000fe20000000000 */
.L_x_427:
[----:B------:R-:W-:Y:S01]  /*0910*/  PLOP3.LUT P0, PT, PT, PT, UP0, 0x80, 0x0 ;  /* 0x000000000000781c */ /* 0x000fe20003f0f008 */
[----:B------:R-:W-:Y:S01]  /*0920*/  UMOV UR36, 0x1 ;  /* 0x0000000100247882 */ /* 0x000fe20000000000 */
[----:B------:R-:W-:Y:S01]  /*0930*/  NOP ;  /* 0x0000000000007918 */ /* 0x000fe20000000000 */
[----:B------:R-:W-:Y:S01]  /*0940*/  USEL UR36, UR36, 0x2, !UP0 ;  /* 0x0000000224247887 */ /* 0x000fe2000c000000 */
[----:B------:R-:W-:Y:S01]  /*0950*/  BSSY B8, `(.L_x_428) ;  /* 0x000296b000087945 */ /* 0x000fe20003800000 */
[----:B------:R-:W-:Y:S01]  /*0960*/  ULDC.64 UR50, c[0x0][0x208] ;  /* 0x0000820000327ab9 */ /* 0x000fe20000000a00 */
[----:B01234-:R-:W-:Y:S07]  /*0970*/  BAR.SYNC.DEFER_BLOCKING 0x0 ;  /* 0x0000000000007b1d */ /* 0x01ffee0000010000 */
[----:B------:R-:W-:Y:S05]  /*0980*/  @!P0 BRA `(.L_x_429) ;  /* 0x0000021c002c8947 */ /* 0x000fea0003800000 */
.L_x_430:
[----:B------:R-:W-:-:S08]  /*0990*/  NOP ;  /* 0x0000000000007918 */ /* 0x000fd00000000000 */
[----:B------:R-:W0:Y:S02]  /*09a0*/  USETMAXREG.TRY_ALLOC.CTAPOOL UP0, 0xe8 ;  /* 0x000000e8000079c8 */ /* 0x000e240008000600 */
[----:B0-----:R-:W-:-:S13]  /*09b0*/  PLOP3.LUT P0, PT, PT, PT, UP0, 0x80, 0x0 ;  /* 0x000000000000781c */ /* 0x001fda0003f0f008 */
[----:B------:R-:W-:Y:S05]  /*09c0*/  @!P0 BRA `(.L_x_430) ;  /* 0xfffffffc00f08947 */ /* 0x000fea000383ffff */
[----:B------:R-:W2:Y:S01]  /*09d0*/  LDL.LU R0, [R1] ;  /* 0x0000000001007983 */ /* 0x000ea20000300800 */
[----:B------:R-:W0:Y:S01]  /*09e0*/  S2R R2, SR_TID.X ;  /* 0x0000000000027919 */ /* 0x000e220000002100 */
[----:B------:R-:W1:Y:S01]  /*09f0*/  S2UR UR38, SR_CgaCtaId ;  /* 0x00000000002679c3 */ /* 0x000e620000008800 */
[----:B------:R-:W-:Y:S01]  /*0a00*/  UMOV UR4, 0x400 ;  /* 0x0000040000047882 */ /* 0x000fe20000000000 */
[----:B0-----:R-:W-:-:S06]  /*0a10*/  SHF.R.U32.HI R2, RZ, 0x7, R2 ;  /* 0x00000007ff027819 */ /* 0x001fcc0000011602 */
[----:B------:R-:W-:Y:S06]  /*0a20*/  BAR.ARV 0x8, 0x180 ;  /* 0x0206000000007b1d */ /* 0x000fec0000002000 */
[----:B------:R-:W-:-:S13]  /*0a30*/  ISETP.NE.AND P0, PT, R2, 0x1, PT ;  /* 0x000000010200780c */ /* 0x000fda0003f05270 */
[----:B------:R-:W-:Y:S08]  /*0a40*/  @!P0 BAR.ARV 0x9, 0x100 ;  /* 0x0244000000008b1d */ /* 0x000ff00000002000 */
[----:B------:R-:W-:Y:S01]  /*0a50*/  BAR.SYNC.DEFER_BLOCKING 0x5, 0x180 ;  /* 0x0146000000007b1d */ /* 0x000fe20000010000 */
[----:B-1----:R-:W-:-:S06]  /*0a60*/  ULEA UR4, UR38, UR4, 0x18 ;  /* 0x0000000426047291 */ /* 0x002fcc000f8ec03f */
[----:B------:R-:W-:Y:S01]  /*0a70*/  IMAD.U32 R18, RZ, RZ, UR4 ;  /* 0x00000004ff127e24 */ /* 0x000fe2000f8e00ff */
[----:B------:R-:W-:-:S04]  /*0a80*/  ULDC UR4, c[0x0][0xc3c] ;  /* 0x00030f0000047ab9 */ /* 0x000fc80000000800 */
[----:B------:R-:W0:Y:S01]  /*0a90*/  LDS.128 R168, [R18+0x298d0] ;  /* 0x0298d00012a87984 */ /* 0x000e220000000c00 */
[----:B------:R-:W-:Y:S06]  /*0aa0*/  BAR.ARV 0x4, 0x180 ;  /* 0x0106000000007b1d */ /* 0x000fec0000002000 */
[----:B--2---:R-:W-:-:S04]  /*0ab0*/  LOP3.LUT R0, R0, 0xfffffffb, RZ, 0xc0, !PT ;  /* 0xfffffffb00007812 */ /* 0x004fc800078ec0ff */
[----:B------:R-:W-:-:S05]  /*0ac0*/  @P0 LOP3.LUT R0, R0, 0x4, RZ, 0xfc, !PT ;  /* 0x0000000400000812 */ /* 0x000fca00078efcff */
[----:B------:R1:W-:Y:S01]  /*0ad0*/  STL [R1], R0 ;  /* 0x0000000001007387 */ /* 0x0003e20000100800 */
[----:B0-----:R-:W-:-:S13]  /*0ae0*/  ISETP.GE.AND P0, PT, R171, UR4, PT ;  /* 0x00000004ab007c0c */ /* 0x001fda000bf06270 */
[----:B-1----:R-:W-:Y:S05]  /*0af0*/  @P0 BRA `(.L_x_431) ;  /* 0x0000029400400947 */ /* 0x002fea0003800000 */
[----:B------:R-:W0:Y:S01]  /*0b00*/  S2R R0, SR_TID.X ;  /* 0x0000000000007919 */ /* 0x000e220000002100 */
[----:B------:R-:W-:Y:S01]  /*0b10*/  IMAD.MOV.U32 R19, RZ, RZ, -0x2 ;  /* 0xfffffffeff137424 */ /* 0x000fe200078e00ff */
[----:B------:R-:W-:Y:S01]  /*0b20*/  R2UR UR39, R18 ;  /* 0x00000000122772ca */ /* 0x000fe200000e0000 */
[----:B------:R-:W-:Y:S01]  /*0b30*/  IMAD.MOV.U32 R226, RZ, RZ, 0x20 ;  /* 0x00000020ffe27424 */ /* 0x000fe200078e00ff */
[----:B------:R-:W-:Y:S01]  /*0b40*/  ULOP3.LUT UR48, UR36, 0x1, URZ, 0xfc, !UPT ;  /* 0x0000000124307892 */ /* 0x000fe2000f8efc3f */
[----:B------:R-:W-:Y:S01]  /*0b50*/  IMAD.MOV.U32 R199, RZ, RZ, RZ ;  /* 0x000000ffffc77224 */ /* 0x000fe200078e00ff */
[----:B------:R-:W-:Y:S01]  /*0b60*/  UMOV UR37, URZ ;  /* 0x0000003f00257c82 */ /* 0x000fe20008000000 */
[----:B------:R-:W-:Y:S02]  /*0b70*/  IMAD.MOV.U32 R211, RZ, RZ, RZ ;  /* 0x000000ffffd37224 */ /* 0x000fe400078e00ff */
[----:B------:R-:W-:-:S06]  /*0b80*/  IMAD.MOV.U32 R205, RZ, RZ, RZ ;  /* 0x000000ffffcd7224 */ /* 0x000fcc00078e00ff */
[----:B------:R-:W-:Y:S01]  /*0b90*/  UIADD3 UR39, UR39, 0x14400, URZ ;  /* 0x0001440027277890 */ /* 0x000fe2000fffe03f */
[----:B0-----:R-:W-:-:S05]  /*0ba0*/  VIADD R21, R0, 0xffffff80 ;  /* 0xffffff8000157836 */ /* 0x001fca0000000000 */
[----:B------:R-:W-:Y:S02]  /*0bb0*/  SHF.R.S32.HI R0, RZ, 0x1f, R21 ;  /* 0x0000001fff007819 */ /* 0x000fe40000011415 */
[-C--:B------:R-:W-:Y:S02]  /*0bc0*/  LEA.HI R5, R21, R21.reuse, RZ, 0x1 ;  /* 0x0000001515057211 */ /* 0x080fe400078f08ff */
[CC--:B------:R-:W-:Y:S02]  /*0bd0*/  LEA.HI R2, R0.reuse, R21.reuse, RZ, 0x4 ;  /* 0x0000001500027211 */ /* 0x0c0fe400078f20ff */
[----:B------:R-:W-:Y:S02]  /*0be0*/  LEA.HI R3, R0, R21, RZ, 0x5 ;  /* 0x0000001500037211 */ /* 0x000fe400078f28ff */
[----:B------:R-:W-:Y:S02]  /*0bf0*/  SHF.R.S32.HI R217, RZ, 0x4, R2 ;  /* 0x00000004ffd97819 */ /* 0x000fe40000011402 */
[----:B------:R-:W-:-:S02]  /*0c00*/  SHF.L.U32 R4, R3, 0x5, RZ ;  /* 0x0000000503047819 */ /* 0x000fc400000006ff */
[----:B------:R-:W-:Y:S02]  /*0c10*/  LOP3.LUT R3, R2, 0x3fffff0, RZ, 0xc0, !PT ;  /* 0x03fffff002037812 */ /* 0x000fe400078ec0ff */
[----:B------:R-:W-:Y:S02]  /*0c20*/  LEA.HI R6, R0, R21, RZ, 0x2 ;  /* 0x0000001500067211 */ /* 0x000fe400078f10ff */
[----:B------:R-:W-:Y:S01]  /*0c30*/  LEA.HI R2, R2, R217, RZ, 0x1 ;  /* 0x000000d902027211 */ /* 0x000fe200078f08ff */
[----:B------:R-:W-:Y:S01]  /*0c40*/  IMAD.IADD R3, R21, 0x1, -R3 ;  /* 0x0000000115037824 */ /* 0x000fe200078e0a03 */
[----:B------:R-:W-:Y:S02]  /*0c50*/  LOP3.LUT R228, R5, 0xfffffffe, RZ, 0xc0, !PT ;  /* 0xfffffffe05e47812 */ /* 0x000fe400078ec0ff */
[----:B------:R-:W-:Y:S02]  /*0c60*/  LOP3.LUT R4, R4, 0xfffffc00, RZ, 0xc0, !PT ;  /* 0xfffffc0004047812 */ /* 0x000fe400078ec0ff */
[----:B------:R-:W-:Y:S01]  /*0c70*/  SHF.R.S32.HI R7, RZ, 0x2, R6 ;  /* 0x00000002ff077819 */ /* 0x000fe20000011406 */
[----:B------:R-:W-:Y:S01]  /*0c80*/  IMAD.IADD R228, R21, 0x1, -R228 ;  /* 0x0000000115e47824 */ /* 0x000fe200078e0ae4 */
[----:B------:R-:W-:Y:S01]  /*0c90*/  SHF.R.S32.HI R8, RZ, 0x1f, R6 ;  /* 0x0000001fff087819 */ /* 0x000fe20000011406 */
[----:B------:R-:W-:Y:S01]  /*0ca0*/  IMAD R3, R3, 0x40, R4 ;  /* 0x0000004003037824 */ /* 0x000fe200078e0204 */
[----:B------:R-:W-:Y:S01]  /*0cb0*/  LOP3.LUT R2, R2, 0x1ffffffe, RZ, 0xc0, !PT ;  /* 0x1ffffffe02027812 */ /* 0x000fe200078ec0ff */
[----:B------:R-:W-:Y:S01]  /*0cc0*/  IMAD.SHL.U32 R16, R228, 0x10, RZ ;  /* 0x00000010e4107824 */ /* 0x000fe200078e00ff */
[----:B------:R-:W-:-:S02]  /*0cd0*/  LOP3.LUT R6, R6, 0xfffffffc, RZ, 0xc0, !PT ;  /* 0xfffffffc06067812 */ /* 0x000fc400078ec0ff */
[----:B------:R-:W-:Y:S01]  /*0ce0*/  LEA.HI R8, R8, R7, RZ, 0x2 ;  /* 0x0000000708087211 */ /* 0x000fe200078f10ff */
[----:B------:R-:W-:Y:S01]  /*0cf0*/  IMAD.IADD R2, R217, 0x1, -R2 ;  /* 0x00000001d9027824 */ /* 0x000fe200078e0a02 */
[----:B------:R-:W-:Y:S01]  /*0d00*/  SHF.L.U32 R22, R228, 0x3, RZ ;  /* 0x00000003e4167819 */ /* 0x000fe200000006ff */
[----:B------:R-:W-:Y:S01]  /*0d10*/  IMAD.IADD R6, R21, 0x1, -R6 ;  /* 0x0000000115067824 */ /* 0x000fe200078e0a06 */
[----:B------:R-:W-:Y:S01]  /*0d20*/  LOP3.LUT R8, R8, 0xfffffffc, RZ, 0xc0, !PT ;  /* 0xfffffffc08087812 */ /* 0x000fe200078ec0ff */
[----:B------:R-:W-:Y:S01]  /*0d30*/  IMAD R2, R2, 0x8, R3 ;  /* 0x0000000802027824 */ /* 0x000fe200078e0203 */
[--C-:B------:R-:W-:Y:S01]  /*0d40*/  SHF.R.S32.HI R198, RZ, 0x1, R5.reuse ;  /* 0x00000001ffc67819 */ /* 0x100fe20000011405 */
[----:B------:R-:W-:Y:S01]  /*0d50*/  VIADD R202, R22, 0x40 ;  /* 0x0000004016ca7836 */ /* 0x000fe20000000000 */
[----:B------:R-:W-:Y:S01]  /*0d60*/  LEA.HI R4, R6, R6, RZ, 0x1 ;  /* 0x0000000606047211 */ /* 0x000fe200078f08ff */
[----:B------:R-:W-:Y:S01]  /*0d70*/  VIADD R200, R22, 0x20 ;  /* 0x0000002016c87836 */ /* 0x000fe20000000000 */
[----:B------:R-:W-:Y:S01]  /*0d80*/  SHF.R.S32.HI R3, RZ, 0x1f, R5 ;  /* 0x0000001fff037819 */ /* 0x000fe20000011405 */
[----:B------:R-:W-:Y:S01]  /*0d90*/  IMAD.IADD R8, R7, 0x1, -R8 ;  /* 0x0000000107087824 */ /* 0x000fe200078e0a08 */
[----:B------:R0:W-:Y:S01]  /*0da0*/  STL [R1+0x40], R2 ;  /* 0x0000400201007387 */ /* 0x0001e20000100800 */
[----:B------:R-:W-:Y:S01]  /*0db0*/  LOP3.LUT R7, R4, 0x1ffffffe, RZ, 0xc0, !PT ;  /* 0x1ffffffe04077812 */ /* 0x000fe200078ec0ff */
[----:B------:R-:W-:Y:S01]  /*0dc0*/  VIADD R12, R198, 0x80 ;  /* 0x00000080c60c7836 */ /* 0x000fe20000000000 */
[----:B------:R-:W-:Y:S01]  /*0dd0*/  LEA.HI R3, R3, R198, RZ, 0x3 ;  /* 0x000000c603037211 */ /* 0x000fe200078f18ff */
[C---:B------:R-:W-:Y:S01]  /*0de0*/  VIADD R201, R22.reuse, 0x10 ;  /* 0x0000001016c97836 */ /* 0x040fe20000000000 */
[----:B------:R-:W-:Y:S01]  /*0df0*/  IADD3 R4, R22, R202, RZ ;  /* 0x000000ca16047210 */ /* 0x000fe20007ffe0ff */
[----:B------:R-:W-:Y:S01]  /*0e00*/  IMAD.IADD R11, R6, 0x1, -R7 ;  /* 0x00000001060b7824 */ /* 0x000fe200078e0a07 */
[----:B------:R-:W-:Y:S01]  /*0e10*/  IADD3 R9, R22, R200, RZ ;  /* 0x000000c816097210 */ /* 0x000fe20007ffe0ff */
[----:B------:R-:W-:Y:S01]  /*0e20*/  IMAD.SHL.U32 R208, R8, 0x80, RZ ;  /* 0x0000008008d07824 */ /* 0x000fe200078e00ff */
[----:B------:R-:W-:Y:S01]  /*0e30*/  LOP3.LUT R3, R3, 0xfffffff8, RZ, 0xc0, !PT ;  /* 0xfffffff803037812 */ /* 0x000fe200078ec0ff */
[----:B------:R-:W-:Y:S01]  /*0e40*/  VIADD R203, R22, 0x30 ;  /* 0x0000003016cb7836 */ /* 0x000fe20000000000 */
[----:B0-----:R-:W-:Y:S01]  /*0e50*/  LEA.HI R2, R0, R21, RZ, 0x7 ;  /* 0x0000001500027211 */ /* 0x001fe200078f38ff */
[----:B------:R-:W-:Y:S01]  /*0e60*/  VIADD R204, R22, 0x50 ;  /* 0x0000005016cc7836 */ /* 0x000fe20000000000 */
[----:B------:R-:W-:Y:S01]  /*0e70*/  SHF.R.S32.HI R7, RZ, 0x1f, R4 ;  /* 0x0000001fff077819 */ /* 0x000fe20000011404 */
[----:B------:R-:W-:Y:S01]  /*0e80*/  IMAD.IADD R20, R198, 0x1, -R3 ;  /* 0x00000001c6147824 */ /* 0x000fe200078e0a03 */
[----:B------:R-:W-:Y:S01]  /*0e90*/  LOP3.LUT R229, R2, 0xffffff80, RZ, 0xc0, !PT ;  /* 0xffffff8002e57812 */ /* 0x000fe200078ec0ff */
[----:B------:R-:W-:Y:S01]  /*0ea0*/  VIADD R172, R16, 0x60 ;  /* 0x0000006010ac7836 */ /* 0x000fe20000000000 */
[----:B------:R-:W-:Y:S01]  /*0eb0*/  SHF.R.S32.HI R10, RZ, 0x1f, R9 ;  /* 0x0000001fff0a7819 */ /* 0x000fe20000011409 */
[----:B------:R-:W-:Y:S01]  /*0ec0*/  IMAD.SHL.U32 R3, R20, 0x80, RZ ;  /* 0x0000008014037824 */ /* 0x000fe200078e00ff */
[----:B------:R-:W-:Y:S01]  /*0ed0*/  IADD3 R229, R21, -R229, RZ ;  /* 0x800000e515e57210 */ /* 0x000fe20007ffe0ff */
[----:B------:R0:W-:Y:S01]  /*0ee0*/  STL [R1+0x34], R20 ;  /* 0x0000341401007387 */ /* 0x0001e20000100800 */
[CC--:B------:R-:W-:Y:S01]  /*0ef0*/  LEA.HI R13, R7.reuse, R4.reuse, RZ, 0x4 ;  /* 0x00000004070d7211 */ /* 0x0c0fe200078f20ff */
[----:B------:R-:W-:Y:S01]  /*0f00*/  VIADD R175, R16, 0x80 ;  /* 0x0000008010af7836 */ /* 0x000fe20000000000 */
[----:B------:R-:W-:-:S02]  /*0f10*/  LEA.HI R17, R7, R4, RZ, 0x6 ;  /* 0x0000000407117211 */ /* 0x000fc400078f30ff */
[CC--:B------:R-:W-:Y:S02]  /*0f20*/  LEA.HI R173, R10.reuse, R9.reuse, RZ, 0x4 ;  /* 0x000000090aad7211 */ /* 0x0c0fe400078f20ff */
[----:B------:R-:W-:Y:S01]  /*0f30*/  LEA.HI R15, R10, R9, RZ, 0x6 ;  /* 0x000000090a0f7211 */ /* 0x000fe200078f30ff */
[----:B------:R-:W-:Y:S01]  /*0f40*/  IMAD.SHL.U32 R17, R17, 0x80, RZ ;  /* 0x0000008011117824 */ /* 0x000fe200078e00ff */
[----:B------:R-:W-:Y:S02]  /*0f50*/  LEA.HI R14, R12, R12, RZ, 0x1 ;  /* 0x0000000c0c0e7211 */ /* 0x000fe400078f08ff */
[----:B------:R-:W-:Y:S01]  /*0f60*/  SHF.R.S32.HI R4, RZ, 0x1f, R12 ;  /* 0x0000001fff047819 */ /* 0x000fe2000001140c */
[----:B------:R-:W-:Y:S01]  /*0f70*/  IMAD.SHL.U32 R15, R15, 0x80, RZ ;  /* 0x000000800f0f7824 */ /* 0x000fe200078e00ff */
[----:B------:R-:W-:Y:S02]  /*0f80*/  SHF.R.S32.HI R10, RZ, 0x1f, R229 ;  /* 0x0000001fff0a7819 */ /* 0x000fe400000114e5 */
[----:B------:R-:W-:-:S02]  /*0f90*/  LOP3.LUT R6, R14, 0x3fffffe, RZ, 0xc0, !PT ;  /* 0x03fffffe0e067812 */ /* 0x000fc400078ec0ff */
[----:B------:R-:W-:Y:S02]  /*0fa0*/  LEA.HI R7, R4, R12, RZ, 0x3 ;  /* 0x0000000c04077211 */ /* 0x000fe400078f18ff */
[----:B------:R-:W-:Y:S02]  /*0fb0*/  LEA.HI R4, R10, R229, RZ, 0x2 ;  /* 0x000000e50a047211 */ /* 0x000fe400078f10ff */
[----:B------:R-:W-:Y:S01]  /*0fc0*/  IADD3 R213, R12, -R6, RZ ;  /* 0x800000060cd57210 */ /* 0x000fe20007ffe0ff */
[----:B------:R-:W-:Y:S01]  /*0fd0*/  IMAD.SHL.U32 R9, R7, 0x40, RZ ;  /* 0x0000004007097824 */ /* 0x000fe200078e00ff */
[----:B------:R-:W-:Y:S02]  /*0fe0*/  LOP3.LUT R3, R3, 0x380, RZ, 0xc0, !PT ;  /* 0x0000038003037812 */ /* 0x000fe400078ec0ff */
[----:B------:R-:W-:Y:S02]  /*0ff0*/  LOP3.LUT R12, R4, 0x7ffffffc, RZ, 0xc0, !PT ;  /* 0x7ffffffc040c7812 */ /* 0x000fe400078ec0ff */
[----:B------:R-:W-:-:S02]  /*1000*/  SHF.R.S32.HI R7, RZ, 0x2, R4 ;  /* 0x00000002ff077819 */ /* 0x000fc40000011404 */
[----:B------:R-:W-:Y:S01]  /*1010*/  SHF.R.S32.HI R6, RZ, 0x1f, R4 ;  /* 0x0000001fff067819 */ /* 0x000fe20000011404 */
[----:B------:R-:W-:Y:S01]  /*1020*/  IMAD.IADD R12, R229, 0x1, -R12 ;  /* 0x00000001e50c7824 */ /* 0x000fe200078e0a0c */
[----:B------:R-:W-:Y:S02]  /*1030*/  SHF.R.U32.HI R4, RZ, 0x3, R3 ;  /* 0x00000003ff047819 */ /* 0x000fe40000011603 */
[----:B------:R-:W-:Y:S02]  /*1040*/  LOP3.LUT R3, R3, 0x10, R16, 0xf8, !PT ;  /* 0x0000001003037812 */ /* 0x000fe400078ef810 */
[----:B0-----:R-:W-:Y:S02]  /*1050*/  LOP3.LUT R20, R9, 0xfffffe00, RZ, 0xc0, !PT ;  /* 0xfffffe0009147812 */ /* 0x001fe400078ec0ff */
[----:B------:R-:W-:Y:S02]  /*1060*/  LEA.HI R9, R6, R7, RZ, 0x3 ;  /* 0x0000000706097211 */ /* 0x000fe400078f18ff */
[----:B------:R-:W-:Y:S01]  /*1070*/  LOP3.LUT R6, R3, R4, RZ, 0x3c, !PT ;  /* 0x0000000403067212 */ /* 0x000fe200078e3cff */
[----:B------:R-:W-:Y:S01]  /*1080*/  IMAD R3, R12, R19, 0xa0 ;  /* 0x000000a00c037424 */ /* 0x000fe200078e0213 */
[----:B------:R-:W-:Y:S01]  /*1090*/  LEA.HI R0, R0, R21, RZ, 0x3 ;  /* 0x0000001500007211 */ /* 0x000fe200078f18ff */
[----:B------:R-:W-:Y:S01]  /*10a0*/  IMAD R213, R213, 0x40, R20 ;  /* 0x00000040d5d57824 */ /* 0x000fe200078e0214 */
[----:B------:R-:W-:-:S02]  /*10b0*/  LOP3.LUT R4, R9, 0xfffffff8, RZ, 0xc0, !PT ;  /* 0xfffffff809047812 */ /* 0x000fc400078ec0ff */
[----:B------:R0:W-:Y:S01]  /*10c0*/  STL [R1+0x38], R3 ;  /* 0x0000380301007387 */ /* 0x0001e20000100800 */
[----:B------:R-:W-:Y:S02]  /*10d0*/  LEA.HI R10, R10, R229, RZ, 0x5 ;  /* 0x000000e50a0a7211 */ /* 0x000fe400078f28ff */
[----:B------:R-:W-:Y:S02]  /*10e0*/  LOP3.LUT R220, R0, 0xfffffff8, RZ, 0xc0, !PT ;  /* 0xfffffff800dc7812 */ /* 0x000fe400078ec0ff */
[----:B------:R-:W-:Y:S02]  /*10f0*/  IADD3 R7, R7, -R4, RZ ;  /* 0x8000000407077210 */ /* 0x000fe40007ffe0ff */
[----:B------:R-:W-:Y:S02]  /*1100*/  SHF.R.S32.HI R10, RZ, 0x5, R10 ;  /* 0x00000005ff0a7819 */ /* 0x000fe4000001140a */
[----:B------:R-:W-:Y:S02]  /*1110*/  IADD3 R220, R21, -R220, RZ ;  /* 0x800000dc15dc7210 */ /* 0x000fe40007ffe0ff */
[----:B0-----:R-:W-:-:S02]  /*1120*/  SHF.R.S32.HI R3, RZ, 0x7, R2 ;  /* 0x00000007ff037819 */ /* 0x001fc40000011402 */
[----:B------:R-:W-:Y:S01]  /*1130*/  LEA.HI R5, R5, R198, RZ, 0x1 ;  /* 0x000000c605057211 */ /* 0x000fe200078f08ff */
[----:B------:R-:W-:Y:S01]  /*1140*/  IMAD.SHL.U32 R214, R220, 0x8, RZ ;  /* 0x00000008dcd67824 */ /* 0x000fe200078e00ff */
[----:B------:R-:W-:Y:S02]  /*1150*/  LEA.HI R2, R2, R3, RZ, 0x1 ;  /* 0x0000000302027211 */ /* 0x000fe400078f08ff */
[----:B------:R-:W-:Y:S01]  /*1160*/  LEA R7, R10, R7, 0x4 ;  /* 0x000000070a077211 */ /* 0x000fe200078e20ff */
[----:B------:R-:W-:Y:S01]  /*1170*/  VIADD R219, R214, 0x40 ;  /* 0x00000040d6db7836 */ /* 0x000fe20000000000 */
[----:B------:R-:W-:Y:S02]  /*1180*/  LOP3.LUT R2, R2, 0x3fffffe, RZ, 0xc0, !PT ;  /* 0x03fffffe02027812 */ /* 0x000fe400078ec0ff */
[----:B------:R-:W-:Y:S02]  /*1190*/  LOP3.LUT R5, R5, 0x3fffffe, RZ, 0xc0, !PT ;  /* 0x03fffffe05057812 */ /* 0x000fe400078ec0ff */
[----:B------:R-:W-:-:S02]  /*11a0*/  IADD3 R2, R3, -R2, RZ ;  /* 0x8000000203027210 */ /* 0x000fc40007ffe0ff */
[----:B------:R-:W-:Y:S01]  /*11b0*/  SHF.R.S32.HI R227, RZ, 0x3, R0 ;  /* 0x00000003ffe37819 */ /* 0x000fe20000011400 */
[----:B------:R-:W-:Y:S01]  /*11c0*/  IMAD.IADD R4, R198, 0x1, -R5 ;  /* 0x00000001c6047824 */ /* 0x000fe200078e0a05 */
[----:B------:R-:W-:Y:S01]  /*11d0*/  SHF.R.S32.HI R0, RZ, 0x1f, R201 ;  /* 0x0000001fff007819 */ /* 0x000fe200000114c9 */
[----:B------:R-:W-:Y:S01]  /*11e0*/  IMAD R7, R2, 0x40, R7 ;  /* 0x0000004002077824 */ /* 0x000fe200078e0207 */
[----:B------:R-:W-:Y:S01]  /*11f0*/  SHF.R.S32.HI R2, RZ, 0x1f, R214 ;  /* 0x0000001fff027819 */ /* 0x000fe200000114d6 */
[C---:B------:R-:W-:Y:S01]  /*1200*/  IMAD R4, R217.reuse, 0x8, R4 ;  /* 0x00000008d9047824 */ /* 0x040fe200078e0204 */
[----:B------:R-:W-:Y:S01]  /*1210*/  SHF.R.S32.HI R2, RZ, 0x1f, R200 ;  /* 0x0000001fff027819 */ /* 0x000fe200000114c8 */
[----:B------:R-:W-:Y:S01]  /*1220*/  IMAD R217, R217, 0x400, R6 ;  /* 0x00000400d9d97824 */ /* 0x000fe200078e0206 */
[----:B------:R-:W-:Y:S01]  /*1230*/  STL [R1+0x30], R7 ;  /* 0x0000300701007387 */ /* 0x000fe20000100800 */
[----:B------:R-:W-:Y:S01]  /*1240*/  LOP3.LUT R208, R208, 0x180, RZ, 0xc0, !PT ;  /* 0x00000180d0d07812 */ /* 0x000fe200078ec0ff */
[----:B------:R-:W-:Y:S01]  /*1250*/  IMAD.SHL.U32 R210, R4, 0x40, RZ ;  /* 0x0000004004d27824 */ /* 0x000fe200078e00ff */
[----:B------:R-:W-:Y:S01]  /*1260*/  SHF.R.S32.HI R3, RZ, 0x1f, R203 ;  /* 0x0000001fff037819 */ /* 0x000fe200000114cb */
[----:B------:R0:W-:Y:S01]  /*1270*/  STL [R1+0x18], R0 ;  /* 0x0000180001007387 */ /* 0x0001e20000100800 */
[----:B------:R-:W-:-:S02]  /*1280*/  LOP3.LUT R4, R208, 0x30, R173, 0xf8, !PT ;  /* 0x00000030d0047812 */ /* 0x000fc400078ef8ad */
[----:B------:R-:W-:Y:S01]  /*1290*/  SHF.R.U32.HI R209, RZ, 0x3, R208 ;  /* 0x00000003ffd17819 */ /* 0x000fe200000116d0 */
[----:B------:R1:W-:Y:S01]  /*12a0*/  STL [R1+0x14], R2 ;  /* 0x0000140201007387 */ /* 0x0003e20000100800 */
[----:B------:R-:W-:Y:S02]  /*12b0*/  LOP3.LUT P0, RZ, R8, 0x2, RZ, 0xc0, !PT ;  /* 0x0000000208ff7812 */ /* 0x000fe4000780c0ff */
[----:B------:R-:W-:Y:S01]  /*12c0*/  LOP3.LUT R8, R208, 0x30, R13, 0xf8, !PT ;  /* 0x00000030d0087812 */ /* 0x000fe200078ef80d */
[----:B------:R2:W-:Y:S01]  /*12d0*/  STL [R1+0x10], R3 ;  /* 0x0000100301007387 */ /* 0x0005e20000100800 */
[----:B------:R-:W-:Y:S02]  /*12e0*/  LOP3.LUT R15, R15, 0xffffe000, RZ, 0xc0, !PT ;  /* 0xffffe0000f0f7812 */ /* 0x000fe400078ec0ff */
[----:B0-----:R-:W-:Y:S02]  /*12f0*/  SHF.R.S32.HI R0, RZ, 0x1f, R202 ;  /* 0x0000001fff007819 */ /* 0x001fe400000114ca */
[----:B------:R-:W-:-:S02]  /*1300*/  LOP3.LUT R4, R4, R209, RZ, 0x3c, !PT ;  /* 0x000000d104047212 */ /* 0x000fc400078e3cff */
[----:B-1----:R-:W-:Y:S01]  /*1310*/  SHF.R.S32.HI R2, RZ, 0x1f, R204 ;  /* 0x0000001fff027819 */ /* 0x002fe200000114cc */
[----:B------:R0:W-:Y:S01]  /*1320*/  STL [R1+0xc], R0 ;  /* 0x00000c0001007387 */ /* 0x0001e20000100800 */
[----:B------:R-:W-:Y:S02]  /*1330*/  LOP3.LUT R17, R17, 0xffffe000, RZ, 0xc0, !PT ;  /* 0xffffe00011117812 */ /* 0x000fe400078ec0ff */
[----:B------:R-:W-:Y:S01]  /*1340*/  LOP3.LUT R8, R8, R209, RZ, 0x3c, !PT ;  /* 0x000000d108087212 */ /* 0x000fe200078e3cff */
[----:B------:R1:W-:Y:S01]  /*1350*/  STL [R1+0x8], R2 ;  /* 0x0000080201007387 */ /* 0x0003e20000100800 */
[----:B--2---:R-:W-:Y:S02]  /*1360*/  SHF.R.S32.HI R3, RZ, 0x1f, R219 ;  /* 0x0000001fff037819 */ /* 0x004fe400000114db */
[-C--:B------:R-:W-:Y:S02]  /*1370*/  IADD3 R15, R4, R210.reuse, R15 ;  /* 0x000000d2040f7210 */ /* 0x080fe40007ffe00f */
[----:B------:R-:W-:-:S02]  /*1380*/  IADD3 R5, R8, R210, R17 ;  /* 0x000000d208057210 */ /* 0x000fc40007ffe011 */
[C---:B0-----:R-:W-:Y:S02]  /*1390*/  LOP3.LUT R0, R208.reuse, 0x10, R16, 0xf8, !PT ;  /* 0x00000010d0007812 */ /* 0x041fe400078ef810 */
[----:B------:R-:W-:Y:S02]  /*13a0*/  SHF.R.S32.HI R14, RZ, 0x1, R14 ;  /* 0x00000001ff0e7819 */ /* 0x000fe4000001140e */
[----:B-1----:R-:W-:Y:S02]  /*13b0*/  LOP3.LUT R2, R208, 0x30, R16, 0xf8, !PT ;  /* 0x00000030d0027812 */ /* 0x002fe400078ef810 */
[-C--:B------:R-:W-:Y:S02]  /*13c0*/  LOP3.LUT R215, R0, R209.reuse, RZ, 0x3c, !PT ;  /* 0x000000d100d77212 */ /* 0x080fe400078e3cff */
[----:B------:R-:W-:Y:S01]  /*13d0*/  LOP3.LUT R3, R2, R209, RZ, 0x3c, !PT ;  /* 0x000000d102037212 */ /* 0x000fe200078e3cff */
[C---:B------:R-:W-:Y:S01]  /*13e0*/  IMAD.IADD R2, R18.reuse, 0x1, R15 ;  /* 0x0000000112027824 */ /* 0x040fe200078e020f */
[----:B------:R-:W-:Y:S01]  /*13f0*/  IADD3 R0, R18, R5, RZ ;  /* 0x0000000512007210 */ /* 0x000fe20007ffe0ff */
[----:B------:R-:W-:Y:S01]  /*1400*/  IMAD.IADD R215, R210, 0x1, R215 ;  /* 0x00000001d2d77824 */ /* 0x000fe200078e02d7 */
[----:B------:R-:W-:-:S02]  /*1410*/  IADD3 R3, R18, R210, R3 ;  /* 0x000000d212037210 */ /* 0x000fc40007ffe003 */
[----:B------:R-:W-:Y:S02]  /*1420*/  SEL R226, R226, 0xffffffe0, !P0 ;  /* 0xffffffe0e2e27807 */ /* 0x000fe40004000000 */
[----:B------:R-:W-:Y:S01]  /*1430*/  IADD3 R196, R16, 0xa0, RZ ;  /* 0x000000a010c47810 */ /* 0x000fe20007ffe0ff */
[----:B------:R-:W-:Y:S01]  /*1440*/  STL [R1+0x24], R3 ;  /* 0x0000240301007387 */ /* 0x000fe20000100800 */
[----:B------:R-:W-:Y:S01]  /*1450*/  SHF.L.U32 R14, R14, 0x7, RZ ;  /* 0x000000070e0e7819 */ /* 0x000fe200000006ff */
[----:B------:R-:W-:Y:S01]  /*1460*/  IMAD.IADD R216, R226, 0x1, R215 ;  /* 0x00000001e2d87824 */ /* 0x000fe200078e02d7 */
[----:B------:R-:W-:Y:S01]  /*1470*/  MOV R19, RZ ;  /* 0x000000ff00137202 */ /* 0x000fe20000000f00 */
[----:B------:R-:W-:Y:S01]  /*1480*/  STL [R1+0x20], R2 ;  /* 0x0000200201007387 */ /* 0x000fe20000100800 */
[----:B------:R-:W-:Y:S02]  /*1490*/  SHF.R.S32.HI R17, RZ, 0x1f, R16 ;  /* 0x0000001fff117819 */ /* 0x000fe40000011410 */
[----:B------:R-:W-:Y:S01]  /*14a0*/  SHF.R.S32.HI R197, RZ, 0x1f, R172 ;  /* 0x0000001fffc57819 */ /* 0x000fe200000114ac */
[----:B------:R0:W-:Y:S01]  /*14b0*/  STL [R1+0x1c], R0 ;  /* 0x00001c0001007387 */ /* 0x0001e20000100800 */
[----:B------:R-:W-:-:S02]  /*14c0*/  SHF.R.S32.HI R207, RZ, 0x1f, R175 ;  /* 0x0000001fffcf7819 */ /* 0x000fc400000114af */
[----:B------:R-:W-:Y:S02]  /*14d0*/  SHF.R.S32.HI R206, RZ, 0x1f, R196 ;  /* 0x0000001fffce7819 */ /* 0x000fe400000114c4 */
[----:B------:R-:W-:Y:S02]  /*14e0*/  LOP3.LUT R212, R14, 0x180, RZ, 0xc0, !PT ;  /* 0x000001800ed47812 */ /* 0x000fe400078ec0ff */
[----:B------:R-:W-:Y:S02]  /*14f0*/  SHF.R.S32.HI R173, RZ, 0x4, R173 ;  /* 0x00000004ffad7819 */ /* 0x000fe400000114ad */
[----:B------:R-:W-:Y:S01]  /*1500*/  SHF.R.S32.HI R174, RZ, 0x4, R13 ;  /* 0x00000004ffae7819 */ /* 0x000fe2000001140d */
[----:B0-----:R-:W-:Y:S01]  /*1510*/  IMAD R0, R11, 0x8, R7 ;  /* 0x000000080b007824 */ /* 0x001fe200078e0207 */
[----:B------:R-:W-:-:S04]  /*1520*/  IADD3 R226, R226, UR39, R215 ;  /* 0x00000027e2e27c10 */ /* 0x000fc8000fffe0d7 */
[----:B------:R0:W-:Y:S03]  /*1530*/  STL [R1+0x3c], R0 ;  /* 0x00003c0001007387 */ /* 0x0001e60000100800 */
.L_x_630:
[----:B0---4-:R-:W1:Y:S02]  /*1540*/  LDC.64 R2, c[0x0][0xc88] ;  /* 0x00032200ff027b82 */ /* 0x011e640000000a00 */
[----:B-1----:R-:W-:-:S05]  /*1550*/  IMAD.WIDE R2, R171, 0x4, R2 ;  /* 0x00000004ab027825 */ /* 0x002fca00078e0202 */
[----:B--2---:R1:W2:Y:S01]  /*1560*/  LDG.E R218, desc[UR50][R2.64] ;  /* 0x0000003202da7981 */ /* 0x0042a2000c1e1900 */
[----:B------:R-:W-:Y:S05]  /*1570*/  YIELD ;  /* 0x0000000000007946 */ /* 0x000fea0003800000 */
[----:B------:R-:W-:Y:S01]  /*1580*/  ULDC.64 UR4, c[0x0][0xa28] ;  /* 0x00028a0000047ab9 */ /* 0x000fe20000000a00 */
[----:B------:R-:W-:Y:S01]  /*1590*/  ULDC.64 UR8, c[0x0][0xa18] ;  /* 0x0002860000087ab9 */ /* 0x000fe20000000a00 */
[----:B------:R-:W-:Y:S01]  /*15a0*/  ISETP.NE.U32.AND P1, PT, RZ, UR4, PT ;  /* 0x00000004ff007c0c */ /* 0x000fe2000bf25070 */
[----:B------:R-:W-:Y:S01]  /*15b0*/  ULDC.64 UR6, c[0x0][0xa08] ;  /* 0x0002820000067ab9 */ /* 0x000fe20000000a00 */
[----:B-1----:R-:W-:Y:S01]  /*15c0*/  MOV R3, RZ ;  /* 0x000000ff00037202 */ /* 0x002fe20000000f00 */
[----:B------:R-:W-:Y:S01]  /*15d0*/  IMAD.MOV.U32 R27, RZ, RZ, RZ ;  /* 0x000000ffff1b7224 */ /* 0x000fe200078e00ff */
[----:B------:R-:W-:-:S02]  /*15e0*/  ISETP.NE.AND.EX P1, PT, RZ, UR5, PT, P1 ;  /* 0x00000005ff007c0c */ /* 0x000fc4000bf25310 */
[----:B------:R-:W-:-:S04]  /*15f0*/  ISETP.NE.U32.AND P0, PT, RZ, UR6, PT ;  /* 0x00000006ff007c0c */ /* 0x000fc8000bf05070 */
[----:B------:R-:W-:Y:S02]  /*1600*/  ISETP.NE.AND.EX P0, PT, RZ, UR7, PT, P0 ;  /* 0x00000007ff007c0c */ /* 0x000fe4000bf05300 */
[----:B--2---:R-:W-:Y:S01]  /*1610*/  SHF.R.S32.HI R224, RZ, 0x1f, R218 ;  /* 0x0000001fffe07819 */ /* 0x004fe200000114da */
[----:B------:R-:W-:-:S04]  /*1620*/  IMAD.SHL.U32 R222, R218, 0x4, RZ ;  /* 0x00000004dade7824 */ /* 0x000fc800078e00ff */
[C---:B---3--:R-:W-:Y:S02]  /*1630*/  @P1 LEA R4, P2, R218.reuse, UR4, 0x2 ;  /* 0x00000004da041c11 */ /* 0x048fe4000f8410ff */
[C-C-:B------:R-:W-:Y:S02]  /*1640*/  SHF.L.U64.HI R223, R218.reuse, 0x2, R224.reuse ;  /* 0x00000002dadf7819 */ /* 0x140fe400000102e0 */
[----:B------:R-:W-:Y:S02]  /*1650*/  @P1 LEA.HI.X R5, R218, UR5, R224, 0x2, P2 ;  /* 0x00000005da051c11 */ /* 0x000fe400090f14e0 */
[----:B------:R-:W-:Y:S01]  /*1660*/  ISETP.NE.U32.AND P2, PT, RZ, UR8, PT ;  /* 0x00000008ff007c0c */ /* 0x000fe2000bf45070 */
[----:B------:R-:W-:Y:S01]  /*1670*/  ULDC UR4, c[0x0][0x288] ;  /* 0x0000a20000047ab9 */ /* 0x000fe20000000800 */
[----:B------:R-:W-:Y:S01]  /*1680*/  IADD3 R8, P3, R222, UR6, RZ ;  /* 0x00000006de087c10 */ /* 0x000fe2000ff7e0ff */
[----:B------:R1:W5:Y:S01]  /*1690*/  @P1 LDG.E R3, desc[UR50][R4.64] ;  /* 0x0000003204031981 */ /* 0x000362000c1e1900 */
[----:B------:R-:W-:Y:S01]  /*16a0*/  ISETP.NE.AND.EX P2, PT, RZ, UR9, PT, P2 ;  /* 0x00000009ff007c0c */ /* 0x000fe2000bf45320 */
[----:B------:R-:W-:Y:S01]  /*16b0*/  IMAD.U32 R151, RZ, RZ, UR4 ;  /* 0x00000004ff977e24 */ /* 0x000fe2000f8e00ff */
[----:B------:R-:W-:Y:S01]  /*16c0*/  IADD3.X R9, R223, UR7, RZ, P3, !PT ;  /* 0x00000007df097c10 */ /* 0x000fe20009ffe4ff */
[----:B------:R-:W-:-:S04]  /*16d0*/  ULDC.64 UR4, c[0x0][0x418] ;  /* 0x0001060000047ab9 */ /* 0x000fc80000000a00 */
[----:B------:R1:W5:Y:S06]  /*16e0*/  @P0 LDG.E R27, desc[UR50][R8.64] ;  /* 0x00000032081b0981 */ /* 0x00036c000c1e1900 */
[----:B------:R-:W-:-:S04]  /*16f0*/  @P2 IADD3 R6, P1, R222, UR8, RZ ;  /* 0x00000008de062c10 */ /* 0x000fc8000ff3e0ff */
[----:B------:R-:W-:-:S05]  /*1700*/  @P2 IADD3.X R7, R223, UR9, RZ, P1, !PT ;  /* 0x00000009df072c10 */ /* 0x000fca0008ffe4ff */
[----:B------:R1:W5:Y:S01]  /*1710*/  @P2 LDG.E R151, desc[UR50][R6.64] ;  /* 0x0000003206972981 */ /* 0x000362000c1e1900 */
[----:B------:R-:W-:-:S03]  /*1720*/  UISETP.NE.U32.AND UP0, UPT, UR4, URZ, UPT ;  /* 0x0000003f0400728c */ /* 0x000fc6000bf05070 */
[----:B------:R-:W-:Y:S01]  /*1730*/  ULDC UR4, c[0x0][0x424] ;  /* 0x0001090000047ab9 */ /* 0x000fe20000000800 */
[----:B------:R-:W-:-:S03]  /*1740*/  UISETP.NE.AND.EX UP0, UPT, UR5, URZ, UPT, UP0 ;  /* 0x0000003f0500728c */ /* 0x000fc6000bf05300 */
[----:B------:R-:W-:Y:S01]  /*1750*/  ULDC UR5, c[0x0][0x2f0] ;  /* 0x0000bc0000057ab9 */ /* 0x000fe20000000800 */
[----:B------:R-:W-:-:S04]  /*1760*/  USEL UR4, UR4, 0x1, UP0 ;  /* 0x0000000104047887 */ /* 0x000fc80008000000 */
[----:B------:R-:W-:-:S03]  /*1770*/  UIMAD UR4, UR4, UR5, URZ ;  /* 0x00000005040472a4 */ /* 0x000fc6000f8e023f */
[----:B------:R-:W-:Y:S02]  /*1780*/  ULDC UR5, c[0x0][0x348] ;  /* 0x0000d20000057ab9 */ /* 0x000fe40000000800 */
[----:B------:R-:W-:Y:S02]  /*1790*/  IMAD.U32 R2, RZ, RZ, UR5 ;  /* 0x00000005ff027e24 */ /* 0x000fe4000f8e00ff */
[----:B------:R-:W-:Y:S01]  /*17a0*/  IMAD.U32 R26, RZ, RZ, UR4 ;  /* 0x00000004ff1a7e24 */ /* 0x000fe2000f8e00ff */
[----:B------:R-:W-:Y:S01]  /*17b0*/  MOV R24, R218 ;  /* 0x000000da00187202 */ /* 0x000fe20000000f00 */
[----:B-1----:R-:W-:Y:S06]  /*17c0*/  @P2 BRA `(.L_x_432) ;  /* 0x0000000000242947 */ /* 0x002fec0003800000 */
[----:B------:R-:W-:Y:S02]  /*17d0*/  ULDC.64 UR4, c[0x0][0xa00] ;  /* 0x0002800000047ab9 */ /* 0x000fe40000000a00 */
[----:B------:R-:W-:-:S04]  /*17e0*/  ISETP.NE.U32.AND P1, PT, RZ, UR4, PT ;  /* 0x00000004ff007c0c */ /* 0x000fc8000bf25070 */
[----:B------:R-:W-:-:S13]  /*17f0*/  ISETP.NE.AND.EX P1, PT, RZ, UR5, PT, P1 ;  /* 0x00000005ff007c0c */ /* 0x000fda000bf25310 */
[----:B------:R-:W-:Y:S05]  /*1800*/  @!P1 BRA `(.L_x_432) ;  /* 0x0000000000149947 */ /* 0x000fea0003800000 */
[----:B------:R-:W1:Y:S02]  /*1810*/  LDC.64 R4, c[0x0][0xa00] ;  /* 0x00028000ff047b82 */ /* 0x000e640000000a00 */
[----:B-1----:R-:W-:-:S05]  /*1820*/  IMAD.WIDE R4, R24, 0x4, R4 ;  /* 0x0000000418047825 */ /* 0x002fca00078e0204 */
[----:B-----5:R-:W2:Y:S04]  /*1830*/  LDG.E R151, desc[UR50][R4.64] ;  /* 0x0000003204977981 */ /* 0x020ea8000c1e1900 */
[----:B0-----:R-:W2:Y:S02]  /*1840*/  LDG.E R0, desc[UR50][R4.64+0x4] ;  /* 0x0000043204007981 */ /* 0x001ea4000c1e1900 */
[----:B--2---:R-:W-:-:S07]  /*1850*/  IMAD.IADD R151, R0, 0x1, -R151 ;  /* 0x0000000100977824 */ /* 0x004fce00078e0a97 */
.L_x_432:
[----:B------:R-:W-:Y:S01]  /*1860*/  ULDC.64 UR4, c[0x0][0xa20] ;  /* 0x0002880000047ab9 */ /* 0x000fe20000000a00 */
[----:B------:R-:W-:Y:S01]  /*1870*/  IMAD.MOV.U32 R225, RZ, RZ, R169 ;  /* 0x000000ffffe17224 */ /* 0x000fe200078e00a9 */
[----:B------:R-:W-:Y:S02]  /*1880*/  ISETP.NE.U32.AND P1, PT, RZ, UR4, PT ;  /* 0x00000004ff007c0c */ /* 0x000fe4000bf25070 */
[----:B------:R-:W-:Y:S02]  /*1890*/  MOV R221, R170 ;  /* 0x000000aa00dd7202 */ /* 0x000fe40000000f00 */
[----:B------:R-:W-:-:S13]  /*18a0*/  ISETP.NE.AND.EX P1, PT, RZ, UR5, PT, P1 ;  /* 0x00000005ff007c0c */ /* 0x000fda000bf25310 */
[----:B------:R-:W-:Y:S05]  /*18b0*/  @!P1 BRA `(.L_x_433) ;  /* 0x0000000000109947 */ /* 0x000fea0003800000 */
[----:B------:R-:W-:-:S04]  /*18c0*/  IADD3 R4, P0, R222, UR4, RZ ;  /* 0x00000004de047c10 */ /* 0x000fc8000ff1e0ff */
[----:B------:R-:W-:-:S05]  /*18d0*/  IADD3.X R5, R223, UR5, RZ, P0, !PT ;  /* 0x00000005df057c10 */ /* 0x000fca00087fe4ff */
[----:B------:R1:W5:Y:S01]  /*18e0*/  LDG.E R26, desc[UR50][R4.64] ;  /* 0x00000032041a7981 */ /* 0x000362000c1e1900 */
[----:B------:R-:W-:Y:S05]  /*18f0*/  BRA `(.L_x_434) ;  /* 0x0000000000107947 */ /* 0x000fea0003800000 */
.L_x_433:
[----:B------:R-:W-:Y:S05]  /*1900*/  @!P0 BRA `(.L_x_434) ;  /* 0x00000000000c8947 */ /* 0x000fea0003800000 */
[----:B------:R-:W2:Y:S04]  /*1910*/  LDG.E R5, desc[UR50][R8.64] ;  /* 0x0000003208057981 */ /* 0x000ea8000c1e1900 */
[----:B------:R-:W2:Y:S02]  /*1920*/  LDG.E R26, desc[UR50][R8.64+0x4] ;  /* 0x00000432081a7981 */ /* 0x000ea4000c1e1900 */
[----:B--2---:R-:W-:-:S07]  /*1930*/  IMAD.IADD R26, R26, 0x1, -R5 ;  /* 0x000000011a1a7824 */ /* 0x004fce00078e0a05 */
.L_x_434:
[----:B------:R-:W-:Y:S02]  /*1940*/  ULDC.64 UR4, c[0x0][0xa10] ;  /* 0x0002840000047ab9 */ /* 0x000fe40000000a00 */
[----:B------:R-:W-:-:S04]  /*1950*/  ISETP.NE.U32.AND P0, PT, RZ, UR4, PT ;  /* 0x00000004ff007c0c */ /* 0x000fc8000bf05070 */
[----:B------:R-:W-:Y:S01]  /*1960*/  ISETP.NE.AND.EX P0, PT, RZ, UR5, PT, P0 ;  /* 0x00000005ff007c0c */ /* 0x000fe2000bf05300 */
[----:B-----5:R-:W-:Y:S01]  /*1970*/  IMAD.IADD R11, R26, 0x1, -R3 ;  /* 0x000000011a0b7824 */ /* 0x020fe200078e0a03 */
[----:B------:R-:W-:-:S11]  /*1980*/  ULDC.64 UR4, c[0x0][0xa30] ;  /* 0x00028c0000047ab9 */ /* 0x000fd60000000a00 */
[----:B-1----:R-:W1:Y:S02]  /*1990*/  @P0 LDC.64 R4, c[0x0][0xa10] ;  /* 0x00028400ff040b82 */ /* 0x002e640000000a00 */
[----:B-1----:R-:W-:-:S05]  /*19a0*/  @P0 IMAD.WIDE R4, R24, 0x4, R4 ;  /* 0x0000000418040825 */ /* 0x002fca00078e0204 */
[----:B0-----:R-:W2:Y:S04]  /*19b0*/  @P0 LDG.E R0, desc[UR50][R4.64] ;  /* 0x0000003204000981 */ /* 0x001ea8000c1e1900 */
[----:B------:R-:W2:Y:S01]  /*19c0*/  @P0 LDG.E R9, desc[UR50][R4.64+0x4] ;  /* 0x0000043204090981 */ /* 0x000ea2000c1e1900 */
[----:B------:R-:W-:Y:S01]  /*19d0*/  IMAD.MOV R122, RZ, RZ, -R11 ;  /* 0x000000ffff7a7224 */ /* 0x000fe200078e0a0b */
[----:B------:R-:W-:Y:S01]  /*19e0*/  ISETP.NE.U32.AND P1, PT, RZ, UR4, PT ;  /* 0x00000004ff007c0c */ /* 0x000fe2000bf25070 */
[----:B------:R-:W-:-:S03]  /*19f0*/  IMAD.MOV.U32 R136, RZ, RZ, R26 ;  /* 0x000000ffff887224 */ /* 0x000fc600078e001a */
[----:B------:R-:W-:Y:S02]  /*1a00*/  VIMNMX R122, RZ, R122, !PT ;  /* 0x0000007aff7a7248 */ /* 0x000fe40007fe0100 */
[----:B------:R-:W-:-:S13]  /*1a10*/  ISETP.NE.AND.EX P1, PT, RZ, UR5, PT, P1 ;  /* 0x00000005ff007c0c */ /* 0x000fda000bf25310 */
[----:B------:R-:W-:-:S04]  /*1a20*/  @P1 IADD3 R6, P2, R222, UR4, RZ ;  /* 0x00000004de061c10 */ /* 0x000fc8000ff5e0ff */
[----:B------:R-:W-:-:S05]  /*1a30*/  @P1 IADD3.X R7, R223, UR5, RZ, P2, !PT ;  /* 0x00000005df071c10 */ /* 0x000fca00097fe4ff */
[----:B------:R0:W5:Y:S01]  /*1a40*/  @P1 LDG.E R136, desc[UR50][R6.64] ;  /* 0x0000003206881981 */ /* 0x000162000c1e1900 */
[----:B--2---:R-:W-:-:S05]  /*1a50*/  @P0 IADD3 R2, -R0, R9, RZ ;  /* 0x0000000900020210 */ /* 0x004fca0007ffe1ff */
[----:B------:R-:W-:-:S04]  /*1a60*/  IMAD.IADD R152, R11, 0x1, R2 ;  /* 0x000000010b987824 */ /* 0x000fc800078e0202 */
[----:B------:R-:W-:-:S04]  /*1a70*/  VIADD R0, R152, 0x9f ;  /* 0x0000009f98007836 */ /* 0x000fc80000000000 */
[----:B------:R-:W-:-:S05]  /*1a80*/  IMAD.HI R0, R0, 0x66666667, RZ ;  /* 0x6666666700007827 */ /* 0x000fca00078e02ff */
[----:B------:R-:W-:-:S04]  /*1a90*/  SHF.R.U32.HI R3, RZ, 0x1f, R0 ;  /* 0x0000001fff037819 */ /* 0x000fc80000011600 */
[----:B------:R-:W-:-:S05]  /*1aa0*/  LEA.HI.SX32 R154, R0, R3, 0x1a ;  /* 0x00000003009a7211 */ /* 0x000fca00078fd2ff */
[----:B------:R-:W-:-:S05]  /*1ab0*/  IMAD R3, R154, 0xa0, -R11 ;  /* 0x000000a09a037824 */ /* 0x000fca00078e0a0b */
[----:B------:R-:W-:-:S04]  /*1ac0*/  VIMNMX R3, R3, R2, PT ;  /* 0x0000000203037248 */ /* 0x000fc80003fe0100 */
[----:B------:R-:W-:Y:S01]  /*1ad0*/  ISETP.GT.AND P0, PT, R3, R122, PT ;  /* 0x0000007a0300720c */ /* 0x000fe20003f04270 */
[----:B------:R-:W-:-:S05]  /*1ae0*/  IMAD.WIDE.U32 R122, R122, -0x33333333, RZ ;  /* 0xcccccccd7a7a7825 */ /* 0x000fca00078e00ff */
[----:B------:R-:W-:-:S05]  /*1af0*/  SHF.R.U32.HI R122, RZ, 0x7, R123 ;  /* 0x00000007ff7a7819 */ /* 0x000fca000001167b */
[----:B------:R-:W-:Y:S02]  /*1b00*/  IMAD.MOV.U32 R25, RZ, RZ, R122 ;  /* 0x000000ffff197224 */ /* 0x000fe400078e007a */
[----:B------:R-:W-:-:S05]  /*1b10*/  @P0 IADD3 R0, R3, 0x9f, RZ ;  /* 0x0000009f03000810 */ /* 0x000fca0007ffe0ff */
[----:B------:R-:W-:-:S05]  /*1b20*/  @P0 IMAD.HI R0, R0, 0x66666667, RZ ;  /* 0x6666666700000827 */ /* 0x000fca00078e02ff */
[----:B------:R-:W-:-:S04]  /*1b30*/  @P0 SHF.R.U32.HI R3, RZ, 0x1f, R0 ;  /* 0x0000001fff030819 */ /* 0x000fc80000011600 */
[----:B------:R-:W-:Y:S02]  /*1b40*/  @P0 LEA.HI.SX32 R25, R0, R3, 0x1a ;  /* 0x0000000300190211 */ /* 0x000fe400078fd2ff */
[----:B------:R-:W-:Y:S02]  /*1b50*/  PLOP3.LUT P0, PT, PT, PT, PT, 0x80, 0x0 ;  /* 0x000000000000781c */ /* 0x000fe40003f0f070 */
[----:B------:R-:W-:-:S13]  /*1b60*/  ISETP.GT.AND P1, PT, R25, R122, PT ;  /* 0x0000007a1900720c */ /* 0x000fda0003f24270 */
[----:B0-----:R-:W-:Y:S05]  /*1b70*/  @!P1 BRA `(.L_x_435) ;  /* 0x000000e400549947 */ /* 0x001fea0003800000 */
[----:B------:R-:W-:Y:S01]  /*1b80*/  VIADD R0, R18, 0x1a400 ;  /* 0x0001a40012007836 */ /* 0x000fe20000000000 */
[----:B------:R-:W-:Y:S04]  /*1b90*/  BSSY B6, `(.L_x_436) ;  /* 0x0000013000067945 */ /* 0x000fe80003800000 */
[----:B------:R-:W-:-:S13]  /*1ba0*/  LOP3.LUT P0, RZ, R0, 0x1bf, RZ, 0xc0, !PT ;  /* 0x000001bf00ff7812 */ /* 0x000fda000780c0ff */
[----:B------:R-:W-:Y:S05]  /*1bb0*/  @!P0 BRA `(.L_x_437) ;  /* 0x0000000000408947 */ /* 0x000fea0003800000 */
[----:B------:R-:W-:Y:S01]  /*1bc0*/  MOV R0, 0x0 ;  /* 0x0000000000007802 */ /* 0x000fe20000000f00 */
[----:B------:R-:W-:Y:S01]  /*1bd0*/  ULDC.64 UR4, c[0x4][0xc8] ;  /* 0x0100320000047ab9 */ /* 0x000fe20000000a00 */
[----:B------:R-:W-:Y:S01]  /*1be0*/  ULDC.64 UR6, c[0x4][0x30] ;  /* 0x01000c0000067ab9 */ /* 0x000fe20000000a00 */
[----:B------:R-:W-:Y:S01]  /*1bf0*/  IMAD.U32 R4, RZ, RZ, UR4 ;  /* 0x00000004ff047e24 */ /* 0x000fe2000f8e00ff */
[----:B------:R0:W1:Y:S01]  /*1c00*/  LDC.64 R14, c[0x4][R0] ;  /* 0x01000000000e7b82 */ /* 0x0000620000000a00 */
[----:B------:R-:W-:Y:S01]  /*1c10*/  MOV R5, UR5 ;  /* 0x0000000500057c02 */ /* 0x000fe20008000f00 */
        /* <DEDUP_REMOVED lines=9> */
[----:B-1---5:R-:W-:Y:S05]  /*1cb0*/  CALL.ABS.NOINC R14 ;  /* 0x000000000e007343 */ /* 0x022fea0003c00000 */
.L_x_437:
[----:B------:R-:W-:Y:S05]  /*1cc0*/  BSYNC B6 ;  /* 0x0000000000067941 */ /* 0x000fea0003800000 */
.L_x_436:
[----:B------:R-:W-:Y:S01]  /*1cd0*/  IADD3 R0, R18, 0xa400, RZ ;  /* 0x0000a40012007810 */ /* 0x000fe20007ffe0ff */
[----:B------:R-:W-:Y:S03]  /*1ce0*/  BSSY B6, `(.L_x_438) ;  /* 0x0000013000067945 */ /* 0x000fe60003800000 */
[----:B------:R-:W-:-:S13]  /*1cf0*/  LOP3.LUT P0, RZ, R0, 0x3ff, RZ, 0xc0, !PT ;  /* 0x000003ff00ff7812 */ /* 0x000fda000780c0ff */
[----:B------:R-:W-:Y:S05]  /*1d00*/  @!P0 BRA `(.L_x_439) ;  /* 0x0000000000408947 */ /* 0x000fea0003800000 */
        /* <DEDUP_REMOVED lines=9> */
[----:B------:R-:W-:Y:S01]  /*1da0*/  IMAD.U32 R10, RZ, RZ, UR4 ;  /* 0x00000004ff0a7e24 */ /* 0x000fe2000f8e00ff */
[----:B------:R-:W-:Y:S01]  /*1db0*/  MOV R12, 0x1 ;  /* 0x00000001000c7802 */ /* 0x000fe20000000f00 */
[----:B------:R-:W-:-:S02]  /*1dc0*/  IMAD.U32 R11, RZ, RZ, UR5 ;  /* 0x00000005ff0b7e24 */ /* 0x000fc4000f8e00ff */
[----:B------:R-:W-:Y:S02]  /*1dd0*/  IMAD.MOV.U32 R8, RZ, RZ, 0x70 ;  /* 0x00000070ff087424 */ /* 0x000fe400078e00ff */
[----:B0-----:R-:W-:-:S07]  /*1de0*/  IMAD.MOV.U32 R13, RZ, RZ, RZ ;  /* 0x000000ffff0d7224 */ /* 0x001fce00078e00ff */
[----:B------:R-:W-:-:S07]  /*1df0*/  LEPC R20, `(.L_x_439) ;  /* 0x000000001014794e */ /* 0x000fce0000000000 */
[----:B-1---5:R-:W-:Y:S05]  /*1e00*/  CALL.ABS.NOINC R14 ;  /* 0x000000000e007343 */ /* 0x022fea0003c00000 */
.L_x_439:
[----:B------:R-:W-:Y:S05]  /*1e10*/  BSYNC B6 ;  /* 0x0000000000067941 */ /* 0x000fea0003800000 */
.L_x_438:
[----:B------:R-:W2:Y:S01]  /*1e20*/  LDL.LU R10, [R1] ;  /* 0x00000000010a7983 */ /* 0x000ea20000300800 */
[----:B------:R-:W-:Y:S01]  /*1e30*/  ULDC.64 UR4, c[0x0][0x9f8] ;  /* 0x00027e0000047ab9 */ /* 0x000fe20000000a00 */
[----:B------:R-:W0:Y:S01]  /*1e40*/  S2R R20, SR_TID.X ;  /* 0x0000000000147919 */ /* 0x000e220000002100 */
[----:B------:R-:W-:Y:S01]  /*1e50*/  ISETP.NE.U32.AND P0, PT, RZ, UR4, PT ;  /* 0x00000004ff007c0c */ /* 0x000fe2000bf05070 */
[C---:B------:R-:W-:Y:S01]  /*1e60*/  VIADD R0, R16.reuse, 0x20 ;  /* 0x0000002010007836 */ /* 0x040fe20000000000 */
[----:B------:R-:W1:Y:S01]  /*1e70*/  LDC R121, c[0x0][0x3f4] ;  /* 0x0000fd00ff797b82 */ /* 0x000e620000000800 */
[----:B------:R-:W3:Y:S01]  /*1e80*/  LDL R12, [R1+0x34] ;  /* 0x00003400010c7983 */ /* 0x000ee20000100800 */
[----:B------:R-:W-:Y:S01]  /*1e90*/  ISETP.NE.AND.EX P0, PT, RZ, UR5, PT, P0 ;  /* 0x00000005ff007c0c */ /* 0x000fe2000bf05300 */
[----:B------:R-:W-:-:S05]  /*1ea0*/  VIADD R3, R16, 0x40 ;  /* 0x0000004010037836 */ /* 0x000fca0000000000 */
[----:B------:R-:W4:Y:S07]  /*1eb0*/  LDC.64 R100, c[0x0][0x3f8] ;  /* 0x0000fe00ff647b82 */ /* 0x000f2e0000000a00 */
[----:B------:R-:W-:Y:S01]  /*1ec0*/  @P0 IADD3 R4, P1, R222, UR4, RZ ;  /* 0x00000004de040c10 */ /* 0x000fe2000ff3e0ff */
[----:B------:R-:W-:Y:S01]  /*1ed0*/  ULDC UR4, c[0x0][0x320] ;  /* 0x0000c80000047ab9 */ /* 0x000fe20000000800 */
[----:B------:R-:W4:Y:S02]  /*1ee0*/  LDC.64 R94, c[0x0][0x408] ;  /* 0x00010200ff5e7b82 */ /* 0x000f240000000a00 */
[----:B------:R-:W-:-:S05]  /*1ef0*/  @P0 IADD3.X R5, R223, UR5, RZ, P1, !PT ;  /* 0x00000005df050c10 */ /* 0x000fca0008ffe4ff */
[----:B------:R1:W3:Y:S01]  /*1f00*/  @P0 LDG.E R24, desc[UR50][R4.64] ;  /* 0x0000003204180981 */ /* 0x0002e2000c1e1900 */
[----:B0-----:R-:W-:-:S04]  /*1f10*/  SHF.R.U32.HI R20, RZ, 0x7, R20 ;  /* 0x00000007ff147819 */ /* 0x001fc80000011614 */
[----:B------:R-:W-:Y:S02]  /*1f20*/  ISETP.NE.AND P6, PT, R20, 0x1, PT ;  /* 0x000000011400780c */ /* 0x000fe40003fc5270 */
[----:B------:R-:W-:Y:S02]  /*1f30*/  ISETP.GE.AND P2, PT, R16, UR4, PT ;  /* 0x0000000410007c0c */ /* 0x000fe4000bf46270 */
[----:B------:R-:W-:Y:S02]  /*1f40*/  ISETP.GE.AND P3, PT, R0, UR4, PT ;  /* 0x0000000400007c0c */ /* 0x000fe4000bf66270 */
[----:B------:R-:W-:Y:S02]  /*1f50*/  ISETP.GE.AND P0, PT, R3, UR4, PT ;  /* 0x0000000403007c0c */ /* 0x000fe4000bf06270 */
[----:B------:R-:W-:-:S05]  /*1f60*/  ISETP.GE.AND P1, PT, R172, UR4, PT ;  /* 0x00000004ac007c0c */ /* 0x000fca000bf26270 */
[----:B------:R-:W-:Y:S05]  /*1f70*/  @!P6 WARPSYNC.ALL ;  /* 0x000000000000e948 */ /* 0x000fea0003800000 */
[----:B------:R-:W-:Y:S02]  /*1f80*/  ULDC UR4, c[0x0][0x2f4] ;  /* 0x0000bd0000047ab9 */ /* 0x000fe40000000800 */
[----:B------:R-:W-:Y:S02]  /*1f90*/  ISETP.GE.AND P5, PT, R0, UR4, PT ;  /* 0x0000000400007c0c */ /* 0x000fe4000bfa6270 */
[----:B------:R-:W-:Y:S02]  /*1fa0*/  ISETP.GE.AND P4, PT, R16, UR4, PT ;  /* 0x0000000410007c0c */ /* 0x000fe4000bf86270 */
[----:B-1----:R-:W-:-:S02]  /*1fb0*/  SEL R5, RZ, 0xffffffff, P5 ;  /* 0xffffffffff057807 */ /* 0x002fc40002800000 */
[----:B------:R-:W-:Y:S02]  /*1fc0*/  SEL R4, RZ, 0x1, P4 ;  /* 0x00000001ff047807 */ /* 0x000fe40002000000 */
[----:B------:R-:W-:-:S04]  /*1fd0*/  SHF.L.U32 R5, R5, 0x1, RZ ;  /* 0x0000000105057819 */ /* 0x000fc800000006ff */
[----:B------:R-:W-:Y:S02]  /*1fe0*/  LOP3.LUT R6, R5, 0x2, R4, 0xe2, !PT ;  /* 0x0000000205067812 */ /* 0x000fe400078ee204 */
[----:B------:R-:W-:Y:S02]  /*1ff0*/  SEL R5, RZ, 0xffffffff, P3 ;  /* 0xffffffffff057807 */ /* 0x000fe40001800000 */
[----:B------:R-:W-:Y:S02]  /*2000*/  ISETP.GE.AND P3, PT, R3, UR4, PT ;  /* 0x0000000403007c0c */ /* 0x000fe4000bf66270 */
[----:B------:R-:W-:Y:S01]  /*2010*/  ISETP.GE.AND P4, PT, R172, UR4, PT ;  /* 0x00000004ac007c0c */ /* 0x000fe2000bf86270 */
[----:B------:R-:W-:Y:S01]  /*2020*/  IMAD.SHL.U32 R9, R5, 0x2, RZ ;  /* 0x0000000205097824 */ /* 0x000fe200078e00ff */
[----:B------:R-:W-:Y:S02]  /*2030*/  SHF.R.S32.HI R11, RZ, 0x1f, R198 ;  /* 0x0000001fff0b7819 */ /* 0x000fe400000114c6 */
[----:B------:R-:W-:-:S02]  /*2040*/  SEL R5, RZ, 0x4, P3 ;  /* 0x00000004ff057807 */ /* 0x000fc40001800000 */
[----:B------:R-:W-:Y:S02]  /*2050*/  SEL R7, RZ, 0x8, P4 ;  /* 0x00000008ff077807 */ /* 0x000fe40002000000 */
[----:B------:R-:W-:Y:S02]  /*2060*/  SEL R4, RZ, 0x1, P2 ;  /* 0x00000001ff047807 */ /* 0x000fe40001000000 */
[----:B------:R-:W-:Y:S01]  /*2070*/  ISETP.GE.AND P5, PT, R3, R121, PT ;  /* 0x000000790300720c */ /* 0x000fe20003fa6270 */
[----:B----4-:R-:W-:Y:S01]  /*2080*/  IMAD R8, R11, R100, RZ ;  /* 0x000000640b087224 */ /* 0x010fe200078e02ff */
[----:B------:R-:W-:Y:S02]  /*2090*/  LOP3.LUT R7, R7, R6, R5, 0xfe, !PT ;  /* 0x0000000607077212 */ /* 0x000fe400078efe05 */
[----:B------:R-:W-:Y:S02]  /*20a0*/  LOP3.LUT R4, R9, 0x2, R4, 0xe2, !PT ;  /* 0x0000000209047812 */ /* 0x000fe400078ee204 */
[----:B------:R-:W-:-:S02]  /*20b0*/  ISETP.GE.AND P2, PT, R175, UR4, PT ;  /* 0x00000004af007c0c */ /* 0x000fc4000bf46270 */
[----:B------:R-:W-:Y:S02]  /*20c0*/  SEL R5, RZ, 0x4, P0 ;  /* 0x00000004ff057807 */ /* 0x000fe40000000000 */
[----:B------:R-:W-:Y:S02]  /*20d0*/  SEL R6, RZ, 0x8, P1 ;  /* 0x00000008ff067807 */ /* 0x000fe40000800000 */
[----:B------:R-:W-:Y:S01]  /*20e0*/  ISETP.GE.AND P0, PT, R16, R121, PT ;  /* 0x000000791000720c */ /* 0x000fe20003f06270 */
[----:B------:R-:W-:Y:S01]  /*20f0*/  IMAD R13, R198, R101, R8 ;  /* 0x00000065c60d7224 */ /* 0x000fe200078e0208 */
[----:B------:R-:W-:Y:S02]  /*2100*/  SEL R8, RZ, 0x10, P2 ;  /* 0x00000010ff087807 */ /* 0x000fe40001000000 */
[----:B------:R-:W-:Y:S02]  /*2110*/  LOP3.LUT R9, R6, R4, R5, 0xfe, !PT ;  /* 0x0000000406097212 */ /* 0x000fe400078efe05 */
[----:B------:R-:W-:-:S02]  /*2120*/  ISETP.GE.AND P3, PT, R0, R121, PT ;  /* 0x000000790000720c */ /* 0x000fc40003f66270 */
[----:B------:R-:W-:Y:S02]  /*2130*/  SEL R5, R121, RZ, P0 ;  /* 0x000000ff79057207 */ /* 0x000fe40000000000 */
[----:B------:R-:W-:Y:S02]  /*2140*/  LOP3.LUT R28, R7, R8, RZ, 0xfc, !PT ;  /* 0x00000008071c7212 */ /* 0x000fe400078efcff */
[----:B------:R-:W-:Y:S01]  /*2150*/  SEL R7, R121, RZ, P3 ;  /* 0x000000ff79077207 */ /* 0x000fe20001800000 */
[----:B------:R-:W-:Y:S01]  /*2160*/  IMAD.IADD R5, R16, 0x1, R5 ;  /* 0x0000000110057824 */ /* 0x000fe200078e0205 */
[--C-:B------:R-:W-:Y:S01]  /*2170*/  SHF.R.S32.HI R23, RZ, 0x1f, R22.reuse ;  /* 0x0000001fff177819 */ /* 0x100fe20000011416 */
[-C--:B------:R-:W-:Y:S01]  /*2180*/  IMAD R11, R11, R94.reuse, RZ ;  /* 0x0000005e0b0b7224 */ /* 0x080fe200078e02ff */
[----:B------:R-:W-:Y:S02]  /*2190*/  SEL R6, R121, RZ, P5 ;  /* 0x000000ff79067207 */ /* 0x000fe40002800000 */
[----:B------:R-:W-:Y:S01]  /*21a0*/  IADD3 R7, R0, R7, RZ ;  /* 0x0000000700077210 */ /* 0x000fe20007ffe0ff */
[----:B------:R-:W-:Y:S01]  /*21b0*/  IMAD.WIDE.U32 R98, R198, R94, R22 ;  /* 0x0000005ec6627225 */ /* 0x000fe200078e0016 */
[----:B------:R-:W-:-:S03]  /*21c0*/  SHF.R.S32.HI R4, RZ, 0x1f, R5 ;  /* 0x0000001fff047819 */ /* 0x000fc60000011405 */
[C---:B------:R-:W-:Y:S02]  /*21d0*/  IMAD R11, R198.reuse, R95, R11 ;  /* 0x0000005fc60b7224 */ /* 0x040fe400078e020b */
[----:B------:R-:W-:Y:S01]  /*21e0*/  IMAD.WIDE.U32 R96, R198, R94, R16 ;  /* 0x0000005ec6607225 */ /* 0x000fe200078e0010 */
[CC--:B------:R-:W-:Y:S02]  /*21f0*/  LEA.HI R21, R4.reuse, R5.reuse, RZ, 0x4 ;  /* 0x0000000504157211 */ /* 0x0c0fe400078f20ff */
[----:B------:R-:W-:Y:S01]  /*2200*/  LEA.HI R5, R4, R5, RZ, 0x6 ;  /* 0x0000000504057211 */ /* 0x000fe200078f30ff */
[----:B------:R-:W-:Y:S02]  /*2210*/  IMAD.IADD R99, R99, 0x1, R11 ;  /* 0x0000000163637824 */ /* 0x000fe400078e020b */
[----:B------:R-:W-:Y:S01]  /*2220*/  IMAD.IADD R97, R11, 0x1, R97 ;  /* 0x000000010b617824 */ /* 0x000fe200078e0261 */
[----:B------:R-:W-:Y:S01]  /*2230*/  SHF.R.S32.HI R5, RZ, 0x6, R5 ;  /* 0x00000006ff057819 */ /* 0x000fe20000011405 */
[----:B------:R-:W-:-:S04]  /*2240*/  IMAD.WIDE.U32 R102, R198, R100, R16 ;  /* 0x00000064c6667225 */ /* 0x000fc800078e0010 */
[----:B------:R-:W-:Y:S01]  /*2250*/  IMAD.WIDE.U32 R104, R198, R100, R22 ;  /* 0x00000064c6687225 */ /* 0x000fe200078e0016 */
[----:B------:R-:W-:-:S03]  /*2260*/  IADD3 R103, R13, R103, RZ ;  /* 0x000000670d677210 */ /* 0x000fc60007ffe0ff */
[C---:B------:R-:W-:Y:S02]  /*2270*/  IMAD R135, R5.reuse, 0x2800, R210 ;  /* 0x0000280005877824 */ /* 0x040fe400078e02d2 */
[----:B------:R-:W-:Y:S01]  /*2280*/  IMAD R133, R5, 0x2800, R213 ;  /* 0x0000280005857824 */ /* 0x000fe200078e02d5 */
[----:B------:R-:W-:Y:S01]  /*2290*/  SHF.R.U32.HI R4, RZ, 0x3, R212 ;  /* 0x00000003ff047819 */ /* 0x000fe200000116d4 */
[----:B------:R-:W-:Y:S01]  /*22a0*/  IMAD.IADD R105, R105, 0x1, R13 ;  /* 0x0000000169697824 */ /* 0x000fe200078e020d */
[----:B------:R-:W-:Y:S01]  /*22b0*/  LOP3.LUT R13, R212, 0x30, R21, 0xf8, !PT ;  /* 0x00000030d40d7812 */ /* 0x000fe200078ef815 */
[----:B------:R-:W-:Y:S02]  /*22c0*/  IMAD.IADD R126, R27, 0x1, R26 ;  /* 0x000000011b7e7824 */ /* 0x000fe400078e021a */
[----:B------:R-:W-:Y:S02]  /*22d0*/  IMAD.MOV.U32 R123, RZ, RZ, 0x20 ;  /* 0x00000020ff7b7424 */ /* 0x000fe400078e00ff */
[----:B------:R-:W-:Y:S01]  /*22e0*/  IMAD.MOV.U32 R124, RZ, RZ, 0x40 ;  /* 0x00000040ff7c7424 */ /* 0x000fe200078e00ff */
[C---:B------:R-:W-:Y:S01]  /*22f0*/  SHF.L.U64.HI R109, R94.reuse, 0x7, R95 ;  /* 0x000000075e6d7819 */ /* 0x040fe2000001025f */
[----:B------:R-:W-:Y:S01]  /*2300*/  IMAD.SHL.U32 R110, R94, 0x80, RZ ;  /* 0x000000805e6e7824 */ /* 0x000fe200078e00ff */
[----:B------:R-:W-:Y:S01]  /*2310*/  SHF.L.U64.HI R107, R100, 0x7, R101 ;  /* 0x00000007646b7819 */ /* 0x000fe20000010265 */
[----:B-----5:R-:W-:Y:S01]  /*2320*/  IMAD.WIDE.U32 R98, R136, R94, R98 ;  /* 0x0000005e88627225 */ /* 0x020fe200078e0062 */
[----:B------:R-:W-:-:S03]  /*2330*/  SHF.L.U32 R108, R100, 0x7, RZ ;  /* 0x00000007646c7819 */ /* 0x000fc600000006ff */
[----:B------:R-:W-:Y:S01]  /*2340*/  IMAD.WIDE.U32 R96, R136, R94, R96 ;  /* 0x0000005e88607225 */ /* 0x000fe200078e0060 */
[----:B------:R-:W-:-:S03]  /*2350*/  SHF.R.S32.HI R117, RZ, 0x4, R21 ;  /* 0x00000004ff757819 */ /* 0x000fc60000011415 */
[----:B------:R-:W-:Y:S02]  /*2360*/  IMAD R127, R101, 0xa0, RZ ;  /* 0x000000a0657f7824 */ /* 0x000fe400078e02ff */
[----:B------:R-:W-:-:S04]  /*2370*/  IMAD.WIDE.U32 R104, R136, R100, R104 ;  /* 0x0000006488687225 */ /* 0x000fc800078e0068 */
[----:B------:R-:W-:Y:S01]  /*2380*/  IMAD.WIDE.U32 R102, R136, R100, R102 ;  /* 0x0000006488667225 */ /* 0x000fe200078e0066 */
[----:B------:R-:W-:-:S03]  /*2390*/  LEA R114, R228, R198, 0x7 ;  /* 0x000000c6e4727211 */ /* 0x000fc600078e38ff */
[----:B------:R-:W-:Y:S02]  /*23a0*/  VIADD R153, R20, 0x8 ;  /* 0x0000000814997836 */ /* 0x000fe40000000000 */
[----:B------:R-:W-:Y:S01]  /*23b0*/  IMAD.SHL.U32 R121, R121, 0x2, RZ ;  /* 0x0000000279797824 */ /* 0x000fe200078e00ff */
[----:B--2---:R-:W-:-:S04]  /*23c0*/  LOP3.LUT R10, R10, 0xfffffffe, RZ, 0xc0, !PT ;  /* 0xfffffffe0a0a7812 */ /* 0x004fc800078ec0ff */
[----:B------:R-:W-:-:S05]  /*23d0*/  @P5 LOP3.LUT R10, R10, 0x1, RZ, 0xfc, !PT ;  /* 0x000000010a0a5812 */ /* 0x000fca00078efcff */
[----:B------:R0:W-:Y:S02]  /*23e0*/  STL [R1], R10 ;  /* 0x0000000a01007387 */ /* 0x0001e40000100800 */
[----:B0-----:R-:W-:Y:S01]  /*23f0*/  IMAD.IADD R10, R3, 0x1, R6 ;  /* 0x00000001030a7824 */ /* 0x001fe200078e0206 */
[----:B------:R-:W-:-:S04]  /*2400*/  SHF.R.S32.HI R6, RZ, 0x1f, R7 ;  /* 0x0000001fff067819 */ /* 0x000fc80000011407 */
[CC--:B------:R-:W-:Y:S02]  /*2410*/  LEA.HI R11, R6.reuse, R7.reuse, RZ, 0x4 ;  /* 0x00000007060b7211 */ /* 0x0c0fe400078f20ff */
[----:B------:R-:W-:Y:S02]  /*2420*/  LEA.HI R6, R6, R7, RZ, 0x6 ;  /* 0x0000000706067211 */ /* 0x000fe400078f30ff */
[C---:B------:R-:W-:Y:S02]  /*2430*/  LOP3.LUT R8, R208.reuse, 0x30, R11, 0xf8, !PT ;  /* 0x00000030d0087812 */ /* 0x040fe400078ef80b */
[----:B------:R-:W-:Y:S02]  /*2440*/  SHF.R.S32.HI R7, RZ, 0x6, R6 ;  /* 0x00000006ff077819 */ /* 0x000fe40000011406 */
[----:B------:R-:W-:Y:S02]  /*2450*/  LOP3.LUT R6, R208, 0x30, R21, 0xf8, !PT ;  /* 0x00000030d0067812 */ /* 0x000fe400078ef815 */
[----:B------:R-:W-:Y:S01]  /*2460*/  SHF.R.S32.HI R15, RZ, 0x1f, R10 ;  /* 0x0000001fff0f7819 */ /* 0x000fe2000001140a */
[----:B------:R-:W-:Y:S01]  /*2470*/  IMAD R134, R7, 0x2800, R210 ;  /* 0x0000280007867824 */ /* 0x000fe200078e02d2 */
[----:B------:R-:W-:-:S02]  /*2480*/  LOP3.LUT R5, R8, R209, RZ, 0x3c, !PT ;  /* 0x000000d108057212 */ /* 0x000fc400078e3cff */
[----:B------:R-:W-:Y:S02]  /*2490*/  LOP3.LUT R6, R6, R209, RZ, 0x3c, !PT ;  /* 0x000000d106067212 */ /* 0x000fe400078e3cff */
[CC--:B------:R-:W-:Y:S01]  /*24a0*/  LEA.HI R27, R15.reuse, R10.reuse, RZ, 0x4 ;  /* 0x0000000a0f1b7211 */ /* 0x0c0fe200078f20ff */
[----:B------:R-:W-:Y:S01]  /*24b0*/  IMAD.IADD R134, R134, 0x1, R5 ;  /* 0x0000000186867824 */ /* 0x000fe200078e0205 */
[----:B------:R-:W-:Y:S01]  /*24c0*/  LEA.HI R10, R15, R10, RZ, 0x6 ;  /* 0x0000000a0f0a7211 */ /* 0x000fe200078f30ff */
[----:B------:R-:W-:Y:S01]  /*24d0*/  IMAD.IADD R135, R135, 0x1, R6 ;  /* 0x0000000187877824 */ /* 0x000fe200078e0206 */
[----:B------:R-:W-:Y:S02]  /*24e0*/  LOP3.LUT R8, R13, R4, RZ, 0x3c, !PT ;  /* 0x000000040d087212 */ /* 0x000fe400078e3cff */
[----:B------:R-:W-:Y:S02]  /*24f0*/  LOP3.LUT R5, R212, 0x30, R11, 0xf8, !PT ;  /* 0x00000030d4057812 */ /* 0x000fe400078ef80b */
[----:B---3--:R-:W-:-:S02]  /*2500*/  R2P PR, R12, 0x6 ;  /* 0x000000060c007804 */ /* 0x008fc40000000000 */
[----:B------:R-:W-:Y:S02]  /*2510*/  SHF.R.S32.HI R15, RZ, 0x1f, R136 ;  /* 0x0000001fff0f7819 */ /* 0x000fe40000011488 */
[--C-:B------:R-:W-:Y:S02]  /*2520*/  LOP3.LUT R6, R208, 0x30, R27.reuse, 0xf8, !PT ;  /* 0x00000030d0067812 */ /* 0x100fe400078ef81b */
[----:B------:R-:W-:Y:S02]  /*2530*/  SHF.R.S32.HI R10, RZ, 0x6, R10 ;  /* 0x00000006ff0a7819 */ /* 0x000fe4000001140a */
[----:B------:R-:W-:Y:S02]  /*2540*/  LOP3.LUT R13, R212, 0x30, R27, 0xf8, !PT ;  /* 0x00000030d40d7812 */ /* 0x000fe400078ef81b */
[----:B------:R-:W-:Y:S02]  /*2550*/  IADD3 R133, R133, R8, RZ ;  /* 0x0000000885857210 */ /* 0x000fe40007ffe0ff */
[----:B------:R-:W-:-:S02]  /*2560*/  LOP3.LUT R8, R5, R4, RZ, 0x3c, !PT ;  /* 0x0000000405087212 */ /* 0x000fc400078e3cff */
[----:B------:R-:W-:Y:S01]  /*2570*/  LOP3.LUT R5, R6, R209, RZ, 0x3c, !PT ;  /* 0x000000d106057212 */ /* 0x000fe200078e3cff */
[----:B------:R-:W-:Y:S01]  /*2580*/  IMAD R6, R15, R100, RZ ;  /* 0x000000640f067224 */ /* 0x000fe200078e02ff */
[----:B------:R-:W-:Y:S01]  /*2590*/  SEL R123, R123, 0xffffffe0, !P1 ;  /* 0xffffffe07b7b7807 */ /* 0x000fe20004800000 */
[--C-:B------:R-:W-:Y:S01]  /*25a0*/  IMAD R130, R10, 0x2800, R213.reuse ;  /* 0x000028000a827824 */ /* 0x100fe200078e02d5 */
[----:B------:R-:W-:Y:S01]  /*25b0*/  LOP3.LUT R13, R13, R4, RZ, 0x3c, !PT ;  /* 0x000000040d0d7212 */ /* 0x000fe200078e3cff */
[----:B------:R-:W-:Y:S01]  /*25c0*/  IMAD R15, R15, R94, RZ ;  /* 0x0000005e0f0f7224 */ /* 0x000fe200078e02ff */
[----:B------:R-:W-:Y:S01]  /*25d0*/  ISETP.GE.AND P1, PT, R196, UR4, PT ;  /* 0x00000004c4007c0c */ /* 0x000fe2000bf26270 */
[----:B------:R-:W-:Y:S01]  /*25e0*/  IMAD R131, R7, 0x2800, R213 ;  /* 0x0000280007837824 */ /* 0x000fe200078e02d5 */
[----:B------:R-:W-:Y:S02]  /*25f0*/  SHF.R.S32.HI R116, RZ, 0x4, R11 ;  /* 0x00000004ff747819 */ /* 0x000fe4000001140b */
[----:B------:R-:W-:Y:S01]  /*2600*/  LOP3.LUT R26, R11, 0xfffffff0, RZ, 0xc0, !PT ;  /* 0xfffffff00b1a7812 */ /* 0x000fe200078ec0ff */
[----:B------:R-:W-:Y:S01]  /*2610*/  IMAD.IADD R130, R130, 0x1, R13 ;  /* 0x0000000182827824 */ /* 0x000fe200078e020d */
[----:B------:R-:W-:Y:S01]  /*2620*/  SEL R11, RZ, 0x20, P1 ;  /* 0x00000020ff0b7807 */ /* 0x000fe20000800000 */
[----:B------:R-:W-:-:S02]  /*2630*/  IMAD R7, R95, 0xa0, RZ ;  /* 0x000000a05f077824 */ /* 0x000fc400078e02ff */
[----:B------:R-:W-:Y:S01]  /*2640*/  IMAD R15, R136, R95, R15 ;  /* 0x0000005f880f7224 */ /* 0x000fe200078e020f */
[----:B------:R-:W-:Y:S01]  /*2650*/  SEL R124, R124, 0xffffffc0, !P2 ;  /* 0xffffffc07c7c7807 */ /* 0x000fe20005000000 */
[----:B------:R-:W-:Y:S01]  /*2660*/  IMAD R13, R136, R101, R6 ;  /* 0x00000065880d7224 */ /* 0x000fe200078e0206 */
[----:B------:R-:W-:Y:S01]  /*2670*/  SHF.R.S32.HI R115, RZ, 0x4, R27 ;  /* 0x00000004ff737819 */ /* 0x000fe2000001141b */
[----:B------:R-:W-:Y:S01]  /*2680*/  IMAD.WIDE.U32 R94, R94, 0xa0, RZ ;  /* 0x000000a05e5e7825 */ /* 0x000fe200078e00ff */
[----:B------:R-:W-:Y:S02]  /*2690*/  LOP3.LUT R21, R21, 0xfffffff0, RZ, 0xc0, !PT ;  /* 0xfffffff015157812 */ /* 0x000fe400078ec0ff */
[----:B------:R-:W-:Y:S01]  /*26a0*/  LOP3.LUT R27, R27, 0xfffffff0, RZ, 0xc0, !PT ;  /* 0xfffffff01b1b7812 */ /* 0x000fe200078ec0ff */
[----:B------:R-:W-:Y:S01]  /*26b0*/  IMAD R132, R10, 0x2800, R210 ;  /* 0x000028000a847824 */ /* 0x000fe200078e02d2 */
[----:B------:R-:W-:Y:S01]  /*26c0*/  LOP3.LUT R11, R28, R11, RZ, 0xfc, !PT ;  /* 0x0000000b1c0b7212 */ /* 0x000fe200078efcff */
[----:B------:R-:W-:Y:S01]  /*26d0*/  IMAD.WIDE.U32 R100, R100, 0xa0, RZ ;  /* 0x000000a064647825 */ /* 0x000fe200078e00ff */
[----:B------:R-:W-:-:S03]  /*26e0*/  LOP3.LUT R6, R9, 0x1, RZ, 0xc0, !PT ;  /* 0x0000000109067812 */ /* 0x000fc600078ec0ff */
[----:B------:R-:W-:Y:S01]  /*26f0*/  IMAD.IADD R131, R131, 0x1, R8 ;  /* 0x0000000183837824 */ /* 0x000fe200078e0208 */
[----:B------:R-:W-:Y:S01]  /*2700*/  LOP3.LUT R8, R9, 0x4, RZ, 0xc0, !PT ;  /* 0x0000000409087812 */ /* 0x000fe200078ec0ff */
[----:B------:R-:W-:Y:S01]  /*2710*/  IMAD.IADD R128, R95, 0x1, R7 ;  /* 0x000000015f807824 */ /* 0x000fe200078e0207 */
[----:B------:R-:W-:Y:S01]  /*2720*/  LOP3.LUT R7, R9, 0x2, RZ, 0xc0, !PT ;  /* 0x0000000209077812 */ /* 0x000fe200078ec0ff */
[----:B------:R-:W-:Y:S01]  /*2730*/  IMAD.IADD R132, R132, 0x1, R5 ;  /* 0x0000000184847824 */ /* 0x000fe200078e0205 */
[----:B------:R-:W-:Y:S01]  /*2740*/  SHF.R.S32.HI R5, RZ, 0x1f, R170 ;  /* 0x0000001fff057819 */ /* 0x000fe200000114aa */
[----:B------:R-:W-:Y:S01]  /*2750*/  IMAD.IADD R129, R124, 0x1, R123 ;  /* 0x000000017c817824 */ /* 0x000fe200078e027b */
[----:B------:R-:W-:Y:S01]  /*2760*/  IADD3 R127, R101, R127, RZ ;  /* 0x0000007f657f7210 */ /* 0x000fe20007ffe0ff */
[----:B------:R-:W-:Y:S01]  /*2770*/  IMAD.IADD R106, R105, 0x1, R13 ;  /* 0x00000001696a7824 */ /* 0x000fe200078e020d */
[----:B------:R-:W-:Y:S01]  /*2780*/  LOP3.LUT R9, R9, 0x8, RZ, 0xc0, !PT ;  /* 0x0000000809097812 */ /* 0x000fe200078ec0ff */
[----:B------:R-:W-:Y:S01]  /*2790*/  IMAD.IADD R10, R13, 0x1, R103 ;  /* 0x000000010d0a7824 */ /* 0x000fe200078e0267 */
[----:B------:R-:W-:Y:S01]  /*27a0*/  IADD3 R93, R99, R15, RZ ;  /* 0x0000000f635d7210 */ /* 0x000fe20007ffe0ff */
[----:B------:R-:W-:Y:S01]  /*27b0*/  IMAD.IADD R20, R15, 0x1, R97 ;  /* 0x000000010f147824 */ /* 0x000fe200078e0261 */
[----:B------:R-:W-:-:S02]  /*27c0*/  SHF.R.S32.HI R125, RZ, 0x1f, R24 ;  /* 0x0000001fff7d7819 */ /* 0x000fc40000011418 */
[----:B------:R-:W-:Y:S02]  /*27d0*/  SHF.R.S32.HI R113, RZ, 0x1f, R21 ;  /* 0x0000001fff717819 */ /* 0x000fe40000011415 */
[----:B------:R-:W-:Y:S02]  /*27e0*/  SHF.R.S32.HI R112, RZ, 0x1f, R26 ;  /* 0x0000001fff707819 */ /* 0x000fe4000001141a */
[----:B------:R-:W-:Y:S02]  /*27f0*/  SHF.R.S32.HI R111, RZ, 0x1f, R27 ;  /* 0x0000001fff6f7819 */ /* 0x000fe4000001141b */
[----:B------:R-:W-:Y:S02]  /*2800*/  LOP3.LUT R28, R28, 0x1, RZ, 0xc0, !PT ;  /* 0x000000011c1c7812 */ /* 0x000fe400078ec0ff */
[C---:B------:R-:W-:Y:S02]  /*2810*/  LOP3.LUT R29, R11.reuse, 0x2, RZ, 0xc0, !PT ;  /* 0x000000020b1d7812 */ /* 0x040fe400078ec0ff */
[----:B------:R-:W-:-:S02]  /*2820*/  LOP3.LUT R30, R11, 0x4, RZ, 0xc0, !PT ;  /* 0x000000040b1e7812 */ /* 0x000fc400078ec0ff */
[C---:B------:R-:W-:Y:S02]  /*2830*/  LOP3.LUT R31, R11.reuse, 0x8, RZ, 0xc0, !PT ;  /* 0x000000080b1f7812 */ /* 0x040fe400078ec0ff */
[C---:B------:R-:W-:Y:S02]  /*2840*/  LOP3.LUT R32, R11.reuse, 0x10, RZ, 0xc0, !PT ;  /* 0x000000100b207812 */ /* 0x040fe400078ec0ff */
[----:B------:R-:W-:Y:S01]  /*2850*/  LOP3.LUT R33, R11, 0x20, RZ, 0xc0, !PT ;  /* 0x000000200b217812 */ /* 0x000fe200078ec0ff */
[----:B------:R-:W-:Y:S06]  /*2860*/  @!P6 BAR.SYNC.DEFER_BLOCKING 0x9, 0x100 ;  /* 0x024400000000eb1d */ /* 0x000fec0000010000 */
.L_x_545:
[----:B------:R-:W2:Y:S01]  /*2870*/  LDL.LU R38, [R1] ;  /* 0x0000000001267983 */ /* 0x000ea20000300800 */
[----:B------:R-:W0:Y:S01]  /*2880*/  LDC R36, c[0x0][0x430] ;  /* 0x00010c00ff247b82 */ /* 0x000e220000000800 */
[----:B------:R-:W-:-:S04]  /*2890*/  VIADD R25, R25, 0xffffffff ;  /* 0xffffffff19197836 */ /* 0x000fc80000000000 */
[----:B------:R-:W-:-:S03]  /*28a0*/  IMAD R11, R25, 0xa0, R114 ;  /* 0x000000a0190b7824 */ /* 0x000fc600078e0272 */
[----:B-1----:R-:W1:Y:S01]  /*28b0*/  LDC R118, c[0x0][0x3f4] ;  /* 0x0000fd00ff767b82 */ /* 0x002e620000000800 */
[----:B------:R-:W-:Y:S01]  /*28c0*/  IMAD.IADD R39, R126, 0x1, R11 ;  /* 0x000000017e277824 */ /* 0x000fe200078e020b */
[----:B------:R-:W-:-:S04]  /*28d0*/  ISETP.GE.AND P1, PT, R11, R2, PT ;  /* 0x000000020b00720c */ /* 0x000fc80003f26270 */
[----:B------:R-:W-:Y:S02]  /*28e0*/  ISETP.GT.OR P1, PT, R114, 0x9f, P1 ;  /* 0x0000009f7200780c */ /* 0x000fe40000f24670 */
[----:B------:R-:W-:Y:S02]  /*28f0*/  MOV R11, R39 ;  /* 0x00000027000b7202 */ /* 0x000fe40000000f00 */
[----:B0-----:R-:W-:-:S09]  /*2900*/  ISETP.NE.AND P2, PT, R36, 0x1, PT ;  /* 0x000000012400780c */ /* 0x001fd20003f45270 */
[----:B------:R-:W0:Y:S08]  /*2910*/  @!P1 LDC.64 R14, c[0x0][0x428] ;  /* 0x00010a00ff0e9b82 */ /* 0x000e300000000a00 */
[----:B------:R-:W3:Y:S08]  /*2920*/  @!P1 LDC.64 R12, c[0x0][0x418] ;  /* 0x00010600ff0c9b82 */ /* 0x000ef00000000a00 */
[----:B------:R-:W4:Y:S08]  /*2930*/  @P2 LDC R34, c[0x0][0x434] ;  /* 0x00010d00ff222b82 */ /* 0x000f300000000800 */
[----:B------:R-:W1:Y:S01]  /*2940*/  @P2 LDC R35, c[0x0][0x438] ;  /* 0x00010e00ff232b82 */ /* 0x000e620000000800 */
[----:B----4-:R-:W-:-:S05]  /*2950*/  @P2 IMAD.HI.U32 R34, R39, R34, RZ ;  /* 0x0000002227222227 */ /* 0x010fca00078e00ff */
[----:B-1----:R-:W-:Y:S01]  /*2960*/  @P2 SHF.R.U32.HI R11, RZ, R35, R34 ;  /* 0x00000023ff0b2219 */ /* 0x002fe20000011622 */
[----:B0-----:R-:W-:-:S03]  /*2970*/  @!P1 IMAD R34, R125, R14, RZ ;  /* 0x0000000e7d229224 */ /* 0x001fc600078e02ff */
[--C-:B------:R-:W-:Y:S01]  /*2980*/  @!P1 SHF.R.S32.HI R35, RZ, 0x1f, R11.reuse ;  /* 0x0000001fff239819 */ /* 0x100fe2000001140b */
[----:B------:R-:W-:Y:S02]  /*2990*/  @!P1 IMAD R37, R24, R15, R34 ;  /* 0x0000000f18259224 */ /* 0x000fe400078e0222 */
[----:B------:R-:W-:-:S04]  /*29a0*/  @!P1 IMAD.MOV.U32 R34, RZ, RZ, R11 ;  /* 0x000000ffff229224 */ /* 0x000fc800078e000b */
[----:B------:R-:W-:-:S04]  /*29b0*/  @!P1 IMAD.WIDE.U32 R14, R24, R14, R34 ;  /* 0x0000000e180e9225 */ /* 0x000fc800078e0022 */
[----:B------:R-:W-:Y:S01]  /*29c0*/  @!P1 IMAD.IADD R15, R15, 0x1, R37 ;  /* 0x000000010f0f9824 */ /* 0x000fe200078e0225 */
[----:B---3--:R-:W-:Y:S01]  /*29d0*/  @!P1 LEA R12, P2, R14, R12, 0x2 ;  /* 0x0000000c0e0c9211 */ /* 0x008fe200078410ff */
[----:B------:R-:W-:-:S03]  /*29e0*/  IMAD.MOV.U32 R34, RZ, RZ, RZ ;  /* 0x000000ffff227224 */ /* 0x000fc600078e00ff */
[----:B------:R-:W-:Y:S02]  /*29f0*/  @!P1 LEA.HI.X R13, R14, R13, R15, 0x2, P2 ;  /* 0x0000000d0e0d9211 */ /* 0x000fe400010f140f */
[----:B------:R-:W-:-:S03]  /*2a00*/  ISETP.GT.AND P2, PT, R25, R122, PT ;  /* 0x0000007a1900720c */ /* 0x000fc60003f44270 */
[----:B------:R0:W5:Y:S01]  /*2a10*/  @!P1 LDG.E R34, desc[UR50][R12.64] ;  /* 0x000000320c229981 */ /* 0x000162000c1e1900 */
[----:B------:R-:W-:Y:S01]  /*2a20*/  ISETP.GE.AND P1, PT, R118, 0x1, PT ;  /* 0x000000017600780c */ /* 0x000fe20003f26270 */
[----:B------:R-:W-:Y:S01]  /*2a30*/  IMAD R37, R19, 0x7800, R215 ;  /* 0x0000780013257824 */ /* 0x000fe200078e02d7 */
[----:B------:R-:W-:Y:S01]  /*2a40*/  IADD3 R35, -R11, RZ, RZ ;  /* 0x000000ff0b237210 */ /* 0x000fe20007ffe1ff */
[----:B------:R-:W-:Y:S01]  /*2a50*/  IMAD R11, R19, 0x7800, R216 ;  /* 0x00007800130b7824 */ /* 0x000fe200078e02d8 */
[----:B------:R-:W-:Y:S05]  /*2a60*/  YIELD ;  /* 0x0000000000007946 */ /* 0x000fea0003800000 */
[----:B------:R-:W-:Y:S01]  /*2a70*/  BSSY B0, `(.L_x_440) ;  /* 0x0000cea000007945 */ /* 0x000fe20003800000 */
[----:B------:R-:W-:-:S02]  /*2a80*/  IMAD R35, R36, R35, R39 ;  /* 0x0000002324237224 */ /* 0x000fc400078e0227 */
[C---:B------:R-:W-:Y:S02]  /*2a90*/  IMAD.IADD R37, R18.reuse, 0x1, R37 ;  /* 0x0000000112257824 */ /* 0x040fe400078e0225 */
[----:B------:R-:W-:Y:S01]  /*2aa0*/  IMAD.IADD R36, R18, 0x1, R11 ;  /* 0x0000000112247824 */ /* 0x000fe200078e020b */
[----:B--2---:R-:W-:-:S04]  /*2ab0*/  LOP3.LUT R38, R38, 0xfffffffd, RZ, 0xc0, !PT ;  /* 0xfffffffd26267812 */ /* 0x004fc800078ec0ff */
[----:B------:R-:W-:-:S05]  /*2ac0*/  @P2 LOP3.LUT R38, R38, 0x2, RZ, 0xfc, !PT ;  /* 0x0000000226262812 */ /* 0x000fca00078efcff */
[----:B------:R0:W-:Y:S01]  /*2ad0*/  STL [R1], R38 ;  /* 0x0000002601007387 */ /* 0x0001e20000100800 */
[----:B------:R-:W-:Y:S05]  /*2ae0*/  @!P1 BRA `(.L_x_441) ;  /* 0x000000c400c89947 */ /* 0x000fea0003800000 */
[----:B------:R-:W-:Y:S01]  /*2af0*/  SHF.R.S32.HI R88, RZ, 0x1f, R35 ;  /* 0x0000001fff587819 */ /* 0x000fe20000011423 */
[----:B------:R-:W-:Y:S01]  /*2b00*/  ULDC.64 UR4, c[0x0][0x300] ;  /* 0x0000c00000047ab9 */ /* 0x000fe20000000a00 */
[----:B-----5:R-:W-:Y:S01]  /*2b10*/  SHF.R.S32.HI R89, RZ, 0x1f, R34 ;  /* 0x0000001fff597819 */ /* 0x020fe20000011422 */
[C---:B0-----:R-:W-:Y:S01]  /*2b20*/  IMAD.WIDE.U32 R12, R35.reuse, UR4, RZ ;  /* 0x00000004230c7c25 */ /* 0x041fe2000f8e00ff */
[----:B------:R-:W-:Y:S02]  /*2b30*/  ULDC.U8 UR6, c[0x0][0x410] ;  /* 0x0001040000067ab9 */ /* 0x000fe40000000000 */
[----:B------:R-:W-:Y:S01]  /*2b40*/  ISETP.NE.AND P1, PT, RZ, UR6, PT ;  /* 0x00000006ff007c0c */ /* 0x000fe2000bf25270 */
[----:B------:R-:W-:Y:S02]  /*2b50*/  IMAD R14, R88, UR4, RZ ;  /* 0x00000004580e7c24 */ /* 0x000fe4000f8e02ff */
[-C--:B------:R-:W-:Y:S02]  /*2b60*/  IMAD R38, R128, R25.reuse, RZ ;  /* 0x0000001980267224 */ /* 0x080fe400078e02ff */
[----:B------:R-:W-:Y:S01]  /*2b70*/  IMAD R11, R35, UR5, R14 ;  /* 0x00000005230b7c24 */ /* 0x000fe2000f8e020e */
[----:B------:R-:W-:Y:S01]  /*2b80*/  ULDC.64 UR4, c[0x0][0x310] ;  /* 0x0000c40000047ab9 */ /* 0x000fe20000000a00 */
[----:B------:R-:W-:-:S02]  /*2b90*/  IMAD R14, R127, R25, RZ ;  /* 0x000000197f0e7224 */ /* 0x000fc400078e02ff */
[----:B------:R-:W-:Y:S02]  /*2ba0*/  IMAD R15, R89, UR4, RZ ;  /* 0x00000004590f7c24 */ /* 0x000fe4000f8e02ff */
[----:B------:R-:W-:Y:S01]  /*2bb0*/  IMAD.IADD R13, R13, 0x1, R11 ;  /* 0x000000010d0d7824 */ /* 0x000fe200078e020b */
[----:B------:R-:W-:Y:S01]  /*2bc0*/  SHF.R.S32.HI R11, RZ, 0x1f, R25 ;  /* 0x0000001fff0b7819 */ /* 0x000fe20000011419 */
[C---:B------:R-:W-:Y:S02]  /*2bd0*/  IMAD R15, R34.reuse, UR5, R15 ;  /* 0x00000005220f7c24 */ /* 0x040fe4000f8e020f */
[----:B------:R-:W-:Y:S01]  /*2be0*/  IMAD.WIDE.U32 R12, R34, UR4, R12 ;  /* 0x00000004220c7c25 */ /* 0x000fe2000f8e000c */
[----:B------:R-:W-:-:S03]  /*2bf0*/  ULDC.64 UR4, c[0x0][0x308] ;  /* 0x0000c20000047ab9 */ /* 0x000fc60000000a00 */
[----:B------:R-:W-:Y:S01]  /*2c00*/  IMAD R43, R11, R94, R38 ;  /* 0x0000005e0b2b7224 */ /* 0x000fe200078e0226 */
[----:B------:R-:W-:Y:S01]  /*2c10*/  IADD3 R13, R13, R15, RZ ;  /* 0x0000000f0d0d7210 */ /* 0x000fe20007ffe0ff */
[----:B------:R-:W-:Y:S02]  /*2c20*/  IMAD R15, R5, UR4, RZ ;  /* 0x00000004050f7c24 */ /* 0x000fe4000f8e02ff */
[----:B------:R-:W-:Y:S02]  /*2c30*/  IMAD R41, R11, R100, R14 ;  /* 0x000000640b297224 */ /* 0x000fe400078e020e */
[----:B------:R-:W-:-:S04]  /*2c40*/  IMAD.WIDE.U32 R38, R170, UR4, R12 ;  /* 0x00000004aa267c25 */ /* 0x000fc8000f8e000c */
[----:B------:R-:W-:Y:S01]  /*2c50*/  IMAD R119, R170, UR5, R15 ;  /* 0x00000005aa777c24 */ /* 0x000fe2000f8e020f */
[----:B------:R-:W-:Y:S01]  /*2c60*/  ULDC.64 UR4, c[0x0][0x2e8] ;  /* 0x0000ba0000047ab9 */ /* 0x000fe20000000a00 */
[----:B------:R-:W-:Y:S01]  /*2c70*/  IMAD R90, R25, -0xa0, R2 ;  /* 0xffffff60195a7824 */ /* 0x000fe200078e0202 */
[----:B------:R-:W-:Y:S01]  /*2c80*/  IADD3 R120, P2, R38, UR4, RZ ;  /* 0x0000000426787c10 */ /* 0x000fe2000ff5e0ff */
[----:B------:R-:W-:-:S03]  /*2c90*/  IMAD.WIDE.U32 R14, R100, R25, RZ ;  /* 0x00000019640e7225 */ /* 0x000fc600078e00ff */
[----:B------:R-:W-:Y:S01]  /*2ca0*/  IADD3.X R119, R39, UR5, R119, P2, !PT ;  /* 0x0000000527777c10 */ /* 0x000fe200097fe477 */
[----:B------:R-:W-:Y:S01]  /*2cb0*/  IMAD.WIDE.U32 R12, R94, R25, RZ ;  /* 0x000000195e0c7225 */ /* 0x000fe200078e00ff */
[----:B------:R-:W-:-:S03]  /*2cc0*/  VIMNMX R90, R90, 0xa0, PT ;  /* 0x000000a05a5a7848 */ /* 0x000fc60003fe0100 */
[----:B------:R-:W-:Y:S02]  /*2cd0*/  IMAD.IADD R11, R15, 0x1, R41 ;  /* 0x000000010f0b7824 */ /* 0x000fe400078e0229 */
[----:B------:R-:W-:Y:S01]  /*2ce0*/  IMAD.IADD R86, R13, 0x1, R43 ;  /* 0x000000010d567824 */ /* 0x000fe200078e022b */
[----:B------:R-:W-:Y:S06]  /*2cf0*/  @!P1 BRA `(.L_x_442) ;  /* 0x0000006000449947 */ /* 0x000fec0003800000 */
[----:B------:R-:W-:Y:S01]  /*2d00*/  ISETP.GE.AND P2, PT, R198, R90, PT ;  /* 0x0000005ac600720c */ /* 0x000fe20003f46270 */
[----:B------:R-:W-:Y:S01]  /*2d10*/  BSSY B1, `(.L_x_443) ;  /* 0x0000033000017945 */ /* 0x000fe20003800000 */
        /* <DEDUP_REMOVED lines=13> */
[----:B------:R-:W-:Y:S06]  /*2df0*/  @P2 BRA `(.L_x_444) ;  /* 0x0000000000902947 */ /* 0x000fec0003800000 */
[----:B------:R-:W-:Y:S01]  /*2e00*/  ULDC.64 UR4, c[0x0][0x3e8] ;  /* 0x0000fa0000047ab9 */ /* 0x000fe20000000a00 */
[----:B------:R-:W-:Y:S02]  /*2e10*/  CS2R R82, SRZ ;  /* 0x0000000000527805 */ /* 0x000fe4000001ff00 */
[----:B------:R-:W-:Y:S02]  /*2e20*/  IADD3 R40, P1, P4, R104, UR4, R14 ;  /* 0x0000000468287c10 */ /* 0x000fe4000fc3e00e */
[----:B------:R-:W-:Y:S02]  /*2e30*/  CS2R R84, SRZ ;  /* 0x0000000000547805 */ /* 0x000fe4000001ff00 */
[----:B------:R-:W-:Y:S01]  /*2e40*/  IADD3.X R41, R106, UR5, R11, P1, P4 ;  /* 0x000000056a297c10 */ /* 0x000fe20008fe840b */
[----:B------:R-:W-:Y:S02]  /*2e50*/  ULDC.64 UR4, c[0x0][0x400] ;  /* 0x0001000000047ab9 */ /* 0x000fe40000000a00 */
[----:B------:R-:W-:-:S04]  /*2e60*/  IADD3 R42, P1, P4, R98, UR4, R12 ;  /* 0x00000004622a7c10 */ /* 0x000fc8000fc3e00c */
[----:B------:R-:W-:Y:S02]  /*2e70*/  IADD3.X R43, R93, UR5, R86, P1, P4 ;  /* 0x000000055d2b7c10 */ /* 0x000fe40008fe8456 */
[----:B------:R-:W-:Y:S02]  /*2e80*/  ISETP.GE.AND P1, PT, R22, R118, PT ;  /* 0x000000761600720c */ /* 0x000fe40003f26270 */
[----:B------:R-:W-:Y:S02]  /*2e90*/  CS2R R78, SRZ ;  /* 0x00000000004e7805 */ /* 0x000fe4000001ff00 */
[----:B------:R-:W-:-:S09]  /*2ea0*/  CS2R R80, SRZ ;  /* 0x0000000000507805 */ /* 0x000fd2000001ff00 */
[----:B------:R0:W5:Y:S04]  /*2eb0*/  @!P1 LDG.E.64 R82, desc[UR50][R40.64] ;  /* 0x0000003228529981 */ /* 0x000168000c1e1b00 */
[----:B------:R0:W5:Y:S01]  /*2ec0*/  @!P1 LDG.E.64 R84, desc[UR50][R42.64] ;  /* 0x000000322a549981 */ /* 0x000162000c1e1b00 */
        /* <DEDUP_REMOVED lines=20> */
[----:B------:R-:W-:-:S13]  /*3010*/  ISETP.GE.AND P1, PT, R204, R118, PT ;  /* 0x00000076cc00720c */ /* 0x000fda0003f26270 */
[----:B------:R0:W5:Y:S04]  /*3020*/  @!P1 LDG.E.64 R62, desc[UR50][R40.64+0x50] ;  /* 0x00005032283e9981 */ /* 0x000168000c1e1b00 */
[----:B------:R0:W5:Y:S02]  /*3030*/  @!P1 LDG.E.64 R64, desc[UR50][R42.64+0x50] ;  /* 0x000050322a409981 */ /* 0x000164000c1e1b00 */
.L_x_444:
[----:B------:R-:W-:Y:S05]  /*3040*/  BSYNC B1 ;  /* 0x0000000000017941 */ /* 0x000fea0003800000 */
.L_x_443:
[----:B0-----:R-:W-:Y:S01]  /*3050*/  VIADD R40, R198, 0x80 ;  /* 0x00000080c6287836 */ /* 0x001fe20000000000 */
[----:B------:R-:W-:Y:S01]  /*3060*/  BSSY B1, `(.L_x_445) ;  /* 0x0000038000017945 */ /* 0x000fe20003800000 */
[----:B------:R-:W-:Y:S02]  /*3070*/  CS2R R42, SRZ ;  /* 0x00000000002a7805 */ /* 0x000fe4000001ff00 */
[----:B------:R-:W-:Y:S02]  /*3080*/  CS2R R46, SRZ ;  /* 0x00000000002e7805 */ /* 0x000fe4000001ff00 */
[----:B------:R-:W-:Y:S02]  /*3090*/  CS2R R50, SRZ ;  /* 0x0000000000327805 */ /* 0x000fe4000001ff00 */
[----:B------:R-:W-:Y:S02]  /*30a0*/  ISETP.GE.AND P4, PT, R40, R90, PT ;  /* 0x0000005a2800720c */ /* 0x000fe40003f86270 */
[----:B------:R-:W-:-:S02]  /*30b0*/  CS2R R54, SRZ ;  /* 0x0000000000367805 */ /* 0x000fc4000001ff00 */
[----:B------:R-:W-:Y:S02]  /*30c0*/  CS2R R58, SRZ ;  /* 0x00000000003a7805 */ /* 0x000fe4000001ff00 */
[----:B------:R-:W-:Y:S02]  /*30d0*/  CS2R R40, SRZ ;  /* 0x0000000000287805 */ /* 0x000fe4000001ff00 */
[----:B------:R-:W-:Y:S02]  /*30e0*/  CS2R R44, SRZ ;  /* 0x00000000002c7805 */ /* 0x000fe4000001ff00 */
[----:B------:R-:W-:Y:S02]  /*30f0*/  CS2R R48, SRZ ;  /* 0x0000000000307805 */ /* 0x000fe4000001ff00 */
[----:B------:R-:W-:Y:S02]  /*3100*/  CS2R R52, SRZ ;  /* 0x0000000000347805 */ /* 0x000fe4000001ff00 */
[----:B------:R-:W-:-:S02]  /*3110*/  CS2R R56, SRZ ;  /* 0x0000000000387805 */ /* 0x000fc4000001ff00 */
[----:B-----5:R-:W-:Y:S01]  /*3120*/  MOV R145, R62 ;  /* 0x0000003e00917202 */ /* 0x020fe20000000f00 */
[----:B------:R-:W-:Y:S01]  /*3130*/  IMAD.MOV.U32 R148, RZ, RZ, R66 ;  /* 0x000000ffff947224 */ /* 0x000fe200078e0042 */
[----:B------:R-:W-:Y:S01]  /*3140*/  CS2R R60, SRZ ;  /* 0x00000000003c7805 */ /* 0x000fe2000001ff00 */
[----:B------:R-:W-:Y:S06]  /*3150*/  @P4 BRA `(.L_x_446) ;  /* 0x0000000000a04947 */ /* 0x000fec0003800000 */
[----:B------:R-:W-:Y:S01]  /*3160*/  IADD3 R13, P1, P5, R104, R14, R108 ;  /* 0x0000000e680d7210 */ /* 0x000fe20007d3e06c */
[----:B------:R-:W-:Y:S01]  /*3170*/  ULDC.64 UR4, c[0x0][0x3e8] ;  /* 0x0000fa0000047ab9 */ /* 0x000fe20000000a00 */
[----:B------:R-:W-:Y:S02]  /*3180*/  CS2R R58, SRZ ;  /* 0x00000000003a7805 */ /* 0x000fe4000001ff00 */
[----:B------:R-:W-:Y:S02]  /*3190*/  CS2R R60, SRZ ;  /* 0x00000000003c7805 */ /* 0x000fe4000001ff00 */
[----:B------:R-:W-:Y:S02]  /*31a0*/  IADD3.X R11, R106, R11, R107, P1, P5 ;  /* 0x0000000b6a0b7210 */ /* 0x000fe40000fea46b */
[----:B------:R-:W-:-:S04]  /*31b0*/  IADD3 R14, P1, P5, R98, R12, R110 ;  /* 0x0000000c620e7210 */ /* 0x000fc80007d3e06e */
[----:B------:R-:W-:Y:S02]  /*31c0*/  IADD3.X R86, R93, R86, R109, P1, P5 ;  /* 0x000000565d567210 */ /* 0x000fe40000fea46d */
[----:B------:R-:W-:-:S04]  /*31d0*/  IADD3 R12, P1, R13, UR4, RZ ;  /* 0x000000040d0c7c10 */ /* 0x000fc8000ff3e0ff */
[----:B------:R-:W-:Y:S01]  /*31e0*/  IADD3.X R13, R11, UR5, RZ, P1, !PT ;  /* 0x000000050b0d7c10 */ /* 0x000fe20008ffe4ff */
[----:B------:R-:W-:Y:S02]  /*31f0*/  ULDC.64 UR4, c[0x0][0x400] ;  /* 0x0001000000047ab9 */ /* 0x000fe40000000a00 */
[----:B------:R-:W-:-:S04]  /*3200*/  IADD3 R14, P1, R14, UR4, RZ ;  /* 0x000000040e0e7c10 */ /* 0x000fc8000ff3e0ff */
[----:B------:R-:W-:Y:S02]  /*3210*/  IADD3.X R15, R86, UR5, RZ, P1, !PT ;  /* 0x00000005560f7c10 */ /* 0x000fe40008ffe4ff */
        /* <DEDUP_REMOVED lines=28> */
.L_x_446:
[----:B------:R-:W-:Y:S05]  /*33e0*/  BSYNC B1 ;  /* 0x0000000000017941 */ /* 0x000fea0003800000 */
.L_x_445:
[----:B------:R-:W-:Y:S01]  /*33f0*/  UISETP.NE.AND UP0, UPT, UR48, 0x3, UPT ;  /* 0x000000033000788c */ /* 0x000fe2000bf05270 */
[----:B------:R-:W-:Y:S01]  /*3400*/  IMAD.MOV.U32 R156, RZ, RZ, R70 ;  /* 0x000000ffff9c7224 */ /* 0x000fe200078e0046 */
[----:B------:R-:W-:Y:S01]  /*3410*/  MOV R161, R78 ;  /* 0x0000004e00a17202 */ /* 0x000fe20000000f00 */
[----:B------:R-:W-:Y:S01]  /*3420*/  IMAD.MOV.U32 R158, RZ, RZ, R74 ;  /* 0x000000ffff9e7224 */ /* 0x000fe200078e004a */
[----:B------:R-:W-:Y:S01]  /*3430*/  MOV R157, R72 ;  /* 0x00000048009d7202 */ /* 0x000fe20000000f00 */
[----:B------:R-:W-:Y:S01]  /*3440*/  IMAD.MOV.U32 R162, RZ, RZ, R82 ;  /* 0x000000ffffa27224 */ /* 0x000fe200078e0052 */
[----:B------:R-:W-:Y:S01]  /*3450*/  PLOP3.LUT P1, PT, PT, PT, UP0, 0x80, 0x0 ;  /* 0x000000000000781c */ /* 0x000fe20003f2f008 */
[----:B------:R-:W-:Y:S01]  /*3460*/  IMAD.MOV.U32 R149, RZ, RZ, R64 ;  /* 0x000000ffff957224 */ /* 0x000fe200078e0040 */
[----:B-----5:R-:W-:Y:S01]  /*3470*/  MOV R86, R38 ;  /* 0x0000002600567202 */ /* 0x020fe20000000f00 */
[----:B------:R-:W-:Y:S01]  /*3480*/  IMAD.MOV.U32 R155, RZ, RZ, R68 ;  /* 0x000000ffff9b7224 */ /* 0x000fe200078e0044 */
[----:B------:R-:W-:Y:S01]  /*3490*/  MOV R143, R54 ;  /* 0x00000036008f7202 */ /* 0x000fe20000000f00 */
[----:B------:R-:W-:Y:S01]  /*34a0*/  IMAD.MOV.U32 R159, RZ, RZ, R76 ;  /* 0x000000ffff9f7224 */ /* 0x000fe200078e004c */
[----:B------:R-:W-:Y:S01]  /*34b0*/  MOV R140, R48 ;  /* 0x00000030008c7202 */ /* 0x000fe20000000f00 */
[----:B------:R-:W-:-:S02]  /*34c0*/  IMAD.MOV.U32 R160, RZ, RZ, R80 ;  /* 0x000000ffffa07224 */ /* 0x000fc400078e0050 */
[----:B------:R-:W-:Y:S02]  /*34d0*/  IMAD.MOV.U32 R163, RZ, RZ, R84 ;  /* 0x000000ffffa37224 */ /* 0x000fe400078e0054 */
[----:B------:R-:W-:Y:S02]  /*34e0*/  IMAD.MOV.U32 R137, RZ, RZ, R42 ;  /* 0x000000ffff897224 */ /* 0x000fe400078e002a */
[----:B------:R-:W-:Y:S02]  /*34f0*/  IMAD.MOV.U32 R139, RZ, RZ, R46 ;  /* 0x000000ffff8b7224 */ /* 0x000fe400078e002e */
[----:B------:R-:W-:Y:S02]  /*3500*/  IMAD.MOV.U32 R141, RZ, RZ, R50 ;  /* 0x000000ffff8d7224 */ /* 0x000fe400078e0032 */
[----:B------:R-:W-:Y:S02]  /*3510*/  IMAD.MOV.U32 R146, RZ, RZ, R58 ;  /* 0x000000ffff927224 */ /* 0x000fe400078e003a */
[----:B------:R-:W-:-:S02]  /*3520*/  IMAD.MOV.U32 R87, RZ, RZ, R40 ;  /* 0x000000ffff577224 */ /* 0x000fc400078e0028 */
[----:B------:R-:W-:Y:S02]  /*3530*/  IMAD.MOV.U32 R138, RZ, RZ, R44 ;  /* 0x000000ffff8a7224 */ /* 0x000fe400078e002c */
[----:B------:R-:W-:Y:S02]  /*3540*/  IMAD.MOV.U32 R142, RZ, RZ, R52 ;  /* 0x000000ffff8e7224 */ /* 0x000fe400078e0034 */
[----:B------:R-:W-:Y:S02]  /*3550*/  IMAD.MOV.U32 R144, RZ, RZ, R56 ;  /* 0x000000ffff907224 */ /* 0x000fe400078e0038 */
[----:B------:R-:W-:Y:S01]  /*3560*/  IMAD.MOV.U32 R147, RZ, RZ, R60 ;  /* 0x000000ffff937224 */ /* 0x000fe200078e003c */
[----:B------:R-:W-:Y:S06]  /*3570*/  @!P1 BRA `(.L_x_447) ;  /* 0x0000000000049947 */ /* 0x000fec0003800000 */
[----:B------:R-:W-:Y:S01]  /*3580*/  BPT.TRAP 0x1 ;  /* 0x000000040000795c */ /* 0x000fe20000300000 */
.L_x_447:
[----:B------:R-:W-:Y:S01]  /*3590*/  LEA R91, R19, R18, 0x3 ;  /* 0x00000012135b7211 */ /* 0x000fe200078e18ff */
[----:B------:R-:W-:Y:S01]  /*35a0*/  BSSY B1, `(.L_x_448) ;  /* 0x0000004000017945 */ /* 0x000fe20003800000 */
[----:B------:R-:W-:-:S04]  /*35b0*/  SHF.L.U32 R92, R199, 0x1f, RZ ;  /* 0x0000001fc75c7819 */ /* 0x000fc800000006ff */
[----:B------:R-:W1:Y:S02]  /*35c0*/  SYNCS.PHASECHK.TRANS64.TRYWAIT P5, [R91+URZ+0x29890], R92 ;  /* 0x0298905c5b0075a7 */ /* 0x000e6400080a017f */
[----:B-1----:R-:W-:Y:S05]  /*35d0*/  @!P5 BRA `(.L_x_449) ;  /* 0x000002680090d947 */ /* 0x002fea0003800000 */
.L_x_771:
[----:B------:R-:W-:Y:S05]  /*35e0*/  BSYNC B1 ;  /* 0x0000000000017941 */ /* 0x000fea0003800000 */
.L_x_448:
[----:B------:R-:W-:-:S03]  /*35f0*/  UMOV UR4, 0xffffffff ;  /* 0xffffffff00047882 */ /* 0x000fc60000000000 */
[----:B------:R-:W-:Y:S05]  /*3600*/  BRA.DIV UR4, `(.L_x_450) ;  /* 0x0000026a04987947 */ /* 0x000fea000b800000 */
[----:B------:R2:W3:Y:S04]  /*3610*/  SHFL.IDX PT, R150, R119, RZ, 0x1e1f ;  /* 0x001e1fff77967589 */ /* 0x0004e800000e0000 */
[----:B------:R2:W4:Y:S02]  /*3620*/  SHFL.IDX PT, R11, R120, RZ, 0x1e1f ;  /* 0x001e1fff780b7589 */ /* 0x00052400000e0000 */
.L_x_775:
[----:B------:R-:W-:Y:S04]  /*3630*/  BSSY B1, `(.L_x_451) ;  /* 0x00002c1000017945 */ /* 0x000fe80003800000 */
[----:B------:R-:W-:Y:S05]  /*3640*/  @P2 BRA `(.L_x_452) ;  /* 0x0000002800fc2947 */ /* 0x000fea0003800000 */
[----:B------:R-:W-:Y:S01]  /*3650*/  ISETP.NE.AND P2, PT, R28, RZ, PT ;  /* 0x000000ff1c00720c */ /* 0x000fe20003f45270 */
[----:B------:R-:W-:-:S12]  /*3660*/  BSSY B2, `(.L_x_453) ;  /* 0x0000072000027945 */ /* 0x000fd80003800000 */
[----:B------:R-:W-:Y:S05]  /*3670*/  @!P2 BRA `(.L_x_454) ;  /* 0x0000000400c0a947 */ /* 0x000fea0003800000 */
[----:B0-----:R0:W0:Y:S01]  /*3680*/  LDS.128 R12, [R37+0x1a400] ;  /* 0x01a40000250c7984 */ /* 0x0010220000000c00 */
[----:B------:R-:W-:Y:S01]  /*3690*/  ISETP.GE.AND P2, PT, R22, R118, PT ;  /* 0x000000761600720c */ /* 0x000fe20003f46270 */
[----:B------:R-:W-:-:S12]  /*36a0*/  BSSY B3, `(.L_x_455) ;  /* 0x000006a000037945 */ /* 0x000fd80003800000 */
[----:B------:R-:W-:Y:S05]  /*36b0*/  @P2 BRA `(.L_x_456) ;  /* 0x0000000400a02947 */ /* 0x000fea0003800000 */
[--C-:B------:R-:W-:Y:S02]  /*36c0*/  SHF.R.U32.HI R82, RZ, 0x8, R83.reuse ;  /* 0x00000008ff527819 */ /* 0x100fe40000011653 */
[----:B------:R-:W-:Y:S02]  /*36d0*/  SHF.R.U32.HI R84, RZ, 0x10, R83 ;  /* 0x00000010ff547819 */ /* 0x000fe40000011653 */
[----:B------:R-:W-:Y:S01]  /*36e0*/  LOP3.LUT R164, R83, 0xff0000ff, RZ, 0xc0, !PT ;  /* 0xff0000ff53a47812 */ /* 0x000fe200078ec0ff */
[----:B------:R-:W-:Y:S01]  /*36f0*/  IMAD.SHL.U32 R83, R82, 0x100, RZ ;  /* 0x0000010052537824 */ /* 0x000fe200078e00ff */
[--C-:B------:R-:W-:Y:S02]  /*3700*/  SHF.R.U32.HI R166, RZ, 0x8, R85.reuse ;  /* 0x00000008ffa67819 */ /* 0x100fe40000011655 */
[----:B------:R-:W-:Y:S02]  /*3710*/  SHF.R.U32.HI R82, RZ, 0x10, R85 ;  /* 0x00000010ff527819 */ /* 0x000fe40000011655 */
[----:B------:R-:W-:Y:S01]  /*3720*/  LOP3.LUT R164, R164, 0xff00, R83, 0xf8, !PT ;  /* 0x0000ff00a4a47812 */ /* 0x000fe200078ef853 */
[----:B------:R-:W-:Y:S01]  /*3730*/  IMAD.U32 R83, R84, 0x10000, RZ ;  /* 0x0001000054537824 */ /* 0x000fe200078e00ff */
[----:B------:R-:W-:Y:S01]  /*3740*/  LOP3.LUT R85, R85, 0xff0000ff, RZ, 0xc0, !PT ;  /* 0xff0000ff55557812 */ /* 0x000fe200078ec0ff */
[----:B------:R-:W-:Y:S01]  /*3750*/  IMAD.SHL.U32 R166, R166, 0x100, RZ ;  /* 0x00000100a6a67824 */ /* 0x000fe200078e00ff */
[----:B------:R-:W-:-:S02]  /*3760*/  F2FP.F16.E4M3.UNPACK_B R84, R163.H1 ;  /* 0x000000a3ff54723e */ /* 0x000fc400030006ff */
[----:B------:R-:W-:Y:S02]  /*3770*/  LOP3.LUT R83, R164, 0xff0000, R83, 0xf8, !PT ;  /* 0x00ff0000a4537812 */ /* 0x000fe400078ef853 */
[----:B0-----:R-:W-:Y:S01]  /*3780*/  F2FP.F16.E4M3.UNPACK_B R164, R13 ;  /* 0x0000000dffa4723e */ /* 0x001fe200020006ff */
[----:B------:R-:W-:Y:S01]  /*3790*/  HADD2.F32 R168, -RZ, R84.H0_H0 ;  /* 0x20000054ffa87230 */ /* 0x000fe20000004100 */
[----:B------:R-:W-:Y:S02]  /*37a0*/  LOP3.LUT R166, R85, 0xff00, R166, 0xf8, !PT ;  /* 0x0000ff0055a67812 */ /* 0x000fe400078ef8a6 */
[-C--:B------:R-:W-:Y:S01]  /*37b0*/  F2FP.F16.E4M3.UNPACK_B R165, R162.reuse.H1 ;  /* 0x000000a2ffa5723e */ /* 0x080fe200030006ff */
[--C-:B------:R-:W-:Y:S01]  /*37c0*/  HADD2.F32 R85, -RZ, R164.reuse.H1_H1 ;  /* 0x300000a4ff557230 */ /* 0x100fe20000004100 */
[----:B------:R-:W-:Y:S01]  /*37d0*/  F2FP.F16.E4M3.UNPACK_B R163, R163 ;  /* 0x000000a3ffa3723e */ /* 0x000fe200020006ff */
[----:B------:R-:W-:Y:S01]  /*37e0*/  HADD2.F32 R164, -RZ, R164.H0_H0 ;  /* 0x200000a4ffa47230 */ /* 0x000fe20000004100 */
[----:B------:R-:W-:Y:S01]  /*37f0*/  F2FP.F16.E4M3.UNPACK_B R162, R162 ;  /* 0x000000a2ffa2723e */ /* 0x000fe200020006ff */
[----:B------:R-:W-:-:S02]  /*3800*/  HADD2.F32 R167, -RZ, R165.H0_H0 ;  /* 0x200000a5ffa77230 */ /* 0x000fc40000004100 */
[-C--:B------:R-:W-:Y:S01]  /*3810*/  FMUL.FTZ R171, R85, R168.reuse ;  /* 0x000000a855ab7220 */ /* 0x080fe20000410000 */
[----:B------:R-:W-:Y:S02]  /*3820*/  HADD2.F32 R165, -RZ, R165.H1_H1 ;  /* 0x300000a5ffa57230 */ /* 0x000fe40000004100 */
[C---:B------:R-:W-:Y:S01]  /*3830*/  FMUL.FTZ R168, R164.reuse, R168 ;  /* 0x000000a8a4a87220 */ /* 0x040fe20000410000 */
[----:B------:R-:W-:-:S03]  /*3840*/  FFMA.FTZ R164, R164, R167, -R171 ;  /* 0x000000a7a4a47223 */ /* 0x000fc600000108ab */
[----:B------:R-:W-:Y:S01]  /*3850*/  FFMA.FTZ R85, R85, R167, R168 ;  /* 0x000000a755557223 */ /* 0x000fe200000100a8 */
[----:B------:R-:W-:Y:S01]  /*3860*/  F2FP.F16.E4M3.UNPACK_B R168, R13.H1 ;  /* 0x0000000dffa8723e */ /* 0x000fe200030006ff */
[----:B------:R-:W-:-:S04]  /*3870*/  HADD2.F32 R167, -RZ, R84.H1_H1 ;  /* 0x30000054ffa77230 */ /* 0x000fc80000004100 */
[--C-:B------:R-:W-:Y:S02]  /*3880*/  HADD2.F32 R13, -RZ, R168.reuse.H1_H1 ;  /* 0x300000a8ff0d7230 */ /* 0x100fe40000004100 */
[----:B------:R-:W-:-:S03]  /*3890*/  HADD2.F32 R84, -RZ, R168.H0_H0 ;  /* 0x200000a8ff547230 */ /* 0x000fc60000004100 */
[CC--:B------:R-:W-:Y:S02]  /*38a0*/  FMUL.FTZ R168, R13.reuse, R167.reuse ;  /* 0x000000a70da87220 */ /* 0x0c0fe40000410000 */
[C---:B------:R-:W-:Y:S02]  /*38b0*/  FMUL.FTZ R167, R84.reuse, R167 ;  /* 0x000000a754a77220 */ /* 0x040fe40000410000 */
[-C--:B------:R-:W-:Y:S02]  /*38c0*/  FFMA.FTZ R84, R84, R165.reuse, -R168 ;  /* 0x000000a554547223 */ /* 0x080fe400000108a8 */
[----:B------:R-:W-:Y:S01]  /*38d0*/  FFMA.FTZ R165, R13, R165, R167 ;  /* 0x000000a50da57223 */ /* 0x000fe200000100a7 */
[----:B------:R-:W-:Y:S01]  /*38e0*/  SHF.L.U32 R13, R82, 0x10, RZ ;  /* 0x00000010520d7819 */ /* 0x000fe200000006ff */
[----:B------:R-:W-:Y:S01]  /*38f0*/  IMAD.MOV.U32 R82, RZ, RZ, R15 ;  /* 0x000000ffff527224 */ /* 0x000fe200078e000f */
[----:B------:R-:W-:Y:S02]  /*3900*/  F2FP.F16.E4M3.UNPACK_B R15, R83.H1 ;  /* 0x00000053ff0f723e */ /* 0x000fe400030006ff */
[----:B------:R-:W-:-:S02]  /*3910*/  LOP3.LUT R13, R166, 0xff0000, R13, 0xf8, !PT ;  /* 0x00ff0000a60d7812 */ /* 0x000fc400078ef80d */
[-C--:B------:R-:W-:Y:S01]  /*3920*/  F2FP.F16.E4M3.UNPACK_B R171, R82.reuse ;  /* 0x00000052ffab723e */ /* 0x080fe200020006ff */
[--C-:B------:R-:W-:Y:S01]  /*3930*/  HADD2.F32 R168, -RZ, R15.reuse.H0_H0 ;  /* 0x2000000fffa87230 */ /* 0x100fe20000004100 */
[-C--:B------:R-:W-:Y:S01]  /*3940*/  F2FP.F16.E4M3.UNPACK_B R166, R13.reuse.H1 ;  /* 0x0000000dffa6723e */ /* 0x080fe200030006ff */
[----:B------:R-:W-:Y:S01]  /*3950*/  HADD2.F32 R15, -RZ, R15.H1_H1 ;  /* 0x3000000fff0f7230 */ /* 0x000fe20000004100 */
[----:B------:R-:W-:Y:S01]  /*3960*/  F2FP.F16.E4M3.UNPACK_B R82, R82.H1 ;  /* 0x00000052ff52723e */ /* 0x000fe200030006ff */
[--C-:B------:R-:W-:Y:S01]  /*3970*/  HADD2.F32 R167, -RZ, R171.reuse.H1_H1 ;  /* 0x300000abffa77230 */ /* 0x100fe20000004100 */
[----:B------:R-:W-:Y:S01]  /*3980*/  F2FP.SATFINITE.E4M3.F32.PACK_AB_MERGE_C R84, R165, R84, RZ ;  /* 0x00000054a554723e */ /* 0x000fe200048070ff */
[--C-:B------:R-:W-:Y:S01]  /*3990*/  HADD2.F32 R176, -RZ, R166.reuse.H0_H0 ;  /* 0x200000a6ffb07230 */ /* 0x100fe20000004100 */
[----:B------:R-:W-:Y:S01]  /*39a0*/  F2FP.F16.E4M3.UNPACK_B R13, R13 ;  /* 0x0000000dff0d723e */ /* 0x000fe200020006ff */
[----:B------:R-:W-:Y:S01]  /*39b0*/  HADD2.F32 R171, -RZ, R171.H0_H0 ;  /* 0x200000abffab7230 */ /* 0x000fe20000004100 */
[----:B------:R-:W-:Y:S01]  /*39c0*/  F2FP.SATFINITE.E4M3.F32.PACK_AB_MERGE_C R85, R85, R164, R84 ;  /* 0x000000a45555723e */ /* 0x000fe20004807054 */
[----:B------:R-:W-:-:S02]  /*39d0*/  HADD2.F32 R166, -RZ, R166.H1_H1 ;  /* 0x300000a6ffa67230 */ /* 0x000fc40000004100 */
[----:B------:R-:W-:Y:S01]  /*39e0*/  FMUL.FTZ R177, R167, R176 ;  /* 0x000000b0a7b17220 */ /* 0x000fe20000410000 */
[----:B------:R-:W-:Y:S02]  /*39f0*/  F2FP.F16.E4M3.UNPACK_B R84, R14 ;  /* 0x0000000eff54723e */ /* 0x000fe400020006ff */
[----:B------:R-:W-:Y:S01]  /*3a00*/  F2FP.F16.E4M3.UNPACK_B R83, R83 ;  /* 0x00000053ff53723e */ /* 0x000fe200020006ff */
[C---:B------:R-:W-:Y:S01]  /*3a10*/  FFMA.FTZ R177, R171.reuse, R168, -R177 ;  /* 0x000000a8abb17223 */ /* 0x040fe200000108b1 */
[----:B------:R-:W-:Y:S01]  /*3a20*/  FMUL.FTZ R171, R171, R176 ;  /* 0x000000b0abab7220 */ /* 0x000fe20000410000 */
[----:B------:R-:W-:Y:S02]  /*3a30*/  F2FP.F16.E4M3.UNPACK_B R14, R14.H1 ;  /* 0x0000000eff0e723e */ /* 0x000fe400030006ff */
[----:B------:R-:W-:Y:S02]  /*3a40*/  HADD2.F32 R164, -RZ, R83.H0_H0 ;  /* 0x20000053ffa47230 */ /* 0x000fe40000004100 */
[----:B------:R-:W-:Y:S01]  /*3a50*/  FFMA.FTZ R171, R167, R168, R171 ;  /* 0x000000a8a7ab7223 */ /* 0x000fe200000100ab */
[----:B------:R-:W-:-:S02]  /*3a60*/  HADD2.F32 R167, -RZ, R82.H1_H1 ;  /* 0x30000052ffa77230 */ /* 0x000fc40000004100 */
[----:B------:R-:W-:Y:S02]  /*3a70*/  HADD2.F32 R82, -RZ, R82.H0_H0 ;  /* 0x20000052ff527230 */ /* 0x000fe40000004100 */
[----:B------:R-:W-:Y:S02]  /*3a80*/  HADD2.F32 R83, -RZ, R83.H1_H1 ;  /* 0x30000053ff537230 */ /* 0x000fe40000004100 */
[----:B------:R-:W-:-:S04]  /*3a90*/  FMUL.FTZ R168, R167, R166 ;  /* 0x000000a6a7a87220 */ /* 0x000fc80000410000 */
[CC--:B------:R-:W-:Y:S01]  /*3aa0*/  FFMA.FTZ R168, R82.reuse, R15.reuse, -R168 ;  /* 0x0000000f52a87223 */ /* 0x0c0fe200000108a8 */
[----:B------:R-:W-:Y:S01]  /*3ab0*/  FMUL.FTZ R82, R82, R166 ;  /* 0x000000a652527220 */ /* 0x000fe20000410000 */
[--C-:B------:R-:W-:Y:S02]  /*3ac0*/  HADD2.F32 R166, -RZ, R13.reuse.H0_H0 ;  /* 0x2000000dffa67230 */ /* 0x100fe40000004100 */
[----:B------:R-:W-:Y:S02]  /*3ad0*/  HADD2.F32 R13, -RZ, R13.H1_H1 ;  /* 0x3000000dff0d7230 */ /* 0x000fe40000004100 */
[----:B------:R-:W-:Y:S01]  /*3ae0*/  FFMA.FTZ R82, R167, R15, R82 ;  /* 0x0000000fa7527223 */ /* 0x000fe20000010052 */
[--C-:B------:R-:W-:Y:S02]  /*3af0*/  HADD2.F32 R15, -RZ, R84.reuse.H1_H1 ;  /* 0x30000054ff0f7230 */ /* 0x100fe40000004100 */
[----:B------:R-:W-:Y:S02]  /*3b00*/  HADD2.F32 R84, -RZ, R84.H0_H0 ;  /* 0x20000054ff547230 */ /* 0x000fe40000004100 */
[----:B------:R-:W-:-:S02]  /*3b10*/  HADD2.F32 R167, -RZ, R163.H1_H1 ;  /* 0x300000a3ffa77230 */ /* 0x000fc40000004100 */
[CC--:B------:R-:W-:Y:S01]  /*3b20*/  FMUL.FTZ R165, R15.reuse, R166.reuse ;  /* 0x000000a60fa57220 */ /* 0x0c0fe20000410000 */
[----:B------:R-:W-:Y:S02]  /*3b30*/  HADD2.F32 R163, -RZ, R163.H0_H0 ;  /* 0x200000a3ffa37230 */ /* 0x000fe40000004100 */
[----:B------:R-:W-:Y:S01]  /*3b40*/  FMUL.FTZ R166, R84, R166 ;  /* 0x000000a654a67220 */ /* 0x000fe20000410000 */
[----:B------:R-:W-:Y:S01]  /*3b50*/  F2FP.SATFINITE.E4M3.F32.PACK_AB_MERGE_C R82, R82, R168, RZ ;  /* 0x000000a85252723e */ /* 0x000fe200048070ff */
[-C--:B------:R-:W-:Y:S02]  /*3b60*/  FFMA.FTZ R165, R84, R164.reuse, -R165 ;  /* 0x000000a454a57223 */ /* 0x080fe400000108a5 */
[----:B------:R-:W-:Y:S01]  /*3b70*/  FFMA.FTZ R166, R15, R164, R166 ;  /* 0x000000a40fa67223 */ /* 0x000fe200000100a6 */
[--C-:B------:R-:W-:Y:S02]  /*3b80*/  HADD2.F32 R15, -RZ, R14.reuse.H1_H1 ;  /* 0x3000000eff0f7230 */ /* 0x100fe40000004100 */
[----:B------:R-:W-:-:S03]  /*3b90*/  HADD2.F32 R14, -RZ, R14.H0_H0 ;  /* 0x2000000eff0e7230 */ /* 0x000fc60000004100 */
[CC--:B------:R-:W-:Y:S02]  /*3ba0*/  FMUL.FTZ R84, R15.reuse, R13.reuse ;  /* 0x0000000d0f547220 */ /* 0x0c0fe40000410000 */
[C---:B------:R-:W-:Y:S02]  /*3bb0*/  FMUL.FTZ R164, R14.reuse, R13 ;  /* 0x0000000d0ea47220 */ /* 0x040fe40000410000 */
[-C--:B------:R-:W-:Y:S01]  /*3bc0*/  FFMA.FTZ R13, R14, R83.reuse, -R84 ;  /* 0x000000530e0d7223 */ /* 0x080fe20000010854 */
[----:B------:R-:W-:Y:S01]  /*3bd0*/  F2FP.F16.E4M3.UNPACK_B R84, R12.H1 ;  /* 0x0000000cff54723e */ /* 0x000fe200030006ff */
[----:B------:R-:W-:Y:S01]  /*3be0*/  FFMA.FTZ R14, R15, R83, R164 ;  /* 0x000000530f0e7223 */ /* 0x000fe200000100a4 */
[--C-:B------:R-:W-:Y:S02]  /*3bf0*/  HADD2.F32 R83, -RZ, R162.reuse.H1_H1 ;  /* 0x300000a2ff537230 */ /* 0x100fe40000004100 */
[----:B------:R-:W-:Y:S02]  /*3c00*/  HADD2.F32 R162, -RZ, R162.H0_H0 ;  /* 0x200000a2ffa27230 */ /* 0x000fe40000004100 */
[--C-:B------:R-:W-:Y:S01]  /*3c10*/  HADD2.F32 R15, -RZ, R84.reuse.H1_H1 ;  /* 0x30000054ff0f7230 */ /* 0x100fe20000004100 */
[----:B------:R-:W-:Y:S01]  /*3c20*/  F2FP.SATFINITE.E4M3.F32.PACK_AB_MERGE_C R13, R14, R13, RZ ;  /* 0x0000000d0e0d723e */ /* 0x000fe200048070ff */
[----:B------:R-:W-:-:S03]  /*3c30*/  HADD2.F32 R84, -RZ, R84.H0_H0 ;  /* 0x20000054ff547230 */ /* 0x000fc60000004100 */
[C---:B------:R-:W-:Y:S01]  /*3c40*/  FMUL.FTZ R164, R15.reuse, R167 ;  /* 0x000000a70fa47220 */ /* 0x040fe20000410000 */
[----:B------:R-:W-:Y:S01]  /*3c50*/  F2FP.SATFINITE.E4M3.F32.PACK_AB_MERGE_C R14, R166, R165, R13 ;  /* 0x000000a5a60e723e */ /* 0x000fe2000480700d */
[C---:B------:R-:W-:Y:S01]  /*3c60*/  FMUL.FTZ R167, R84.reuse, R167 ;  /* 0x000000a754a77220 */ /* 0x040fe20000410000 */
[----:B------:R-:W-:Y:S02]  /*3c70*/  IMAD.MOV.U32 R13, RZ, RZ, R85 ;  /* 0x000000ffff0d7224 */ /* 0x000fe400078e0055 */
[-C--:B------:R-:W-:Y:S01]  /*3c80*/  FFMA.FTZ R164, R84, R83.reuse, -R164 ;  /* 0x0000005354a47223 */ /* 0x080fe200000108a4 */
[----:B------:R-:W-:Y:S01]  /*3c90*/  FFMA.FTZ R167, R15, R83, R167 ;  /* 0x000000530fa77223 */ /* 0x000fe200000100a7 */
[----:B------:R-:W-:-:S04]  /*3ca0*/  F2FP.F16.E4M3.UNPACK_B R15, R12 ;  /* 0x0000000cff0f723e */ /* 0x000fc800020006ff */
[----:B------:R-:W-:Y:S01]  /*3cb0*/  F2FP.SATFINITE.E4M3.F32.PACK_AB_MERGE_C R164, R167, R164, RZ ;  /* 0x000000a4a7a4723e */ /* 0x000fe200048070ff */
[--C-:B------:R-:W-:Y:S02]  /*3cc0*/  HADD2.F32 R12, -RZ, R15.reuse.H1_H1 ;  /* 0x3000000fff0c7230 */ /* 0x100fe40000004100 */
[----:B------:R-:W-:-:S03]  /*3cd0*/  HADD2.F32 R15, -RZ, R15.H0_H0 ;  /* 0x2000000fff0f7230 */ /* 0x000fc60000004100 */
[CC--:B------:R-:W-:Y:S02]  /*3ce0*/  FMUL.FTZ R83, R12.reuse, R163.reuse ;  /* 0x000000a30c537220 */ /* 0x0c0fe40000410000 */
[C---:B------:R-:W-:Y:S02]  /*3cf0*/  FMUL.FTZ R163, R15.reuse, R163 ;  /* 0x000000a30fa37220 */ /* 0x040fe40000410000 */
[-C--:B------:R-:W-:Y:S01]  /*3d00*/  FFMA.FTZ R83, R15, R162.reuse, -R83 ;  /* 0x000000a20f537223 */ /* 0x080fe20000010853 */
[----:B------:R-:W-:Y:S01]  /*3d10*/  F2FP.SATFINITE.E4M3.F32.PACK_AB_MERGE_C R15, R171, R177, R82 ;  /* 0x000000b1ab0f723e */ /* 0x000fe20004807052 */
[----:B------:R-:W-:-:S05]  /*3d20*/  FFMA.FTZ R12, R12, R162, R163 ;  /* 0x000000a20c0c7223 */ /* 0x000fca00000100a3 */
[----:B------:R-:W-:-:S07]  /*3d30*/  F2FP.SATFINITE.E4M3.F32.PACK_AB_MERGE_C R12, R12, R83, R164 ;  /* 0x000000530c0c723e */ /* 0x000fce00048070a4 */
.L_x_456:
[----:B------:R-:W-:Y:S05]  /*3d40*/  BSYNC B3 ;  /* 0x0000000000037941 */ /* 0x000fea0003800000 */
.L_x_455:
[----:B----4-:R-:W-:-:S05]  /*3d50*/  IADD3 R82, P2, R16, R11, RZ ;  /* 0x0000000b10527210 */ /* 0x010fca0007f5e0ff */
[----:B---3--:R-:W-:-:S05]  /*3d60*/  IMAD.X R83, R150, 0x1, R17, P2 ;  /* 0x0000000196537824 */ /* 0x008fca00010e0611 */
[----:B0-----:R0:W-:Y:S03]  /*3d70*/  ST.E.128 desc[UR50][R82.64], R12 ;  /* 0x0000000c52007985 */ /* 0x0011e6000c101d32 */
.L_x_454:
[----:B------:R-:W-:Y:S05]  /*3d80*/  BSYNC B2 ;  /* 0x0000000000027941 */ /* 0x000fea0003800000 */
.L_x_453:
[----:B------:R-:W-:Y:S01]  /*3d90*/  ISETP.NE.AND P2, PT, R29, RZ, PT ;  /* 0x000000ff1d00720c */ /* 0x000fe20003f45270 */
[----:B------:R-:W-:-:S12]  /*3da0*/  BSSY B2, `(.L_x_457) ;  /* 0x0000076000027945 */ /* 0x000fd80003800000 */
[----:B------:R-:W-:Y:S05]  /*3db0*/  @!P2 BRA `(.L_x_458) ;  /* 0x0000000400d0a947 */ /* 0x000fea0003800000 */
[----:B0-----:R0:W0:Y:S01]  /*3dc0*/  LDS.128 R12, [R36+0x1a400] ;  /* 0x01a40000240c7984 */ /* 0x0010220000000c00 */
[----:B------:R-:W-:Y:S01]  /*3dd0*/  ISETP.GE.AND P2, PT, R201, R118, PT ;  /* 0x00000076c900720c */ /* 0x000fe20003f46270 */
[----:B------:R-:W-:-:S12]  /*3de0*/  BSSY B3, `(.L_x_459) ;  /* 0x000006d000037945 */ /* 0x000fd80003800000 */
[----:B------:R-:W-:Y:S05]  /*3df0*/  @P2 BRA `(.L_x_460) ;  /* 0x0000000400ac2947 */ /* 0x000fea0003800000 */
[----:B0-----:R-:W-:Y:S02]  /*3e00*/  MOV R80, R13 ;  /* 0x0000000d00507202 */ /* 0x001fe40000000f00 */
[----:B------:R-:W-:Y:S02]  /*3e10*/  F2FP.F16.E4M3.UNPACK_B R82, R160.H1 ;  /* 0x000000a0ff52723e */ /* 0x000fe400030006ff */
[----:B------:R-:W-:Y:S02]  /*3e20*/  F2FP.F16.E4M3.UNPACK_B R78, R80 ;  /* 0x00000050ff4e723e */ /* 0x000fe400020006ff */
[----:B------:R-:W-:Y:S01]  /*3e30*/  F2FP.F16.E4M3.UNPACK_B R13, R161.H1 ;  /* 0x000000a1ff0d723e */ /* 0x000fe200030006ff */
[----:B------:R-:W-:Y:S01]  /*3e40*/  HADD2.F32 R83, -RZ, R82.H0_H0 ;  /* 0x20000052ff537230 */ /* 0x000fe20000004100 */
[----:B------:R-:W-:Y:S01]  /*3e50*/  F2FP.F16.E4M3.UNPACK_B R160, R160 ;  /* 0x000000a0ffa0723e */ /* 0x000fe200020006ff */
[--C-:B------:R-:W-:Y:S02]  /*3e60*/  HADD2.F32 R84, -RZ, R78.reuse.H1_H1 ;  /* 0x3000004eff547230 */ /* 0x100fe40000004100 */
[----:B------:R-:W-:-:S02]  /*3e70*/  HADD2.F32 R78, -RZ, R78.H0_H0 ;  /* 0x2000004eff4e7230 */ /* 0x000fc40000004100 */
[--C-:B------:R-:W-:Y:S02]  /*3e80*/  HADD2.F32 R85, -RZ, R13.reuse.H0_H0 ;  /* 0x2000000dff557230 */ /* 0x100fe40000004100 */
[-C--:B------:R-:W-:Y:S01]  /*3e90*/  FMUL.FTZ R163, R84, R83.reuse ;  /* 0x0000005354a37220 */ /* 0x080fe20000410000 */
[----:B------:R-:W-:Y:S02]  /*3ea0*/  HADD2.F32 R82, -RZ, R82.H1_H1 ;  /* 0x30000052ff527230 */ /* 0x000fe40000004100 */
[C---:B------:R-:W-:Y:S01]  /*3eb0*/  FMUL.FTZ R165, R78.reuse, R83 ;  /* 0x000000534ea57220 */ /* 0x040fe20000410000 */
[----:B------:R-:W-:Y:S02]  /*3ec0*/  HADD2.F32 R13, -RZ, R13.H1_H1 ;  /* 0x3000000dff0d7230 */ /* 0x000fe40000004100 */
[-C--:B------:R-:W-:Y:S01]  /*3ed0*/  FFMA.FTZ R83, R78, R85.reuse, -R163 ;  /* 0x000000554e537223 */ /* 0x080fe200000108a3 */
[----:B------:R-:W-:Y:S02]  /*3ee0*/  HADD2.F32 R162, -RZ, R160.H1_H1 ;  /* 0x300000a0ffa27230 */ /* 0x000fe40000004100 */
[----:B------:R-:W-:Y:S01]  /*3ef0*/  FFMA.FTZ R78, R84, R85, R165 ;  /* 0x00000055544e7223 */ /* 0x000fe200000100a5 */
[----:B------:R-:W-:Y:S01]  /*3f00*/  F2FP.F16.E4M3.UNPACK_B R84, R80.H1 ;  /* 0x00000050ff54723e */ /* 0x000fe200030006ff */
[----:B------:R-:W-:-:S04]  /*3f10*/  IMAD.MOV.U32 R80, RZ, RZ, R12 ;  /* 0x000000ffff507224 */ /* 0x000fc800078e000c */
[--C-:B------:R-:W-:Y:S01]  /*3f20*/  HADD2.F32 R85, -RZ, R84.reuse.H1_H1 ;  /* 0x30000054ff557230 */ /* 0x100fe20000004100 */
[-C--:B------:R-:W-:Y:S01]  /*3f30*/  F2FP.F16.E4M3.UNPACK_B R12, R80.reuse.H1 ;  /* 0x00000050ff0c723e */ /* 0x080fe200030006ff */
[----:B------:R-:W-:Y:S01]  /*3f40*/  HADD2.F32 R84, -RZ, R84.H0_H0 ;  /* 0x20000054ff547230 */ /* 0x000fe20000004100 */
[----:B------:R-:W-:Y:S02]  /*3f50*/  F2FP.F16.E4M3.UNPACK_B R80, R80 ;  /* 0x00000050ff50723e */ /* 0x000fe400020006ff */
[CC--:B------:R-:W-:Y:S02]  /*3f60*/  FMUL.FTZ R163, R85.reuse, R82.reuse ;  /* 0x0000005255a37220 */ /* 0x0c0fe40000410000 */
[C---:B------:R-:W-:Y:S02]  /*3f70*/  FMUL.FTZ R82, R84.reuse, R82 ;  /* 0x0000005254527220 */ /* 0x040fe40000410000 */
[-C--:B------:R-:W-:Y:S02]  /*3f80*/  FFMA.FTZ R84, R84, R13.reuse, -R163 ;  /* 0x0000000d54547223 */ /* 0x080fe400000108a3 */
[----:B------:R-:W-:Y:S01]  /*3f90*/  FFMA.FTZ R85, R85, R13, R82 ;  /* 0x0000000d55557223 */ /* 0x000fe20000010052 */
[----:B------:R-:W-:Y:S01]  /*3fa0*/  F2FP.F16.E4M3.UNPACK_B R82, R161 ;  /* 0x000000a1ff52723e */ /* 0x000fe200020006ff */
[----:B------:R-:W-:-:S02]  /*3fb0*/  HADD2.F32 R13, -RZ, R12.H1_H1 ;  /* 0x3000000cff0d7230 */ /* 0x000fc40000004100 */
[----:B------:R-:W-:Y:S01]  /*3fc0*/  HADD2.F32 R12, -RZ, R12.H0_H0 ;  /* 0x2000000cff0c7230 */ /* 0x000fe20000004100 */
[----:B------:R-:W-:Y:S01]  /*3fd0*/  F2FP.SATFINITE.E4M3.F32.PACK_AB_MERGE_C R84, R85, R84, RZ ;  /* 0x000000545554723e */ /* 0x000fe200048070ff */
[----:B------:R-:W-:Y:S02]  /*3fe0*/  HADD2.F32 R161, -RZ, R82.H1_H1 ;  /* 0x30000052ffa17230 */ /* 0x000fe40000004100 */
[-C--:B------:R-:W-:Y:S01]  /*3ff0*/  FMUL.FTZ R163, R13, R162.reuse ;  /* 0x000000a20da37220 */ /* 0x080fe20000410000 */
[----:B------:R-:W-:Y:S02]  /*4000*/  HADD2.F32 R85, -RZ, R160.H0_H0 ;  /* 0x200000a0ff557230 */ /* 0x000fe40000004100 */
[C---:B------:R-:W-:Y:S01]  /*4010*/  FMUL.FTZ R162, R12.reuse, R162 ;  /* 0x000000a20ca27220 */ /* 0x040fe20000410000 */
[--C-:B------:R-:W-:Y:S02]  /*4020*/  HADD2.F32 R160, -RZ, R80.reuse.H1_H1 ;  /* 0x30000050ffa07230 */ /* 0x100fe40000004100 */
[----:B------:R-:W-:Y:S01]  /*4030*/  FFMA.FTZ R12, R12, R161, -R163 ;  /* 0x000000a10c0c7223 */ /* 0x000fe200000108a3 */
[----:B------:R-:W-:-:S02]  /*4040*/  HADD2.F32 R80, -RZ, R80.H0_H0 ;  /* 0x20000050ff507230 */ /* 0x000fc40000004100 */
[----:B------:R-:W-:Y:S01]  /*4050*/  FFMA.FTZ R13, R13, R161, R162 ;  /* 0x000000a10d0d7223 */ /* 0x000fe200000100a2 */
[----:B------:R-:W-:Y:S02]  /*4060*/  HADD2.F32 R161, -RZ, R82.H0_H0 ;  /* 0x20000052ffa17230 */ /* 0x000fe40000004100 */
[----:B------:R-:W-:Y:S01]  /*4070*/  FMUL.FTZ R163, R160, R85 ;  /* 0x00000055a0a37220 */ /* 0x000fe20000410000 */
[----:B------:R-:W-:Y:S01]  /*4080*/  F2FP.SATFINITE.E4M3.F32.PACK_AB_MERGE_C R78, R78, R83, R84 ;  /* 0x000000534e4e723e */ /* 0x000fe20004807054 */
[C---:B------:R-:W-:Y:S01]  /*4090*/  FMUL.FTZ R165, R80.reuse, R85 ;  /* 0x0000005550a57220 */ /* 0x040fe20000410000 */
[----:B------:R-:W-:Y:S01]  /*40a0*/  SHF.R.U32.HI R84, RZ, 0x8, R81 ;  /* 0x00000008ff547819 */ /* 0x000fe20000011651 */
[-C--:B------:R-:W-:Y:S01]  /*40b0*/  FFMA.FTZ R85, R80, R161.reuse, -R163 ;  /* 0x000000a150557223 */ /* 0x080fe200000108a3 */
[----:B------:R-:W-:Y:S01]  /*40c0*/  LOP3.LUT R83, R81, 0xff0000ff, RZ, 0xc0, !PT ;  /* 0xff0000ff51537812 */ /* 0x000fe200078ec0ff */
[----:B------:R-:W-:Y:S01]  /*40d0*/  FFMA.FTZ R80, R160, R161, R165 ;  /* 0x000000a1a0507223 */ /* 0x000fe200000100a5 */
[----:B------:R-:W-:Y:S01]  /*40e0*/  SHF.R.U32.HI R81, RZ, 0x10, R81 ;  /* 0x00000010ff517819 */ /* 0x000fe20000011651 */
[----:B------:R-:W-:Y:S01]  /*40f0*/  IMAD.SHL.U32 R84, R84, 0x100, RZ ;  /* 0x0000010054547824 */ /* 0x000fe200078e00ff */
[----:B------:R-:W-:-:S02]  /*4100*/  SHF.R.U32.HI R161, RZ, 0x8, R79 ;  /* 0x00000008ffa17819 */ /* 0x000fc4000001164f */
[----:B------:R-:W-:Y:S01]  /*4110*/  LOP3.LUT R82, R79, 0xff0000ff, RZ, 0xc0, !PT ;  /* 0xff0000ff4f527812 */ /* 0x000fe200078ec0ff */
[----:B------:R-:W-:Y:S01]  /*4120*/  IMAD.U32 R81, R81, 0x10000, RZ ;  /* 0x0001000051517824 */ /* 0x000fe200078e00ff */
[----:B------:R-:W-:Y:S01]  /*4130*/  SHF.R.U32.HI R160, RZ, 0x10, R79 ;  /* 0x00000010ffa07819 */ /* 0x000fe2000001164f */
[----:B------:R-:W-:Y:S01]  /*4140*/  IMAD.SHL.U32 R79, R161, 0x100, RZ ;  /* 0x00000100a14f7824 */ /* 0x000fe200078e00ff */
[----:B------:R-:W-:Y:S02]  /*4150*/  LOP3.LUT R84, R83, 0xff00, R84, 0xf8, !PT ;  /* 0x0000ff0053547812 */ /* 0x000fe400078ef854 */
[----:B------:R-:W-:Y:S02]  /*4160*/  F2FP.SATFINITE.E4M3.F32.PACK_AB_MERGE_C R12, R13, R12, RZ ;  /* 0x0000000c0d0c723e */ /* 0x000fe400048070ff */
[----:B------:R-:W-:Y:S01]  /*4170*/  LOP3.LUT R84, R84, 0xff0000, R81, 0xf8, !PT ;  /* 0x00ff000054547812 */ /* 0x000fe200078ef851 */
[----:B------:R-:W-:Y:S01]  /*4180*/  IMAD.MOV.U32 R81, RZ, RZ, R15 ;  /* 0x000000ffff517224 */ /* 0x000fe200078e000f */
[----:B------:R-:W-:-:S02]  /*4190*/  LOP3.LUT R79, R82, 0xff00, R79, 0xf8, !PT ;  /* 0x0000ff00524f7812 */ /* 0x000fc400078ef84f */
[----:B------:R-:W-:Y:S02]  /*41a0*/  SHF.L.U32 R82, R160, 0x10, RZ ;  /* 0x00000010a0527819 */ /* 0x000fe400000006ff */
[----:B------:R-:W-:Y:S02]  /*41b0*/  F2FP.F16.E4M3.UNPACK_B R15, R81 ;  /* 0x00000051ff0f723e */ /* 0x000fe400020006ff */
[----:B------:R-:W-:Y:S02]  /*41c0*/  LOP3.LUT R83, R79, 0xff0000, R82, 0xf8, !PT ;  /* 0x00ff00004f537812 */ /* 0x000fe400078ef852 */
[----:B------:R-:W-:Y:S01]  /*41d0*/  F2FP.F16.E4M3.UNPACK_B R160, R84.H1 ;  /* 0x00000054ffa0723e */ /* 0x000fe200030006ff */
[--C-:B------:R-:W-:Y:S01]  /*41e0*/  HADD2.F32 R161, -RZ, R15.reuse.H1_H1 ;  /* 0x3000000fffa17230 */ /* 0x100fe20000004100 */
[-C--:B------:R-:W-:Y:S01]  /*41f0*/  F2FP.F16.E4M3.UNPACK_B R79, R83.reuse.H1 ;  /* 0x00000053ff4f723e */ /* 0x080fe200030006ff */
[----:B------:R-:W-:Y:S01]  /*4200*/  HADD2.F32 R15, -RZ, R15.H0_H0 ;  /* 0x2000000fff0f7230 */ /* 0x000fe20000004100 */
[----:B------:R-:W-:Y:S01]  /*4210*/  F2FP.F16.E4M3.UNPACK_B R83, R83 ;  /* 0x00000053ff53723e */ /* 0x000fe200020006ff */
[----:B------:R-:W-:Y:S01]  /*4220*/  HADD2.F32 R82, -RZ, R160.H0_H0 ;  /* 0x200000a0ff527230 */ /* 0x000fe20000004100 */
[----:B------:R-:W-:Y:S01]  /*4230*/  F2FP.SATFINITE.E4M3.F32.PACK_AB_MERGE_C R12, R80, R85, R12 ;  /* 0x00000055500c723e */ /* 0x000fe2000480700c */
[--C-:B------:R-:W-:Y:S01]  /*4240*/  HADD2.F32 R162, -RZ, R79.reuse.H0_H0 ;  /* 0x2000004fffa27230 */ /* 0x100fe20000004100 */
[----:B------:R-:W-:Y:S01]  /*4250*/  MOV R13, R78 ;  /* 0x0000004e000d7202 */ /* 0x000fe20000000f00 */
[----:B------:R-:W-:-:S02]  /*4260*/  HADD2.F32 R79, -RZ, R79.H1_H1 ;  /* 0x3000004fff4f7230 */ /* 0x000fc40000004100 */
[-C--:B------:R-:W-:Y:S01]  /*4270*/  FMUL.FTZ R164, R161, R82.reuse ;  /* 0x00000052a1a47220 */ /* 0x080fe20000410000 */
[----:B------:R-:W-:-:S03]  /*4280*/  FMUL.FTZ R166, R15, R82 ;  /* 0x000000520fa67220 */ /* 0x000fc60000410000 */
[-C--:B------:R-:W-:Y:S01]  /*4290*/  FFMA.FTZ R82, R15, R162.reuse, -R164 ;  /* 0x000000a20f527223 */ /* 0x080fe200000108a4 */
[----:B------:R-:W-:Y:S01]  /*42a0*/  FFMA.FTZ R15, R161, R162, R166 ;  /* 0x000000a2a10f7223 */ /* 0x000fe200000100a6 */
[----:B------:R-:W-:Y:S01]  /*42b0*/  F2FP.F16.E4M3.UNPACK_B R161, R81.H1 ;  /* 0x00000051ffa1723e */ /* 0x000fe200030006ff */
[----:B------:R-:W-:Y:S02]  /*42c0*/  IMAD.MOV.U32 R81, RZ, RZ, R14 ;  /* 0x000000ffff517224 */ /* 0x000fe400078e000e */
[----:B------:R-:W-:Y:S02]  /*42d0*/  HADD2.F32 R14, -RZ, R160.H1_H1 ;  /* 0x300000a0ff0e7230 */ /* 0x000fe40000004100 */
[--C-:B------:R-:W-:Y:S02]  /*42e0*/  HADD2.F32 R160, -RZ, R161.reuse.H1_H1 ;  /* 0x300000a1ffa07230 */ /* 0x100fe40000004100 */
[----:B------:R-:W-:-:S03]  /*42f0*/  HADD2.F32 R161, -RZ, R161.H0_H0 ;  /* 0x200000a1ffa17230 */ /* 0x000fc60000004100 */
[CC--:B------:R-:W-:Y:S02]  /*4300*/  FMUL.FTZ R162, R160.reuse, R14.reuse ;  /* 0x0000000ea0a27220 */ /* 0x0c0fe40000410000 */
[C---:B------:R-:W-:Y:S02]  /*4310*/  FMUL.FTZ R163, R161.reuse, R14 ;  /* 0x0000000ea1a37220 */ /* 0x040fe40000410000 */
[-C--:B------:R-:W-:Y:S01]  /*4320*/  FFMA.FTZ R14, R161, R79.reuse, -R162 ;  /* 0x0000004fa10e7223 */ /* 0x080fe200000108a2 */
[--C-:B------:R-:W-:Y:S02]  /*4330*/  HADD2.F32 R162, -RZ, R83.reuse.H1_H1 ;  /* 0x30000053ffa27230 */ /* 0x100fe40000004100 */
[----:B------:R-:W-:Y:S01]  /*4340*/  FFMA.FTZ R79, R160, R79, R163 ;  /* 0x0000004fa04f7223 */ /* 0x000fe200000100a3 */
[----:B------:R-:W-:Y:S01]  /*4350*/  F2FP.F16.E4M3.UNPACK_B R160, R84 ;  /* 0x00000054ffa0723e */ /* 0x000fe200020006ff */
[----:B------:R-:W-:Y:S01]  /*4360*/  HADD2.F32 R83, -RZ, R83.H0_H0 ;  /* 0x20000053ff537230 */ /* 0x000fe20000004100 */
[----:B------:R-:W-:-:S02]  /*4370*/  F2FP.F16.E4M3.UNPACK_B R84, R81.H1 ;  /* 0x00000051ff54723e */ /* 0x000fc400030006ff */
[----:B------:R-:W-:Y:S01]  /*4380*/  F2FP.F16.E4M3.UNPACK_B R81, R81 ;  /* 0x00000051ff51723e */ /* 0x000fe200020006ff */
[----:B------:R-:W-:Y:S01]  /*4390*/  HADD2.F32 R163, -RZ, R160.H1_H1 ;  /* 0x300000a0ffa37230 */ /* 0x000fe20000004100 */
[----:B------:R-:W-:Y:S01]  /*43a0*/  F2FP.SATFINITE.E4M3.F32.PACK_AB_MERGE_C R79, R79, R14, RZ ;  /* 0x0000000e4f4f723e */ /* 0x000fe200048070ff */
[--C-:B------:R-:W-:Y:S02]  /*43b0*/  HADD2.F32 R161, -RZ, R84.reuse.H1_H1 ;  /* 0x30000054ffa17230 */ /* 0x100fe40000004100 */
[----:B------:R-:W-:Y:S01]  /*43c0*/  HADD2.F32 R84, -RZ, R84.H0_H0 ;  /* 0x20000054ff547230 */ /* 0x000fe20000004100 */
[----:B------:R-:W-:Y:S02]  /*43d0*/  F2FP.SATFINITE.E4M3.F32.PACK_AB_MERGE_C R15, R15, R82, R79 ;  /* 0x000000520f0f723e */ /* 0x000fe4000480704f */
[-C--:B------:R-:W-:Y:S02]  /*43e0*/  FMUL.FTZ R165, R161, R163.reuse ;  /* 0x000000a3a1a57220 */ /* 0x080fe40000410000 */
[----:B------:R-:W-:-:S02]  /*43f0*/  FMUL.FTZ R164, R84, R163 ;  /* 0x000000a354a47220 */ /* 0x000fc40000410000 */
[-C--:B------:R-:W-:Y:S02]  /*4400*/  FFMA.FTZ R84, R84, R162.reuse, -R165 ;  /* 0x000000a254547223 */ /* 0x080fe400000108a5 */
[----:B------:R-:W-:Y:S01]  /*4410*/  FFMA.FTZ R161, R161, R162, R164 ;  /* 0x000000a2a1a17223 */ /* 0x000fe200000100a4 */
[----:B------:R-:W-:Y:S02]  /*4420*/  HADD2.F32 R162, -RZ, R160.H0_H0 ;  /* 0x200000a0ffa27230 */ /* 0x000fe40000004100 */
[--C-:B------:R-:W-:Y:S02]  /*4430*/  HADD2.F32 R160, -RZ, R81.reuse.H1_H1 ;  /* 0x30000051ffa07230 */ /* 0x100fe40000004100 */
[----:B------:R-:W-:Y:S01]  /*4440*/  HADD2.F32 R81, -RZ, R81.H0_H0 ;  /* 0x20000051ff517230 */ /* 0x000fe20000004100 */
[----:B------:R-:W-:Y:S02]  /*4450*/  F2FP.SATFINITE.E4M3.F32.PACK_AB_MERGE_C R84, R161, R84, RZ ;  /* 0x00000054a154723e */ /* 0x000fe400048070ff */
[----:B------:R-:W-:-:S02]  /*4460*/  FMUL.FTZ R164, R160, R162 ;  /* 0x000000a2a0a47220 */ /* 0x000fc40000410000 */
[C---:B------:R-:W-:Y:S02]  /*4470*/  FMUL.FTZ R163, R81.reuse, R162 ;  /* 0x000000a251a37220 */ /* 0x040fe40000410000 */
[-C--:B------:R-:W-:Y:S02]  /*4480*/  FFMA.FTZ R164, R81, R83.reuse, -R164 ;  /* 0x0000005351a47223 */ /* 0x080fe400000108a4 */
[----:B------:R-:W-:-:S05]  /*4490*/  FFMA.FTZ R163, R160, R83, R163 ;  /* 0x00000053a0a37223 */ /* 0x000fca00000100a3 */
[----:B------:R-:W-:-:S07]  /*44a0*/  F2FP.SATFINITE.E4M3.F32.PACK_AB_MERGE_C R14, R163, R164, R84 ;  /* 0x000000a4a30e723e */ /* 0x000fce0004807054 */
.L_x_460:
[----:B------:R-:W-:Y:S05]  /*44b0*/  BSYNC B3 ;  /* 0x0000000000037941 */ /* 0x000fea0003800000 */
.L_x_459:
[----:B------:R-:W-:-:S05]  /*44c0*/  IMAD.SHL.U32 R79, R173, 0x10, RZ ;  /* 0x00000010ad4f7824 */ /* 0x000fca00078e00ff */
[----:B----4-:R-:W-:-:S04]  /*44d0*/  IADD3 R78, P2, R11, R79, RZ ;  /* 0x0000004f0b4e7210 */ /* 0x010fc80007f5e0ff */
[----:B---3--:R-:W-:-:S05]  /*44e0*/  LEA.HI.X.SX32 R79, R79, R150, 0x1, P2 ;  /* 0x000000964f4f7211 */ /* 0x008fca00010f0eff */
[----:B0-----:R0:W-:Y:S04]  /*44f0*/  ST.E.128 desc[UR50][R78.64], R12 ;  /* 0x0000000c4e007985 */ /* 0x0011e8000c101d32 */
.L_x_458:
[----:B------:R-:W-:Y:S05]  /*4500*/  BSYNC B2 ;  /* 0x0000000000027941 */ /* 0x000fea0003800000 */
.L_x_457:
[----:B------:R-:W-:Y:S01]  /*4510*/  ISETP.NE.AND P2, PT, R30, RZ, PT ;  /* 0x000000ff1e00720c */ /* 0x000fe20003f45270 */
[----:B------:R-:W-:-:S12]  /*4520*/  BSSY B2, `(.L_x_461) ;  /* 0x0000076000027945 */ /* 0x000fd80003800000 */
[----:B------:R-:W-:Y:S05]  /*4530*/  @!P2 BRA `(.L_x_462) ;  /* 0x0000000400d0a947 */ /* 0x000fea0003800000 */
[----:B0-----:R-:W-:Y:S01]  /*4540*/  IMAD.SHL.U32 R12, R174, 0x10, RZ ;  /* 0x00000010ae0c7824 */ /* 0x001fe200078e00ff */
[----:B------:R-:W-:Y:S04]  /*4550*/  BSSY B3, `(.L_x_463) ;  /* 0x0000071000037945 */ /* 0x000fe80003800000 */
[----:B----4-:R-:W-:-:S04]  /*4560*/  IADD3 R78, P2, R11, R12, RZ ;  /* 0x0000000c0b4e7210 */ /* 0x010fc80007f5e0ff */
[----:B---3--:R-:W-:Y:S02]  /*4570*/  LEA.HI.X.SX32 R79, R12, R150, 0x1, P2 ;  /* 0x000000960c4f7211 */ /* 0x008fe400010f0eff */
[----:B------:R0:W3:Y:S01]  /*4580*/  LDS.128 R12, [R37+0x1cc00] ;  /* 0x01cc0000250c7984 */ /* 0x0000e20000000c00 */
[----:B------:R-:W-:-:S13]  /*4590*/  ISETP.GE.AND P2, PT, R200, R118, PT ;  /* 0x00000076c800720c */ /* 0x000fda0003f46270 */
[----:B0-----:R-:W-:Y:S05]  /*45a0*/  @P2 BRA `(.L_x_464) ;  /* 0x0000000400ac2947 */ /* 0x001fea0003800000 */
[----:B---3--:R-:W-:Y:S01]  /*45b0*/  IMAD.MOV.U32 R76, RZ, RZ, R13 ;  /* 0x000000ffff4c7224 */ /* 0x008fe200078e000d */
[-C--:B------:R-:W-:Y:S02]  /*45c0*/  F2FP.F16.E4M3.UNPACK_B R82, R159.reuse.H1 ;  /* 0x0000009fff52723e */ /* 0x080fe400030006ff */
[----:B------:R-:W-:Y:S02]  /*45d0*/  F2FP.F16.E4M3.UNPACK_B R13, R158.H1 ;  /* 0x0000009eff0d723e */ /* 0x000fe400030006ff */
[----:B------:R-:W-:Y:S01]  /*45e0*/  F2FP.F16.E4M3.UNPACK_B R74, R76 ;  /* 0x0000004cff4a723e */ /* 0x000fe200020006ff */
[----:B------:R-:W-:Y:S01]  /*45f0*/  HADD2.F32 R81, -RZ, R82.H0_H0 ;  /* 0x20000052ff517230 */ /* 0x000fe20000004100 */
[----:B------:R-:W-:Y:S01]  /*4600*/  F2FP.F16.E4M3.UNPACK_B R84, R159 ;  /* 0x0000009fff54723e */ /* 0x000fe200020006ff */
[----:B------:R-:W-:Y:S02]  /*4610*/  HADD2.F32 R83, -RZ, R13.H0_H0 ;  /* 0x2000000dff537230 */ /* 0x000fe40000004100 */
[----:B------:R-:W-:-:S02]  /*4620*/  HADD2.F32 R80, -RZ, R74.H1_H1 ;  /* 0x3000004aff507230 */ /* 0x000fc40000004100 */
[----:B------:R-:W-:Y:S02]  /*4630*/  HADD2.F32 R74, -RZ, R74.H0_H0 ;  /* 0x2000004aff4a7230 */ /* 0x000fe40000004100 */
[----:B------:R-:W-:Y:S02]  /*4640*/  HADD2.F32 R13, -RZ, R13.H1_H1 ;  /* 0x3000000dff0d7230 */ /* 0x000fe40000004100 */
[-C--:B------:R-:W-:Y:S01]  /*4650*/  FMUL.FTZ R85, R80, R81.reuse ;  /* 0x0000005150557220 */ /* 0x080fe20000410000 */
[----:B------:R-:W-:-:S03]  /*4660*/  FMUL.FTZ R161, R74, R81 ;  /* 0x000000514aa17220 */ /* 0x000fc60000410000 */
[-C--:B------:R-:W-:Y:S01]  /*4670*/  FFMA.FTZ R81, R74, R83.reuse, -R85 ;  /* 0x000000534a517223 */ /* 0x080fe20000010855 */
[----:B------:R-:W-:Y:S01]  /*4680*/  FFMA.FTZ R74, R80, R83, R161 ;  /* 0x00000053504a7223 */ /* 0x000fe200000100a1 */
[----:B------:R-:W-:Y:S01]  /*4690*/  F2FP.F16.E4M3.UNPACK_B R80, R76.H1 ;  /* 0x0000004cff50723e */ /* 0x000fe200030006ff */
[----:B------:R-:W-:Y:S01]  /*46a0*/  HADD2.F32 R83, -RZ, R82.H1_H1 ;  /* 0x30000052ff537230 */ /* 0x000fe20000004100 */
[----:B------:R-:W-:Y:S02]  /*46b0*/  MOV R76, R12 ;  /* 0x0000000c004c7202 */ /* 0x000fe40000000f00 */
[----:B------:R-:W-:Y:S01]  /*46c0*/  F2FP.F16.E4M3.UNPACK_B R82, R158 ;  /* 0x0000009eff52723e */ /* 0x000fe200020006ff */
[--C-:B------:R-:W-:Y:S02]  /*46d0*/  HADD2.F32 R12, -RZ, R80.reuse.H1_H1 ;  /* 0x30000050ff0c7230 */ /* 0x100fe40000004100 */
[----:B------:R-:W-:-:S03]  /*46e0*/  HADD2.F32 R80, -RZ, R80.H0_H0 ;  /* 0x20000050ff507230 */ /* 0x000fc60000004100 */
[-C--:B------:R-:W-:Y:S02]  /*46f0*/  FMUL.FTZ R85, R12, R83.reuse ;  /* 0x000000530c557220 */ /* 0x080fe40000410000 */
[C---:B------:R-:W-:Y:S02]  /*4700*/  FMUL.FTZ R83, R80.reuse, R83 ;  /* 0x0000005350537220 */ /* 0x040fe40000410000 */
[-C--:B------:R-:W-:Y:S01]  /*4710*/  FFMA.FTZ R80, R80, R13.reuse, -R85 ;  /* 0x0000000d50507223 */ /* 0x080fe20000010855 */
[----:B------:R-:W-:Y:S02]  /*4720*/  HADD2.F32 R85, -RZ, R84.H1_H1 ;  /* 0x30000054ff557230 */ /* 0x000fe40000004100 */
[----:B------:R-:W-:Y:S01]  /*4730*/  FFMA.FTZ R161, R12, R13, R83 ;  /* 0x0000000d0ca17223 */ /* 0x000fe20000010053 */
[-C--:B------:R-:W-:Y:S01]  /*4740*/  F2FP.F16.E4M3.UNPACK_B R12, R76.reuse.H1 ;  /* 0x0000004cff0c723e */ /* 0x080fe200030006ff */
[----:B------:R-:W-:Y:S01]  /*4750*/  HADD2.F32 R83, -RZ, R82.H1_H1 ;  /* 0x30000052ff537230 */ /* 0x000fe20000004100 */
[----:B------:R-:W-:Y:S01]  /*4760*/  F2FP.F16.E4M3.UNPACK_B R76, R76 ;  /* 0x0000004cff4c723e */ /* 0x000fe200020006ff */
[----:B------:R-:W-:Y:S01]  /*4770*/  HADD2.F32 R84, -RZ, R84.H0_H0 ;  /* 0x20000054ff547230 */ /* 0x000fe20000004100 */
[----:B------:R-:W-:Y:S01]  /*4780*/  F2FP.SATFINITE.E4M3.F32.PACK_AB_MERGE_C R80, R161, R80, RZ ;  /* 0x00000050a150723e */ /* 0x000fe200048070ff */
[----:B------:R-:W-:-:S02]  /*4790*/  HADD2.F32 R13, -RZ, R12.H1_H1 ;  /* 0x3000000cff0d7230 */ /* 0x000fc40000004100 */
[----:B------:R-:W-:Y:S01]  /*47a0*/  HADD2.F32 R12, -RZ, R12.H0_H0 ;  /* 0x2000000cff0c7230 */ /* 0x000fe20000004100 */
[----:B------:R-:W-:Y:S01]  /*47b0*/  F2FP.SATFINITE.E4M3.F32.PACK_AB_MERGE_C R74, R74, R81, R80 ;  /* 0x000000514a4a723e */ /* 0x000fe20004807050 */
[----:B------:R-:W-:Y:S02]  /*47c0*/  HADD2.F32 R82, -RZ, R82.H0_H0 ;  /* 0x20000052ff527230 */ /* 0x000fe40000004100 */
[-C--:B------:R-:W-:Y:S01]  /*47d0*/  FMUL.FTZ R159, R13, R85.reuse ;  /* 0x000000550d9f7220 */ /* 0x080fe20000410000 */
[----:B------:R-:W-:Y:S01]  /*47e0*/  SHF.R.U32.HI R81, RZ, 0x8, R77 ;  /* 0x00000008ff517819 */ /* 0x000fe2000001164d */
[C---:B------:R-:W-:Y:S01]  /*47f0*/  FMUL.FTZ R158, R12.reuse, R85 ;  /* 0x000000550c9e7220 */ /* 0x040fe20000410000 */
[----:B------:R-:W-:Y:S01]  /*4800*/  LOP3.LUT R80, R75, 0xff0000ff, RZ, 0xc0, !PT ;  /* 0xff0000ff4b507812 */ /* 0x000fe200078ec0ff */
[-C--:B------:R-:W-:Y:S02]  /*4810*/  FFMA.FTZ R12, R12, R83.reuse, -R159 ;  /* 0x000000530c0c7223 */ /* 0x080fe4000001089f */
[----:B------:R-:W-:Y:S01]  /*4820*/  FFMA.FTZ R13, R13, R83, R158 ;  /* 0x000000530d0d7223 */ /* 0x000fe2000001009e */
[--C-:B------:R-:W-:Y:S01]  /*4830*/  HADD2.F32 R83, -RZ, R76.reuse.H1_H1 ;  /* 0x3000004cff537230 */ /* 0x100fe20000004100 */
[----:B------:R-:W-:Y:S01]  /*4840*/  SHF.R.U32.HI R158, RZ, 0x10, R75 ;  /* 0x00000010ff9e7819 */ /* 0x000fe2000001164b */
[----:B------:R-:W-:-:S02]  /*4850*/  HADD2.F32 R76, -RZ, R76.H0_H0 ;  /* 0x2000004cff4c7230 */ /* 0x000fc40000004100 */
[----:B------:R-:W-:Y:S01]  /*4860*/  F2FP.SATFINITE.E4M3.F32.PACK_AB_MERGE_C R12, R13, R12, RZ ;  /* 0x0000000c0d0c723e */ /* 0x000fe200048070ff */
[CC--:B------:R-:W-:Y:S01]  /*4870*/  FMUL.FTZ R85, R83.reuse, R84.reuse ;  /* 0x0000005453557220 */ /* 0x0c0fe20000410000 */
[----:B------:R-:W-:Y:S02]  /*4880*/  IMAD.MOV.U32 R13, RZ, RZ, R74 ;  /* 0x000000ffff0d7224 */ /* 0x000fe400078e004a */
[C---:B------:R-:W-:Y:S01]  /*4890*/  FMUL.FTZ R84, R76.reuse, R84 ;  /* 0x000000544c547220 */ /* 0x040fe20000410000 */
[-C--:B------:R-:W-:Y:S01]  /*48a0*/  FFMA.FTZ R76, R76, R82.reuse, -R85 ;  /* 0x000000524c4c7223 */ /* 0x080fe20000010855 */
[----:B------:R-:W-:Y:S02]  /*48b0*/  SHF.R.U32.HI R85, RZ, 0x8, R75 ;  /* 0x00000008ff557819 */ /* 0x000fe4000001164b */
[----:B------:R-:W-:Y:S01]  /*48c0*/  FFMA.FTZ R83, R83, R82, R84 ;  /* 0x0000005253537223 */ /* 0x000fe20000010054 */
[----:B------:R-:W-:Y:S02]  /*48d0*/  SHF.R.U32.HI R84, RZ, 0x10, R77 ;  /* 0x00000010ff547819 */ /* 0x000fe4000001164d */
[----:B------:R-:W-:Y:S01]  /*48e0*/  LOP3.LUT R82, R77, 0xff0000ff, RZ, 0xc0, !PT ;  /* 0xff0000ff4d527812 */ /* 0x000fe200078ec0ff */
[----:B------:R-:W-:Y:S01]  /*48f0*/  IMAD.SHL.U32 R77, R81, 0x100, RZ ;  /* 0x00000100514d7824 */ /* 0x000fe200078e00ff */
[----:B------:R-:W-:Y:S01]  /*4900*/  SHF.L.U32 R81, R84, 0x10, RZ ;  /* 0x0000001054517819 */ /* 0x000fe200000006ff */
[----:B------:R-:W-:Y:S01]  /*4910*/  IMAD.SHL.U32 R75, R85, 0x100, RZ ;  /* 0x00000100554b7824 */ /* 0x000fe200078e00ff */
[----:B------:R-:W-:-:S02]  /*4920*/  F2FP.SATFINITE.E4M3.F32.PACK_AB_MERGE_C R12, R83, R76, R12 ;  /* 0x0000004c530c723e */ /* 0x000fc4000480700c */
[----:B------:R-:W-:Y:S01]  /*4930*/  LOP3.LUT R82, R82, 0xff00, R77, 0xf8, !PT ;  /* 0x0000ff0052527812 */ /* 0x000fe200078ef84d */
[----:B------:R-:W-:Y:S01]  /*4940*/  IMAD.MOV.U32 R77, RZ, RZ, R15 ;  /* 0x000000ffff4d7224 */ /* 0x000fe200078e000f */
[----:B------:R-:W-:Y:S01]  /*4950*/  LOP3.LUT R80, R80, 0xff00, R75, 0xf8, !PT ;  /* 0x0000ff0050507812 */ /* 0x000fe200078ef84b */
[----:B------:R-:W-:Y:S01]  /*4960*/  IMAD.U32 R75, R158, 0x10000, RZ ;  /* 0x000100009e4b7824 */ /* 0x000fe200078e00ff */
[----:B------:R-:W-:Y:S02]  /*4970*/  LOP3.LUT R81, R82, 0xff0000, R81, 0xf8, !PT ;  /* 0x00ff000052517812 */ /* 0x000fe400078ef851 */
[----:B------:R-:W-:Y:S02]  /*4980*/  F2FP.F16.E4M3.UNPACK_B R15, R77 ;  /* 0x0000004dff0f723e */ /* 0x000fe400020006ff */
[----:B------:R-:W-:Y:S02]  /*4990*/  LOP3.LUT R75, R80, 0xff0000, R75, 0xf8, !PT ;  /* 0x00ff0000504b7812 */ /* 0x000fe400078ef84b */
[----:B------:R-:W-:Y:S01]  /*49a0*/  F2FP.F16.E4M3.UNPACK_B R85, R81.H1 ;  /* 0x00000051ff55723e */ /* 0x000fe200030006ff */
[--C-:B------:R-:W-:Y:S01]  /*49b0*/  HADD2.F32 R80, -RZ, R15.reuse.H1_H1 ;  /* 0x3000000fff507230 */ /* 0x100fe20000004100 */
[----:B------:R-:W-:Y:S01]  /*49c0*/  F2FP.F16.E4M3.UNPACK_B R82, R75.H1 ;  /* 0x0000004bff52723e */ /* 0x000fe200030006ff */
[----:B------:R-:W-:-:S02]  /*49d0*/  HADD2.F32 R15, -RZ, R15.H0_H0 ;  /* 0x2000000fff0f7230 */ /* 0x000fc40000004100 */
[----:B------:R-:W-:Y:S02]  /*49e0*/  HADD2.F32 R158, -RZ, R85.H0_H0 ;  /* 0x20000055ff9e7230 */ /* 0x000fe40000004100 */
[--C-:B------:R-:W-:Y:S02]  /*49f0*/  HADD2.F32 R84, -RZ, R82.reuse.H0_H0 ;  /* 0x20000052ff547230 */ /* 0x100fe40000004100 */
[----:B------:R-:W-:Y:S02]  /*4a00*/  HADD2.F32 R82, -RZ, R82.H1_H1 ;  /* 0x30000052ff527230 */ /* 0x000fe40000004100 */
        /* <DEDUP_REMOVED lines=12> */
[----:B------:R-:W-:Y:S01]  /*4ad0*/  F2FP.F16.E4M3.UNPACK_B R159, R81 ;  /* 0x00000051ff9f723e */ /* 0x000fe200020006ff */
[----:B------:R-:W-:Y:S01]  /*4ae0*/  FFMA.FTZ R85, R85, R82, R158 ;  /* 0x0000005255557223 */ /* 0x000fe2000001009e */
[----:B------:R-:W-:Y:S02]  /*4af0*/  F2FP.F16.E4M3.UNPACK_B R81, R77.H1 ;  /* 0x0000004dff51723e */ /* 0x000fe400030006ff */
[----:B------:R-:W-:Y:S01]  /*4b00*/  F2FP.F16.E4M3.UNPACK_B R84, R75 ;  /* 0x0000004bff54723e */ /* 0x000fe200020006ff */
[----:B------:R-:W-:Y:S01]  /*4b10*/  HADD2.F32 R75, -RZ, R159.H1_H1 ;  /* 0x3000009fff4b7230 */ /* 0x000fe20000004100 */
[----:B------:R-:W-:Y:S01]  /*4b20*/  F2FP.F16.E4M3.UNPACK_B R77, R77 ;  /* 0x0000004dff4d723e */ /* 0x000fe200020006ff */
[--C-:B------:R-:W-:Y:S01]  /*4b30*/  HADD2.F32 R82, -RZ, R81.reuse.H1_H1 ;  /* 0x30000051ff527230 */ /* 0x100fe20000004100 */
[----:B------:R-:W-:Y:S01]  /*4b40*/  F2FP.SATFINITE.E4M3.F32.PACK_AB_MERGE_C R85, R85, R14, RZ ;  /* 0x0000000e5555723e */ /* 0x000fe200048070ff */
[----:B------:R-:W-:-:S02]  /*4b50*/  HADD2.F32 R81, -RZ, R81.H0_H0 ;  /* 0x20000051ff517230 */ /* 0x000fc40000004100 */
[--C-:B------:R-:W-:Y:S02]  /*4b60*/  HADD2.F32 R158, -RZ, R84.reuse.H1_H1 ;  /* 0x30000054ff9e7230 */ /* 0x100fe40000004100 */
[-C--:B------:R-:W-:Y:S01]  /*4b70*/  FMUL.FTZ R160, R82, R75.reuse ;  /* 0x0000004b52a07220 */ /* 0x080fe20000410000 */
[----:B------:R-:W-:Y:S02]  /*4b80*/  HADD2.F32 R84, -RZ, R84.H0_H0 ;  /* 0x20000054ff547230 */ /* 0x000fe40000004100 */
[C---:B------:R-:W-:Y:S01]  /*4b90*/  FMUL.FTZ R161, R81.reuse, R75 ;  /* 0x0000004b51a17220 */ /* 0x040fe20000410000 */
[----:B------:R-:W-:Y:S01]  /*4ba0*/  F2FP.SATFINITE.E4M3.F32.PACK_AB_MERGE_C R15, R80, R15, R85 ;  /* 0x0000000f500f723e */ /* 0x000fe20004807055 */
[-C--:B------:R-:W-:Y:S01]  /*4bb0*/  FFMA.FTZ R75, R81, R158.reuse, -R160 ;  /* 0x0000009e514b7223 */ /* 0x080fe200000108a0 */
[----:B------:R-:W-:Y:S02]  /*4bc0*/  HADD2.F32 R81, -RZ, R77.H1_H1 ;  /* 0x3000004dff517230 */ /* 0x000fe40000004100 */
[----:B------:R-:W-:Y:S01]  /*4bd0*/  FFMA.FTZ R160, R82, R158, R161 ;  /* 0x0000009e52a07223 */ /* 0x000fe200000100a1 */
[----:B------:R-:W-:-:S02]  /*4be0*/  HADD2.F32 R82, -RZ, R159.H0_H0 ;  /* 0x2000009fff527230 */ /* 0x000fc40000004100 */
[----:B------:R-:W-:Y:S02]  /*4bf0*/  HADD2.F32 R77, -RZ, R77.H0_H0 ;  /* 0x2000004dff4d7230 */ /* 0x000fe40000004100 */
[----:B------:R-:W-:Y:S01]  /*4c00*/  F2FP.SATFINITE.E4M3.F32.PACK_AB_MERGE_C R75, R160, R75, RZ ;  /* 0x0000004ba04b723e */ /* 0x000fe200048070ff */
[-C--:B------:R-:W-:Y:S02]  /*4c10*/  FMUL.FTZ R158, R81, R82.reuse ;  /* 0x00000052519e7220 */ /* 0x080fe40000410000 */
[C---:B------:R-:W-:Y:S02]  /*4c20*/  FMUL.FTZ R82, R77.reuse, R82 ;  /* 0x000000524d527220 */ /* 0x040fe40000410000 */
[-C--:B------:R-:W-:Y:S02]  /*4c30*/  FFMA.FTZ R158, R77, R84.reuse, -R158 ;  /* 0x000000544d9e7223 */ /* 0x080fe4000001089e */
[----:B------:R-:W-:-:S05]  /*4c40*/  FFMA.FTZ R81, R81, R84, R82 ;  /* 0x0000005451517223 */ /* 0x000fca0000010052 */
[----:B------:R-:W-:-:S07]  /*4c50*/  F2FP.SATFINITE.E4M3.F32.PACK_AB_MERGE_C R14, R81, R158, R75 ;  /* 0x0000009e510e723e */ /* 0x000fce000480704b */
.L_x_464:
[----:B------:R-:W-:Y:S05]  /*4c60*/  BSYNC B3 ;  /* 0x0000000000037941 */ /* 0x000fea0003800000 */
.L_x_463:
[----:B---3--:R0:W-:Y:S02]  /*4c70*/  ST.E.128 desc[UR50][R78.64], R12 ;  /* 0x0000000c4e007985 */ /* 0x0081e4000c101d32 */
.L_x_462:
[----:B------:R-:W-:Y:S05]  /*4c80*/  BSYNC B2 ;  /* 0x0000000000027941 */ /* 0x000fea0003800000 */
.L_x_461:
[----:B------:R-:W-:Y:S01]  /*4c90*/  ISETP.NE.AND P2, PT, R31, RZ, PT ;  /* 0x000000ff1f00720c */ /* 0x000fe20003f45270 */
[----:B------:R-:W-:-:S12]  /*4ca0*/  BSSY B2, `(.L_x_465) ;  /* 0x0000074000027945 */ /* 0x000fd80003800000 */
[----:B------:R-:W-:Y:S05]  /*4cb0*/  @!P2 BRA `(.L_x_466) ;  /* 0x0000000400c8a947 */ /* 0x000fea0003800000 */
[----:B0-----:R0:W0:Y:S01]  /*4cc0*/  LDS.128 R12, [R36+0x1cc00] ;  /* 0x01cc0000240c7984 */ /* 0x0010220000000c00 */
[----:B----4-:R-:W-:Y:S01]  /*4cd0*/  IADD3 R74, P2, R172, R11, RZ ;  /* 0x0000000bac4a7210 */ /* 0x010fe20007f5e0ff */
[----:B------:R-:W-:Y:S03]  /*4ce0*/  BSSY B3, `(.L_x_467) ;  /* 0x000006e000037945 */ /* 0x000fe60003800000 */
[----:B---3--:R-:W-:Y:S02]  /*4cf0*/  IADD3.X R75, R150, R197, RZ, P2, !PT ;  /* 0x000000c5964b7210 */ /* 0x008fe400017fe4ff */
[----:B------:R-:W-:-:S13]  /*4d00*/  ISETP.GE.AND P2, PT, R203, R118, PT ;  /* 0x00000076cb00720c */ /* 0x000fda0003f46270 */
[----:B------:R-:W-:Y:S05]  /*4d10*/  @P2 BRA `(.L_x_468) ;  /* 0x0000000400a82947 */ /* 0x000fea0003800000 */
[----:B0-----:R-:W-:Y:S01]  /*4d20*/  IMAD.MOV.U32 R70, RZ, RZ, R13 ;  /* 0x000000ffff467224 */ /* 0x001fe200078e000d */
[----:B------:R-:W-:Y:S02]  /*4d30*/  F2FP.F16.E4M3.UNPACK_B R79, R157.H1 ;  /* 0x0000009dff4f723e */ /* 0x000fe400030006ff */
[----:B------:R-:W-:Y:S02]  /*4d40*/  F2FP.F16.E4M3.UNPACK_B R78, R156.H1 ;  /* 0x0000009cff4e723e */ /* 0x000fe400030006ff */
[----:B------:R-:W-:Y:S01]  /*4d50*/  F2FP.F16.E4M3.UNPACK_B R13, R70 ;  /* 0x00000046ff0d723e */ /* 0x000fe200020006ff */
[----:B------:R-:W-:Y:S02]  /*4d60*/  HADD2.F32 R72, -RZ, R79.H0_H0 ;  /* 0x2000004fff487230 */ /* 0x000fe40000004100 */
[----:B------:R-:W-:Y:S02]  /*4d70*/  HADD2.F32 R77, -RZ, R78.H0_H0 ;  /* 0x2000004eff4d7230 */ /* 0x000fe40000004100 */
[----:B------:R-:W-:-:S02]  /*4d80*/  HADD2.F32 R76, -RZ, R13.H1_H1 ;  /* 0x3000000dff4c7230 */ /* 0x000fc40000004100 */
[----:B------:R-:W-:Y:S02]  /*4d90*/  HADD2.F32 R13, -RZ, R13.H0_H0 ;  /* 0x2000000dff0d7230 */ /* 0x000fe40000004100 */
[----:B------:R-:W-:Y:S02]  /*4da0*/  HADD2.F32 R79, -RZ, R79.H1_H1 ;  /* 0x3000004fff4f7230 */ /* 0x000fe40000004100 */
[CC--:B------:R-:W-:Y:S01]  /*4db0*/  FMUL.FTZ R80, R76.reuse, R72.reuse ;  /* 0x000000484c507220 */ /* 0x0c0fe20000410000 */
[----:B------:R-:W-:Y:S02]  /*4dc0*/  HADD2.F32 R78, -RZ, R78.H1_H1 ;  /* 0x3000004eff4e7230 */ /* 0x000fe40000004100 */
[C---:B------:R-:W-:Y:S01]  /*4dd0*/  FMUL.FTZ R81, R13.reuse, R72 ;  /* 0x000000480d517220 */ /* 0x040fe20000410000 */
[----:B------:R-:W-:Y:S01]  /*4de0*/  F2FP.F16.E4M3.UNPACK_B R72, R70.H1 ;  /* 0x00000046ff48723e */ /* 0x000fe200030006ff */
[-C--:B------:R-:W-:Y:S02]  /*4df0*/  FFMA.FTZ R13, R13, R77.reuse, -R80 ;  /* 0x0000004d0d0d7223 */ /* 0x080fe40000010850 */
[----:B------:R-:W-:Y:S01]  /*4e00*/  FFMA.FTZ R70, R76, R77, R81 ;  /* 0x0000004d4c467223 */ /* 0x000fe20000010051 */
[----:B------:R-:W-:-:S02]  /*4e10*/  IMAD.MOV.U32 R76, RZ, RZ, R12 ;  /* 0x000000ffff4c7224 */ /* 0x000fc400078e000c */
        /* <DEDUP_REMOVED lines=15> */
[CC--:B------:R-:W-:Y:S01]  /*4f10*/  FMUL.FTZ R83, R79.reuse, R82.reuse ;  /* 0x000000524f537220 */ /* 0x0c0fe20000410000 */
[----:B------:R-:W-:Y:S02]  /*4f20*/  HADD2.F32 R78, -RZ, R78.H0_H0 ;  /* 0x2000004eff4e7230 */ /* 0x000fe40000004100 */
[----:B------:R-:W-:Y:S01]  /*4f30*/  FMUL.FTZ R82, R72, R82 ;  /* 0x0000005248527220 */ /* 0x000fe20000410000 */
[----:B------:R-:W-:Y:S01]  /*4f40*/  F2FP.SATFINITE.E4M3.F32.PACK_AB_MERGE_C R13, R70, R13, R12 ;  /* 0x0000000d460d723e */ /* 0x000fe2000480700c */
[-C--:B------:R-:W-:Y:S02]  /*4f50*/  FFMA.FTZ R72, R72, R80.reuse, -R83 ;  /* 0x0000005048487223 */ /* 0x080fe40000010853 */
[----:B------:R-:W-:Y:S01]  /*4f60*/  FFMA.FTZ R79, R79, R80, R82 ;  /* 0x000000504f4f7223 */ /* 0x000fe20000010052 */
[----:B------:R-:W-:Y:S01]  /*4f70*/  HADD2.F32 R80, -RZ, R81.H0_H0 ;  /* 0x20000051ff507230 */ /* 0x000fe20000004100 */
[----:B------:R-:W-:Y:S01]  /*4f80*/  SHF.R.U32.HI R82, RZ, 0x10, R71 ;  /* 0x00000010ff527819 */ /* 0x000fe20000011647 */
[----:B------:R-:W-:-:S02]  /*4f90*/  HADD2.F32 R81, -RZ, R76.H1_H1 ;  /* 0x3000004cff517230 */ /* 0x000fc40000004100 */
[----:B------:R-:W-:Y:S01]  /*4fa0*/  HADD2.F32 R76, -RZ, R76.H0_H0 ;  /* 0x2000004cff4c7230 */ /* 0x000fe20000004100 */
[----:B------:R-:W-:Y:S02]  /*4fb0*/  F2FP.SATFINITE.E4M3.F32.PACK_AB_MERGE_C R72, R79, R72, RZ ;  /* 0x000000484f48723e */ /* 0x000fe400048070ff */
[CC--:B------:R-:W-:Y:S02]  /*4fc0*/  FMUL.FTZ R83, R81.reuse, R80.reuse ;  /* 0x0000005051537220 */ /* 0x0c0fe40000410000 */
[C---:B------:R-:W-:Y:S02]  /*4fd0*/  FMUL.FTZ R80, R76.reuse, R80 ;  /* 0x000000504c507220 */ /* 0x040fe40000410000 */
[-C--:B------:R-:W-:Y:S01]  /*4fe0*/  FFMA.FTZ R76, R76, R78.reuse, -R83 ;  /* 0x0000004e4c4c7223 */ /* 0x080fe20000010853 */
[----:B------:R-:W-:Y:S01]  /*4ff0*/  SHF.R.U32.HI R83, RZ, 0x8, R73 ;  /* 0x00000008ff537819 */ /* 0x000fe20000011649 */
[----:B------:R-:W-:Y:S01]  /*5000*/  FFMA.FTZ R81, R81, R78, R80 ;  /* 0x0000004e51517223 */ /* 0x000fe20000010050 */
[----:B------:R-:W-:-:S02]  /*5010*/  LOP3.LUT R78, R73, 0xff0000ff, RZ, 0xc0, !PT ;  /* 0xff0000ff494e7812 */ /* 0x000fc400078ec0ff */
[----:B------:R-:W-:Y:S01]  /*5020*/  SHF.R.U32.HI R80, RZ, 0x10, R73 ;  /* 0x00000010ff507819 */ /* 0x000fe20000011649 */
[----:B------:R-:W-:Y:S01]  /*5030*/  IMAD.SHL.U32 R83, R83, 0x100, RZ ;  /* 0x0000010053537824 */ /* 0x000fe200078e00ff */
[----:B------:R-:W-:Y:S02]  /*5040*/  LOP3.LUT R73, R71, 0xff0000ff, RZ, 0xc0, !PT ;  /* 0xff0000ff47497812 */ /* 0x000fe400078ec0ff */
[----:B------:R-:W-:Y:S02]  /*5050*/  SHF.L.U32 R80, R80, 0x10, RZ ;  /* 0x0000001050507819 */ /* 0x000fe400000006ff */
[----:B------:R-:W-:Y:S02]  /*5060*/  LOP3.LUT R83, R78, 0xff00, R83, 0xf8, !PT ;  /* 0x0000ff004e537812 */ /* 0x000fe400078ef853 */
[----:B------:R-:W-:Y:S02]  /*5070*/  SHF.R.U32.HI R78, RZ, 0x8, R71 ;  /* 0x00000008ff4e7819 */ /* 0x000fe40000011647 */
[----:B------:R-:W-:Y:S01]  /*5080*/  LOP3.LUT R71, R83, 0xff0000, R80, 0xf8, !PT ;  /* 0x00ff000053477812 */ /* 0x000fe200078ef850 */
[----:B------:R-:W-:Y:S01]  /*5090*/  IMAD.MOV.U32 R80, RZ, RZ, R15 ;  /* 0x000000ffff507224 */ /* 0x000fe200078e000f */
[----:B------:R-:W-:Y:S01]  /*50a0*/  F2FP.SATFINITE.E4M3.F32.PACK_AB_MERGE_C R12, R81, R76, R72 ;  /* 0x0000004c510c723e */ /* 0x000fe20004807048 */
[----:B------:R-:W-:Y:S01]  /*50b0*/  IMAD.SHL.U32 R78, R78, 0x100, RZ ;  /* 0x000001004e4e7824 */ /* 0x000fe200078e00ff */
[----:B------:R-:W-:-:S02]  /*50c0*/  F2FP.F16.E4M3.UNPACK_B R83, R71.H1 ;  /* 0x00000047ff53723e */ /* 0x000fc400030006ff */
[----:B------:R-:W-:Y:S02]  /*50d0*/  F2FP.F16.E4M3.UNPACK_B R15, R80 ;  /* 0x00000050ff0f723e */ /* 0x000fe400020006ff */
[----:B------:R-:W-:Y:S01]  /*50e0*/  LOP3.LUT R73, R73, 0xff00, R78, 0xf8, !PT ;  /* 0x0000ff0049497812 */ /* 0x000fe200078ef84e */
[----:B------:R-:W-:Y:S02]  /*50f0*/  IMAD.U32 R78, R82, 0x10000, RZ ;  /* 0x00010000524e7824 */ /* 0x000fe400078e00ff */
[----:B------:R-:W-:-:S03]  /*5100*/  HADD2.F32 R85, -RZ, R83.H0_H0 ;  /* 0x20000053ff557230 */ /* 0x000fc60000004100 */
[----:B------:R-:W-:Y:S01]  /*5110*/  LOP3.LUT R73, R73, 0xff0000, R78, 0xf8, !PT ;  /* 0x00ff000049497812 */ /* 0x000fe200078ef84e */
[--C-:B------:R-:W-:Y:S02]  /*5120*/  HADD2.F32 R78, -RZ, R15.reuse.H1_H1 ;  /* 0x3000000fff4e7230 */ /* 0x100fe40000004100 */
[----:B------:R-:W-:Y:S01]  /*5130*/  HADD2.F32 R15, -RZ, R15.H0_H0 ;  /* 0x2000000fff0f7230 */ /* 0x000fe20000004100 */
[----:B------:R-:W-:Y:S02]  /*5140*/  F2FP.F16.E4M3.UNPACK_B R84, R73.H1 ;  /* 0x00000049ff54723e */ /* 0x000fe400030006ff */
[----:B------:R-:W-:Y:S01]  /*5150*/  FMUL.FTZ R156, R78, R85 ;  /* 0x000000554e9c7220 */ /* 0x000fe20000410000 */
[----:B------:R-:W-:Y:S01]  /*5160*/  F2FP.F16.E4M3.UNPACK_B R73, R73 ;  /* 0x00000049ff49723e */ /* 0x000fe200020006ff */
[----:B------:R-:W-:Y:S01]  /*5170*/  FMUL.FTZ R85, R15, R85 ;  /* 0x000000550f557220 */ /* 0x000fe20000410000 */
[--C-:B------:R-:W-:Y:S02]  /*5180*/  HADD2.F32 R82, -RZ, R84.reuse.H0_H0 ;  /* 0x20000054ff527230 */ /* 0x100fe40000004100 */
[----:B------:R-:W-:-:S03]  /*5190*/  HADD2.F32 R84, -RZ, R84.H1_H1 ;  /* 0x30000054ff547230 */ /* 0x000fc60000004100 */
[-C--:B------:R-:W-:Y:S01]  /*51a0*/  FFMA.FTZ R15, R15, R82.reuse, -R156 ;  /* 0x000000520f0f7223 */ /* 0x080fe2000001089c */
[----:B------:R-:W-:Y:S01]  /*51b0*/  FFMA.FTZ R78, R78, R82, R85 ;  /* 0x000000524e4e7223 */ /* 0x000fe20000010055 */
[----:B------:R-:W-:Y:S02]  /*51c0*/  F2FP.F16.E4M3.UNPACK_B R82, R80.H1 ;  /* 0x00000050ff52723e */ /* 0x000fe400030006ff */
[----:B------:R-:W-:Y:S01]  /*51d0*/  MOV R80, R14 ;  /* 0x0000000e00507202 */ /* 0x000fe20000000f00 */
[----:B------:R-:W-:Y:S02]  /*51e0*/  HADD2.F32 R14, -RZ, R83.H1_H1 ;  /* 0x30000053ff0e7230 */ /* 0x000fe40000004100 */
[--C-:B------:R-:W-:Y:S02]  /*51f0*/  HADD2.F32 R83, -RZ, R82.reuse.H1_H1 ;  /* 0x30000052ff537230 */ /* 0x100fe40000004100 */
[----:B------:R-:W-:-:S03]  /*5200*/  HADD2.F32 R82, -RZ, R82.H0_H0 ;  /* 0x20000052ff527230 */ /* 0x000fc60000004100 */
[CC--:B------:R-:W-:Y:S02]  /*5210*/  FMUL.FTZ R85, R83.reuse, R14.reuse ;  /* 0x0000000e53557220 */ /* 0x0c0fe40000410000 */
[C---:B------:R-:W-:Y:S02]  /*5220*/  FMUL.FTZ R156, R82.reuse, R14 ;  /* 0x0000000e529c7220 */ /* 0x040fe40000410000 */
[----:B------:R-:W-:Y:S01]  /*5230*/  FFMA.FTZ R14, R82, R84, -R85 ;  /* 0x00000054520e7223 */ /* 0x000fe20000010855 */
[----:B------:R-:W-:Y:S01]  /*5240*/  F2FP.F16.E4M3.UNPACK_B R82, R80.H1 ;  /* 0x00000050ff52723e */ /* 0x000fe200030006ff */
[----:B------:R-:W-:Y:S01]  /*5250*/  FFMA.FTZ R83, R83, R84, R156 ;  /* 0x0000005453537223 */ /* 0x000fe2000001009c */
[----:B------:R-:W-:Y:S01]  /*5260*/  F2FP.F16.E4M3.UNPACK_B R85, R71 ;  /* 0x00000047ff55723e */ /* 0x000fe200020006ff */
[----:B------:R-:W-:Y:S01]  /*5270*/  HADD2.F32 R84, -RZ, R73.H1_H1 ;  /* 0x30000049ff547230 */ /* 0x000fe20000004100 */
[----:B------:R-:W-:Y:S01]  /*5280*/  F2FP.F16.E4M3.UNPACK_B R80, R80 ;  /* 0x00000050ff50723e */ /* 0x000fe200020006ff */
[----:B------:R-:W-:Y:S01]  /*5290*/  HADD2.F32 R71, -RZ, R82.H1_H1 ;  /* 0x30000052ff477230 */ /* 0x000fe20000004100 */
[----:B------:R-:W-:Y:S01]  /*52a0*/  F2FP.SATFINITE.E4M3.F32.PACK_AB_MERGE_C R83, R83, R14, RZ ;  /* 0x0000000e5353723e */ /* 0x000fe200048070ff */
[----:B------:R-:W-:-:S02]  /*52b0*/  HADD2.F32 R156, -RZ, R85.H1_H1 ;  /* 0x30000055ff9c7230 */ /* 0x000fc40000004100 */
[----:B------:R-:W-:Y:S01]  /*52c0*/  HADD2.F32 R82, -RZ, R82.H0_H0 ;  /* 0x20000052ff527230 */ /* 0x000fe20000004100 */
[----:B------:R-:W-:Y:S01]  /*52d0*/  F2FP.SATFINITE.E4M3.F32.PACK_AB_MERGE_C R15, R78, R15, R83 ;  /* 0x0000000f4e0f723e */ /* 0x000fe20004807053 */
[----:B------:R-:W-:Y:S02]  /*52e0*/  HADD2.F32 R85, -RZ, R85.H0_H0 ;  /* 0x20000055ff557230 */ /* 0x000fe40000004100 */
[-C--:B------:R-:W-:Y:S01]  /*52f0*/  FMUL.FTZ R157, R71, R156.reuse ;  /* 0x0000009c479d7220 */ /* 0x080fe20000410000 */
[----:B------:R-:W-:Y:S02]  /*5300*/  HADD2.F32 R73, -RZ, R73.H0_H0 ;  /* 0x20000049ff497230 */ /* 0x000fe40000004100 */
[C---:B------:R-:W-:Y:S01]  /*5310*/  FMUL.FTZ R158, R82.reuse, R156 ;  /* 0x0000009c529e7220 */ /* 0x040fe20000410000 */
[----:B------:R-:W-:-:S03]  /*5320*/  FFMA.FTZ R156, R82, R84, -R157 ;  /* 0x00000054529c7223 */ /* 0x000fc6000001089d */
[----:B------:R-:W-:Y:S01]  /*5330*/  FFMA.FTZ R159, R71, R84, R158 ;  /* 0x00000054479f7223 */ /* 0x000fe2000001009e */
[--C-:B------:R-:W-:Y:S02]  /*5340*/  HADD2.F32 R71, -RZ, R80.reuse.H1_H1 ;  /* 0x30000050ff477230 */ /* 0x100fe40000004100 */
[----:B------:R-:W-:Y:S02]  /*5350*/  HADD2.F32 R80, -RZ, R80.H0_H0 ;  /* 0x20000050ff507230 */ /* 0x000fe40000004100 */
[----:B------:R-:W-:Y:S01]  /*5360*/  F2FP.SATFINITE.E4M3.F32.PACK_AB_MERGE_C R156, R159, R156, RZ ;  /* 0x0000009c9f9c723e */ /* 0x000fe200048070ff */
[-C--:B------:R-:W-:Y:S02]  /*5370*/  FMUL.FTZ R157, R71, R85.reuse ;  /* 0x00000055479d7220 */ /* 0x080fe40000410000 */
[C---:B------:R-:W-:Y:S02]  /*5380*/  FMUL.FTZ R82, R80.reuse, R85 ;  /* 0x0000005550527220 */ /* 0x040fe40000410000 */
[----:B------:R-:W-:-:S02]  /*5390*/  FFMA.FTZ R157, R80, R73, -R157 ;  /* 0x00000049509d7223 */ /* 0x000fc4000001089d */
[----:B------:R-:W-:-:S05]  /*53a0*/  FFMA.FTZ R82, R71, R73, R82 ;  /* 0x0000004947527223 */ /* 0x000fca0000010052 */
[----:B------:R-:W-:-:S07]  /*53b0*/  F2FP.SATFINITE.E4M3.F32.PACK_AB_MERGE_C R14, R82, R157, R156 ;  /* 0x0000009d520e723e */ /* 0x000fce000480709c */
.L_x_468:
[----:B------:R-:W-:Y:S05]  /*53c0*/  BSYNC B3 ;  /* 0x0000000000037941 */ /* 0x000fea0003800000 */
.L_x_467:
[----:B0-----:R0:W-:Y:S02]  /*53d0*/  ST.E.128 desc[UR50][R74.64], R12 ;  /* 0x0000000c4a007985 */ /* 0x0011e4000c101d32 */
.L_x_466:
[----:B------:R-:W-:Y:S05]  /*53e0*/  BSYNC B2 ;  /* 0x0000000000027941 */ /* 0x000fea0003800000 */
.L_x_465:
[----:B------:R-:W-:Y:S01]  /*53f0*/  ISETP.NE.AND P2, PT, R32, RZ, PT ;  /* 0x000000ff2000720c */ /* 0x000fe20003f45270 */
[----:B------:R-:W-:-:S12]  /*5400*/  BSSY B2, `(.L_x_469) ;  /* 0x0000071000027945 */ /* 0x000fd80003800000 */
[----:B------:R-:W-:Y:S05]  /*5410*/  @!P2 BRA `(.L_x_470) ;  /* 0x0000000400bca947 */ /* 0x000fea0003800000 */
[----:B0-----:R0:W0:Y:S01]  /*5420*/  LDS.128 R12, [R37+0x1f400] ;  /* 0x01f40000250c7984 */ /* 0x0010220000000c00 */
[----:B----4-:R-:W-:Y:S01]  /*5430*/  IADD3 R70, P2, R175, R11, RZ ;  /* 0x0000000baf467210 */ /* 0x010fe20007f5e0ff */
[----:B------:R-:W-:Y:S04]  /*5440*/  BSSY B3, `(.L_x_471) ;  /* 0x000006b000037945 */ /* 0x000fe80003800000 */
[----:B---3--:R-:W-:Y:S01]  /*5450*/  IMAD.X R71, R150, 0x1, R207, P2 ;  /* 0x0000000196477824 */ /* 0x008fe200010e06cf */
[----:B------:R-:W-:-:S13]  /*5460*/  ISETP.GE.AND P2, PT, R202, R118, PT ;  /* 0x00000076ca00720c */ /* 0x000fda0003f46270 */
[----:B------:R-:W-:Y:S05]  /*5470*/  @P2 BRA `(.L_x_472) ;  /* 0x00000004009c2947 */ /* 0x000fea0003800000 */
[----:B------:R-:W-:Y:S02]  /*5480*/  SHF.R.U32.HI R66, RZ, 0x8, R67 ;  /* 0x00000008ff427819 */ /* 0x000fe40000011643 */
[----:B------:R-:W-:Y:S02]  /*5490*/  SHF.R.U32.HI R68, RZ, 0x8, R69 ;  /* 0x00000008ff447819 */ /* 0x000fe40000011645 */
[----:B------:R-:W-:Y:S01]  /*54a0*/  SHF.R.U32.HI R75, RZ, 0x10, R67 ;  /* 0x00000010ff4b7819 */ /* 0x000fe20000011643 */
[----:B------:R-:W-:Y:S01]  /*54b0*/  IMAD.SHL.U32 R66, R66, 0x100, RZ ;  /* 0x0000010042427824 */ /* 0x000fe200078e00ff */
[----:B------:R-:W-:Y:S02]  /*54c0*/  SHF.R.U32.HI R73, RZ, 0x10, R69 ;  /* 0x00000010ff497819 */ /* 0x000fe40000011645 */
[----:B------:R-:W-:Y:S01]  /*54d0*/  LOP3.LUT R72, R69, 0xff0000ff, RZ, 0xc0, !PT ;  /* 0xff0000ff45487812 */ /* 0x000fe200078ec0ff */
[----:B------:R-:W-:Y:S01]  /*54e0*/  IMAD.SHL.U32 R69, R68, 0x100, RZ ;  /* 0x0000010044457824 */ /* 0x000fe200078e00ff */
[----:B------:R-:W-:-:S02]  /*54f0*/  LOP3.LUT R67, R67, 0xff0000ff, RZ, 0xc0, !PT ;  /* 0xff0000ff43437812 */ /* 0x000fc400078ec0ff */
[----:B0-----:R-:W-:Y:S02]  /*5500*/  MOV R68, R12 ;  /* 0x0000000c00447202 */ /* 0x001fe40000000f00 */
[----:B------:R-:W-:Y:S01]  /*5510*/  LOP3.LUT R67, R67, 0xff00, R66, 0xf8, !PT ;  /* 0x0000ff0043437812 */ /* 0x000fe200078ef842 */
[----:B------:R-:W-:Y:S01]  /*5520*/  IMAD.U32 R66, R75, 0x10000, RZ ;  /* 0x000100004b427824 */ /* 0x000fe200078e00ff */
[----:B------:R-:W-:Y:S01]  /*5530*/  LOP3.LUT R74, R72, 0xff00, R69, 0xf8, !PT ;  /* 0x0000ff00484a7812 */ /* 0x000fe200078ef845 */
[----:B------:R-:W-:Y:S01]  /*5540*/  IMAD.U32 R69, R73, 0x10000, RZ ;  /* 0x0001000049457824 */ /* 0x000fe200078e00ff */
[----:B------:R-:W-:Y:S02]  /*5550*/  F2FP.F16.E4M3.UNPACK_B R72, R155.H1 ;  /* 0x0000009bff48723e */ /* 0x000fe400030006ff */
[-C--:B------:R-:W-:Y:S02]  /*5560*/  F2FP.F16.E4M3.UNPACK_B R12, R13.reuse ;  /* 0x0000000dff0c723e */ /* 0x080fe400020006ff */
[----:B------:R-:W-:Y:S01]  /*5570*/  LOP3.LUT R66, R67, 0xff0000, R66, 0xf8, !PT ;  /* 0x00ff000043427812 */ /* 0x000fe200078ef842 */
[----:B------:R-:W-:Y:S01]  /*5580*/  HADD2.F32 R76, -RZ, R72.H0_H0 ;  /* 0x20000048ff4c7230 */ /* 0x000fe20000004100 */
[----:B------:R-:W-:Y:S01]  /*5590*/  LOP3.LUT R67, R74, 0xff0000, R69, 0xf8, !PT ;  /* 0x00ff00004a437812 */ /* 0x000fe200078ef845 */
[--C-:B------:R-:W-:Y:S01]  /*55a0*/  HADD2.F32 R69, -RZ, R12.reuse.H1_H1 ;  /* 0x3000000cff457230 */ /* 0x100fe20000004100 */
[----:B------:R-:W-:Y:S01]  /*55b0*/  F2FP.F16.E4M3.UNPACK_B R74, R148.H1 ;  /* 0x00000094ff4a723e */ /* 0x000fe200030006ff */
[----:B------:R-:W-:Y:S01]  /*55c0*/  HADD2.F32 R12, -RZ, R12.H0_H0 ;  /* 0x2000000cff0c7230 */ /* 0x000fe20000004100 */
[----:B------:R-:W-:Y:S01]  /*55d0*/  F2FP.F16.E4M3.UNPACK_B R13, R13.H1 ;  /* 0x0000000dff0d723e */ /* 0x000fe200030006ff */
[----:B------:R-:W-:-:S02]  /*55e0*/  HADD2.F32 R77, -RZ, R72.H1_H1 ;  /* 0x30000048ff4d7230 */ /* 0x000fc40000004100 */
[CC--:B------:R-:W-:Y:S01]  /*55f0*/  FMUL.FTZ R79, R69.reuse, R76.reuse ;  /* 0x0000004c454f7220 */ /* 0x0c0fe20000410000 */
[--C-:B------:R-:W-:Y:S02]  /*5600*/  HADD2.F32 R75, -RZ, R74.reuse.H0_H0 ;  /* 0x2000004aff4b7230 */ /* 0x100fe40000004100 */
[C---:B------:R-:W-:Y:S01]  /*5610*/  FMUL.FTZ R76, R12.reuse, R76 ;  /* 0x0000004c0c4c7220 */ /* 0x040fe20000410000 */
[--C-:B------:R-:W-:Y:S01]  /*5620*/  HADD2.F32 R73, -RZ, R13.reuse.H1_H1 ;  /* 0x3000000dff497230 */ /* 0x100fe20000004100 */
[----:B------:R-:W-:Y:S01]  /*5630*/  F2FP.F16.E4M3.UNPACK_B R155, R155 ;  /* 0x0000009bff9b723e */ /* 0x000fe200020006ff */
[----:B------:R-:W-:Y:S02]  /*5640*/  HADD2.F32 R72, -RZ, R13.H0_H0 ;  /* 0x2000000dff487230 */ /* 0x000fe40000004100 */
[-C--:B------:R-:W-:Y:S01]  /*5650*/  FFMA.FTZ R12, R12, R75.reuse, -R79 ;  /* 0x0000004b0c0c7223 */ /* 0x080fe2000001084f */
[----:B------:R-:W-:Y:S02]  /*5660*/  HADD2.F32 R74, -RZ, R74.H1_H1 ;  /* 0x3000004aff4a7230 */ /* 0x000fe40000004100 */
[----:B------:R-:W-:Y:S01]  /*5670*/  FFMA.FTZ R13, R69, R75, R76 ;  /* 0x0000004b450d7223 */ /* 0x000fe2000001004c */
[CC--:B------:R-:W-:Y:S01]  /*5680*/  FMUL.FTZ R79, R73.reuse, R77.reuse ;  /* 0x0000004d494f7220 */ /* 0x0c0fe20000410000 */
[C---:B------:R-:W-:Y:S01]  /*5690*/  FMUL.FTZ R78, R72.reuse, R77 ;  /* 0x0000004d484e7220 */ /* 0x040fe20000410000 */
[-C--:B------:R-:W-:Y:S01]  /*56a0*/  F2FP.F16.E4M3.UNPACK_B R69, R68.reuse.H1 ;  /* 0x00000044ff45723e */ /* 0x080fe200030006ff */
[----:B------:R-:W-:Y:S01]  /*56b0*/  HADD2.F32 R75, -RZ, R155.H1_H1 ;  /* 0x3000009bff4b7230 */ /* 0x000fe20000004100 */
[----:B------:R-:W-:Y:S01]  /*56c0*/  F2FP.F16.E4M3.UNPACK_B R68, R68 ;  /* 0x00000044ff44723e */ /* 0x000fe200020006ff */
[-C--:B------:R-:W-:Y:S01]  /*56d0*/  FFMA.FTZ R79, R72, R74.reuse, -R79 ;  /* 0x0000004a484f7223 */ /* 0x080fe2000001084f */
[----:B------:R-:W-:Y:S01]  /*56e0*/  FFMA.FTZ R80, R73, R74, R78 ;  /* 0x0000004a49507223 */ /* 0x000fe2000001004e */
[----:B------:R-:W-:Y:S01]  /*56f0*/  F2FP.F16.E4M3.UNPACK_B R148, R148 ;  /* 0x00000094ff94723e */ /* 0x000fe200020006ff */
[--C-:B------:R-:W-:Y:S01]  /*5700*/  HADD2.F32 R74, -RZ, R69.reuse.H1_H1 ;  /* 0x30000045ff4a7230 */ /* 0x100fe20000004100 */
[-C--:B------:R-:W-:Y:S01]  /*5710*/  F2FP.F16.E4M3.UNPACK_B R82, R67.reuse.H1 ;  /* 0x00000043ff52723e */ /* 0x080fe200030006ff */
[----:B------:R-:W-:Y:S01]  /*5720*/  HADD2.F32 R73, -RZ, R69.H0_H0 ;  /* 0x20000045ff497230 */ /* 0x000fe20000004100 */
[----:B------:R-:W-:Y:S01]  /*5730*/  F2FP.F16.E4M3.UNPACK_B R81, R67 ;  /* 0x00000043ff51723e */ /* 0x000fe200020006ff */
[----:B------:R-:W-:-:S02]  /*5740*/  HADD2.F32 R69, -RZ, R68.H0_H0 ;  /* 0x20000044ff457230 */ /* 0x000fc40000004100 */
[CC--:B------:R-:W-:Y:S01]  /*5750*/  FMUL.FTZ R78, R74.reuse, R75.reuse ;  /* 0x0000004b4a4e7220 */ /* 0x0c0fe20000410000 */
[----:B------:R-:W-:Y:S02]  /*5760*/  HADD2.F32 R72, -RZ, R68.H1_H1 ;  /* 0x30000044ff487230 */ /* 0x000fe40000004100 */
[C---:B------:R-:W-:Y:S01]  /*5770*/  FMUL.FTZ R75, R73.reuse, R75 ;  /* 0x0000004b494b7220 */ /* 0x040fe20000410000 */
[--C-:B------:R-:W-:Y:S01]  /*5780*/  HADD2.F32 R68, -RZ, R148.reuse.H1_H1 ;  /* 0x30000094ff447230 */ /* 0x100fe20000004100 */
[----:B------:R-:W-:Y:S01]  /*5790*/  F2FP.F16.E4M3.UNPACK_B R67, R66 ;  /* 0x00000042ff43723e */ /* 0x000fe200020006ff */
[----:B------:R-:W-:Y:S02]  /*57a0*/  HADD2.F32 R155, -RZ, R155.H0_H0 ;  /* 0x2000009bff9b7230 */ /* 0x000fe40000004100 */
[----:B------:R-:W-:Y:S02]  /*57b0*/  HADD2.F32 R148, -RZ, R148.H0_H0 ;  /* 0x20000094ff947230 */ /* 0x000fe40000004100 */
[-C--:B------:R-:W-:Y:S01]  /*57c0*/  FFMA.FTZ R73, R73, R68.reuse, -R78 ;  /* 0x0000004449497223 */ /* 0x080fe2000001084e */
[----:B------:R-:W-:Y:S01]  /*57d0*/  FFMA.FTZ R78, R74, R68, R75 ;  /* 0x000000444a4e7223 */ /* 0x000fe2000001004b */
[----:B------:R-:W-:Y:S01]  /*57e0*/  FMUL.FTZ R76, R72, R155 ;  /* 0x0000009b484c7220 */ /* 0x000fe20000410000 */
[----:B------:R-:W-:Y:S01]  /*57f0*/  F2FP.F16.E4M3.UNPACK_B R74, R15.H1 ;  /* 0x0000000fff4a723e */ /* 0x000fe200030006ff */
[C---:B------:R-:W-:Y:S01]  /*5800*/  FMUL.FTZ R155, R69.reuse, R155 ;  /* 0x0000009b459b7220 */ /* 0x040fe20000410000 */
[----:B------:R-:W-:Y:S01]  /*5810*/  F2FP.F16.E4M3.UNPACK_B R75, R14.H1 ;  /* 0x0000000eff4b723e */ /* 0x000fe200030006ff */
[-C--:B------:R-:W-:Y:S01]  /*5820*/  FFMA.FTZ R68, R69, R148.reuse, -R76 ;  /* 0x0000009445447223 */ /* 0x080fe2000001084c */
[----:B------:R-:W-:Y:S01]  /*5830*/  F2FP.SATFINITE.E4M3.F32.PACK_AB_MERGE_C R73, R78, R73, RZ ;  /* 0x000000494e49723e */ /* 0x000fe200048070ff */
[----:B------:R-:W-:Y:S01]  /*5840*/  FFMA.FTZ R69, R72, R148, R155 ;  /* 0x0000009448457223 */ /* 0x000fe2000001009b */
[--C-:B------:R-:W-:Y:S01]  /*5850*/  HADD2.F32 R77, -RZ, R74.reuse.H0_H0 ;  /* 0x2000004aff4d7230 */ /* 0x100fe20000004100 */
[----:B------:R-:W-:Y:S01]  /*5860*/  F2FP.SATFINITE.E4M3.F32.PACK_AB_MERGE_C R72, R80, R79, RZ ;  /* 0x0000004f5048723e */ /* 0x000fe200048070ff */
[----:B------:R-:W-:Y:S01]  /*5870*/  HADD2.F32 R78, -RZ, R74.H1_H1 ;  /* 0x3000004aff4e7230 */ /* 0x000fe20000004100 */
[----:B------:R-:W-:Y:S01]  /*5880*/  F2FP.F16.E4M3.UNPACK_B R74, R66.H1 ;  /* 0x00000042ff4a723e */ /* 0x000fe200030006ff */
[----:B------:R-:W-:Y:S01]  /*5890*/  HADD2.F32 R79, -RZ, R82.H1_H1 ;  /* 0x30000052ff4f7230 */ /* 0x000fe20000004100 */
[----:B------:R-:W-:Y:S01]  /*58a0*/  F2FP.F16.E4M3.UNPACK_B R14, R14 ;  /* 0x0000000eff0e723e */ /* 0x000fe200020006ff */
[----:B------:R-:W-:Y:S01]  /*58b0*/  HADD2.F32 R76, -RZ, R75.H1_H1 ;  /* 0x3000004bff4c7230 */ /* 0x000fe20000004100 */
[----:B------:R-:W-:Y:S01]  /*58c0*/  F2FP.SATFINITE.E4M3.F32.PACK_AB_MERGE_C R13, R13, R12, R72 ;  /* 0x0000000c0d0d723e */ /* 0x000fe20004807048 */
[----:B------:R-:W-:-:S02]  /*58d0*/  HADD2.F32 R80, -RZ, R74.H1_H1 ;  /* 0x3000004aff507230 */ /* 0x000fc40000004100 */
[-C--:B------:R-:W-:Y:S01]  /*58e0*/  FMUL.FTZ R66, R78, R79.reuse ;  /* 0x0000004f4e427220 */ /* 0x080fe20000410000 */
[----:B------:R-:W-:Y:S02]  /*58f0*/  HADD2.F32 R83, -RZ, R81.H1_H1 ;  /* 0x30000051ff537230 */ /* 0x000fe40000004100 */
[C---:B------:R-:W-:Y:S01]  /*5900*/  FMUL.FTZ R85, R77.reuse, R79 ;  /* 0x0000004f4d557220 */ /* 0x040fe20000410000 */
[----:B------:R-:W-:Y:S02]  /*5910*/  HADD2.F32 R75, -RZ, R75.H0_H0 ;  /* 0x2000004bff4b7230 */ /* 0x000fe40000004100 */
[----:B------:R-:W-:Y:S01]  /*5920*/  FFMA.FTZ R66, R77, R80, -R66 ;  /* 0x000000504d427223 */ /* 0x000fe20000010842 */
[----:B------:R-:W-:Y:S02]  /*5930*/  HADD2.F32 R79, -RZ, R67.H1_H1 ;  /* 0x30000043ff4f7230 */ /* 0x000fe40000004100 */
[----:B------:R-:W-:Y:S01]  /*5940*/  FMUL.FTZ R84, R76, R83 ;  /* 0x000000534c547220 */ /* 0x000fe20000410000 */
[----:B------:R-:W-:Y:S01]  /*5950*/  F2FP.F16.E4M3.UNPACK_B R77, R15 ;  /* 0x0000000fff4d723e */ /* 0x000fe200020006ff */
[----:B------:R-:W-:Y:S01]  /*5960*/  FMUL.FTZ R83, R75, R83 ;  /* 0x000000534b537220 */ /* 0x000fe20000410000 */
[----:B------:R-:W-:-:S02]  /*5970*/  HADD2.F32 R82, -RZ, R82.H0_H0 ;  /* 0x20000052ff527230 */ /* 0x000fc40000004100 */
[-C--:B------:R-:W-:Y:S01]  /*5980*/  FFMA.FTZ R84, R75, R79.reuse, -R84 ;  /* 0x0000004f4b547223 */ /* 0x080fe20000010854 */
[--C-:B------:R-:W-:Y:S02]  /*5990*/  HADD2.F32 R75, -RZ, R14.reuse.H0_H0 ;  /* 0x2000000eff4b7230 */ /* 0x100fe40000004100 */
[----:B------:R-:W-:Y:S01]  /*59a0*/  FFMA.FTZ R83, R76, R79, R83 ;  /* 0x0000004f4c537223 */ /* 0x000fe20000010053 */
[--C-:B------:R-:W-:Y:S02]  /*59b0*/  HADD2.F32 R76, -RZ, R77.reuse.H0_H0 ;  /* 0x2000004dff4c7230 */ /* 0x100fe40000004100 */
[----:B------:R-:W-:Y:S01]  /*59c0*/  FFMA.FTZ R15, R78, R80, R85 ;  /* 0x000000504e0f7223 */ /* 0x000fe20000010055 */
[----:B------:R-:W-:Y:S01]  /*59d0*/  HADD2.F32 R77, -RZ, R77.H1_H1 ;  /* 0x3000004dff4d7230 */ /* 0x000fe20000004100 */
[----:B------:R-:W-:Y:S01]  /*59e0*/  F2FP.SATFINITE.E4M3.F32.PACK_AB_MERGE_C R12, R69, R68, R73 ;  /* 0x00000044450c723e */ /* 0x000fe20004807049 */
[----:B------:R-:W-:Y:S01]  /*59f0*/  HADD2.F32 R14, -RZ, R14.H1_H1 ;  /* 0x3000000eff0e7230 */ /* 0x000fe20000004100 */
[----:B------:R-:W-:Y:S01]  /*5a00*/  F2FP.SATFINITE.E4M3.F32.PACK_AB_MERGE_C R83, R83, R84, RZ ;  /* 0x000000545353723e */ /* 0x000fe200048070ff */
[----:B------:R-:W-:-:S02]  /*5a10*/  HADD2.F32 R81, -RZ, R81.H0_H0 ;  /* 0x20000051ff517230 */ /* 0x000fc40000004100 */
[-C--:B------:R-:W-:Y:S01]  /*5a20*/  FMUL.FTZ R79, R77, R82.reuse ;  /* 0x000000524d4f7220 */ /* 0x080fe20000410000 */
[----:B------:R-:W-:Y:S02]  /*5a30*/  HADD2.F32 R74, -RZ, R74.H0_H0 ;  /* 0x2000004aff4a7230 */ /* 0x000fe40000004100 */
[----:B------:R-:W-:Y:S01]  /*5a40*/  FMUL.FTZ R82, R76, R82 ;  /* 0x000000524c527220 */ /* 0x000fe20000410000 */
[----:B------:R-:W-:Y:S02]  /*5a50*/  HADD2.F32 R67, -RZ, R67.H0_H0 ;  /* 0x20000043ff437230 */ /* 0x000fe40000004100 */
[-C--:B------:R-:W-:Y:S01]  /*5a60*/  FMUL.FTZ R78, R14, R81.reuse ;  /* 0x000000510e4e7220 */ /* 0x080fe20000410000 */
[----:B------:R-:W-:Y:S01]  /*5a70*/  FMUL.FTZ R81, R75, R81 ;  /* 0x000000514b517220 */ /* 0x000fe20000410000 */
[-C--:B------:R-:W-:Y:S01]  /*5a80*/  FFMA.FTZ R79, R76, R74.reuse, -R79 ;  /* 0x0000004a4c4f7223 */ /* 0x080fe2000001084f */
[----:B------:R-:W-:Y:S01]  /*5a90*/  FFMA.FTZ R82, R77, R74, R82 ;  /* 0x0000004a4d527223 */ /* 0x000fe20000010052 */
[-C--:B------:R-:W-:Y:S01]  /*5aa0*/  FFMA.FTZ R78, R75, R67.reuse, -R78 ;  /* 0x000000434b4e7223 */ /* 0x080fe2000001084e */
[----:B------:R-:W-:Y:S01]  /*5ab0*/  FFMA.FTZ R81, R14, R67, R81 ;  /* 0x000000430e517223 */ /* 0x000fe20000010051 */
[----:B------:R-:W-:-:S04]  /*5ac0*/  F2FP.SATFINITE.E4M3.F32.PACK_AB_MERGE_C R15, R15, R66, RZ ;  /* 0x000000420f0f723e */ /* 0x000fc800048070ff */
[----:B------:R-:W-:Y:S02]  /*5ad0*/  F2FP.SATFINITE.E4M3.F32.PACK_AB_MERGE_C R14, R81, R78, R83 ;  /* 0x0000004e510e723e */ /* 0x000fe40004807053 */
[----:B------:R-:W-:-:S07]  /*5ae0*/  F2FP.SATFINITE.E4M3.F32.PACK_AB_MERGE_C R15, R82, R79, R15 ;  /* 0x0000004f520f723e */ /* 0x000fce000480700f */
.L_x_472:
[----:B------:R-:W-:Y:S05]  /*5af0*/  BSYNC B3 ;  /* 0x0000000000037941 */ /* 0x000fea0003800000 */
.L_x_471:
[----:B0-----:R0:W-:Y:S02]  /*5b00*/  ST.E.128 desc[UR50][R70.64], R12 ;  /* 0x0000000c46007985 */ /* 0x0011e4000c101d32 */
.L_x_470:
[----:B------:R-:W-:Y:S05]  /*5b10*/  BSYNC B2 ;  /* 0x0000000000027941 */ /* 0x000fea0003800000 */
.L_x_469:
[----:B------:R-:W-:-:S13]  /*5b20*/  ISETP.NE.AND P2, PT, R33, RZ, PT ;  /* 0x000000ff2100720c */ /* 0x000fda0003f45270 */
        /* <DEDUP_REMOVED lines=9> */
[----:B------:R-:W-:Y:S01]  /*5bc0*/  LOP3.LUT R64, R65, 0xff0000ff, RZ, 0xc0, !PT ;  /* 0xff0000ff41407812 */ /* 0x000fe200078ec0ff */
[----:B------:R-:W-:Y:S01]  /*5bd0*/  IMAD.SHL.U32 R69, R69, 0x100, RZ ;  /* 0x0000010045457824 */ /* 0x000fe200078e00ff */
[----:B------:R-:W-:Y:S02]  /*5be0*/  SHF.R.U32.HI R68, RZ, 0x10, R65 ;  /* 0x00000010ff447819 */ /* 0x000fe40000011641 */
[----:B------:R-:W-:Y:S02]  /*5bf0*/  LOP3.LUT R62, R63, 0xff0000ff, RZ, 0xc0, !PT ;  /* 0xff0000ff3f3e7812 */ /* 0x000fe400078ec0ff */
[----:B------:R-:W-:Y:S01]  /*5c00*/  SHF.R.U32.HI R70, RZ, 0x10, R63 ;  /* 0x00000010ff467819 */ /* 0x000fe2000001163f */
[----:B0-----:R-:W-:Y:S01]  /*5c10*/  IMAD.MOV.U32 R63, RZ, RZ, R12 ;  /* 0x000000ffff3f7224 */ /* 0x001fe200078e000c */
[----:B------:R-:W-:Y:S01]  /*5c20*/  SHF.L.U32 R65, R11, 0x8, RZ ;  /* 0x000000080b417819 */ /* 0x000fe200000006ff */
[----:B------:R-:W-:Y:S01]  /*5c30*/  IMAD.MOV.U32 R11, RZ, RZ, R13 ;  /* 0x000000ffff0b7224 */ /* 0x000fe200078e000d */
[----:B------:R-:W-:Y:S01]  /*5c40*/  LOP3.LUT R64, R64, 0xff00, R69, 0xf8, !PT ;  /* 0x0000ff0040407812 */ /* 0x000fe200078ef845 */
[----:B------:R-:W-:Y:S01]  /*5c50*/  IMAD.U32 R69, R68, 0x10000, RZ ;  /* 0x0001000044457824 */ /* 0x000fe200078e00ff */
[----:B------:R-:W-:-:S02]  /*5c60*/  LOP3.LUT R12, R62, 0xff00, R65, 0xf8, !PT ;  /* 0x0000ff003e0c7812 */ /* 0x000fc400078ef841 */
[----:B------:R-:W-:Y:S02]  /*5c70*/  SHF.L.U32 R13, R70, 0x10, RZ ;  /* 0x00000010460d7819 */ /* 0x000fe400000006ff */
[----:B------:R-:W-:Y:S02]  /*5c80*/  F2FP.F16.E4M3.UNPACK_B R65, R149.H1 ;  /* 0x00000095ff41723e */ /* 0x000fe400030006ff */
[----:B------:R-:W-:Y:S02]  /*5c90*/  F2FP.F16.E4M3.UNPACK_B R62, R11 ;  /* 0x0000000bff3e723e */ /* 0x000fe400020006ff */
[----:B------:R-:W-:Y:S01]  /*5ca0*/  LOP3.LUT R12, R12, 0xff0000, R13, 0xf8, !PT ;  /* 0x00ff00000c0c7812 */ /* 0x000fe200078ef80d */
[--C-:B------:R-:W-:Y:S01]  /*5cb0*/  HADD2.F32 R73, -RZ, R65.reuse.H0_H0 ;  /* 0x20000041ff497230 */ /* 0x100fe20000004100 */
[----:B------:R-:W-:Y:S01]  /*5cc0*/  LOP3.LUT R13, R64, 0xff0000, R69, 0xf8, !PT ;  /* 0x00ff0000400d7812 */ /* 0x000fe200078ef845 */
[--C-:B------:R-:W-:Y:S01]  /*5cd0*/  HADD2.F32 R64, -RZ, R62.reuse.H1_H1 ;  /* 0x3000003eff407230 */ /* 0x100fe20000004100 */
[----:B------:R-:W-:Y:S01]  /*5ce0*/  F2FP.F16.E4M3.UNPACK_B R69, R145.H1 ;  /* 0x00000091ff45723e */ /* 0x000fe200030006ff */
[----:B------:R-:W-:Y:S01]  /*5cf0*/  HADD2.F32 R62, -RZ, R62.H0_H0 ;  /* 0x2000003eff3e7230 */ /* 0x000fe20000004100 */
[----:B------:R-:W-:Y:S01]  /*5d00*/  F2FP.F16.E4M3.UNPACK_B R11, R11.H1 ;  /* 0x0000000bff0b723e */ /* 0x000fe200030006ff */
[----:B------:R-:W-:-:S02]  /*5d10*/  HADD2.F32 R70, -RZ, R65.H1_H1 ;  /* 0x30000041ff467230 */ /* 0x000fc40000004100 */
[-C--:B------:R-:W-:Y:S01]  /*5d20*/  FMUL.FTZ R75, R64, R73.reuse ;  /* 0x00000049404b7220 */ /* 0x080fe20000410000 */
[----:B------:R-:W-:Y:S02]  /*5d30*/  HADD2.F32 R71, -RZ, R69.H0_H0 ;  /* 0x20000045ff477230 */ /* 0x000fe40000004100 */
        /* <DEDUP_REMOVED lines=15> */
[--C-:B------:R-:W-:Y:S01]  /*5e30*/  HADD2.F32 R68, -RZ, R64.reuse.H0_H0 ;  /* 0x20000040ff447230 */ /* 0x100fe20000004100 */
[----:B------:R-:W-:Y:S01]  /*5e40*/  F2FP.F16.E4M3.UNPACK_B R76, R13.H1 ;  /* 0x0000000dff4c723e */ /* 0x000fe200030006ff */
[----:B------:R-:W-:-:S02]  /*5e50*/  HADD2.F32 R69, -RZ, R64.H1_H1 ;  /* 0x30000040ff457230 */ /* 0x000fc40000004100 */
[----:B------:R-:W-:Y:S02]  /*5e60*/  HADD2.F32 R149, -RZ, R149.H0_H0 ;  /* 0x20000095ff957230 */ /* 0x000fe40000004100 */
[-C--:B------:R-:W-:Y:S01]  /*5e70*/  FMUL.FTZ R72, R68, R70.reuse ;  /* 0x0000004644487220 */ /* 0x080fe20000410000 */
[--C-:B------:R-:W-:Y:S02]  /*5e80*/  HADD2.F32 R65, -RZ, R63.reuse.H1_H1 ;  /* 0x3000003fff417230 */ /* 0x100fe40000004100 */
[----:B------:R-:W-:Y:S01]  /*5e90*/  FMUL.FTZ R73, R69, R70 ;  /* 0x0000004645497220 */ /* 0x000fe20000410000 */
[----:B------:R-:W-:Y:S02]  /*5ea0*/  HADD2.F32 R64, -RZ, R63.H0_H0 ;  /* 0x2000003fff407230 */ /* 0x000fe40000004100 */
[--C-:B------:R-:W-:Y:S02]  /*5eb0*/  HADD2.F32 R63, -RZ, R145.reuse.H1_H1 ;  /* 0x30000091ff3f7230 */ /* 0x100fe40000004100 */
[----:B------:R-:W-:Y:S01]  /*5ec0*/  FMUL.FTZ R71, R65, R149 ;  /* 0x0000009541477220 */ /* 0x000fe20000410000 */
[----:B------:R-:W-:-:S02]  /*5ed0*/  HADD2.F32 R145, -RZ, R145.H0_H0 ;  /* 0x20000091ff917230 */ /* 0x000fc40000004100 */
[----:B------:R-:W-:Y:S01]  /*5ee0*/  FMUL.FTZ R70, R64, R149 ;  /* 0x0000009540467220 */ /* 0x000fe20000410000 */
[--C-:B------:R-:W-:Y:S02]  /*5ef0*/  HADD2.F32 R77, -RZ, R76.reuse.H1_H1 ;  /* 0x3000004cff4d7230 */ /* 0x100fe40000004100 */
[-C--:B------:R-:W-:Y:S01]  /*5f00*/  FFMA.FTZ R68, R68, R63.reuse, -R73 ;  /* 0x0000003f44447223 */ /* 0x080fe20000010849 */
[----:B------:R-:W-:Y:S01]  /*5f10*/  FFMA.FTZ R69, R69, R63, R72 ;  /* 0x0000003f45457223 */ /* 0x000fe20000010048 */
[-C--:B------:R-:W-:Y:S01]  /*5f20*/  FFMA.FTZ R63, R64, R145.reuse, -R71 ;  /* 0x00000091403f7223 */ /* 0x080fe20000010847 */
[----:B------:R-:W-:Y:S01]  /*5f30*/  FFMA.FTZ R64, R65, R145, R70 ;  /* 0x0000009141407223 */ /* 0x000fe20000010046 */
[----:B------:R-:W-:Y:S01]  /*5f40*/  F2FP.F16.E4M3.UNPACK_B R70, R15.H1 ;  /* 0x0000000fff46723e */ /* 0x000fe200030006ff */
[----:B------:R-:W-:Y:S01]  /*5f50*/  HADD2.F32 R76, -RZ, R76.H0_H0 ;  /* 0x2000004cff4c7230 */ /* 0x000fe20000004100 */
[----:B------:R-:W-:Y:S02]  /*5f60*/  F2FP.SATFINITE.E4M3.F32.PACK_AB_MERGE_C R65, R75, R74, RZ ;  /* 0x0000004a4b41723e */ /* 0x000fe400048070ff */
[----:B------:R-:W-:Y:S01]  /*5f70*/  F2FP.SATFINITE.E4M3.F32.PACK_AB_MERGE_C R68, R69, R68, RZ ;  /* 0x000000444544723e */ /* 0x000fe200048070ff */
[--C-:B------:R-:W-:Y:S01]  /*5f80*/  HADD2.F32 R71, -RZ, R70.reuse.H0_H0 ;  /* 0x20000046ff477230 */ /* 0x100fe20000004100 */
[----:B------:R-:W-:Y:S01]  /*5f90*/  F2FP.F16.E4M3.UNPACK_B R73, R12.H1 ;  /* 0x0000000cff49723e */ /* 0x000fe200030006ff */
[----:B------:R-:W-:Y:S01]  /*5fa0*/  HADD2.F32 R70, -RZ, R70.H1_H1 ;  /* 0x30000046ff467230 */ /* 0x000fe20000004100 */
[----:B------:R-:W-:-:S02]  /*5fb0*/  F2FP.F16.E4M3.UNPACK_B R69, R14.H1 ;  /* 0x0000000eff45723e */ /* 0x000fc400030006ff */
[----:B------:R-:W-:Y:S01]  /*5fc0*/  F2FP.F16.E4M3.UNPACK_B R75, R13 ;  /* 0x0000000dff4b723e */ /* 0x000fe200020006ff */
[----:B------:R-:W-:Y:S01]  /*5fd0*/  HADD2.F32 R74, -RZ, R73.H1_H1 ;  /* 0x30000049ff4a7230 */ /* 0x000fe20000004100 */
[----:B------:R-:W-:Y:S01]  /*5fe0*/  F2FP.F16.E4M3.UNPACK_B R72, R12 ;  /* 0x0000000cff48723e */ /* 0x000fe200020006ff */
[----:B------:R-:W-:Y:S02]  /*5ff0*/  HADD2.F32 R13, -RZ, R69.H1_H1 ;  /* 0x30000045ff0d7230 */ /* 0x000fe40000004100 */
[-C--:B------:R-:W-:Y:S01]  /*6000*/  FMUL.FTZ R12, R70, R77.reuse ;  /* 0x0000004d460c7220 */ /* 0x080fe20000410000 */
[----:B------:R-:W-:Y:S02]  /*6010*/  HADD2.F32 R78, -RZ, R75.H1_H1 ;  /* 0x3000004bff4e7230 */ /* 0x000fe40000004100 */
[C---:B------:R-:W-:Y:S01]  /*6020*/  FMUL.FTZ R77, R71.reuse, R77 ;  /* 0x0000004d474d7220 */ /* 0x040fe20000410000 */
[----:B------:R-:W-:Y:S02]  /*6030*/  HADD2.F32 R69, -RZ, R69.H0_H0 ;  /* 0x20000045ff457230 */ /* 0x000fe40000004100 */
[----:B------:R-:W-:Y:S01]  /*6040*/  FFMA.FTZ R79, R71, R74, -R12 ;  /* 0x0000004a474f7223 */ /* 0x000fe2000001080c */
[----:B------:R-:W-:-:S02]  /*6050*/  HADD2.F32 R12, -RZ, R72.H1_H1 ;  /* 0x30000048ff0c7230 */ /* 0x000fc40000004100 */
[-C--:B------:R-:W-:Y:S01]  /*6060*/  FMUL.FTZ R80, R13, R78.reuse ;  /* 0x0000004e0d507220 */ /* 0x080fe20000410000 */
[----:B------:R-:W-:Y:S01]  /*6070*/  F2FP.F16.E4M3.UNPACK_B R15, R15 ;  /* 0x0000000fff0f723e */ /* 0x000fe200020006ff */
[C---:B------:R-:W-:Y:S01]  /*6080*/  FMUL.FTZ R78, R69.reuse, R78 ;  /* 0x0000004e454e7220 */ /* 0x040fe20000410000 */
[----:B------:R-:W-:Y:S01]  /*6090*/  F2FP.F16.E4M3.UNPACK_B R14, R14 ;  /* 0x0000000eff0e723e */ /* 0x000fe200020006ff */
[----:B------:R-:W-:Y:S01]  /*60a0*/  FFMA.FTZ R74, R70, R74, R77 ;  /* 0x0000004a464a7223 */ /* 0x000fe2000001004d */
[-C--:B------:R-:W-:Y:S01]  /*60b0*/  FFMA.FTZ R80, R69, R12.reuse, -R80 ;  /* 0x0000000c45507223 */ /* 0x080fe20000010850 */
[----:B------:R-:W-:Y:S01]  /*60c0*/  FFMA.FTZ R77, R13, R12, R78 ;  /* 0x0000000c0d4d7223 */ /* 0x000fe2000001004e */
[--C-:B------:R-:W-:Y:S02]  /*60d0*/  HADD2.F32 R13, -RZ, R15.reuse.H0_H0 ;  /* 0x2000000fff0d7230 */ /* 0x100fe40000004100 */
[--C-:B------:R-:W-:Y:S01]  /*60e0*/  HADD2.F32 R12, -RZ, R14.reuse.H0_H0 ;  /* 0x2000000eff0c7230 */ /* 0x100fe20000004100 */
[----:B------:R-:W-:Y:S01]  /*60f0*/  F2FP.SATFINITE.E4M3.F32.PACK_AB_MERGE_C R74, R74, R79, RZ ;  /* 0x0000004f4a4a723e */ /* 0x000fe200048070ff */
[----:B------:R-:W-:Y:S01]  /*6100*/  HADD2.F32 R15, -RZ, R15.H1_H1 ;  /* 0x3000000fff0f7230 */ /* 0x000fe20000004100 */
[----:B------:R-:W-:Y:S01]  /*6110*/  F2FP.SATFINITE.E4M3.F32.PACK_AB_MERGE_C R77, R77, R80, RZ ;  /* 0x000000504d4d723e */ /* 0x000fe200048070ff */
[----:B------:R-:W-:-:S02]  /*6120*/  HADD2.F32 R14, -RZ, R14.H1_H1 ;  /* 0x3000000eff0e7230 */ /* 0x000fc40000004100 */
[----:B------:R-:W-:Y:S02]  /*6130*/  HADD2.F32 R75, -RZ, R75.H0_H0 ;  /* 0x2000004bff4b7230 */ /* 0x000fe40000004100 */
[----:B------:R-:W-:Y:S02]  /*6140*/  HADD2.F32 R69, -RZ, R72.H0_H0 ;  /* 0x20000048ff457230 */ /* 0x000fe40000004100 */
[-C--:B------:R-:W-:Y:S01]  /*6150*/  FMUL.FTZ R72, R15, R76.reuse ;  /* 0x0000004c0f487220 */ /* 0x080fe20000410000 */
[----:B------:R-:W-:Y:S02]  /*6160*/  HADD2.F32 R70, -RZ, R73.H0_H0 ;  /* 0x20000049ff467230 */ /* 0x000fe40000004100 */
[-C--:B------:R-:W-:Y:S01]  /*6170*/  FMUL.FTZ R71, R14, R75.reuse ;  /* 0x0000004b0e477220 */ /* 0x080fe20000410000 */
[C---:B------:R-:W-:Y:S01]  /*6180*/  FMUL.FTZ R76, R13.reuse, R76 ;  /* 0x0000004c0d4c7220 */ /* 0x040fe20000410000 */
[----:B------:R-:W-:Y:S01]  /*6190*/  FMUL.FTZ R75, R12, R75 ;  /* 0x0000004b0c4b7220 */ /* 0x000fe20000410000 */
[----:B------:R-:W-:-:S02]  /*61a0*/  FFMA.FTZ R72, R13, R70, -R72 ;  /* 0x000000460d487223 */ /* 0x000fc40000010848 */
[----:B------:R-:W-:Y:S01]  /*61b0*/  FFMA.FTZ R15, R15, R70, R76 ;  /* 0x000000460f0f7223 */ /* 0x000fe2000001004c */
[-C--:B------:R-:W-:Y:S01]  /*61c0*/  FFMA.FTZ R71, R12, R69.reuse, -R71 ;  /* 0x000000450c477223 */ /* 0x080fe20000010847 */
[----:B------:R-:W-:Y:S01]  /*61d0*/  FFMA.FTZ R14, R14, R69, R75 ;  /* 0x000000450e0e7223 */ /* 0x000fe2000001004b */
[----:B------:R-:W-:Y:S02]  /*61e0*/  F2FP.SATFINITE.E4M3.F32.PACK_AB_MERGE_C R13, R62, R11, R65 ;  /* 0x0000000b3e0d723e */ /* 0x000fe40004807041 */
[----:B------:R-:W-:Y:S02]  /*61f0*/  F2FP.SATFINITE.E4M3.F32.PACK_AB_MERGE_C R12, R64, R63, R68 ;  /* 0x0000003f400c723e */ /* 0x000fe40004807044 */
[----:B------:R-:W-:Y:S02]  /*6200*/  F2FP.SATFINITE.E4M3.F32.PACK_AB_MERGE_C R14, R14, R71, R77 ;  /* 0x000000470e0e723e */ /* 0x000fe4000480704d */
[----:B------:R-:W-:-:S07]  /*6210*/  F2FP.SATFINITE.E4M3.F32.PACK_AB_MERGE_C R15, R15, R72, R74 ;  /* 0x000000480f0f723e */ /* 0x000fce000480704a */
.L_x_474:
[----:B------:R-:W-:Y:S05]  /*6220*/  BSYNC B2 ;  /* 0x0000000000027941 */ /* 0x000fea0003800000 */
.L_x_473:
[----:B0-----:R0:W-:Y:S02]  /*6230*/  ST.E.128 desc[UR50][R66.64], R12 ;  /* 0x0000000c42007985 */ /* 0x0011e4000c101d32 */
.L_x_452:
[----:B------:R-:W-:Y:S05]  /*6240*/  BSYNC B1 ;  /* 0x0000000000017941 */ /* 0x000fea0003800000 */
.L_x_451:
[----:B------:R-:W-:-:S03]  /*6250*/  UMOV UR4, 0xffffffff ;  /* 0xffffffff00047882 */ /* 0x000fc60000000000 */
[----:B------:R-:W-:Y:S05]  /*6260*/  BRA.DIV UR4, `(.L_x_475) ;  /* 0x0000023e04cc7947 */ /* 0x000fea000b800000 */
[----:B--2---:R-:W2:Y:S04]  /*6270*/  SHFL.IDX PT, R119, R119, 0x1, 0x1e1f ;  /* 0x003e1f0077777f89 */ /* 0x004ea800000e0000 */
[----:B------:R0:W0:Y:S02]  /*6280*/  SHFL.IDX PT, R65, R120, 0x1, 0x1e1f ;  /* 0x003e1f0078417f89 */ /* 0x00002400000e0000 */
.L_x_779:
[----:B------:R-:W-:Y:S05]  /*6290*/  @P4 BRA `(.L_x_476) ;  /* 0x00000094009c4947 */ /* 0x000fea0003800000 */
[----:B------:R-:W-:Y:S01]  /*62a0*/  ISETP.NE.AND P2, PT, R28, RZ, PT ;  /* 0x000000ff1c00720c */ /* 0x000fe20003f45270 */
[----:B------:R-:W-:-:S12]  /*62b0*/  BSSY B1, `(.L_x_477) ;  /* 0x0000072000017945 */ /* 0x000fd80003800000 */
[----:B------:R-:W-:Y:S05]  /*62c0*/  @!P2 BRA `(.L_x_478) ;  /* 0x0000000400c0a947 */ /* 0x000fea0003800000 */
[----:B0-----:R0:W0:Y:S01]  /*62d0*/  LDS.128 R12, [R37+0x1c400] ;  /* 0x01c40000250c7984 */ /* 0x0010220000000c00 */
[----:B------:R-:W-:Y:S01]  /*62e0*/  IADD3 R62, P2, R16, R65, RZ ;  /* 0x00000041103e7210 */ /* 0x000fe20007f5e0ff */
[----:B------:R-:W-:Y:S04]  /*62f0*/  BSSY B2, `(.L_x_479) ;  /* 0x000006c000027945 */ /* 0x000fe80003800000 */
[----:B--2---:R-:W-:Y:S01]  /*6300*/  IMAD.X R63, R119, 0x1, R17, P2 ;  /* 0x00000001773f7824 */ /* 0x004fe200010e0611 */
[----:B------:R-:W-:-:S13]  /*6310*/  ISETP.GE.AND P2, PT, R22, R118, PT ;  /* 0x000000761600720c */ /* 0x000fda0003f46270 */
[----:B------:R-:W-:Y:S05]  /*6320*/  @P2 BRA `(.L_x_480) ;  /* 0x0000000400a02947 */ /* 0x000fea0003800000 */
[----:B----4-:R-:W-:Y:S02]  /*6330*/  SHF.R.U32.HI R11, RZ, 0x8, R59 ;  /* 0x00000008ff0b7819 */ /* 0x010fe4000001163b */
[--C-:B------:R-:W-:Y:S02]  /*6340*/  SHF.R.U32.HI R67, RZ, 0x8, R61.reuse ;  /* 0x00000008ff437819 */ /* 0x100fe4000001163d */
[----:B------:R-:W-:Y:S02]  /*6350*/  LOP3.LUT R60, R61, 0xff0000ff, RZ, 0xc0, !PT ;  /* 0xff0000ff3d3c7812 */ /* 0x000fe400078ec0ff */
[----:B------:R-:W-:Y:S01]  /*6360*/  SHF.R.U32.HI R64, RZ, 0x10, R61 ;  /* 0x00000010ff407819 */ /* 0x000fe2000001163d */
[----:B------:R-:W-:Y:S01]  /*6370*/  IMAD.SHL.U32 R61, R11, 0x100, RZ ;  /* 0x000001000b3d7824 */ /* 0x000fe200078e00ff */
[----:B------:R-:W-:Y:S01]  /*6380*/  LOP3.LUT R58, R59, 0xff0000ff, RZ, 0xc0, !PT ;  /* 0xff0000ff3b3a7812 */ /* 0x000fe200078ec0ff */
[----:B0-----:R-:W-:Y:S01]  /*6390*/  IMAD.MOV.U32 R11, RZ, RZ, R13 ;  /* 0x000000ffff0b7224 */ /* 0x001fe200078e000d */
[----:B------:R-:W-:Y:S01]  /*63a0*/  SHF.R.U32.HI R66, RZ, 0x10, R59 ;  /* 0x00000010ff427819 */ /* 0x000fe2000001163b */
[----:B------:R-:W-:Y:S01]  /*63b0*/  IMAD.MOV.U32 R59, RZ, RZ, R12 ;  /* 0x000000ffff3b7224 */ /* 0x000fe200078e000c */
[----:B------:R-:W-:-:S02]  /*63c0*/  SHF.L.U32 R67, R67, 0x8, RZ ;  /* 0x0000000843437819 */ /* 0x000fc400000006ff */
[----:B------:R-:W-:Y:S01]  /*63d0*/  LOP3.LUT R13, R58, 0xff00, R61, 0xf8, !PT ;  /* 0x0000ff003a0d7812 */ /* 0x000fe200078ef83d */
[----:B------:R-:W-:Y:S01]  /*63e0*/  IMAD.U32 R58, R66, 0x10000, RZ ;  /* 0x00010000423a7824 */ /* 0x000fe200078e00ff */
[----:B------:R-:W-:Y:S02]  /*63f0*/  LOP3.LUT R60, R60, 0xff00, R67, 0xf8, !PT ;  /* 0x0000ff003c3c7812 */ /* 0x000fe400078ef843 */
[----:B------:R-:W-:Y:S02]  /*6400*/  SHF.L.U32 R67, R64, 0x10, RZ ;  /* 0x0000001040437819 */ /* 0x000fe400000006ff */
[----:B------:R-:W-:Y:S02]  /*6410*/  F2FP.F16.E4M3.UNPACK_B R61, R147.H1 ;  /* 0x00000093ff3d723e */ /* 0x000fe400030006ff */
[-C--:B------:R-:W-:Y:S02]  /*6420*/  F2FP.F16.E4M3.UNPACK_B R12, R11.reuse ;  /* 0x0000000bff0c723e */ /* 0x080fe400020006ff */
        /* <DEDUP_REMOVED lines=26> */
[----:B------:R-:W-:Y:S01]  /*65d0*/  F2FP.F16.E4M3.UNPACK_B R72, R58 ;  /* 0x0000003aff48723e */ /* 0x000fe200020006ff */
        /* <DEDUP_REMOVED lines=18> */
[----:B------:R-:W-:Y:S01]  /*6700*/  F2FP.F16.E4M3.UNPACK_B R73, R58.H1 ;  /* 0x0000003aff49723e */ /* 0x000fe200030006ff */
[--C-:B------:R-:W-:Y:S01]  /*6710*/  HADD2.F32 R68, -RZ, R67.reuse.H0_H0 ;  /* 0x20000043ff447230 */ /* 0x100fe20000004100 */
[-C--:B------:R-:W-:Y:S01]  /*6720*/  F2FP.F16.E4M3.UNPACK_B R70, R13.reuse.H1 ;  /* 0x0000000dff46723e */ /* 0x080fe200030006ff */
[----:B------:R-:W-:Y:S01]  /*6730*/  HADD2.F32 R67, -RZ, R67.H1_H1 ;  /* 0x30000043ff437230 */ /* 0x000fe20000004100 */
[----:B------:R-:W-:Y:S01]  /*6740*/  F2FP.F16.E4M3.UNPACK_B R66, R14.H1 ;  /* 0x0000000eff42723e */ /* 0x000fe200030006ff */
[----:B------:R-:W-:Y:S01]  /*6750*/  HADD2.F32 R74, -RZ, R73.H1_H1 ;  /* 0x30000049ff4a7230 */ /* 0x000fe20000004100 */
[----:B------:R-:W-:Y:S01]  /*6760*/  F2FP.SATFINITE.E4M3.F32.PACK_AB_MERGE_C R64, R71, R64, RZ ;  /* 0x000000404740723e */ /* 0x000fe200048070ff */
[----:B------:R-:W-:Y:S01]  /*6770*/  HADD2.F32 R71, -RZ, R70.H1_H1 ;  /* 0x30000046ff477230 */ /* 0x000fe20000004100 */
[----:B------:R-:W-:Y:S01]  /*6780*/  F2FP.F16.E4M3.UNPACK_B R69, R13 ;  /* 0x0000000dff45723e */ /* 0x000fe200020006ff */
[----:B------:R-:W-:-:S02]  /*6790*/  HADD2.F32 R58, -RZ, R66.H1_H1 ;  /* 0x30000042ff3a7230 */ /* 0x000fc40000004100 */
[-C--:B------:R-:W-:Y:S01]  /*67a0*/  FMUL.FTZ R13, R67, R74.reuse ;  /* 0x0000004a430d7220 */ /* 0x080fe20000410000 */
[----:B------:R-:W-:Y:S01]  /*67b0*/  HADD2.F32 R66, -RZ, R66.H0_H0 ;  /* 0x20000042ff427230 */ /* 0x000fe20000004100 */
[----:B------:R-:W-:Y:S01]  /*67c0*/  F2FP.F16.E4M3.UNPACK_B R15, R15 ;  /* 0x0000000fff0f723e */ /* 0x000fe200020006ff */
[C---:B------:R-:W-:Y:S01]  /*67d0*/  FMUL.FTZ R74, R68.reuse, R74 ;  /* 0x0000004a444a7220 */ /* 0x040fe20000410000 */
[----:B------:R-:W-:Y:S01]  /*67e0*/  FFMA.FTZ R76, R68, R71, -R13 ;  /* 0x00000047444c7223 */ /* 0x000fe2000001080d */
[----:B------:R-:W-:Y:S02]  /*67f0*/  HADD2.F32 R13, -RZ, R69.H1_H1 ;  /* 0x30000045ff0d7230 */ /* 0x000fe40000004100 */
[-C--:B------:R-:W-:Y:S01]  /*6800*/  FMUL.FTZ R77, R58, R75.reuse ;  /* 0x0000004b3a4d7220 */ /* 0x080fe20000410000 */
[----:B------:R-:W-:Y:S01]  /*6810*/  FMUL.FTZ R75, R66, R75 ;  /* 0x0000004b424b7220 */ /* 0x000fe20000410000 */
[----:B------:R-:W-:Y:S01]  /*6820*/  F2FP.F16.E4M3.UNPACK_B R14, R14 ;  /* 0x0000000eff0e723e */ /* 0x000fe200020006ff */
[----:B------:R-:W-:-:S02]  /*6830*/  HADD2.F32 R73, -RZ, R73.H0_H0 ;  /* 0x20000049ff497230 */ /* 0x000fc40000004100 */
[-C--:B------:R-:W-:Y:S01]  /*6840*/  FFMA.FTZ R77, R66, R13.reuse, -R77 ;  /* 0x0000000d424d7223 */ /* 0x080fe2000001084d */
[----:B------:R-:W-:Y:S01]  /*6850*/  FFMA.FTZ R68, R58, R13, R75 ;  /* 0x0000000d3a447223 */ /* 0x000fe2000001004b */
[--C-:B------:R-:W-:Y:S02]  /*6860*/  HADD2.F32 R58, -RZ, R15.reuse.H0_H0 ;  /* 0x2000000fff3a7230 */ /* 0x100fe40000004100 */
[----:B------:R-:W-:Y:S01]  /*6870*/  FFMA.FTZ R79, R67, R71, R74 ;  /* 0x00000047434f7223 */ /* 0x000fe2000001004a */
[--C-:B------:R-:W-:Y:S02]  /*6880*/  HADD2.F32 R13, -RZ, R14.reuse.H0_H0 ;  /* 0x2000000eff0d7230 */ /* 0x100fe40000004100 */
[----:B------:R-:W-:Y:S02]  /*6890*/  HADD2.F32 R15, -RZ, R15.H1_H1 ;  /* 0x3000000fff0f7230 */ /* 0x000fe40000004100 */
[----:B------:R-:W-:Y:S01]  /*68a0*/  FMUL.FTZ R74, R58, R73 ;  /* 0x000000493a4a7220 */ /* 0x000fe20000410000 */
[----:B------:R-:W-:-:S02]  /*68b0*/  HADD2.F32 R14, -RZ, R14.H1_H1 ;  /* 0x3000000eff0e7230 */ /* 0x000fc40000004100 */
[-C--:B------:R-:W-:Y:S01]  /*68c0*/  FMUL.FTZ R67, R13, R72.reuse ;  /* 0x000000480d437220 */ /* 0x080fe20000410000 */
[----:B------:R-:W-:Y:S02]  /*68d0*/  HADD2.F32 R70, -RZ, R70.H0_H0 ;  /* 0x20000046ff467230 */ /* 0x000fe40000004100 */
[C---:B------:R-:W-:Y:S01]  /*68e0*/  FMUL.FTZ R71, R15.reuse, R73 ;  /* 0x000000490f477220 */ /* 0x040fe20000410000 */
[----:B------:R-:W-:Y:S02]  /*68f0*/  HADD2.F32 R69, -RZ, R69.H0_H0 ;  /* 0x20000045ff457230 */ /* 0x000fe40000004100 */
[----:B------:R-:W-:Y:S01]  /*6900*/  FMUL.FTZ R66, R14, R72 ;  /* 0x000000480e427220 */ /* 0x000fe20000410000 */
[----:B------:R-:W-:Y:S01]  /*6910*/  F2FP.SATFINITE.E4M3.F32.PACK_AB_MERGE_C R68, R68, R77, RZ ;  /* 0x0000004d4444723e */ /* 0x000fe200048070ff */
[-C--:B------:R-:W-:Y:S01]  /*6920*/  FFMA.FTZ R71, R58, R70.reuse, -R71 ;  /* 0x000000463a477223 */ /* 0x080fe20000010847 */
[----:B------:R-:W-:Y:S01]  /*6930*/  FFMA.FTZ R74, R15, R70, R74 ;  /* 0x000000460f4a7223 */ /* 0x000fe2000001004a */
[-C--:B------:R-:W-:Y:S01]  /*6940*/  FFMA.FTZ R66, R13, R69.reuse, -R66 ;  /* 0x000000450d427223 */ /* 0x080fe20000010842 */
[----:B------:R-:W-:Y:S01]  /*6950*/  FFMA.FTZ R67, R14, R69, R67 ;  /* 0x000000450e437223 */ /* 0x000fe20000010043 */
[----:B------:R-:W-:-:S02]  /*6960*/  F2FP.SATFINITE.E4M3.F32.PACK_AB_MERGE_C R76, R79, R76, RZ ;  /* 0x0000004c4f4c723e */ /* 0x000fc400048070ff */
[----:B------:R-:W-:Y:S02]  /*6970*/  F2FP.SATFINITE.E4M3.F32.PACK_AB_MERGE_C R13, R12, R11, R61 ;  /* 0x0000000b0c0d723e */ /* 0x000fe4000480703d */
[----:B------:R-:W-:Y:S02]  /*6980*/  F2FP.SATFINITE.E4M3.F32.PACK_AB_MERGE_C R12, R60, R59, R64 ;  /* 0x0000003b3c0c723e */ /* 0x000fe40004807040 */
[----:B------:R-:W-:Y:S02]  /*6990*/  F2FP.SATFINITE.E4M3.F32.PACK_AB_MERGE_C R14, R67, R66, R68 ;  /* 0x00000042430e723e */ /* 0x000fe40004807044 */
[----:B------:R-:W-:-:S07]  /*69a0*/  F2FP.SATFINITE.E4M3.F32.PACK_AB_MERGE_C R15, R74, R71, R76 ;  /* 0x000000474a0f723e */ /* 0x000fce000480704c */
.L_x_480:
[----:B------:R-:W-:Y:S05]  /*69b0*/  BSYNC B2 ;  /* 0x0000000000027941 */ /* 0x000fea0003800000 */
.L_x_479:
[----:B0-----:R0:W-:Y:S02]  /*69c0*/  ST.E.128 desc[UR50][R62.64], R12 ;  /* 0x0000000c3e007985 */ /* 0x0011e4000c101d32 */
.L_x_478:
[----:B------:R-:W-:Y:S05]  /*69d0*/  BSYNC B1 ;  /* 0x0000000000017941 */ /* 0x000fea0003800000 */
.L_x_477:
[----:B------:R-:W-:Y:S01]  /*69e0*/  ISETP.NE.AND P2, PT, R29, RZ, PT ;  /* 0x000000ff1d00720c */ /* 0x000fe20003f45270 */
[----:B------:R-:W-:-:S12]  /*69f0*/  BSSY B1, `(.L_x_481) ;  /* 0x0000073000017945 */ /* 0x000fd80003800000 */
[----:B------:R-:W-:Y:S05]  /*6a00*/  @!P2 BRA `(.L_x_482) ;  /* 0x0000000400c4a947 */ /* 0x000fea0003800000 */
[----:B0-----:R-:W-:Y:S01]  /*6a10*/  IMAD.SHL.U32 R12, R173, 0x10, RZ ;  /* 0x00000010ad0c7824 */ /* 0x001fe200078e00ff */
[----:B------:R-:W-:Y:S04]  /*6a20*/  BSSY B2, `(.L_x_483) ;  /* 0x000006e000027945 */ /* 0x000fe80003800000 */
[----:B------:R-:W-:-:S04]  /*6a30*/  IADD3 R58, P2, R12, R65, RZ ;  /* 0x000000410c3a7210 */ /* 0x000fc80007f5e0ff */
[----:B--2---:R-:W-:Y:S02]  /*6a40*/  LEA.HI.X.SX32 R59, R12, R119, 0x1, P2 ;  /* 0x000000770c3b7211 */ /* 0x004fe400010f0eff */
[----:B------:R0:W2:Y:S01]  /*6a50*/  LDS.128 R12, [R36+0x1c400] ;  /* 0x01c40000240c7984 */ /* 0x0000a20000000c00 */
[----:B------:R-:W-:-:S13]  /*6a60*/  ISETP.GE.AND P2, PT, R201, R118, PT ;  /* 0x00000076c900720c */ /* 0x000fda0003f46270 */
[----:B0-----:R-:W-:Y:S05]  /*6a70*/  @P2 BRA `(.L_x_484) ;  /* 0x0000000400a02947 */ /* 0x001fea0003800000 */
[----:B----4-:R-:W-:Y:S02]  /*6a80*/  SHF.R.U32.HI R11, RZ, 0x8, R55 ;  /* 0x00000008ff0b7819 */ /* 0x010fe40000011637 */
[----:B------:R-:W-:Y:S02]  /*6a90*/  SHF.R.U32.HI R56, RZ, 0x8, R57 ;  /* 0x00000008ff387819 */ /* 0x000fe40000011639 */
[----:B------:R-:W-:Y:S01]  /*6aa0*/  SHF.R.U32.HI R62, RZ, 0x10, R55 ;  /* 0x00000010ff3e7819 */ /* 0x000fe20000011637 */
[----:B------:R-:W-:Y:S01]  /*6ab0*/  IMAD.SHL.U32 R11, R11, 0x100, RZ ;  /* 0x000001000b0b7824 */ /* 0x000fe200078e00ff */
[----:B------:R-:W-:Y:S01]  /*6ac0*/  LOP3.LUT R54, R55, 0xff0000ff, RZ, 0xc0, !PT ;  /* 0xff0000ff37367812 */ /* 0x000fe200078ec0ff */
[----:B------:R-:W-:Y:S01]  /*6ad0*/  IMAD.SHL.U32 R56, R56, 0x100, RZ ;  /* 0x0000010038387824 */ /* 0x000fe200078e00ff */
[----:B------:R-:W-:Y:S02]  /*6ae0*/  SHF.R.U32.HI R60, RZ, 0x10, R57 ;  /* 0x00000010ff3c7819 */ /* 0x000fe40000011639 */
[----:B------:R-:W-:-:S02]  /*6af0*/  LOP3.LUT R61, R57, 0xff0000ff, RZ, 0xc0, !PT ;  /* 0xff0000ff393d7812 */ /* 0x000fc400078ec0ff */
[----:B--2---:R-:W-:Y:S01]  /*6b00*/  MOV R55, R12 ;  /* 0x0000000c00377202 */ /* 0x004fe20000000f00 */
[----:B------:R-:W-:Y:S01]  /*6b10*/  IMAD.U32 R12, R62, 0x10000, RZ ;  /* 0x000100003e0c7824 */ /* 0x000fe200078e00ff */
[----:B------:R-:W-:Y:S01]  /*6b20*/  LOP3.LUT R57, R54, 0xff00, R11, 0xf8, !PT ;  /* 0x0000ff0036397812 */ /* 0x000fe200078ef80b */
[----:B------:R-:W-:Y:S01]  /*6b30*/  IMAD.U32 R54, R60, 0x10000, RZ ;  /* 0x000100003c367824 */ /* 0x000fe200078e00ff */
[----:B------:R-:W-:Y:S02]  /*6b40*/  LOP3.LUT R61, R61, 0xff00, R56, 0xf8, !PT ;  /* 0x0000ff003d3d7812 */ /* 0x000fe400078ef838 */
[-C--:B------:R-:W-:Y:S02]  /*6b50*/  F2FP.F16.E4M3.UNPACK_B R56, R144.reuse.H1 ;  /* 0x00000090ff38723e */ /* 0x080fe400030006ff */
[----:B------:R-:W-:Y:S02]  /*6b60*/  F2FP.F16.E4M3.UNPACK_B R11, R13 ;  /* 0x0000000dff0b723e */ /* 0x000fe400020006ff */
[----:B------:R-:W-:Y:S01]  /*6b70*/  LOP3.LUT R12, R57, 0xff0000, R12, 0xf8, !PT ;  /* 0x00ff0000390c7812 */ /* 0x000fe200078ef80c */
[--C-:B------:R-:W-:Y:S01]  /*6b80*/  HADD2.F32 R62, -RZ, R56.reuse.H1_H1 ;  /* 0x30000038ff3e7230 */ /* 0x100fe20000004100 */
[----:B------:R-:W-:Y:S01]  /*6b90*/  LOP3.LUT R63, R61, 0xff0000, R54, 0xf8, !PT ;  /* 0x00ff00003d3f7812 */ /* 0x000fe200078ef836 */
[----:B------:R-:W-:Y:S01]  /*6ba0*/  HADD2.F32 R61, -RZ, R56.H0_H0 ;  /* 0x20000038ff3d7230 */ /* 0x000fe20000004100 */
[----:B------:R-:W-:Y:S01]  /*6bb0*/  F2FP.F16.E4M3.UNPACK_B R57, R143.H1 ;  /* 0x0000008fff39723e */ /* 0x000fe200030006ff */
[--C-:B------:R-:W-:Y:S01]  /*6bc0*/  HADD2.F32 R54, -RZ, R11.reuse.H1_H1 ;  /* 0x3000000bff367230 */ /* 0x100fe20000004100 */
[----:B------:R-:W-:Y:S01]  /*6bd0*/  F2FP.F16.E4M3.UNPACK_B R13, R13.H1 ;  /* 0x0000000dff0d723e */ /* 0x000fe200030006ff */
[----:B------:R-:W-:Y:S01]  /*6be0*/  HADD2.F32 R11, -RZ, R11.H0_H0 ;  /* 0x2000000bff0b7230 */ /* 0x000fe20000004100 */
[----:B------:R-:W-:Y:S01]  /*6bf0*/  F2FP.F16.E4M3.UNPACK_B R144, R144 ;  /* 0x00000090ff90723e */ /* 0x000fe200020006ff */
[----:B------:R-:W-:-:S02]  /*6c00*/  HADD2.F32 R60, -RZ, R57.H0_H0 ;  /* 0x20000039ff3c7230 */ /* 0x000fc40000004100 */
[-C--:B------:R-:W-:Y:S01]  /*6c10*/  FMUL.FTZ R64, R54, R61.reuse ;  /* 0x0000003d36407220 */ /* 0x080fe20000410000 */
[--C-:B------:R-:W-:Y:S02]  /*6c20*/  HADD2.F32 R56, -RZ, R13.reuse.H1_H1 ;  /* 0x3000000dff387230 */ /* 0x100fe40000004100 */
[C---:B------:R-:W-:Y:S01]  /*6c30*/  FMUL.FTZ R61, R11.reuse, R61 ;  /* 0x0000003d0b3d7220 */ /* 0x040fe20000410000 */
[----:B------:R-:W-:Y:S02]  /*6c40*/  HADD2.F32 R13, -RZ, R13.H0_H0 ;  /* 0x2000000dff0d7230 */ /* 0x000fe40000004100 */
[----:B------:R-:W-:Y:S01]  /*6c50*/  FFMA.FTZ R11, R11, R60, -R64 ;  /* 0x0000003c0b0b7223 */ /* 0x000fe20000010840 */
[----:B------:R-:W-:Y:S02]  /*6c60*/  HADD2.F32 R57, -RZ, R57.H1_H1 ;  /* 0x30000039ff397230 */ /* 0x000fe40000004100 */
[-C--:B------:R-:W-:Y:S01]  /*6c70*/  FMUL.FTZ R64, R56, R62.reuse ;  /* 0x0000003e38407220 */ /* 0x080fe20000410000 */
[----:B------:R-:W-:Y:S01]  /*6c80*/  F2FP.F16.E4M3.UNPACK_B R143, R143 ;  /* 0x0000008fff8f723e */ /* 0x000fe200020006ff */
[----:B------:R-:W-:Y:S01]  /*6c90*/  FMUL.FTZ R67, R13, R62 ;  /* 0x0000003e0d437220 */ /* 0x000fe20000410000 */
[----:B------:R-:W-:-:S02]  /*6ca0*/  HADD2.F32 R62, -RZ, R144.H1_H1 ;  /* 0x30000090ff3e7230 */ /* 0x000fc40000004100 */
[----:B------:R-:W-:Y:S01]  /*6cb0*/  FFMA.FTZ R66, R13, R57, -R64 ;  /* 0x000000390d427223 */ /* 0x000fe20000010840 */
[----:B------:R-:W-:Y:S01]  /*6cc0*/  F2FP.F16.E4M3.UNPACK_B R13, R55.H1 ;  /* 0x00000037ff0d723e */ /* 0x000fe200030006ff */
[----:B------:R-:W-:Y:S01]  /*6cd0*/  FFMA.FTZ R69, R56, R57, R67 ;  /* 0x0000003938457223 */ /* 0x000fe20000010043 */
[----:B------:R-:W-:Y:S01]  /*6ce0*/  F2FP.F16.E4M3.UNPACK_B R55, R55 ;  /* 0x00000037ff37723e */ /* 0x000fe200020006ff */
[----:B------:R-:W-:Y:S01]  /*6cf0*/  FFMA.FTZ R54, R54, R60, R61 ;  /* 0x0000003c36367223 */ /* 0x000fe2000001003d */
[----:B------:R-:W-:Y:S02]  /*6d00*/  HADD2.F32 R144, -RZ, R144.H0_H0 ;  /* 0x20000090ff907230 */ /* 0x000fe40000004100 */
[--C-:B------:R-:W-:Y:S01]  /*6d10*/  HADD2.F32 R56, -RZ, R13.reuse.H0_H0 ;  /* 0x2000000dff387230 */ /* 0x100fe20000004100 */
[----:B------:R-:W-:Y:S01]  /*6d20*/  F2FP.SATFINITE.E4M3.F32.PACK_AB_MERGE_C R72, R69, R66, RZ ;  /* 0x000000424548723e */ /* 0x000fe200048070ff */
[----:B------:R-:W-:Y:S01]  /*6d30*/  HADD2.F32 R57, -RZ, R13.H1_H1 ;  /* 0x3000000dff397230 */ /* 0x000fe20000004100 */
[----:B------:R-:W-:Y:S01]  /*6d40*/  F2FP.F16.E4M3.UNPACK_B R66, R63.H1 ;  /* 0x0000003fff42723e */ /* 0x000fe200030006ff */
[----:B------:R-:W-:-:S02]  /*6d50*/  HADD2.F32 R13, -RZ, R55.H0_H0 ;  /* 0x20000037ff0d7230 */ /* 0x000fc40000004100 */
[-C--:B------:R-:W-:Y:S01]  /*6d60*/  FMUL.FTZ R64, R56, R62.reuse ;  /* 0x0000003e38407220 */ /* 0x080fe20000410000 */
[----:B------:R-:W-:Y:S02]  /*6d70*/  HADD2.F32 R55, -RZ, R55.H1_H1 ;  /* 0x30000037ff377230 */ /* 0x000fe40000004100 */
[----:B------:R-:W-:Y:S01]  /*6d80*/  FMUL.FTZ R67, R57, R62 ;  /* 0x0000003e39437220 */ /* 0x000fe20000410000 */
[--C-:B------:R-:W-:Y:S01]  /*6d90*/  HADD2.F32 R61, -RZ, R143.reuse.H1_H1 ;  /* 0x3000008fff3d7230 */ /* 0x100fe20000004100 */
[----:B------:R-:W-:Y:S01]  /*6da0*/  F2FP.SATFINITE.E4M3.F32.PACK_AB_MERGE_C R11, R54, R11, R72 ;  /* 0x0000000b360b723e */ /* 0x000fe20004807048 */
[----:B------:R-:W-:Y:S02]  /*6db0*/  HADD2.F32 R60, -RZ, R143.H0_H0 ;  /* 0x2000008fff3c7230 */ /* 0x000fe40000004100 */
[-C--:B------:R-:W-:Y:S01]  /*6dc0*/  FMUL.FTZ R62, R55, R144.reuse ;  /* 0x00000090373e7220 */ /* 0x080fe20000410000 */
[----:B------:R-:W-:Y:S01]  /*6dd0*/  FMUL.FTZ R144, R13, R144 ;  /* 0x000000900d907220 */ /* 0x000fe20000410000 */
[-C--:B------:R-:W-:Y:S01]  /*6de0*/  FFMA.FTZ R67, R56, R61.reuse, -R67 ;  /* 0x0000003d38437223 */ /* 0x080fe20000010843 */
[----:B------:R-:W-:Y:S01]  /*6df0*/  FFMA.FTZ R64, R57, R61, R64 ;  /* 0x0000003d39407223 */ /* 0x000fe20000010040 */
[----:B------:R-:W-:Y:S01]  /*6e00*/  F2FP.F16.E4M3.UNPACK_B R56, R15.H1 ;  /* 0x0000000fff38723e */ /* 0x000fe200030006ff */
[-C--:B------:R-:W-:Y:S01]  /*6e10*/  FFMA.FTZ R13, R13, R60.reuse, -R62 ;  /* 0x0000003c0d0d7223 */ /* 0x080fe2000001083e */
[----:B------:R-:W-:Y:S01]  /*6e20*/  FFMA.FTZ R144, R55, R60, R144 ;  /* 0x0000003c37907223 */ /* 0x000fe20000010090 */
[----:B------:R-:W-:Y:S01]  /*6e30*/  F2FP.F16.E4M3.UNPACK_B R62, R12.H1 ;  /* 0x0000000cff3e723e */ /* 0x000fe200030006ff */
[----:B------:R-:W-:Y:S01]  /*6e40*/  HADD2.F32 R68, -RZ, R66.H1_H1 ;  /* 0x30000042ff447230 */ /* 0x000fe20000004100 */
[----:B------:R-:W-:Y:S01]  /*6e50*/  F2FP.SATFINITE.E4M3.F32.PACK_AB_MERGE_C R70, R64, R67, RZ ;  /* 0x000000434046723e */ /* 0x000fe200048070ff */
[--C-:B------:R-:W-:Y:S01]  /*6e60*/  HADD2.F32 R60, -RZ, R56.reuse.H1_H1 ;  /* 0x30000038ff3c7230 */ /* 0x100fe20000004100 */
[----:B------:R-:W-:Y:S01]  /*6e70*/  F2FP.F16.E4M3.UNPACK_B R55, R14.H1 ;  /* 0x0000000eff37723e */ /* 0x000fe200030006ff */
[----:B------:R-:W-:Y:S01]  /*6e80*/  HADD2.F32 R57, -RZ, R56.H0_H0 ;  /* 0x20000038ff397230 */ /* 0x000fe20000004100 */
[----:B------:R-:W-:Y:S01]  /*6e90*/  F2FP.F16.E4M3.UNPACK_B R64, R63 ;  /* 0x0000003fff40723e */ /* 0x000fe200020006ff */
[----:B------:R-:W-:Y:S01]  /*6ea0*/  HADD2.F32 R63, -RZ, R62.H1_H1 ;  /* 0x3000003eff3f7230 */ /* 0x000fe20000004100 */
[----:B------:R-:W-:Y:S01]  /*6eb0*/  F2FP.F16.E4M3.UNPACK_B R61, R12 ;  /* 0x0000000cff3d723e */ /* 0x000fe200020006ff */
        /* <DEDUP_REMOVED lines=9> */
[C---:B------:R-:W-:Y:S01]  /*6f50*/  FMUL.FTZ R67, R55.reuse, R67 ;  /* 0x0000004337437220 */ /* 0x040fe20000410000 */
[----:B------:R-:W-:Y:S01]  /*6f60*/  F2FP.F16.E4M3.UNPACK_B R14, R14 ;  /* 0x0000000eff0e723e */ /* 0x000fe200020006ff */
[----:B------:R-:W-:Y:S01]  /*6f70*/  FFMA.FTZ R68, R55, R12, -R68 ;  /* 0x0000000c37447223 */ /* 0x000fe20000010844 */
[----:B------:R-:W-:-:S02]  /*6f80*/  HADD2.F32 R66, -RZ, R66.H0_H0 ;  /* 0x20000042ff427230 */ /* 0x000fc40000004100 */
[----:B------:R-:W-:Y:S01]  /*6f90*/  FFMA.FTZ R67, R56, R12, R67 ;  /* 0x0000000c38437223 */ /* 0x000fe20000010043 */
[--C-:B------:R-:W-:Y:S02]  /*6fa0*/  HADD2.F32 R55, -RZ, R15.reuse.H0_H0 ;  /* 0x2000000fff377230 */ /* 0x100fe40000004100 */
[----:B------:R-:W-:Y:S01]  /*6fb0*/  FFMA.FTZ R60, R60, R63, R71 ;  /* 0x0000003f3c3c7223 */ /* 0x000fe20000010047 */
[--C-:B------:R-:W-:Y:S02]  /*6fc0*/  HADD2.F32 R12, -RZ, R14.reuse.H0_H0 ;  /* 0x2000000eff0c7230 */ /* 0x100fe40000004100 */
[----:B------:R-:W-:Y:S01]  /*6fd0*/  HADD2.F32 R15, -RZ, R15.H1_H1 ;  /* 0x3000000fff0f7230 */ /* 0x000fe20000004100 */
[----:B------:R-:W-:Y:S01]  /*6fe0*/  F2FP.SATFINITE.E4M3.F32.PACK_AB_MERGE_C R67, R67, R68, RZ ;  /* 0x000000444343723e */ /* 0x000fe200048070ff */
[----:B------:R-:W-:Y:S01]  /*6ff0*/  HADD2.F32 R14, -RZ, R14.H1_H1 ;  /* 0x3000000eff0e7230 */ /* 0x000fe20000004100 */
[----:B------:R-:W-:Y:S01]  /*7000*/  F2FP.SATFINITE.E4M3.F32.PACK_AB_MERGE_C R60, R60, R69, RZ ;  /* 0x000000453c3c723e */ /* 0x000fe200048070ff */
[----:B------:R-:W-:-:S02]  /*7010*/  HADD2.F32 R57, -RZ, R64.H0_H0 ;  /* 0x20000040ff397230 */ /* 0x000fc40000004100 */
[-C--:B------:R-:W-:Y:S01]  /*7020*/  FMUL.FTZ R56, R15, R66.reuse ;  /* 0x000000420f387220 */ /* 0x080fe20000410000 */
[----:B------:R-:W-:Y:S02]  /*7030*/  HADD2.F32 R62, -RZ, R62.H0_H0 ;  /* 0x2000003eff3e7230 */ /* 0x000fe40000004100 */
[C---:B------:R-:W-:Y:S01]  /*7040*/  FMUL.FTZ R66, R55.reuse, R66 ;  /* 0x0000004237427220 */ /* 0x040fe20000410000 */
[----:B------:R-:W-:Y:S02]  /*7050*/  HADD2.F32 R61, -RZ, R61.H0_H0 ;  /* 0x2000003dff3d7230 */ /* 0x000fe40000004100 */
[-C--:B------:R-:W-:Y:S01]  /*7060*/  FMUL.FTZ R63, R14, R57.reuse ;  /* 0x000000390e3f7220 */ /* 0x080fe20000410000 */
[C---:B------:R-:W-:Y:S01]  /*7070*/  FMUL.FTZ R57, R12.reuse, R57 ;  /* 0x000000390c397220 */ /* 0x040fe20000410000 */
[-C--:B------:R-:W-:Y:S01]  /*7080*/  FFMA.FTZ R56, R55, R62.reuse, -R56 ;  /* 0x0000003e37387223 */ /* 0x080fe20000010838 */
[----:B------:R-:W-:Y:S01]  /*7090*/  FFMA.FTZ R15, R15, R62, R66 ;  /* 0x0000003e0f0f7223 */ /* 0x000fe20000010042 */
[-C--:B------:R-:W-:Y:S01]  /*70a0*/  FFMA.FTZ R63, R12, R61.reuse, -R63 ;  /* 0x0000003d0c3f7223 */ /* 0x080fe2000001083f */
[----:B------:R-:W-:Y:S01]  /*70b0*/  FFMA.FTZ R14, R14, R61, R57 ;  /* 0x0000003d0e0e7223 */ /* 0x000fe20000010039 */
[----:B------:R-:W-:Y:S01]  /*70c0*/  F2FP.SATFINITE.E4M3.F32.PACK_AB_MERGE_C R12, R144, R13, R70 ;  /* 0x0000000d900c723e */ /* 0x000fe20004807046 */
[----:B------:R-:W-:Y:S01]  /*70d0*/  IMAD.MOV.U32 R13, RZ, RZ, R11 ;  /* 0x000000ffff0d7224 */ /* 0x000fe200078e000b */
[----:B------:R-:W-:-:S02]  /*70e0*/  F2FP.SATFINITE.E4M3.F32.PACK_AB_MERGE_C R15, R15, R56, R60 ;  /* 0x000000380f0f723e */ /* 0x000fc4000480703c */
[----:B------:R-:W-:-:S07]  /*70f0*/  F2FP.SATFINITE.E4M3.F32.PACK_AB_MERGE_C R14, R14, R63, R67 ;  /* 0x0000003f0e0e723e */ /* 0x000fce0004807043 */
.L_x_484:
[----:B------:R-:W-:Y:S05]  /*7100*/  BSYNC B2 ;  /* 0x0000000000027941 */ /* 0x000fea0003800000 */
.L_x_483:
[----:B--2---:R0:W-:Y:S02]  /*7110*/  ST.E.128 desc[UR50][R58.64], R12 ;  /* 0x0000000c3a007985 */ /* 0x0041e4000c101d32 */
.L_x_482:
[----:B------:R-:W-:Y:S05]  /*7120*/  BSYNC B1 ;  /* 0x0000000000017941 */ /* 0x000fea0003800000 */
.L_x_481:
[----:B------:R-:W-:Y:S01]  /*7130*/  ISETP.NE.AND P2, PT, R30, RZ, PT ;  /* 0x000000ff1e00720c */ /* 0x000fe20003f45270 */
[----:B------:R-:W-:-:S12]  /*7140*/  BSSY B1, `(.L_x_485) ;  /* 0x0000072000017945 */ /* 0x000fd80003800000 */
[----:B------:R-:W-:Y:S05]  /*7150*/  @!P2 BRA `(.L_x_486) ;  /* 0x0000000400c0a947 */ /* 0x000fea0003800000 */
[----:B0-----:R-:W-:Y:S01]  /*7160*/  SHF.L.U32 R12, R174, 0x4, RZ ;  /* 0x00000004ae0c7819 */ /* 0x001fe200000006ff */
[----:B------:R-:W-:Y:S03]  /*7170*/  BSSY B2, `(.L_x_487) ;  /* 0x000006d000027945 */ /* 0x000fe60003800000 */
[----:B------:R-:W-:-:S04]  /*7180*/  IADD3 R54, P2, R12, R65, RZ ;  /* 0x000000410c367210 */ /* 0x000fc80007f5e0ff */
[----:B--2---:R-:W-:Y:S02]  /*7190*/  LEA.HI.X.SX32 R55, R12, R119, 0x1, P2 ;  /* 0x000000770c377211 */ /* 0x004fe400010f0eff */
[----:B------:R0:W2:Y:S01]  /*71a0*/  LDS.128 R12, [R37+0x1ec00] ;  /* 0x01ec0000250c7984 */ /* 0x0000a20000000c00 */
[----:B------:R-:W-:-:S13]  /*71b0*/  ISETP.GE.AND P2, PT, R200, R118, PT ;  /* 0x00000076c800720c */ /* 0x000fda0003f46270 */
[----:B0-----:R-:W-:Y:S05]  /*71c0*/  @P2 BRA `(.L_x_488) ;  /* 0x00000004009c2947 */ /* 0x001fea0003800000 */
[----:B------:R-:W-:Y:S01]  /*71d0*/  SHF.R.U32.HI R56, RZ, 0x8, R53 ;  /* 0x00000008ff387819 */ /* 0x000fe20000011635 */
[----:B--2---:R-:W-:Y:S01]  /*71e0*/  IMAD.MOV.U32 R50, RZ, RZ, R12 ;  /* 0x000000ffff327224 */ /* 0x004fe200078e000c */
[--C-:B------:R-:W-:Y:S02]  /*71f0*/  SHF.R.U32.HI R52, RZ, 0x8, R51.reuse ;  /* 0x00000008ff347819 */ /* 0x100fe40000011633 */
[----:B----4-:R-:W-:Y:S01]  /*7200*/  LOP3.LUT R11, R51, 0xff0000ff, RZ, 0xc0, !PT ;  /* 0xff0000ff330b7812 */ /* 0x010fe200078ec0ff */
[----:B------:R-:W-:Y:S01]  /*7210*/  IMAD.SHL.U32 R56, R56, 0x100, RZ ;  /* 0x0000010038387824 */ /* 0x000fe200078e00ff */
[----:B------:R-:W-:Y:S01]  /*7220*/  SHF.R.U32.HI R58, RZ, 0x10, R51 ;  /* 0x00000010ff3a7819 */ /* 0x000fe20000011633 */
[----:B------:R-:W-:Y:S01]  /*7230*/  IMAD.SHL.U32 R52, R52, 0x100, RZ ;  /* 0x0000010034347824 */ /* 0x000fe200078e00ff */
[----:B------:R-:W-:Y:S02]  /*7240*/  LOP3.LUT R51, R53, 0xff0000ff, RZ, 0xc0, !PT ;  /* 0xff0000ff35337812 */ /* 0x000fe400078ec0ff */
[----:B------:R-:W-:-:S02]  /*7250*/  SHF.R.U32.HI R57, RZ, 0x10, R53 ;  /* 0x00000010ff397819 */ /* 0x000fc40000011635 */
[----:B------:R-:W-:Y:S02]  /*7260*/  LOP3.LUT R12, R51, 0xff00, R56, 0xf8, !PT ;  /* 0x0000ff00330c7812 */ /* 0x000fe400078ef838 */
[----:B------:R-:W-:Y:S01]  /*7270*/  LOP3.LUT R52, R11, 0xff00, R52, 0xf8, !PT ;  /* 0x0000ff000b347812 */ /* 0x000fe200078ef834 */
[----:B------:R-:W-:Y:S01]  /*7280*/  IMAD.U32 R57, R57, 0x10000, RZ ;  /* 0x0001000039397824 */ /* 0x000fe200078e00ff */
[----:B------:R-:W-:Y:S02]  /*7290*/  SHF.L.U32 R51, R58, 0x10, RZ ;  /* 0x000000103a337819 */ /* 0x000fe400000006ff */
        /* <DEDUP_REMOVED lines=12> */
[CC--:B------:R-:W-:Y:S01]  /*7360*/  FMUL.FTZ R60, R12.reuse, R57.reuse ;  /* 0x000000390c3c7220 */ /* 0x0c0fe20000410000 */
[--C-:B------:R-:W-:Y:S02]  /*7370*/  HADD2.F32 R51, -RZ, R13.reuse.H1_H1 ;  /* 0x3000000dff337230 */ /* 0x100fe40000004100 */
[C---:B------:R-:W-:Y:S01]  /*7380*/  FMUL.FTZ R57, R11.reuse, R57 ;  /* 0x000000390b397220 */ /* 0x040fe20000410000 */
[----:B------:R-:W-:Y:S02]  /*7390*/  HADD2.F32 R13, -RZ, R13.H0_H0 ;  /* 0x2000000dff0d7230 */ /* 0x000fe40000004100 */
[-C--:B------:R-:W-:Y:S01]  /*73a0*/  FFMA.FTZ R11, R11, R53.reuse, -R60 ;  /* 0x000000350b0b7223 */ /* 0x080fe2000001083c */
[----:B------:R-:W-:Y:S02]  /*73b0*/  HADD2.F32 R52, -RZ, R52.H1_H1 ;  /* 0x30000034ff347230 */ /* 0x000fe40000004100 */
[-C--:B------:R-:W-:Y:S01]  /*73c0*/  FMUL.FTZ R60, R51, R58.reuse ;  /* 0x0000003a333c7220 */ /* 0x080fe20000410000 */
[----:B------:R-:W-:Y:S01]  /*73d0*/  FFMA.FTZ R12, R12, R53, R57 ;  /* 0x000000350c0c7223 */ /* 0x000fe20000010039 */
[C---:B------:R-:W-:Y:S01]  /*73e0*/  FMUL.FTZ R58, R13.reuse, R58 ;  /* 0x0000003a0d3a7220 */ /* 0x040fe20000410000 */
[----:B------:R-:W-:Y:S01]  /*73f0*/  F2FP.F16.E4M3.UNPACK_B R141, R141 ;  /* 0x0000008dff8d723e */ /* 0x000fe200020006ff */
[----:B------:R-:W-:Y:S01]  /*7400*/  FFMA.FTZ R63, R13, R52, -R60 ;  /* 0x000000340d3f7223 */ /* 0x000fe2000001083c */
[----:B------:R-:W-:Y:S01]  /*7410*/  F2FP.F16.E4M3.UNPACK_B R13, R50.H1 ;  /* 0x00000032ff0d723e */ /* 0x000fe200030006ff */
[----:B------:R-:W-:Y:S01]  /*7420*/  FFMA.FTZ R64, R51, R52, R58 ;  /* 0x0000003433407223 */ /* 0x000fe2000001003a */
[----:B------:R-:W-:Y:S01]  /*7430*/  F2FP.F16.E4M3.UNPACK_B R50, R50 ;  /* 0x00000032ff32723e */ /* 0x000fe200020006ff */
[----:B------:R-:W-:-:S02]  /*7440*/  HADD2.F32 R57, -RZ, R142.H1_H1 ;  /* 0x3000008eff397230 */ /* 0x000fc40000004100 */
[--C-:B------:R-:W-:Y:S01]  /*7450*/  HADD2.F32 R51, -RZ, R13.reuse.H0_H0 ;  /* 0x2000000dff337230 */ /* 0x100fe20000004100 */
[----:B------:R-:W-:Y:S01]  /*7460*/  F2FP.SATFINITE.E4M3.F32.PACK_AB_MERGE_C R68, R64, R63, RZ ;  /* 0x0000003f4044723e */ /* 0x000fe200048070ff */
[----:B------:R-:W-:Y:S02]  /*7470*/  HADD2.F32 R52, -RZ, R13.H1_H1 ;  /* 0x3000000dff347230 */ /* 0x000fe40000004100 */
[----:B------:R-:W-:Y:S02]  /*7480*/  HADD2.F32 R13, -RZ, R50.H0_H0 ;  /* 0x20000032ff0d7230 */ /* 0x000fe40000004100 */
[-C--:B------:R-:W-:Y:S01]  /*7490*/  FMUL.FTZ R61, R51, R57.reuse ;  /* 0x00000039333d7220 */ /* 0x080fe20000410000 */
[----:B------:R-:W-:Y:S02]  /*74a0*/  HADD2.F32 R142, -RZ, R142.H0_H0 ;  /* 0x2000008eff8e7230 */ /* 0x000fe40000004100 */
[----:B------:R-:W-:Y:S01]  /*74b0*/  FMUL.FTZ R60, R52, R57 ;  /* 0x00000039343c7220 */ /* 0x000fe20000410000 */
[----:B------:R-:W-:-:S02]  /*74c0*/  HADD2.F32 R50, -RZ, R50.H1_H1 ;  /* 0x30000032ff327230 */ /* 0x000fc40000004100 */
[--C-:B------:R-:W-:Y:S02]  /*74d0*/  HADD2.F32 R53, -RZ, R141.reuse.H1_H1 ;  /* 0x3000008dff357230 */ /* 0x100fe40000004100 */
[-C--:B------:R-:W-:Y:S01]  /*74e0*/  FMUL.FTZ R57, R13, R142.reuse ;  /* 0x0000008e0d397220 */ /* 0x080fe20000410000 */
[----:B------:R-:W-:Y:S02]  /*74f0*/  HADD2.F32 R141, -RZ, R141.H0_H0 ;  /* 0x2000008dff8d7230 */ /* 0x000fe40000004100 */
[----:B------:R-:W-:Y:S01]  /*7500*/  FMUL.FTZ R58, R50, R142 ;  /* 0x0000008e323a7220 */ /* 0x000fe20000410000 */
[-C--:B------:R-:W-:Y:S01]  /*7510*/  FFMA.FTZ R60, R51, R53.reuse, -R60 ;  /* 0x00000035333c7223 */ /* 0x080fe2000001083c */
[----:B------:R-:W-:Y:S02]  /*7520*/  FFMA.FTZ R61, R52, R53, R61 ;  /* 0x00000035343d7223 */ /* 0x000fe4000001003d */
[-C--:B------:R-:W-:Y:S01]  /*7530*/  FFMA.FTZ R62, R13, R141.reuse, -R58 ;  /* 0x0000008d0d3e7223 */ /* 0x080fe2000001083a */
[----:B------:R-:W-:Y:S01]  /*7540*/  FFMA.FTZ R141, R50, R141, R57 ;  /* 0x0000008d328d7223 */ /* 0x000fe20000010039 */
[----:B------:R-:W-:-:S02]  /*7550*/  F2FP.F16.E4M3.UNPACK_B R50, R15.H1 ;  /* 0x0000000fff32723e */ /* 0x000fc400030006ff */
[-C--:B------:R-:W-:Y:S02]  /*7560*/  F2FP.F16.E4M3.UNPACK_B R58, R59.reuse.H1 ;  /* 0x0000003bff3a723e */ /* 0x080fe400030006ff */
[----:B------:R-:W-:Y:S01]  /*7570*/  F2FP.SATFINITE.E4M3.F32.PACK_AB_MERGE_C R66, R61, R60, RZ ;  /* 0x0000003c3d42723e */ /* 0x000fe200048070ff */
[----:B------:R-:W-:Y:S01]  /*7580*/  HADD2.F32 R52, -RZ, R50.H1_H1 ;  /* 0x30000032ff347230 */ /* 0x000fe20000004100 */
[----:B------:R-:W-:Y:S01]  /*7590*/  F2FP.F16.E4M3.UNPACK_B R53, R56.H1 ;  /* 0x00000038ff35723e */ /* 0x000fe200030006ff */
[----:B------:R-:W-:Y:S01]  /*75a0*/  HADD2.F32 R61, -RZ, R58.H1_H1 ;  /* 0x3000003aff3d7230 */ /* 0x000fe20000004100 */
        /* <DEDUP_REMOVED lines=12> */
[-C--:B------:R-:W-:Y:S01]  /*7670*/  FMUL.FTZ R64, R50, R60.reuse ;  /* 0x0000003c32407220 */ /* 0x080fe20000410000 */
        /* <DEDUP_REMOVED lines=24> */
[----:B------:R-:W-:-:S02]  /*7800*/  F2FP.SATFINITE.E4M3.F32.PACK_AB_MERGE_C R13, R12, R11, R68 ;  /* 0x0000000b0c0d723e */ /* 0x000fc40004807044 */
[----:B------:R-:W-:Y:S02]  /*7810*/  F2FP.SATFINITE.E4M3.F32.PACK_AB_MERGE_C R12, R141, R62, R66 ;  /* 0x0000003e8d0c723e */ /* 0x000fe40004807042 */
[----:B------:R-:W-:Y:S02]  /*7820*/  F2FP.SATFINITE.E4M3.F32.PACK_AB_MERGE_C R14, R59, R52, R61 ;  /* 0x000000343b0e723e */ /* 0x000fe4000480703d */
[----:B------:R-:W-:-:S07]  /*7830*/  F2FP.SATFINITE.E4M3.F32.PACK_AB_MERGE_C R15, R58, R51, R60 ;  /* 0x000000333a0f723e */ /* 0x000fce000480703c */
.L_x_488:
[----:B------:R-:W-:Y:S05]  /*7840*/  BSYNC B2 ;  /* 0x0000000000027941 */ /* 0x000fea0003800000 */
.L_x_487:
[----:B--2---:R0:W-:Y:S02]  /*7850*/  ST.E.128 desc[UR50][R54.64], R12 ;  /* 0x0000000c36007985 */ /* 0x0041e4000c101d32 */
.L_x_486:
[----:B------:R-:W-:Y:S05]  /*7860*/  BSYNC B1 ;  /* 0x0000000000017941 */ /* 0x000fea0003800000 */
.L_x_485:
        /* <DEDUP_REMOVED lines=11> */
[----:B------:R-:W-:Y:S01]  /*7920*/  LOP3.LUT R48, R47, 0xff0000ff, RZ, 0xc0, !PT ;  /* 0xff0000ff2f307812 */ /* 0x000fe200078ec0ff */
[----:B------:R-:W-:Y:S01]  /*7930*/  IMAD.SHL.U32 R11, R11, 0x100, RZ ;  /* 0x000001000b0b7824 */ /* 0x000fe200078e00ff */
[----:B------:R-:W-:Y:S02]  /*7940*/  SHF.R.U32.HI R54, RZ, 0x10, R49 ;  /* 0x00000010ff367819 */ /* 0x000fe40000011631 */
[----:B------:R-:W-:Y:S02]  /*7950*/  SHF.R.U32.HI R55, RZ, 0x10, R47 ;  /* 0x00000010ff377819 */ /* 0x000fe4000001162f */
[----:B------:R-:W-:-:S02]  /*7960*/  LOP3.LUT R52, R49, 0xff0000ff, RZ, 0xc0, !PT ;  /* 0xff0000ff31347812 */ /* 0x000fc400078ec0ff */
[----:B------:R-:W-:Y:S01]  /*7970*/  SHF.L.U32 R49, R46, 0x8, RZ ;  /* 0x000000082e317819 */ /* 0x000fe200000006ff */
[----:B0-----:R-:W-:Y:S01]  /*7980*/  IMAD.MOV.U32 R46, RZ, RZ, R12 ;  /* 0x000000ffff2e7224 */ /* 0x001fe200078e000c */
[----:B------:R-:W-:Y:S01]  /*7990*/  LOP3.LUT R47, R48, 0xff00, R11, 0xf8, !PT ;  /* 0x0000ff00302f7812 */ /* 0x000fe200078ef80b */
[----:B------:R-:W-:Y:S01]  /*79a0*/  IMAD.U32 R48, R54, 0x10000, RZ ;  /* 0x0001000036307824 */ /* 0x000fe200078e00ff */
[----:B------:R-:W-:Y:S01]  /*79b0*/  LOP3.LUT R53, R52, 0xff00, R49, 0xf8, !PT ;  /* 0x0000ff0034357812 */ /* 0x000fe200078ef831 */
[----:B------:R-:W-:Y:S01]  /*79c0*/  IMAD.U32 R12, R55, 0x10000, RZ ;  /* 0x00010000370c7824 */ /* 0x000fe200078e00ff */
[----:B------:R-:W-:Y:S02]  /*79d0*/  F2FP.F16.E4M3.UNPACK_B R49, R140.H1 ;  /* 0x0000008cff31723e */ /* 0x000fe400030006ff */
[----:B------:R-:W-:Y:S02]  /*79e0*/  F2FP.F16.E4M3.UNPACK_B R11, R13 ;  /* 0x0000000dff0b723e */ /* 0x000fe400020006ff */
[----:B------:R-:W-:Y:S01]  /*79f0*/  LOP3.LUT R55, R53, 0xff0000, R48, 0xf8, !PT ;  /* 0x00ff000035377812 */ /* 0x000fe200078ef830 */
[----:B------:R-:W-:Y:S01]  /*7a00*/  HADD2.F32 R53, -RZ, R49.H0_H0 ;  /* 0x20000031ff357230 */ /* 0x000fe20000004100 */
[----:B------:R-:W-:Y:S01]  /*7a10*/  LOP3.LUT R52, R47, 0xff0000, R12, 0xf8, !PT ;  /* 0x00ff00002f347812 */ /* 0x000fe200078ef80c */
[----:B------:R-:W-:Y:S01]  /*7a20*/  HADD2.F32 R12, -RZ, R11.H1_H1 ;  /* 0x3000000bff0c7230 */ /* 0x000fe20000004100 */
[----:B------:R-:W-:Y:S01]  /*7a30*/  F2FP.F16.E4M3.UNPACK_B R48, R139.H1 ;  /* 0x0000008bff30723e */ /* 0x000fe200030006ff */
[----:B------:R-:W-:Y:S01]  /*7a40*/  HADD2.F32 R54, -RZ, R49.H1_H1 ;  /* 0x30000031ff367230 */ /* 0x000fe20000004100 */
[----:B------:R-:W-:Y:S01]  /*7a50*/  F2FP.F16.E4M3.UNPACK_B R13, R13.H1 ;  /* 0x0000000dff0d723e */ /* 0x000fe200030006ff */
[----:B------:R-:W-:-:S02]  /*7a60*/  HADD2.F32 R11, -RZ, R11.H0_H0 ;  /* 0x2000000bff0b7230 */ /* 0x000fc40000004100 */
[CC--:B------:R-:W-:Y:S01]  /*7a70*/  FMUL.FTZ R56, R12.reuse, R53.reuse ;  /* 0x000000350c387220 */ /* 0x0c0fe20000410000 */
[--C-:B------:R-:W-:Y:S01]  /*7a80*/  HADD2.F32 R49, -RZ, R48.reuse.H0_H0 ;  /* 0x20000030ff317230 */ /* 0x100fe20000004100 */
[----:B------:R-:W-:Y:S01]  /*7a90*/  F2FP.F16.E4M3.UNPACK_B R140, R140 ;  /* 0x0000008cff8c723e */ /* 0x000fe200020006ff */
        /* <DEDUP_REMOVED lines=77> */
.L_x_492:
[----:B------:R-:W-:Y:S05]  /*7f70*/  BSYNC B2 ;  /* 0x0000000000027941 */ /* 0x000fea0003800000 */
.L_x_491:
[----:B0-----:R0:W-:Y:S02]  /*7f80*/  ST.E.128 desc[UR50][R50.64], R12 ;  /* 0x0000000c32007985 */ /* 0x0011e4000c101d32 */
.L_x_490:
[----:B------:R-:W-:Y:S05]  /*7f90*/  BSYNC B1 ;  /* 0x0000000000017941 */ /* 0x000fea0003800000 */
.L_x_489:
[----:B------:R-:W-:Y:S01]  /*7fa0*/  ISETP.NE.AND P2, PT, R32, RZ, PT ;  /* 0x000000ff2000720c */ /* 0x000fe20003f45270 */
[----:B------:R-:W-:-:S12]  /*7fb0*/  BSSY B1, `(.L_x_493) ;  /* 0x0000071000017945 */ /* 0x000fd80003800000 */
[----:B------:R-:W-:Y:S05]  /*7fc0*/  @!P2 BRA `(.L_x_494) ;  /* 0x0000000400bca947 */ /* 0x000fea0003800000 */
[----:B0-----:R0:W0:Y:S01]  /*7fd0*/  LDS.128 R12, [R37+0x21400] ;  /* 0x02140000250c7984 */ /* 0x0010220000000c00 */
[----:B------:R-:W-:Y:S01]  /*7fe0*/  IADD3 R46, P2, R175, R65, RZ ;  /* 0x00000041af2e7210 */ /* 0x000fe20007f5e0ff */
[----:B------:R-:W-:Y:S03]  /*7ff0*/  BSSY B2, `(.L_x_495) ;  /* 0x000006b000027945 */ /* 0x000fe60003800000 */
[----:B--2---:R-:W-:Y:S02]  /*8000*/  IADD3.X R47, R119, R207, RZ, P2, !PT ;  /* 0x000000cf772f7210 */ /* 0x004fe400017fe4ff */
[----:B------:R-:W-:-:S13]  /*8010*/  ISETP.GE.AND P2, PT, R202, R118, PT ;  /* 0x00000076ca00720c */ /* 0x000fda0003f46270 */
[----:B------:R-:W-:Y:S05]  /*8020*/  @P2 BRA `(.L_x_496) ;  /* 0x00000004009c2947 */ /* 0x000fea0003800000 */
[----:B------:R-:W-:Y:S01]  /*8030*/  SHF.R.U32.HI R44, RZ, 0x8, R45 ;  /* 0x00000008ff2c7819 */ /* 0x000fe2000001162d */
[----:B0-----:R-:W-:Y:S01]  /*8040*/  IMAD.MOV.U32 R37, RZ, RZ, R12 ;  /* 0x000000ffff257224 */ /* 0x001fe200078e000c */
        /* <DEDUP_REMOVED lines=27> */
[-C--:B------:R-:W-:Y:S01]  /*8200*/  FFMA.FTZ R11, R11, R44.reuse, -R52 ;  /* 0x0000002c0b0b7223 */ /* 0x080fe20000010834 */
[----:B------:R-:W-:Y:S02]  /*8210*/  HADD2.F32 R43, -RZ, R43.H1_H1 ;  /* 0x3000002bff2b7230 */ /* 0x000fe40000004100 */
[----:B------:R-:W-:Y:S01]  /*8220*/  FMUL.FTZ R52, R42, R49 ;  /* 0x000000312a347220 */ /* 0x000fe20000410000 */
[----:B------:R-:W-:Y:S01]  /*8230*/  F2FP.F16.E4M3.UNPACK_B R137, R137 ;  /* 0x00000089ff89723e */ /* 0x000fe200020006ff */
[C---:B------:R-:W-:Y:S01]  /*8240*/  FMUL.FTZ R49, R13.reuse, R49 ;  /* 0x000000310d317220 */ /* 0x040fe20000410000 */
[----:B------:R-:W-:Y:S01]  /*8250*/  FFMA.FTZ R12, R12, R44, R45 ;  /* 0x0000002c0c0c7223 */ /* 0x000fe2000001002d */
        /* <DEDUP_REMOVED lines=8> */
[--C-:B------:R-:W-:Y:S02]  /*82e0*/  HADD2.F32 R13, -RZ, R37.reuse.H0_H0 ;  /* 0x20000025ff0d7230 */ /* 0x100fe40000004100 */
[-C--:B------:R-:W-:Y:S01]  /*82f0*/  FMUL.FTZ R54, R42, R49.reuse ;  /* 0x000000312a367220 */ /* 0x080fe20000410000 */
[----:B------:R-:W-:Y:S02]  /*8300*/  HADD2.F32 R138, -RZ, R138.H0_H0 ;  /* 0x2000008aff8a7230 */ /* 0x000fe40000004100 */
[----:B------:R-:W-:Y:S01]  /*8310*/  FMUL.FTZ R51, R43, R49 ;  /* 0x000000312b337220 */ /* 0x000fe20000410000 */
[----:B------:R-:W-:Y:S01]  /*8320*/  HADD2.F32 R37, -RZ, R37.H1_H1 ;  /* 0x30000025ff257230 */ /* 0x000fe20000004100 */
[-C--:B------:R-:W-:Y:S01]  /*8330*/  F2FP.F16.E4M3.UNPACK_B R49, R50.reuse.H1 ;  /* 0x00000032ff31723e */ /* 0x080fe200030006ff */
[--C-:B------:R-:W-:Y:S01]  /*8340*/  HADD2.F32 R45, -RZ, R137.reuse.H1_H1 ;  /* 0x30000089ff2d7230 */ /* 0x100fe20000004100 */
[----:B------:R-:W-:Y:S01]  /*8350*/  F2FP.F16.E4M3.UNPACK_B R50, R50 ;  /* 0x00000032ff32723e */ /* 0x000fe200020006ff */
[----:B------:R-:W-:-:S02]  /*8360*/  HADD2.F32 R44, -RZ, R137.H0_H0 ;  /* 0x20000089ff2c7230 */ /* 0x000fc40000004100 */
[-C--:B------:R-:W-:Y:S01]  /*8370*/  FMUL.FTZ R52, R37, R138.reuse ;  /* 0x0000008a25347220 */ /* 0x080fe20000410000 */
[----:B------:R-:W-:Y:S01]  /*8380*/  FMUL.FTZ R138, R13, R138 ;  /* 0x0000008a0d8a7220 */ /* 0x000fe20000410000 */
[-C--:B------:R-:W-:Y:S01]  /*8390*/  FFMA.FTZ R51, R42, R45.reuse, -R51 ;  /* 0x0000002d2a337223 */ /* 0x080fe20000010833 */
[----:B------:R-:W-:Y:S01]  /*83a0*/  FFMA.FTZ R54, R43, R45, R54 ;  /* 0x0000002d2b367223 */ /* 0x000fe20000010036 */
[-C--:B------:R-:W-:Y:S01]  /*83b0*/  FFMA.FTZ R53, R13, R44.reuse, -R52 ;  /* 0x0000002c0d357223 */ /* 0x080fe20000010834 */
[----:B------:R-:W-:Y:S01]  /*83c0*/  FFMA.FTZ R138, R37, R44, R138 ;  /* 0x0000002c258a7223 */ /* 0x000fe2000001008a */
[----:B------:R-:W-:Y:S01]  /*83d0*/  F2FP.F16.E4M3.UNPACK_B R37, R15.H1 ;  /* 0x0000000fff25723e */ /* 0x000fe200030006ff */
[----:B------:R-:W-:Y:S01]  /*83e0*/  HADD2.F32 R52, -RZ, R50.H1_H1 ;  /* 0x30000032ff347230 */ /* 0x000fe20000004100 */
[----:B------:R-:W-:Y:S01]  /*83f0*/  F2FP.SATFINITE.E4M3.F32.PACK_AB_MERGE_C R57, R54, R51, RZ ;  /* 0x000000333639723e */ /* 0x000fe200048070ff */
[----:B------:R-:W-:Y:S01]  /*8400*/  HADD2.F32 R51, -RZ, R49.H1_H1 ;  /* 0x30000031ff337230 */ /* 0x000fe20000004100 */
[----:B------:R-:W-:Y:S01]  /*8410*/  F2FP.F16.E4M3.UNPACK_B R44, R48.H1 ;  /* 0x00000030ff2c723e */ /* 0x000fe200030006ff */
[--C-:B------:R-:W-:Y:S01]  /*8420*/  HADD2.F32 R43, -RZ, R37.reuse.H1_H1 ;  /* 0x30000025ff2b7230 */ /* 0x100fe20000004100 */
[----:B------:R-:W-:Y:S01]  /*8430*/  F2FP.F16.E4M3.UNPACK_B R13, R14.H1 ;  /* 0x0000000eff0d723e */ /* 0x000fe200030006ff */
[----:B------:R-:W-:Y:S01]  /*8440*/  HADD2.F32 R42, -RZ, R37.H0_H0 ;  /* 0x20000025ff2a7230 */ /* 0x000fe20000004100 */
[----:B------:R-:W-:Y:S01]  /*8450*/  F2FP.F16.E4M3.UNPACK_B R48, R48 ;  /* 0x00000030ff30723e */ /* 0x000fe200020006ff */
[----:B------:R-:W-:-:S02]  /*8460*/  HADD2.F32 R45, -RZ, R44.H1_H1 ;  /* 0x3000002cff2d7230 */ /* 0x000fc40000004100 */
        /* <DEDUP_REMOVED lines=9> */
[----:B------:R-:W-:Y:S01]  /*8500*/  F2FP.F16.E4M3.UNPACK_B R14, R14 ;  /* 0x0000000eff0e723e */ /* 0x000fe200020006ff */
[----:B------:R-:W-:Y:S01]  /*8510*/  FFMA.FTZ R58, R43, R45, R56 ;  /* 0x0000002d2b3a7223 */ /* 0x000fe20000010038 */
[-C--:B------:R-:W-:Y:S01]  /*8520*/  FFMA.FTZ R54, R13, R42.reuse, -R54 ;  /* 0x0000002a0d367223 */ /* 0x080fe20000010836 */
[----:B------:R-:W-:Y:S01]  /*8530*/  FFMA.FTZ R45, R37, R42, R52 ;  /* 0x0000002a252d7223 */ /* 0x000fe20000010034 */
[----:B------:R-:W-:-:S02]  /*8540*/  HADD2.F32 R37, -RZ, R15.H0_H0 ;  /* 0x2000000fff257230 */ /* 0x000fc40000004100 */
[----:B------:R-:W-:Y:S01]  /*8550*/  HADD2.F32 R15, -RZ, R15.H1_H1 ;  /* 0x3000000fff0f7230 */ /* 0x000fe20000004100 */
[----:B------:R-:W-:Y:S01]  /*8560*/  F2FP.SATFINITE.E4M3.F32.PACK_AB_MERGE_C R55, R58, R55, RZ ;  /* 0x000000373a37723e */ /* 0x000fe200048070ff */
[----:B------:R-:W-:Y:S01]  /*8570*/  HADD2.F32 R42, -RZ, R49.H0_H0 ;  /* 0x20000031ff2a7230 */ /* 0x000fe20000004100 */
[----:B------:R-:W-:Y:S01]  /*8580*/  F2FP.SATFINITE.E4M3.F32.PACK_AB_MERGE_C R45, R45, R54, RZ ;  /* 0x000000362d2d723e */ /* 0x000fe200048070ff */
[--C-:B------:R-:W-:Y:S02]  /*8590*/  HADD2.F32 R13, -RZ, R14.reuse.H0_H0 ;  /* 0x2000000eff0d7230 */ /* 0x100fe40000004100 */
[----:B------:R-:W-:Y:S02]  /*85a0*/  HADD2.F32 R14, -RZ, R14.H1_H1 ;  /* 0x3000000eff0e7230 */ /* 0x000fe40000004100 */
[-C--:B------:R-:W-:Y:S01]  /*85b0*/  FMUL.FTZ R52, R15, R42.reuse ;  /* 0x0000002a0f347220 */ /* 0x080fe20000410000 */
[----:B------:R-:W-:Y:S02]  /*85c0*/  HADD2.F32 R50, -RZ, R50.H0_H0 ;  /* 0x20000032ff327230 */ /* 0x000fe40000004100 */
[----:B------:R-:W-:Y:S01]  /*85d0*/  FMUL.FTZ R56, R37, R42 ;  /* 0x0000002a25387220 */ /* 0x000fe20000410000 */
[----:B------:R-:W-:-:S02]  /*85e0*/  HADD2.F32 R44, -RZ, R44.H0_H0 ;  /* 0x2000002cff2c7230 */ /* 0x000fc40000004100 */
[----:B------:R-:W-:Y:S02]  /*85f0*/  HADD2.F32 R48, -RZ, R48.H0_H0 ;  /* 0x20000030ff307230 */ /* 0x000fe40000004100 */
[CC--:B------:R-:W-:Y:S01]  /*8600*/  FMUL.FTZ R42, R14.reuse, R50.reuse ;  /* 0x000000320e2a7220 */ /* 0x0c0fe20000410000 */
[----:B------:R-:W-:Y:S01]  /*8610*/  FMUL.FTZ R43, R13, R50 ;  /* 0x000000320d2b7220 */ /* 0x000fe20000410000 */
[-C--:B------:R-:W-:Y:S01]  /*8620*/  FFMA.FTZ R52, R37, R44.reuse, -R52 ;  /* 0x0000002c25347223 */ /* 0x080fe20000010834 */
[----:B------:R-:W-:Y:S01]  /*8630*/  FFMA.FTZ R15, R15, R44, R56 ;  /* 0x0000002c0f0f7223 */ /* 0x000fe20000010038 */
[-C--:B------:R-:W-:Y:S01]  /*8640*/  FFMA.FTZ R42, R13, R48.reuse, -R42 ;  /* 0x000000300d2a7223 */ /* 0x080fe2000001082a */
[----:B------:R-:W-:Y:S01]  /*8650*/  FFMA.FTZ R43, R14, R48, R43 ;  /* 0x000000300e2b7223 */ /* 0x000fe2000001002b */
[----:B------:R-:W-:Y:S02]  /*8660*/  F2FP.SATFINITE.E4M3.F32.PACK_AB_MERGE_C R13, R12, R11, R59 ;  /* 0x0000000b0c0d723e */ /* 0x000fe4000480703b */
[----:B------:R-:W-:-:S02]  /*8670*/  F2FP.SATFINITE.E4M3.F32.PACK_AB_MERGE_C R12, R138, R53, R57 ;  /* 0x000000358a0c723e */ /* 0x000fc40004807039 */
[----:B------:R-:W-:Y:S02]  /*8680*/  F2FP.SATFINITE.E4M3.F32.PACK_AB_MERGE_C R14, R43, R42, R45 ;  /* 0x0000002a2b0e723e */ /* 0x000fe4000480702d */
[----:B------:R-:W-:-:S07]  /*8690*/  F2FP.SATFINITE.E4M3.F32.PACK_AB_MERGE_C R15, R15, R52, R55 ;  /* 0x000000340f0f723e */ /* 0x000fce0004807037 */
.L_x_496:
[----:B------:R-:W-:Y:S05]  /*86a0*/  BSYNC B2 ;  /* 0x0000000000027941 */ /* 0x000fea0003800000 */
.L_x_495:
[----:B0-----:R0:W-:Y:S02]  /*86b0*/  ST.E.128 desc[UR50][R46.64], R12 ;  /* 0x0000000c2e007985 */ /* 0x0011e4000c101d32 */
.L_x_494:
[----:B------:R-:W-:Y:S05]  /*86c0*/  BSYNC B1 ;  /* 0x0000000000017941 */ /* 0x000fea0003800000 */
.L_x_493:
[----:B------:R-:W-:-:S13]  /*86d0*/  ISETP.NE.AND P2, PT, R33, RZ, PT ;  /* 0x000000ff2100720c */ /* 0x000fda0003f45270 */
[----:B------:R-:W-:Y:S05]  /*86e0*/  @!P2 BRA `(.L_x_476) ;  /* 0x000000700088a947 */ /* 0x000fea0003800000 */
[----:B0-----:R0:W0:Y:S01]  /*86f0*/  LDS.128 R12, [R36+0x21400] ;  /* 0x02140000240c7984 */ /* 0x0010220000000c00 */
[----:B------:R-:W-:Y:S01]  /*8700*/  IADD3 R42, P2, R196, R65, RZ ;  /* 0x00000041c42a7210 */ /* 0x000fe20007f5e0ff */
[----:B------:R-:W-:Y:S04]  /*8710*/  BSSY B1, `(.L_x_497) ;  /* 0x000006d000017945 */ /* 0x000fe80003800000 */
[----:B--2---:R-:W-:Y:S01]  /*8720*/  IMAD.X R43, R119, 0x1, R206, P2 ;  /* 0x00000001772b7824 */ /* 0x004fe200010e06ce */
[----:B------:R-:W-:-:S13]  /*8730*/  ISETP.GE.AND P2, PT, R204, R118, PT ;  /* 0x00000076cc00720c */ /* 0x000fda0003f46270 */
[----:B------:R-:W-:Y:S05]  /*8740*/  @P2 BRA `(.L_x_498) ;  /* 0x0000000400a42947 */ /* 0x000fea0003800000 */
[----:B----4-:R-:W-:Y:S01]  /*8750*/  SHF.R.U32.HI R11, RZ, 0x8, R39 ;  /* 0x00000008ff0b7819 */ /* 0x010fe20000011627 */
[----:B0-----:R-:W-:Y:S01]  /*8760*/  IMAD.MOV.U32 R37, RZ, RZ, R15 ;  /* 0x000000ffff257224 */ /* 0x001fe200078e000f */
[----:B------:R-:W-:Y:S02]  /*8770*/  SHF.R.U32.HI R40, RZ, 0x8, R41 ;  /* 0x00000008ff287819 */ /* 0x000fe40000011629 */
[----:B------:R-:W-:Y:S01]  /*8780*/  MOV R36, R14 ;  /* 0x0000000e00247202 */ /* 0x000fe20000000f00 */
[----:B------:R-:W-:Y:S01]  /*8790*/  IMAD.SHL.U32 R11, R11, 0x100, RZ ;  /* 0x000001000b0b7824 */ /* 0x000fe200078e00ff */
[----:B------:R-:W-:Y:S01]  /*87a0*/  SHF.R.U32.HI R45, RZ, 0x10, R39 ;  /* 0x00000010ff2d7819 */ /* 0x000fe20000011627 */
[----:B------:R-:W-:Y:S01]  /*87b0*/  IMAD.SHL.U32 R14, R40, 0x100, RZ ;  /* 0x00000100280e7824 */ /* 0x000fe200078e00ff */
[----:B------:R-:W-:Y:S02]  /*87c0*/  LOP3.LUT R38, R39, 0xff0000ff, RZ, 0xc0, !PT ;  /* 0xff0000ff27267812 */ /* 0x000fe400078ec0ff */
[----:B------:R-:W-:-:S02]  /*87d0*/  LOP3.LUT R39, R41, 0xff0000ff, RZ, 0xc0, !PT ;  /* 0xff0000ff29277812 */ /* 0x000fc400078ec0ff */
[----:B------:R-:W-:Y:S02]  /*87e0*/  SHF.R.U32.HI R44, RZ, 0x10, R41 ;  /* 0x00000010ff2c7819 */ /* 0x000fe40000011629 */
[----:B------:R-:W-:Y:S02]  /*87f0*/  LOP3.LUT R15, R38, 0xff00, R11, 0xf8, !PT ;  /* 0x0000ff00260f7812 */ /* 0x000fe400078ef80b */
[----:B------:R-:W-:Y:S01]  /*8800*/  LOP3.LUT R41, R39, 0xff00, R14, 0xf8, !PT ;  /* 0x0000ff0027297812 */ /* 0x000fe200078ef80e */
[----:B------:R-:W-:Y:S01]  /*8810*/  IMAD.U32 R14, R45, 0x10000, RZ ;  /* 0x000100002d0e7824 */ /* 0x000fe200078e00ff */
[----:B------:R-:W-:Y:S02]  /*8820*/  SHF.L.U32 R38, R44, 0x10, RZ ;  /* 0x000000102c267819 */ /* 0x000fe400000006ff */
[----:B------:R-:W-:Y:S02]  /*8830*/  F2FP.F16.E4M3.UNPACK_B R39, R87.H1 ;  /* 0x00000057ff27723e */ /* 0x000fe400030006ff */
[----:B------:R-:W-:-:S02]  /*8840*/  F2FP.F16.E4M3.UNPACK_B R11, R13 ;  /* 0x0000000dff0b723e */ /* 0x000fc400020006ff */
[----:B------:R-:W-:Y:S01]  /*8850*/  LOP3.LUT R45, R41, 0xff0000, R38, 0xf8, !PT ;  /* 0x00ff0000292d7812 */ /* 0x000fe200078ef826 */
[----:B------:R-:W-:Y:S01]  /*8860*/  HADD2.F32 R41, -RZ, R39.H0_H0 ;  /* 0x20000027ff297230 */ /* 0x000fe20000004100 */
[----:B------:R-:W-:Y:S01]  /*8870*/  LOP3.LUT R40, R15, 0xff0000, R14, 0xf8, !PT ;  /* 0x00ff00000f287812 */ /* 0x000fe200078ef80e */
[----:B------:R-:W-:Y:S01]  /*8880*/  HADD2.F32 R14, -RZ, R11.H1_H1 ;  /* 0x3000000bff0e7230 */ /* 0x000fe20000004100 */
[----:B------:R-:W-:Y:S01]  /*8890*/  F2FP.F16.E4M3.UNPACK_B R38, R86.H1 ;  /* 0x00000056ff26723e */ /* 0x000fe200030006ff */
[----:B------:R-:W-:Y:S01]  /*88a0*/  HADD2.F32 R44, -RZ, R39.H1_H1 ;  /* 0x30000027ff2c7230 */ /* 0x000fe20000004100 */
[----:B------:R-:W-:Y:S01]  /*88b0*/  F2FP.F16.E4M3.UNPACK_B R13, R13.H1 ;  /* 0x0000000dff0d723e */ /* 0x000fe200030006ff */
[----:B------:R-:W-:Y:S02]  /*88c0*/  HADD2.F32 R11, -RZ, R11.H0_H0 ;  /* 0x2000000bff0b7230 */ /* 0x000fe40000004100 */
[----:B------:R-:W-:Y:S01]  /*88d0*/  FMUL.FTZ R46, R14, R41 ;  /* 0x000000290e2e7220 */ /* 0x000fe20000410000 */
[----:B------:R-:W-:Y:S01]  /*88e0*/  HADD2.F32 R39, -RZ, R38.H0_H0 ;  /* 0x20000026ff277230 */ /* 0x000fe20000004100 */
[----:B------:R-:W-:Y:S01]  /*88f0*/  F2FP.F16.E4M3.UNPACK_B R87, R87 ;  /* 0x00000057ff57723e */ /* 0x000fe200020006ff */
[----:B------:R-:W-:-:S02]  /*8900*/  HADD2.F32 R15, -RZ, R13.H1_H1 ;  /* 0x3000000dff0f7230 */ /* 0x000fc40000004100 */
[C---:B------:R-:W-:Y:S01]  /*8910*/  FMUL.FTZ R41, R11.reuse, R41 ;  /* 0x000000290b297220 */ /* 0x040fe20000410000 */
[----:B------:R-:W-:Y:S02]  /*8920*/  HADD2.F32 R13, -RZ, R13.H0_H0 ;  /* 0x2000000dff0d7230 */ /* 0x000fe40000004100 */
[-C--:B------:R-:W-:Y:S01]  /*8930*/  FFMA.FTZ R47, R11, R39.reuse, -R46 ;  /* 0x000000270b2f7223 */ /* 0x080fe2000001082e */
[----:B------:R-:W-:Y:S02]  /*8940*/  HADD2.F32 R38, -RZ, R38.H1_H1 ;  /* 0x30000026ff267230 */ /* 0x000fe40000004100 */
[----:B------:R-:W-:Y:S01]  /*8950*/  FMUL.FTZ R46, R15, R44 ;  /* 0x0000002c0f2e7220 */ /* 0x000fe20000410000 */
[----:B------:R-:W-:Y:S01]  /*8960*/  F2FP.F16.E4M3.UNPACK_B R11, R12.H1 ;  /* 0x0000000cff0b723e */ /* 0x000fe200030006ff */
[C---:B------:R-:W-:Y:S01]  /*8970*/  FMUL.FTZ R44, R13.reuse, R44 ;  /* 0x0000002c0d2c7220 */ /* 0x040fe20000410000 */
[----:B------:R-:W-:Y:S01]  /*8980*/  FFMA.FTZ R48, R14, R39, R41 ;  /* 0x000000270e307223 */ /* 0x000fe20000010029 */
[----:B------:R-:W-:Y:S01]  /*8990*/  F2FP.F16.E4M3.UNPACK_B R12, R12 ;  /* 0x0000000cff0c723e */ /* 0x000fe200020006ff */
[-C--:B------:R-:W-:Y:S01]  /*89a0*/  FFMA.FTZ R41, R13, R38.reuse, -R46 ;  /* 0x000000260d297223 */ /* 0x080fe2000001082e */
        /* <DEDUP_REMOVED lines=11> */
[----:B------:R-:W-:Y:S01]  /*8a60*/  F2FP.SATFINITE.E4M3.F32.PACK_AB_MERGE_C R47, R48, R47, R52 ;  /* 0x0000002f302f723e */ /* 0x000fe20004807034 */
[----:B------:R-:W-:-:S02]  /*8a70*/  HADD2.F32 R15, -RZ, R86.H1_H1 ;  /* 0x30000056ff0f7230 */ /* 0x000fc40000004100 */
[----:B------:R-:W-:Y:S02]  /*8a80*/  HADD2.F32 R86, -RZ, R86.H0_H0 ;  /* 0x20000056ff567230 */ /* 0x000fe40000004100 */
[-C--:B------:R-:W-:Y:S01]  /*8a90*/  FMUL.FTZ R38, R12, R87.reuse ;  /* 0x000000570c267220 */ /* 0x080fe20000410000 */
[----:B------:R-:W-:Y:S01]  /*8aa0*/  FMUL.FTZ R87, R11, R87 ;  /* 0x000000570b577220 */ /* 0x000fe20000410000 */
[-C--:B------:R-:W-:Y:S01]  /*8ab0*/  FFMA.FTZ R44, R13, R15.reuse, -R44 ;  /* 0x0000000f0d2c7223 */ /* 0x080fe2000001082c */
[----:B------:R-:W-:Y:S01]  /*8ac0*/  FFMA.FTZ R39, R14, R15, R39 ;  /* 0x0000000f0e277223 */ /* 0x000fe20000010027 */
[-C--:B------:R-:W-:Y:S01]  /*8ad0*/  FFMA.FTZ R46, R11, R86.reuse, -R38 ;  /* 0x000000560b2e7223 */ /* 0x080fe20000010826 */
[----:B------:R-:W-:Y:S01]  /*8ae0*/  FFMA.FTZ R87, R12, R86, R87 ;  /* 0x000000560c577223 */ /* 0x000fe20000010057 */
[----:B------:R-:W-:Y:S02]  /*8af0*/  F2FP.F16.E4M3.UNPACK_B R12, R37.H1 ;  /* 0x00000025ff0c723e */ /* 0x000fe400030006ff */
[----:B------:R-:W-:-:S02]  /*8b00*/  F2FP.SATFINITE.E4M3.F32.PACK_AB_MERGE_C R51, R39, R44, RZ ;  /* 0x0000002c2733723e */ /* 0x000fc400048070ff */
[-C--:B------:R-:W-:Y:S01]  /*8b10*/  F2FP.F16.E4M3.UNPACK_B R39, R45.reuse.H1 ;  /* 0x0000002dff27723e */ /* 0x080fe200030006ff */
[--C-:B------:R-:W-:Y:S01]  /*8b20*/  HADD2.F32 R14, -RZ, R12.reuse.H1_H1 ;  /* 0x3000000cff0e7230 */ /* 0x100fe20000004100 */
[----:B------:R-:W-:Y:S01]  /*8b30*/  F2FP.F16.E4M3.UNPACK_B R15, R40.H1 ;  /* 0x00000028ff0f723e */ /* 0x000fe200030006ff */
[----:B------:R-:W-:Y:S01]  /*8b40*/  HADD2.F32 R13, -RZ, R12.H0_H0 ;  /* 0x2000000cff0d7230 */ /* 0x000fe20000004100 */
[----:B------:R-:W-:Y:S01]  /*8b50*/  F2FP.F16.E4M3.UNPACK_B R11, R36.H1 ;  /* 0x00000024ff0b723e */ /* 0x000fe200030006ff */
[----:B------:R-:W-:Y:S01]  /*8b60*/  HADD2.F32 R44, -RZ, R39.H1_H1 ;  /* 0x30000027ff2c7230 */ /* 0x000fe20000004100 */
[----:B------:R-:W-:Y:S01]  /*8b70*/  F2FP.F16.E4M3.UNPACK_B R45, R45 ;  /* 0x0000002dff2d723e */ /* 0x000fe200020006ff */
[----:B------:R-:W-:Y:S01]  /*8b80*/  HADD2.F32 R38, -RZ, R15.H1_H1 ;  /* 0x3000000fff267230 */ /* 0x000fe20000004100 */
[----:B------:R-:W-:Y:S01]  /*8b90*/  F2FP.F16.E4M3.UNPACK_B R40, R40 ;  /* 0x00000028ff28723e */ /* 0x000fe200020006ff */
[----:B------:R-:W-:Y:S02]  /*8ba0*/  HADD2.F32 R12, -RZ, R11.H1_H1 ;  /* 0x3000000bff0c7230 */ /* 0x000fe40000004100 */
[----:B------:R-:W-:Y:S01]  /*8bb0*/  FMUL.FTZ R50, R14, R44 ;  /* 0x0000002c0e327220 */ /* 0x000fe20000410000 */
[----:B------:R-:W-:-:S02]  /*8bc0*/  HADD2.F32 R41, -RZ, R45.H1_H1 ;  /* 0x3000002dff297230 */ /* 0x000fc40000004100 */
        /* <DEDUP_REMOVED lines=14> */
[----:B------:R-:W-:Y:S02]  /*8cb0*/  HADD2.F32 R37, -RZ, R37.H1_H1 ;  /* 0x30000025ff257230 */ /* 0x000fe40000004100 */
[----:B------:R-:W-:Y:S01]  /*8cc0*/  FMUL.FTZ R38, R12, R39 ;  /* 0x000000270c267220 */ /* 0x000fe20000410000 */
[----:B------:R-:W-:Y:S01]  /*8cd0*/  HADD2.F32 R36, -RZ, R36.H1_H1 ;  /* 0x30000024ff247230 */ /* 0x000fe20000004100 */
[----:B------:R-:W-:Y:S01]  /*8ce0*/  F2FP.SATFINITE.E4M3.F32.PACK_AB_MERGE_C R49, R49, R50, RZ ;  /* 0x000000323131723e */ /* 0x000fe200048070ff */
[----:B------:R-:W-:-:S02]  /*8cf0*/  HADD2.F32 R45, -RZ, R45.H0_H0 ;  /* 0x2000002dff2d7230 */ /* 0x000fc40000004100 */
[----:B------:R-:W-:Y:S01]  /*8d00*/  FMUL.FTZ R13, R37, R39 ;  /* 0x00000027250d7220 */ /* 0x000fe20000410000 */
[----:B------:R-:W-:Y:S01]  /*8d10*/  HADD2.F32 R15, -RZ, R15.H0_H0 ;  /* 0x2000000fff0f7230 */ /* 0x000fe20000004100 */
[----:B------:R-:W-:Y:S01]  /*8d20*/  F2FP.SATFINITE.E4M3.F32.PACK_AB_MERGE_C R41, R41, R44, RZ ;  /* 0x0000002c2929723e */ /* 0x000fe200048070ff */
        /* <DEDUP_REMOVED lines=8> */
[----:B------:R-:W-:Y:S01]  /*8db0*/  F2FP.SATFINITE.E4M3.F32.PACK_AB_MERGE_C R15, R38, R13, R49 ;  /* 0x0000000d260f723e */ /* 0x000fe20004807031 */
[----:B------:R-:W-:Y:S01]  /*8dc0*/  IMAD.MOV.U32 R13, RZ, RZ, R47 ;  /* 0x000000ffff0d7224 */ /* 0x000fe200078e002f */
[----:B------:R-:W-:-:S07]  /*8dd0*/  F2FP.SATFINITE.E4M3.F32.PACK_AB_MERGE_C R14, R45, R14, R41 ;  /* 0x0000000e2d0e723e */ /* 0x000fce0004807029 */
.L_x_498:
[----:B------:R-:W-:Y:S05]  /*8de0*/  BSYNC B1 ;  /* 0x0000000000017941 */ /* 0x000fea0003800000 */
.L_x_497:
[----:B0-----:R0:W-:Y:S01]  /*8df0*/  ST.E.128 desc[UR50][R42.64], R12 ;  /* 0x0000000c2a007985 */ /* 0x0011e2000c101d32 */
[----:B------:R-:W-:Y:S05]  /*8e00*/  BRA `(.L_x_476) ;  /* 0x0000006800c07947 */ /* 0x000fea0003800000 */
.L_x_442:
        /* <DEDUP_REMOVED lines=20> */
[----:B------:R-:W-:Y:S02]  /*8f50*/  CS2R R36, SRZ ;  /* 0x0000000000247805 */ /* 0x000fe4000001ff00 */
[----:B------:R-:W-:Y:S02]  /*8f60*/  CS2R R38, SRZ ;  /* 0x0000000000267805 */ /* 0x000fe4000001ff00 */
[----:B------:R-:W-:Y:S01]  /*8f70*/  IADD3.X R63, R10, UR5, R11, P1, P4 ;  /* 0x000000050a3f7c10 */ /* 0x000fe20008fe840b */
[----:B------:R-:W-:-:S02]  /*8f80*/  ULDC.64 UR4, c[0x0][0x400] ;  /* 0x0001000000047ab9 */ /* 0x000fc40000000a00 */
[----:B------:R-:W-:-:S04]  /*8f90*/  IADD3 R64, P1, P4, R96, UR4, R12 ;  /* 0x0000000460407c10 */ /* 0x000fc8000fc3e00c */
[----:B------:R-:W-:Y:S02]  /*8fa0*/  IADD3.X R65, R20, UR5, R86, P1, P4 ;  /* 0x0000000514417c10 */ /* 0x000fe40008fe8456 */
[----:B------:R-:W-:Y:S02]  /*8fb0*/  ISETP.GE.AND P1, PT, R16, R118, PT ;  /* 0x000000761000720c */ /* 0x000fe40003f26270 */
[----:B------:R-:W-:Y:S02]  /*8fc0*/  CS2R R52, SRZ ;  /* 0x0000000000347805 */ /* 0x000fe4000001ff00 */
[----:B------:R-:W-:Y:S02]  /*8fd0*/  CS2R R54, SRZ ;  /* 0x0000000000367805 */ /* 0x000fe4000001ff00 */
[----:B------:R-:W-:Y:S02]  /*8fe0*/  CS2R R40, SRZ ;  /* 0x0000000000287805 */ /* 0x000fe4000001ff00 */
[----:B------:R-:W-:-:S05]  /*8ff0*/  CS2R R42, SRZ ;  /* 0x00000000002a7805 */ /* 0x000fca000001ff00 */
[----:B------:R0:W5:Y:S04]  /*9000*/  @!P1 LDG.E.128 R48, desc[UR50][R62.64] ;  /* 0x000000323e309981 */ /* 0x000168000c1e1d00 */
[----:B------:R0:W5:Y:S01]  /*9010*/  @!P1 LDG.E.128 R36, desc[UR50][R64.64] ;  /* 0x0000003240249981 */ /* 0x000162000c1e1d00 */
[----:B------:R-:W-:Y:S02]  /*9020*/  ISETP.GE.AND P1, PT, R0, R118, PT ;  /* 0x000000760000720c */ /* 0x000fe40003f26270 */
[----:B------:R-:W-:Y:S02]  /*9030*/  CS2R R56, SRZ ;  /* 0x0000000000387805 */ /* 0x000fe4000001ff00 */
[----:B------:R-:W-:Y:S02]  /*9040*/  CS2R R58, SRZ ;  /* 0x00000000003a7805 */ /* 0x000fe4000001ff00 */
[----:B------:R-:W-:-:S02]  /*9050*/  CS2R R44, SRZ ;  /* 0x00000000002c7805 */ /* 0x000fc4000001ff00 */
[----:B------:R-:W-:-:S05]  /*9060*/  CS2R R46, SRZ ;  /* 0x00000000002e7805 */ /* 0x000fca000001ff00 */
[----:B------:R0:W5:Y:S04]  /*9070*/  @!P1 LDG.E.128 R52, desc[UR50][R62.64+0x20] ;  /* 0x000020323e349981 */ /* 0x000168000c1e1d00 */
[----:B------:R0:W5:Y:S01]  /*9080*/  @!P1 LDG.E.128 R40, desc[UR50][R64.64+0x20] ;  /* 0x0000203240289981 */ /* 0x000162000c1e1d00 */
[----:B------:R-:W-:-:S13]  /*9090*/  ISETP.GE.AND P1, PT, R3, R118, PT ;  /* 0x000000760300720c */ /* 0x000fda0003f26270 */
[----:B------:R0:W5:Y:S04]  /*90a0*/  @!P1 LDG.E.128 R56, desc[UR50][R62.64+0x40] ;  /* 0x000040323e389981 */ /* 0x000168000c1e1d00 */
[----:B------:R0:W5:Y:S02]  /*90b0*/  @!P1 LDG.E.128 R44, desc[UR50][R64.64+0x40] ;  /* 0x00004032402c9981 */ /* 0x000164000c1e1d00 */
.L_x_500:
[----:B------:R-:W-:Y:S05]  /*90c0*/  BSYNC B1 ;  /* 0x0000000000017941 */ /* 0x000fea0003800000 */
.L_x_499:
        /* <DEDUP_REMOVED lines=12> */
[----:B------:R-:W-:Y:S01]  /*9190*/  CS2R R80, SRZ ;  /* 0x0000000000507805 */ /* 0x000fe2000001ff00 */
[----:B-----5:R-:W-:Y:S01]  /*91a0*/  IMAD.MOV.U32 R165, RZ, RZ, R36 ;  /* 0x000000ffffa57224 */ /* 0x020fe200078e0024 */
[----:B------:R-:W-:-:S02]  /*91b0*/  MOV R164, R38 ;  /* 0x0000002600a47202 */ /* 0x000fc40000000f00 */
[----:B------:R-:W-:Y:S01]  /*91c0*/  CS2R R82, SRZ ;  /* 0x0000000000527805 */ /* 0x000fe2000001ff00 */
[----:B------:R-:W-:Y:S06]  /*91d0*/  @P4 BRA `(.L_x_502) ;  /* 0x00000000007c4947 */ /* 0x000fec0003800000 */
[----:B------:R-:W-:Y:S01]  /*91e0*/  IADD3 R13, P1, P5, R102, R14, R108 ;  /* 0x0000000e660d7210 */ /* 0x000fe20007d3e06c */
[----:B------:R-:W-:Y:S01]  /*91f0*/  ULDC.64 UR4, c[0x0][0x3e8] ;  /* 0x0000fa0000047ab9 */ /* 0x000fe20000000a00 */
[----:B------:R-:W-:Y:S02]  /*9200*/  CS2R R72, SRZ ;  /* 0x0000000000487805 */ /* 0x000fe4000001ff00 */
[----:B------:R-:W-:Y:S02]  /*9210*/  CS2R R74, SRZ ;  /* 0x00000000004a7805 */ /* 0x000fe4000001ff00 */
[----:B------:R-:W-:Y:S02]  /*9220*/  IADD3.X R11, R10, R11, R107, P1, P5 ;  /* 0x0000000b0a0b7210 */ /* 0x000fe40000fea46b */
[----:B------:R-:W-:Y:S02]  /*9230*/  CS2R R60, SRZ ;  /* 0x00000000003c7805 */ /* 0x000fe4000001ff00 */
[----:B------:R-:W-:-:S02]  /*9240*/  IADD3 R14, P1, P5, R96, R12, R110 ;  /* 0x0000000c600e7210 */ /* 0x000fc40007d3e06e */
[----:B------:R-:W-:Y:S02]  /*9250*/  CS2R R62, SRZ ;  /* 0x00000000003e7805 */ /* 0x000fe4000001ff00 */
        /* <DEDUP_REMOVED lines=23> */
.L_x_502:
[----:B------:R-:W-:Y:S05]  /*93d0*/  BSYNC B1 ;  /* 0x0000000000017941 */ /* 0x000fea0003800000 */
.L_x_501:
        /* <DEDUP_REMOVED lines=26> */
.L_x_503:
[----:B------:R-:W-:Y:S01]  /*9580*/  IMAD R91, R19, 0x8, R18 ;  /* 0x00000008135b7824 */ /* 0x000fe200078e0212 */
[----:B------:R-:W-:Y:S01]  /*9590*/  SHF.L.U32 R92, R199, 0x1f, RZ ;  /* 0x0000001fc75c7819 */ /* 0x000fe200000006ff */
[----:B------:R-:W1:Y:S01]  /*95a0*/  LDC R137, c[0x0][0x2f4] ;  /* 0x0000bd00ff897b82 */ /* 0x000e620000000800 */
[----:B------:R-:W-:Y:S02]  /*95b0*/  BSSY B1, `(.L_x_504) ;  /* 0x0000003000017945 */ /* 0x000fe40003800000 */
[----:B------:R-:W2:Y:S02]  /*95c0*/  SYNCS.PHASECHK.TRANS64.TRYWAIT P5, [R91+URZ+0x29890], R92 ;  /* 0x0298905c5b0075a7 */ /* 0x000ea400080a017f */
[----:B--2---:R-:W-:Y:S05]  /*95d0*/  @!P5 BRA `(.L_x_505) ;  /* 0x0000020c003cd947 */ /* 0x004fea0003800000 */
.L_x_780:
[----:B------:R-:W-:Y:S05]  /*95e0*/  BSYNC B1 ;  /* 0x0000000000017941 */ /* 0x000fea0003800000 */
.L_x_504:
[----:B------:R-:W-:Y:S01]  /*95f0*/  UMOV UR4, 0xffffffff ;  /* 0xffffffff00047882 */ /* 0x000fe20000000000 */
[----:B-1----:R-:W-:Y:S02]  /*9600*/  IADD3 R146, -R121, R137, RZ ;  /* 0x0000008979927210 */ /* 0x002fe40007ffe1ff */
[----:B------:R-:W-:Y:S05]  /*9610*/  BRA.DIV UR4, `(.L_x_506) ;  /* 0x0000020e04407947 */ /* 0x000fea000b800000 */
[----:B------:R1:W3:Y:S04]  /*9620*/  SHFL.IDX PT, R155, R119, RZ, 0x1e1f ;  /* 0x001e1fff779b7589 */ /* 0x0002e800000e0000 */
[----:B------:R1:W4:Y:S02]  /*9630*/  SHFL.IDX PT, R11, R120, RZ, 0x1e1f ;  /* 0x001e1fff780b7589 */ /* 0x00032400000e0000 */
.L_x_784:
[----:B------:R-:W-:Y:S04]  /*9640*/  BSSY B1, `(.L_x_507) ;  /* 0x00002da000017945 */ /* 0x000fe80003800000 */
[----:B------:R-:W-:Y:S05]  /*9650*/  @P2 BRA `(.L_x_508) ;  /* 0x0000002c00602947 */ /* 0x000fea0003800000 */
[----:B------:R-:W-:Y:S01]  /*9660*/  ISETP.NE.AND P2, PT, R28, RZ, PT ;  /* 0x000000ff1c00720c */ /* 0x000fe20003f45270 */
[----:B------:R-:W-:-:S12]  /*9670*/  BSSY B2, `(.L_x_509) ;  /* 0x00000f4000027945 */ /* 0x000fd80003800000 */
[----:B------:R-:W-:Y:S05]  /*9680*/  @!P2 BRA `(.L_x_510) ;  /* 0x0000000c00c8a947 */ /* 0x000fea0003800000 */
[----:B0-----:R-:W-:Y:S01]  /*9690*/  SEL R12, R121, R146, !P0 ;  /* 0x00000092790c7207 */ /* 0x001fe20004000000 */
[----:B------:R-:W-:Y:S01]  /*96a0*/  BSSY B3, `(.L_x_511) ;  /* 0x00000e9000037945 */ /* 0x000fe20003800000 */
[----:B------:R-:W-:Y:S02]  /*96b0*/  ISETP.GE.AND P2, PT, R16, R118, PT ;  /* 0x000000761000720c */ /* 0x000fe40003f46270 */
[----:B------:R-:W-:-:S04]  /*96c0*/  SHF.R.S32.HI R13, RZ, 0x1f, R12 ;  /* 0x0000001fff0d7819 */ /* 0x000fc8000001140c */
[----:B------:R-:W-:-:S04]  /*96d0*/  LEA.HI R12, R13, R12, RZ, 0x5 ;  /* 0x0000000c0d0c7211 */ /* 0x000fc800078f28ff */
[----:B------:R-:W-:-:S04]  /*96e0*/  LEA.HI.SX32 R12, R12, R117, 0x1b ;  /* 0x000000750c0c7211 */ /* 0x000fc800078fdaff */
[----:B------:R-:W-:Y:S01]  /*96f0*/  SHF.R.S32.HI R13, RZ, 0x1f, R12 ;  /* 0x0000001fff0d7819 */ /* 0x000fe2000001140c */
[----:B------:R-:W-:-:S03]  /*9700*/  IMAD.SHL.U32 R168, R12, 0x10, RZ ;  /* 0x000000100ca87824 */ /* 0x000fc600078e00ff */
[----:B------:R-:W-:Y:S02]  /*9710*/  LEA.HI R13, R13, R12, RZ, 0x2 ;  /* 0x0000000c0d0d7211 */ /* 0x000fe400078f10ff */
[----:B------:R-:W-:Y:S02]  /*9720*/  LOP3.LUT R12, R208, 0x30, R168, 0xf8, !PT ;  /* 0x00000030d00c7812 */ /* 0x000fe400078ef8a8 */
[----:B------:R-:W-:Y:S02]  /*9730*/  SHF.R.S32.HI R13, RZ, 0x2, R13 ;  /* 0x00000002ff0d7819 */ /* 0x000fe4000001140d */
[----:B------:R-:W-:-:S03]  /*9740*/  LOP3.LUT R12, R12, R209, RZ, 0x3c, !PT ;  /* 0x000000d10c0c7212 */ /* 0x000fc600078e3cff */
[----:B------:R-:W-:-:S04]  /*9750*/  IMAD R13, R13, 0x2800, R210 ;  /* 0x000028000d0d7824 */ /* 0x000fc800078e02d2 */
[----:B------:R-:W-:Y:S02]  /*9760*/  IMAD.IADD R12, R13, 0x1, R12 ;  /* 0x000000010d0c7824 */ /* 0x000fe400078e020c */
[C---:B------:R-:W-:Y:S02]  /*9770*/  IMAD R13, R19.reuse, 0x7800, R135 ;  /* 0x00007800130d7824 */ /* 0x040fe400078e0287 */
[----:B------:R-:W-:Y:S02]  /*9780*/  IMAD R15, R19, 0x7800, R12 ;  /* 0x00007800130f7824 */ /* 0x000fe400078e020c */
[----:B------:R-:W-:-:S03]  /*9790*/  IMAD.IADD R13, R18, 0x1, R13 ;  /* 0x00000001120d7824 */ /* 0x000fc600078e020d */
[----:B------:R-:W-:-:S03]  /*97a0*/  IADD3 R84, R18, R15, RZ ;  /* 0x0000000f12547210 */ /* 0x000fc60007ffe0ff */
[----:B------:R-:W0:Y:S04]  /*97b0*/  LDS.128 R12, [R13+0x1a400] ;  /* 0x01a400000d0c7984 */ /* 0x000e280000000c00 */
[----:B------:R-:W0:Y:S01]  /*97c0*/  LDS.128 R84, [R84+0x1a400] ;  /* 0x01a4000054547984 */ /* 0x000e220000000c00 */
[----:B------:R-:W-:Y:S05]  /*97d0*/  @P2 BRA `(.L_x_512) ;  /* 0x0000000c00542947 */ /* 0x000fea0003800000 */
[----:B------:R-:W-:Y:S02]  /*97e0*/  SHF.R.U32.HI R38, RZ, 0x8, R49 ;  /* 0x00000008ff267819 */ /* 0x000fe40000011631 */
[--C-:B------:R-:W-:Y:S02]  /*97f0*/  SHF.R.U32.HI R36, RZ, 0x10, R51.reuse ;  /* 0x00000010ff247819 */ /* 0x100fe40000011633 */
[----:B------:R-:W-:Y:S01]  /*9800*/  SHF.R.U32.HI R171, RZ, 0x8, R51 ;  /* 0x00000008ffab7819 */ /* 0x000fe20000011633 */
[----:B------:R-:W-:Y:S01]  /*9810*/  IMAD.SHL.U32 R179, R38, 0x100, RZ ;  /* 0x0000010026b37824 */ /* 0x000fe200078e00ff */
[----:B------:R-:W-:Y:S01]  /*9820*/  LOP3.LUT R177, R51, 0xff0000ff, RZ, 0xc0, !PT ;  /* 0xff0000ff33b17812 */ /* 0x000fe200078ec0ff */
[----:B------:R-:W-:Y:S01]  /*9830*/  IMAD.U32 R36, R36, 0x10000, RZ ;  /* 0x0001000024247824 */ /* 0x000fe200078e00ff */
[----:B------:R-:W-:Y:S01]  /*9840*/  SHF.R.U32.HI R51, RZ, 0x8, R37 ;  /* 0x00000008ff337819 */ /* 0x000fe20000011625 */
[----:B------:R-:W-:Y:S01]  /*9850*/  IMAD.SHL.U32 R171, R171, 0x100, RZ ;  /* 0x00000100abab7824 */ /* 0x000fe200078e00ff */
[----:B------:R-:W-:-:S02]  /*9860*/  SHF.R.U32.HI R48, RZ, 0x10, R49 ;  /* 0x00000010ff307819 */ /* 0x000fc40000011631 */
[----:B------:R-:W-:Y:S02]  /*9870*/  LOP3.LUT R50, R49, 0xff0000ff, RZ, 0xc0, !PT ;  /* 0xff0000ff31327812 */ /* 0x000fe400078ec0ff */
[----:B------:R-:W-:Y:S02]  /*9880*/  SHF.R.U32.HI R176, RZ, 0x10, R37 ;  /* 0x00000010ffb07819 */ /* 0x000fe40000011625 */
[----:B------:R-:W-:Y:S02]  /*9890*/  LOP3.LUT R178, R37, 0xff0000ff, RZ, 0xc0, !PT ;  /* 0xff0000ff25b27812 */ /* 0x000fe400078ec0ff */
[--C-:B------:R-:W-:Y:S01]  /*98a0*/  SHF.R.U32.HI R37, RZ, 0x10, R39.reuse ;  /* 0x00000010ff257819 */ /* 0x100fe20000011627 */
[----:B------:R-:W-:Y:S01]  /*98b0*/  IMAD.U32 R176, R176, 0x10000, RZ ;  /* 0x00010000b0b07824 */ /* 0x000fe200078e00ff */
[----:B------:R-:W-:Y:S02]  /*98c0*/  SHF.R.U32.HI R38, RZ, 0x8, R39 ;  /* 0x00000008ff267819 */ /* 0x000fe40000011627 */
[----:B------:R-:W-:Y:S01]  /*98d0*/  LOP3.LUT R49, R39, 0xff0000ff, RZ, 0xc0, !PT ;  /* 0xff0000ff27317812 */ /* 0x000fe200078ec0ff */
[----:B------:R-:W-:Y:S01]  /*98e0*/  IMAD.SHL.U32 R39, R51, 0x100, RZ ;  /* 0x0000010033277824 */ /* 0x000fe200078e00ff */
[----:B------:R-:W-:Y:S01]  /*98f0*/  LOP3.LUT R50, R50, 0xff00, R179, 0xf8, !PT ;  /* 0x0000ff0032327812 */ /* 0x000fe200078ef8b3 */
[----:B------:R-:W-:Y:S01]  /*9900*/  IMAD.SHL.U32 R38, R38, 0x100, RZ ;  /* 0x0000010026267824 */ /* 0x000fe200078e00ff */
[----:B------:R-:W-:-:S02]  /*9910*/  SHF.L.U32 R48, R48, 0x10, RZ ;  /* 0x0000001030307819 */ /* 0x000fc400000006ff */
[----:B------:R-:W-:Y:S02]  /*9920*/  LOP3.LUT R39, R178, 0xff00, R39, 0xf8, !PT ;  /* 0x0000ff00b2277812 */ /* 0x000fe400078ef827 */
[----:B------:R-:W-:Y:S02]  /*9930*/  LOP3.LUT R51, R177, 0xff00, R171, 0xf8, !PT ;  /* 0x0000ff00b1337812 */ /* 0x000fe400078ef8ab */
[----:B------:R-:W-:Y:S02]  /*9940*/  LOP3.LUT R177, R50, 0xff0000, R48, 0xf8, !PT ;  /* 0x00ff000032b17812 */ /* 0x000fe400078ef830 */
[----:B------:R-:W-:Y:S02]  /*9950*/  LOP3.LUT R50, R39, 0xff0000, R176, 0xf8, !PT ;  /* 0x00ff000027327812 */ /* 0x000fe400078ef8b0 */
[----:B0-----:R-:W-:Y:S02]  /*9960*/  F2FP.F16.E4M3.UNPACK_B R171, R85 ;  /* 0x00000055ffab723e */ /* 0x001fe400020006ff */
[----:B------:R-:W-:-:S02]  /*9970*/  F2FP.F16.E4M3.UNPACK_B R178, R50 ;  /* 0x00000032ffb2723e */ /* 0x000fc400020006ff */
[----:B------:R-:W-:Y:S01]  /*9980*/  F2FP.F16.E4M3.UNPACK_B R39, R13 ;  /* 0x0000000dff27723e */ /* 0x000fe200020006ff */
[----:B------:R-:W-:Y:S01]  /*9990*/  HADD2.F32 R48, -RZ, R171.H0_H0 ;  /* 0x200000abff307230 */ /* 0x000fe20000004100 */
[----:B------:R-:W-:Y:S01]  /*99a0*/  F2FP.F16.E4M3.UNPACK_B R179, R177 ;  /* 0x000000b1ffb3723e */ /* 0x000fe200020006ff */
[--C-:B------:R-:W-:Y:S01]  /*99b0*/  HADD2.F32 R181, -RZ, R178.reuse.H0_H0 ;  /* 0x200000b2ffb57230 */ /* 0x100fe20000004100 */
[----:B------:R-:W-:Y:S01]  /*99c0*/  F2FP.F16.E4M3.UNPACK_B R85, R85.H1 ;  /* 0x00000055ff55723e */ /* 0x000fe200030006ff */
[----:B------:R-:W-:Y:S01]  /*99d0*/  HADD2.F32 R176, -RZ, R39.H0_H0 ;  /* 0x20000027ffb07230 */ /* 0x000fe20000004100 */
[----:B------:R-:W-:Y:S01]  /*99e0*/  F2FP.F16.E4M3.UNPACK_B R177, R177.H1 ;  /* 0x000000b1ffb1723e */ /* 0x000fe200030006ff */
[----:B------:R-:W-:Y:S02]  /*99f0*/  HADD2.F32 R180, -RZ, R179.H0_H0 ;  /* 0x200000b3ffb47230 */ /* 0x000fe40000004100 */
[----:B------:R-:W-:Y:S01]  /*9a00*/  FMUL.FTZ R182, R48, R181 ;  /* 0x000000b530b67220 */ /* 0x000fe20000410000 */
[----:B------:R-:W-:-:S02]  /*9a10*/  HADD2.F32 R178, -RZ, R178.H1_H1 ;  /* 0x300000b2ffb27230 */ /* 0x000fc40000004100 */
[C---:B------:R-:W-:Y:S01]  /*9a20*/  FMUL.FTZ R181, R176.reuse, R181 ;  /* 0x000000b5b0b57220 */ /* 0x040fe20000410000 */
[----:B------:R-:W-:Y:S02]  /*9a30*/  HADD2.F32 R39, -RZ, R39.H1_H1 ;  /* 0x30000027ff277230 */ /* 0x000fe40000004100 */
[-C--:B------:R-:W-:Y:S01]  /*9a40*/  FFMA.FTZ R176, R176, R180.reuse, -R182 ;  /* 0x000000b4b0b07223 */ /* 0x080fe200000108b6 */
[----:B------:R-:W-:Y:S02]  /*9a50*/  HADD2.F32 R179, -RZ, R179.H1_H1 ;  /* 0x300000b3ffb37230 */ /* 0x000fe40000004100 */
[----:B------:R-:W-:Y:S01]  /*9a60*/  FFMA.FTZ R48, R48, R180, R181 ;  /* 0x000000b430307223 */ /* 0x000fe200000100b5 */
[----:B------:R-:W-:Y:S01]  /*9a70*/  HADD2.F32 R180, -RZ, R171.H1_H1 ;  /* 0x300000abffb47230 */ /* 0x000fe20000004100 */
[----:B------:R-:W-:Y:S02]  /*9a80*/  LOP3.LUT R49, R49, 0xff00, R38, 0xf8, !PT ;  /* 0x0000ff0031317812 */ /* 0x000fe400078ef826 */
[----:B------:R-:W-:-:S02]  /*9a90*/  SHF.L.U32 R37, R37, 0x10, RZ ;  /* 0x0000001025257819 */ /* 0x000fc400000006ff */
[CC--:B------:R-:W-:Y:S01]  /*9aa0*/  FMUL.FTZ R171, R180.reuse, R178.reuse ;  /* 0x000000b2b4ab7220 */ /* 0x0c0fe20000410000 */
[----:B------:R-:W-:Y:S01]  /*9ab0*/  FMUL.FTZ R178, R39, R178 ;  /* 0x000000b227b27220 */ /* 0x000fe20000410000 */
[----:B------:R-:W-:Y:S02]  /*9ac0*/  LOP3.LUT R51, R51, 0xff0000, R36, 0xf8, !PT ;  /* 0x00ff000033337812 */ /* 0x000fe400078ef824 */
[-C--:B------:R-:W-:Y:S01]  /*9ad0*/  FFMA.FTZ R171, R39, R179.reuse, -R171 ;  /* 0x000000b327ab7223 */ /* 0x080fe200000108ab */
[----:B------:R-:W-:Y:S01]  /*9ae0*/  FFMA.FTZ R39, R180, R179, R178 ;  /* 0x000000b3b4277223 */ /* 0x000fe200000100b2 */
[----:B------:R-:W-:Y:S01]  /*9af0*/  F2FP.F16.E4M3.UNPACK_B R178, R50.H1 ;  /* 0x00000032ffb2723e */ /* 0x000fe200030006ff */
[----:B------:R-:W-:Y:S01]  /*9b00*/  HADD2.F32 R180, -RZ, R177.H0_H0 ;  /* 0x200000b1ffb47230 */ /* 0x000fe20000004100 */
[----:B------:R-:W-:Y:S01]  /*9b10*/  F2FP.F16.E4M3.UNPACK_B R179, R13.H1 ;  /* 0x0000000dffb3723e */ /* 0x000fe200030006ff */
[----:B------:R-:W-:Y:S01]  /*9b20*/  HADD2.F32 R13, -RZ, R85.H0_H0 ;  /* 0x20000055ff0d7230 */ /* 0x000fe20000004100 */
[----:B------:R-:W-:Y:S01]  /*9b30*/  LOP3.LUT R36, R49, 0xff0000, R37, 0xf8, !PT ;  /* 0x00ff000031247812 */ /* 0x000fe200078ef825 */
[----:B------:R-:W-:-:S02]  /*9b40*/  HADD2.F32 R181, -RZ, R178.H0_H0 ;  /* 0x200000b2ffb57230 */ /* 0x000fc40000004100 */
[----:B------:R-:W-:Y:S02]  /*9b50*/  HADD2.F32 R50, -RZ, R179.H0_H0 ;  /* 0x200000b3ff327230 */ /* 0x000fe40000004100 */
[----:B------:R-:W-:Y:S02]  /*9b60*/  HADD2.F32 R85, -RZ, R85.H1_H1 ;  /* 0x30000055ff557230 */ /* 0x000fe40000004100 */
[-C--:B------:R-:W-:Y:S01]  /*9b70*/  FMUL.FTZ R182, R13, R181.reuse ;  /* 0x000000b50db67220 */ /* 0x080fe20000410000 */
[----:B------:R-:W-:Y:S02]  /*9b80*/  HADD2.F32 R178, -RZ, R178.H1_H1 ;  /* 0x300000b2ffb27230 */ /* 0x000fe40000004100 */
[C---:B------:R-:W-:Y:S01]  /*9b90*/  FMUL.FTZ R181, R50.reuse, R181 ;  /* 0x000000b532b57220 */ /* 0x040fe20000410000 */
[----:B------:R-:W-:Y:S02]  /*9ba0*/  IMAD.MOV.U32 R37, RZ, RZ, R87 ;  /* 0x000000ffff257224 */ /* 0x000fe400078e0057 */
[----:B------:R-:W-:Y:S01]  /*9bb0*/  FFMA.FTZ R50, R50, R180, -R182 ;  /* 0x000000b432327223 */ /* 0x000fe200000108b6 */
[----:B------:R-:W-:-:S02]  /*9bc0*/  IMAD.MOV.U32 R87, RZ, RZ, R15 ;  /* 0x000000ffff577224 */ /* 0x000fc400078e000f */
[----:B------:R-:W-:Y:S01]  /*9bd0*/  FFMA.FTZ R13, R13, R180, R181 ;  /* 0x000000b40d0d7223 */ /* 0x000fe200000100b5 */
[----:B------:R-:W-:Y:S01]  /*9be0*/  HADD2.F32 R180, -RZ, R179.H1_H1 ;  /* 0x300000b3ffb47230 */ /* 0x000fe20000004100 */
[----:B------:R-:W-:Y:S01]  /*9bf0*/  F2FP.F16.E4M3.UNPACK_B R38, R37 ;  /* 0x00000025ff26723e */ /* 0x000fe200020006ff */
[----:B------:R-:W-:Y:S02]  /*9c00*/  HADD2.F32 R179, -RZ, R177.H1_H1 ;  /* 0x300000b1ffb37230 */ /* 0x000fe40000004100 */
[-C--:B------:R-:W-:Y:S01]  /*9c10*/  FMUL.FTZ R177, R85, R178.reuse ;  /* 0x000000b255b17220 */ /* 0x080fe20000410000 */
[----:B------:R-:W-:Y:S01]  /*9c20*/  F2FP.F16.E4M3.UNPACK_B R15, R87 ;  /* 0x00000057ff0f723e */ /* 0x000fe200020006ff */
[C---:B------:R-:W-:Y:S01]  /*9c30*/  FMUL.FTZ R178, R180.reuse, R178 ;  /* 0x000000b2b4b27220 */ /* 0x040fe20000410000 */
[----:B------:R-:W-:Y:S01]  /*9c40*/  F2FP.F16.E4M3.UNPACK_B R37, R37.H1 ;  /* 0x00000025ff25723e */ /* 0x000fe200030006ff */
[----:B------:R-:W-:Y:S01]  /*9c50*/  FFMA.FTZ R177, R180, R179, -R177 ;  /* 0x000000b3b4b17223 */ /* 0x000fe200000108b1 */
[----:B------:R-:W-:-:S02]  /*9c60*/  HADD2.F32 R180, -RZ, R38.H0_H0 ;  /* 0x20000026ffb47230 */ /* 0x000fc40000004100 */
[----:B------:R-:W-:Y:S01]  /*9c70*/  FFMA.FTZ R85, R85, R179, R178 ;  /* 0x000000b355557223 */ /* 0x000fe200000100b2 */
[-C--:B------:R-:W-:Y:S01]  /*9c80*/  F2FP.F16.E4M3.UNPACK_B R178, R36.reuse ;  /* 0x00000024ffb2723e */ /* 0x080fe200020006ff */
[--C-:B------:R-:W-:Y:S01]  /*9c90*/  HADD2.F32 R182, -RZ, R15.reuse.H0_H0 ;  /* 0x2000000fffb67230 */ /* 0x100fe20000004100 */
[-C--:B------:R-:W-:Y:S01]  /*9ca0*/  F2FP.F16.E4M3.UNPACK_B R179, R51.reuse ;  /* 0x00000033ffb3723e */ /* 0x080fe200020006ff */
[----:B------:R-:W-:Y:S01]  /*9cb0*/  HADD2.F32 R15, -RZ, R15.H1_H1 ;  /* 0x3000000fff0f7230 */ /* 0x000fe20000004100 */
[----:B------:R-:W-:Y:S01]  /*9cc0*/  F2FP.F16.E4M3.UNPACK_B R36, R36.H1 ;  /* 0x00000024ff24723e */ /* 0x000fe200030006ff */
[--C-:B------:R-:W-:Y:S01]  /*9cd0*/  HADD2.F32 R49, -RZ, R178.reuse.H0_H0 ;  /* 0x200000b2ff317230 */ /* 0x100fe20000004100 */
[----:B------:R-:W-:Y:S01]  /*9ce0*/  F2FP.F16.E4M3.UNPACK_B R51, R51.H1 ;  /* 0x00000033ff33723e */ /* 0x000fe200030006ff */
[----:B------:R-:W-:Y:S01]  /*9cf0*/  HADD2.F32 R181, -RZ, R179.H0_H0 ;  /* 0x200000b3ffb57230 */ /* 0x000fe20000004100 */
[----:B------:R-:W-:Y:S01]  /*9d00*/  F2FP.SATFINITE.E4M3.F32.PACK_AB_MERGE_C R50, R177, R50, RZ ;  /* 0x00000032b132723e */ /* 0x000fe200048070ff */
[----:B------:R-:W-:-:S02]  /*9d10*/  HADD2.F32 R178, -RZ, R178.H1_H1 ;  /* 0x300000b2ffb27230 */ /* 0x000fc40000004100 */
[-C--:B------:R-:W-:Y:S01]  /*9d20*/  FMUL.FTZ R183, R180, R49.reuse ;  /* 0x00000031b4b77220 */ /* 0x080fe20000410000 */
[C---:B------:R-:W-:Y:S01]  /*9d30*/  FMUL.FTZ R49, R182.reuse, R49 ;  /* 0x00000031b6317220 */ /* 0x040fe20000410000 */
[----:B------:R-:W-:Y:S01]  /*9d40*/  HADD2.F32 R179, -RZ, R179.H1_H1 ;  /* 0x300000b3ffb37230 */ /* 0x000fe20000004100 */
[----:B------:R-:W-:Y:S01]  /*9d50*/  F2FP.SATFINITE.E4M3.F32.PACK_AB_MERGE_C R171, R171, R176, R50 ;  /* 0x000000b0abab723e */ /* 0x000fe20004807032 */
[-C--:B------:R-:W-:Y:S01]  /*9d60*/  FFMA.FTZ R183, R182, R181.reuse, -R183 ;  /* 0x000000b5b6b77223 */ /* 0x080fe200000108b7 */
[----:B------:R-:W-:Y:S01]  /*9d70*/  FFMA.FTZ R180, R180, R181, R49 ;  /* 0x000000b5b4b47223 */ /* 0x000fe20000010031 */
[----:B------:R-:W-:Y:S01]  /*9d80*/  HADD2.F32 R49, -RZ, R38.H1_H1 ;  /* 0x30000026ff317230 */ /* 0x000fe20000004100 */
[----:B------:R-:W-:Y:S01]  /*9d90*/  F2FP.F16.E4M3.UNPACK_B R50, R84.H1 ;  /* 0x00000054ff32723e */ /* 0x000fe200030006ff */
[--C-:B------:R-:W-:Y:S01]  /*9da0*/  HADD2.F32 R181, -RZ, R36.reuse.H0_H0 ;  /* 0x20000024ffb57230 */ /* 0x100fe20000004100 */
[----:B------:R-:W-:Y:S01]  /*9db0*/  F2FP.SATFINITE.E4M3.F32.PACK_AB_MERGE_C R13, R85, R13, RZ ;  /* 0x0000000d550d723e */ /* 0x000fe200048070ff */
[----:B------:R-:W-:-:S02]  /*9dc0*/  HADD2.F32 R36, -RZ, R36.H1_H1 ;  /* 0x30000024ff247230 */ /* 0x000fc40000004100 */
[----:B------:R-:W-:Y:S01]  /*9dd0*/  FMUL.FTZ R38, R49, R178 ;  /* 0x000000b231267220 */ /* 0x000fe20000410000 */
[----:B------:R-:W-:Y:S02]  /*9de0*/  F2FP.F16.E4M3.UNPACK_B R85, R166.H1 ;  /* 0x000000a6ff55723e */ /* 0x000fe400030006ff */
[----:B------:R-:W-:Y:S01]  /*9df0*/  F2FP.F16.E4M3.UNPACK_B R84, R84 ;  /* 0x00000054ff54723e */ /* 0x000fe200020006ff */
[CC--:B------:R-:W-:Y:S01]  /*9e00*/  FFMA.FTZ R38, R15.reuse, R179.reuse, -R38 ;  /* 0x000000b30f267223 */ /* 0x0c0fe20000010826 */
[----:B------:R-:W-:Y:S01]  /*9e10*/  FMUL.FTZ R15, R15, R178 ;  /* 0x000000b20f0f7220 */ /* 0x000fe20000410000 */
[--C-:B------:R-:W-:Y:S01]  /*9e20*/  HADD2.F32 R178, -RZ, R51.reuse.H0_H0 ;  /* 0x20000033ffb27230 */ /* 0x100fe20000004100 */
[----:B------:R-:W-:Y:S01]  /*9e30*/  F2FP.F16.E4M3.UNPACK_B R166, R166 ;  /* 0x000000a6ffa6723e */ /* 0x000fe200020006ff */
[----:B------:R-:W-:Y:S02]  /*9e40*/  HADD2.F32 R51, -RZ, R51.H1_H1 ;  /* 0x30000033ff337230 */ /* 0x000fe40000004100 */
[----:B------:R-:W-:Y:S01]  /*9e50*/  FFMA.FTZ R15, R49, R179, R15 ;  /* 0x000000b3310f7223 */ /* 0x000fe2000001000f */
[----:B------:R-:W-:Y:S01]  /*9e60*/  F2FP.F16.E4M3.UNPACK_B R49, R87.H1 ;  /* 0x00000057ff31723e */ /* 0x000fe200030006ff */
[----:B------:R-:W-:-:S02]  /*9e70*/  HADD2.F32 R87, -RZ, R37.H0_H0 ;  /* 0x20000025ff577230 */ /* 0x000fc40000004100 */
[----:B------:R-:W-:Y:S02]  /*9e80*/  HADD2.F32 R37, -RZ, R37.H1_H1 ;  /* 0x30000025ff257230 */ /* 0x000fe40000004100 */
[--C-:B------:R-:W-:Y:S02]  /*9e90*/  HADD2.F32 R179, -RZ, R49.reuse.H0_H0 ;  /* 0x20000031ffb37230 */ /* 0x100fe40000004100 */
[-C--:B------:R-:W-:Y:S01]  /*9ea0*/  FMUL.FTZ R182, R87, R181.reuse ;  /* 0x000000b557b67220 */ /* 0x080fe20000410000 */
[----:B------:R-:W-:Y:S02]  /*9eb0*/  HADD2.F32 R49, -RZ, R49.H1_H1 ;  /* 0x30000031ff317230 */ /* 0x000fe40000004100 */
[--C-:B------:R-:W-:Y:S02]  /*9ec0*/  HADD2.F32 R177, -RZ, R85.reuse.H0_H0 ;  /* 0x20000055ffb17230 */ /* 0x100fe40000004100 */
[C---:B------:R-:W-:Y:S01]  /*9ed0*/  FFMA.FTZ R182, R179.reuse, R178, -R182 ;  /* 0x000000b2b3b67223 */ /* 0x040fe200000108b6 */
[----:B------:R-:W-:Y:S01]  /*9ee0*/  FMUL.FTZ R179, R179, R181 ;  /* 0x000000b5b3b37220 */ /* 0x000fe20000410000 */
[----:B------:R-:W-:-:S03]  /*9ef0*/  HADD2.F32 R85, -RZ, R85.H1_H1 ;  /* 0x30000055ff557230 */ /* 0x000fc60000004100 */
[----:B------:R-:W-:Y:S01]  /*9f00*/  FFMA.FTZ R179, R87, R178, R179 ;  /* 0x000000b257b37223 */ /* 0x000fe200000100b3 */
[-C--:B------:R-:W-:Y:S01]  /*9f10*/  FMUL.FTZ R87, R37, R36.reuse ;  /* 0x0000002425577220 */ /* 0x080fe20000410000 */
[----:B------:R-:W-:-:S03]  /*9f20*/  FMUL.FTZ R36, R49, R36 ;  /* 0x0000002431247220 */ /* 0x000fc60000410000 */
[-C--:B------:R-:W-:Y:S01]  /*9f30*/  FFMA.FTZ R87, R49, R51.reuse, -R87 ;  /* 0x0000003331577223 */ /* 0x080fe20000010857 */
[----:B------:R-:W-:Y:S01]  /*9f40*/  FFMA.FTZ R37, R37, R51, R36 ;  /* 0x0000003325257223 */ /* 0x000fe20000010024 */
[-C--:B------:R-:W-:Y:S01]  /*9f50*/  F2FP.F16.E4M3.UNPACK_B R36, R165.reuse.H1 ;  /* 0x000000a5ff24723e */ /* 0x080fe200030006ff */
[--C-:B------:R-:W-:Y:S01]  /*9f60*/  HADD2.F32 R51, -RZ, R50.reuse.H0_H0 ;  /* 0x20000032ff337230 */ /* 0x100fe20000004100 */
[-C--:B------:R-:W-:Y:S01]  /*9f70*/  F2FP.F16.E4M3.UNPACK_B R49, R12.reuse.H1 ;  /* 0x0000000cff31723e */ /* 0x080fe200030006ff */
[----:B------:R-:W-:Y:S01]  /*9f80*/  HADD2.F32 R50, -RZ, R50.H1_H1 ;  /* 0x30000032ff327230 */ /* 0x000fe20000004100 */
[----:B------:R-:W-:Y:S01]  /*9f90*/  F2FP.F16.E4M3.UNPACK_B R165, R165 ;  /* 0x000000a5ffa5723e */ /* 0x000fe200020006ff */
[--C-:B------:R-:W-:Y:S01]  /*9fa0*/  HADD2.F32 R181, -RZ, R36.reuse.H0_H0 ;  /* 0x20000024ffb57230 */ /* 0x100fe20000004100 */
[----:B------:R-:W-:Y:S01]  /*9fb0*/  F2FP.F16.E4M3.UNPACK_B R12, R12 ;  /* 0x0000000cff0c723e */ /* 0x000fe200020006ff */
[----:B------:R-:W-:Y:S01]  /*9fc0*/  HADD2.F32 R176, -RZ, R49.H0_H0 ;  /* 0x20000031ffb07230 */ /* 0x000fe20000004100 */
[----:B------:R-:W-:Y:S01]  /*9fd0*/  F2FP.SATFINITE.E4M3.F32.PACK_AB_MERGE_C R87, R87, R182, RZ ;  /* 0x000000b65757723e */ /* 0x000fe200048070ff */
[----:B------:R-:W-:-:S02]  /*9fe0*/  HADD2.F32 R36, -RZ, R36.H1_H1 ;  /* 0x30000024ff247230 */ /* 0x000fc40000004100 */
[-C--:B------:R-:W-:Y:S01]  /*9ff0*/  FMUL.FTZ R178, R51, R181.reuse ;  /* 0x000000b533b27220 */ /* 0x080fe20000410000 */
[----:B------:R-:W-:Y:S02]  /*a000*/  HADD2.F32 R49, -RZ, R49.H1_H1 ;  /* 0x30000031ff317230 */ /* 0x000fe40000004100 */
[C---:B------:R-:W-:Y:S01]  /*a010*/  FMUL.FTZ R181, R176.reuse, R181 ;  /* 0x000000b5b0b57220 */ /* 0x040fe20000410000 */
[----:B------:R-:W-:Y:S01]  /*a020*/  F2FP.SATFINITE.E4M3.F32.PACK_AB_MERGE_C R37, R37, R179, RZ ;  /* 0x000000b32525723e */ /* 0x000fe200048070ff */
[-C--:B------:R-:W-:Y:S02]  /*a030*/  FFMA.FTZ R178, R176, R177.reuse, -R178 ;  /* 0x000000b1b0b27223 */ /* 0x080fe400000108b2 */
[----:B------:R-:W-:Y:S01]  /*a040*/  FFMA.FTZ R181, R51, R177, R181 ;  /* 0x000000b133b57223 */ /* 0x000fe200000100b5 */
[-C--:B------:R-:W-:Y:S01]  /*a050*/  FMUL.FTZ R51, R50, R36.reuse ;  /* 0x0000002432337220 */ /* 0x080fe20000410000 */
[----:B------:R-:W-:Y:S01]  /*a060*/  FMUL.FTZ R36, R49, R36 ;  /* 0x0000002431247220 */ /* 0x000fe20000410000 */
[----:B------:R-:W-:-:S02]  /*a070*/  HADD2.F32 R177, -RZ, R165.H0_H0 ;  /* 0x200000a5ffb17230 */ /* 0x000fc40000004100 */
[-C--:B------:R-:W-:Y:S01]  /*a080*/  FFMA.FTZ R49, R49, R85.reuse, -R51 ;  /* 0x0000005531317223 */ /* 0x080fe20000010833 */
[----:B------:R-:W-:Y:S01]  /*a090*/  FFMA.FTZ R36, R50, R85, R36 ;  /* 0x0000005532247223 */ /* 0x000fe20000010024 */
[----:B------:R-:W-:Y:S02]  /*a0a0*/  HADD2.F32 R50, -RZ, R84.H0_H0 ;  /* 0x20000054ff327230 */ /* 0x000fe40000004100 */
[----:B------:R-:W-:Y:S01]  /*a0b0*/  HADD2.F32 R85, -RZ, R12.H0_H0 ;  /* 0x2000000cff557230 */ /* 0x000fe20000004100 */
[----:B------:R-:W-:Y:S01]  /*a0c0*/  F2FP.SATFINITE.E4M3.F32.PACK_AB_MERGE_C R49, R49, R178, RZ ;  /* 0x000000b23131723e */ /* 0x000fe200048070ff */
[----:B------:R-:W-:Y:S02]  /*a0d0*/  HADD2.F32 R51, -RZ, R166.H0_H0 ;  /* 0x200000a6ff337230 */ /* 0x000fe40000004100 */
[-C--:B------:R-:W-:Y:S01]  /*a0e0*/  FMUL.FTZ R176, R50, R177.reuse ;  /* 0x000000b132b07220 */ /* 0x080fe20000410000 */
[----:B------:R-:W-:Y:S02]  /*a0f0*/  HADD2.F32 R165, -RZ, R165.H1_H1 ;  /* 0x300000a5ffa57230 */ /* 0x000fe40000004100 */
[----:B------:R-:W-:Y:S01]  /*a100*/  FMUL.FTZ R177, R85, R177 ;  /* 0x000000b155b17220 */ /* 0x000fe20000410000 */
[----:B------:R-:W-:-:S02]  /*a110*/  HADD2.F32 R84, -RZ, R84.H1_H1 ;  /* 0x30000054ff547230 */ /* 0x000fc40000004100 */
[-C--:B------:R-:W-:Y:S01]  /*a120*/  FFMA.FTZ R176, R85, R51.reuse, -R176 ;  /* 0x0000003355b07223 */ /* 0x080fe200000108b0 */
[----:B------:R-:W-:Y:S02]  /*a130*/  HADD2.F32 R12, -RZ, R12.H1_H1 ;  /* 0x3000000cff0c7230 */ /* 0x000fe40000004100 */
[----:B------:R-:W-:Y:S01]  /*a140*/  FFMA.FTZ R177, R50, R51, R177 ;  /* 0x0000003332b17223 */ /* 0x000fe200000100b1 */
[----:B------:R-:W-:Y:S02]  /*a150*/  HADD2.F32 R166, -RZ, R166.H1_H1 ;  /* 0x300000a6ffa67230 */ /* 0x000fe40000004100 */
[-C--:B------:R-:W-:Y:S01]  /*a160*/  FMUL.FTZ R50, R84, R165.reuse ;  /* 0x000000a554327220 */ /* 0x080fe20000410000 */
[----:B------:R-:W-:Y:S01]  /*a170*/  F2FP.F16.E4M3.UNPACK_B R51, R86.H1 ;  /* 0x00000056ff33723e */ /* 0x000fe200030006ff */
[C---:B------:R-:W-:Y:S01]  /*a180*/  FMUL.FTZ R165, R12.reuse, R165 ;  /* 0x000000a50ca57220 */ /* 0x040fe20000410000 */
[-C--:B------:R-:W-:Y:S01]  /*a190*/  F2FP.F16.E4M3.UNPACK_B R85, R167.reuse.H1 ;  /* 0x000000a7ff55723e */ /* 0x080fe200030006ff */
[----:B------:R-:W-:Y:S01]  /*a1a0*/  FFMA.FTZ R50, R12, R166, -R50 ;  /* 0x000000a60c327223 */ /* 0x000fe20000010832 */
[----:B------:R-:W-:Y:S01]  /*a1b0*/  F2FP.F16.E4M3.UNPACK_B R86, R86 ;  /* 0x00000056ff56723e */ /* 0x000fe200020006ff */
[----:B------:R-:W-:Y:S01]  /*a1c0*/  FFMA.FTZ R12, R84, R166, R165 ;  /* 0x000000a6540c7223 */ /* 0x000fe200000100a5 */
[----:B------:R-:W-:Y:S01]  /*a1d0*/  HADD2.F32 R84, -RZ, R51.H0_H0 ;  /* 0x20000033ff547230 */ /* 0x000fe20000004100 */
[----:B------:R-:W-:Y:S01]  /*a1e0*/  F2FP.F16.E4M3.UNPACK_B R167, R167 ;  /* 0x000000a7ffa7723e */ /* 0x000fe200020006ff */
[----:B------:R-:W-:Y:S01]  /*a1f0*/  HADD2.F32 R166, -RZ, R85.H0_H0 ;  /* 0x20000055ffa67230 */ /* 0x000fe20000004100 */
[----:B------:R-:W-:Y:S01]  /*a200*/  F2FP.SATFINITE.E4M3.F32.PACK_AB_MERGE_C R176, R50, R176, R49 ;  /* 0x000000b032b0723e */ /* 0x000fe20004807031 */
[----:B------:R-:W-:Y:S01]  /*a210*/  IMAD.MOV.U32 R49, RZ, RZ, R14 ;  /* 0x000000ffff317224 */ /* 0x000fe200078e000e */
[-C--:B------:R-:W-:Y:S01]  /*a220*/  F2FP.F16.E4M3.UNPACK_B R14, R164.reuse.H1 ;  /* 0x000000a4ff0e723e */ /* 0x080fe200030006ff */
[----:B------:R-:W-:Y:S01]  /*a230*/  HADD2.F32 R51, -RZ, R51.H1_H1 ;  /* 0x30000033ff337230 */ /* 0x000fe20000004100 */
[----:B------:R-:W-:Y:S01]  /*a240*/  F2FP.F16.E4M3.UNPACK_B R164, R164 ;  /* 0x000000a4ffa4723e */ /* 0x000fe200020006ff */
[----:B------:R-:W-:Y:S01]  /*a250*/  HADD2.F32 R85, -RZ, R85.H1_H1 ;  /* 0x30000055ff557230 */ /* 0x000fe20000004100 */
[-C--:B------:R-:W-:Y:S01]  /*a260*/  F2FP.F16.E4M3.UNPACK_B R50, R49.reuse.H1 ;  /* 0x00000031ff32723e */ /* 0x080fe200030006ff */
[--C-:B------:R-:W-:Y:S01]  /*a270*/  HADD2.F32 R182, -RZ, R14.reuse.H0_H0 ;  /* 0x2000000effb67230 */ /* 0x100fe20000004100 */
[----:B------:R-:W-:Y:S01]  /*a280*/  F2FP.F16.E4M3.UNPACK_B R49, R49 ;  /* 0x00000031ff31723e */ /* 0x000fe200020006ff */
[----:B------:R-:W-:Y:S01]  /*a290*/  HADD2.F32 R14, -RZ, R14.H1_H1 ;  /* 0x3000000eff0e7230 */ /* 0x000fe20000004100 */
[----:B------:R-:W-:Y:S01]  /*a2a0*/  F2FP.SATFINITE.E4M3.F32.PACK_AB_MERGE_C R36, R36, R181, RZ ;  /* 0x000000b52424723e */ /* 0x000fe200048070ff */
[----:B------:R-:W-:-:S02]  /*a2b0*/  HADD2.F32 R165, -RZ, R50.H0_H0 ;  /* 0x20000032ffa57230 */ /* 0x000fc40000004100 */
[-C--:B------:R-:W-:Y:S01]  /*a2c0*/  FMUL.FTZ R178, R84, R182.reuse ;  /* 0x000000b654b27220 */ /* 0x080fe20000410000 */
[----:B------:R-:W-:Y:S01]  /*a2d0*/  HADD2.F32 R50, -RZ, R50.H1_H1 ;  /* 0x30000032ff327230 */ /* 0x000fe20000004100 */
[----:B------:R-:W-:Y:S01]  /*a2e0*/  F2FP.SATFINITE.E4M3.F32.PACK_AB_MERGE_C R36, R12, R177, R36 ;  /* 0x000000b10c24723e */ /* 0x000fe20004807024 */
[C---:B------:R-:W-:Y:S01]  /*a2f0*/  FMUL.FTZ R182, R165.reuse, R182 ;  /* 0x000000b6a5b67220 */ /* 0x040fe20000410000 */
[----:B------:R-:W-:Y:S01]  /*a300*/  FFMA.FTZ R178, R165, R166, -R178 ;  /* 0x000000a6a5b27223 */ /* 0x000fe200000108b2 */
[----:B------:R-:W-:Y:S02]  /*a310*/  MOV R12, R176 ;  /* 0x000000b0000c7202 */ /* 0x000fe40000000f00 */
        /* <DEDUP_REMOVED lines=18> */
[----:B------:R-:W-:Y:S01]  /*a440*/  FMUL.FTZ R51, R86, R164 ;  /* 0x000000a456337220 */ /* 0x000fe20000410000 */
[----:B------:R-:W-:Y:S01]  /*a450*/  F2FP.SATFINITE.E4M3.F32.PACK_AB_MERGE_C R14, R14, R182, RZ ;  /* 0x000000b60e0e723e */ /* 0x000fe200048070ff */
[----:B------:R-:W-:Y:S01]  /*a460*/  FMUL.FTZ R164, R49, R164 ;  /* 0x000000a431a47220 */ /* 0x000fe20000410000 */
[----:B------:R-:W-:Y:S01]  /*a470*/  F2FP.SATFINITE.E4M3.F32.PACK_AB_MERGE_C R85, R39, R48, R13 ;  /* 0x000000302755723e */ /* 0x000fe2000480700d */
[----:B------:R-:W-:Y:S01]  /*a480*/  FFMA.FTZ R51, R49, R167, -R51 ;  /* 0x000000a731337223 */ /* 0x000fe20000010833 */
[----:B------:R-:W-:-:S02]  /*a490*/  IMAD.MOV.U32 R13, RZ, RZ, R171 ;  /* 0x000000ffff0d7224 */ /* 0x000fc400078e00ab */
[----:B------:R-:W-:Y:S01]  /*a4a0*/  FFMA.FTZ R164, R86, R167, R164 ;  /* 0x000000a756a47223 */ /* 0x000fe200000100a4 */
[----:B------:R-:W-:Y:S01]  /*a4b0*/  IMAD.MOV.U32 R84, RZ, RZ, R36 ;  /* 0x000000ffff547224 */ /* 0x000fe200078e0024 */
[----:B------:R-:W-:-:S03]  /*a4c0*/  F2FP.SATFINITE.E4M3.F32.PACK_AB_MERGE_C R50, R51, R165, R50 ;  /* 0x000000a53332723e */ /* 0x000fc60004807032 */
[----:B------:R-:W-:Y:S02]  /*a4d0*/  F2FP.SATFINITE.E4M3.F32.PACK_AB_MERGE_C R164, R164, R166, R14 ;  /* 0x000000a6a4a4723e */ /* 0x000fe4000480700e */
[----:B------:R-:W-:Y:S01]  /*a4e0*/  F2FP.SATFINITE.E4M3.F32.PACK_AB_MERGE_C R51, R38, R183, R87 ;  /* 0x000000b72633723e */ /* 0x000fe20004807057 */
[----:B------:R-:W-:Y:S01]  /*a4f0*/  IMAD.MOV.U32 R14, RZ, RZ, R50 ;  /* 0x000000ffff0e7224 */ /* 0x000fe200078e0032 */
[----:B------:R-:W-:Y:S01]  /*a500*/  F2FP.SATFINITE.E4M3.F32.PACK_AB_MERGE_C R87, R15, R180, R37 ;  /* 0x000000b40f57723e */ /* 0x000fe20004807025 */
[----:B------:R-:W-:Y:S01]  /*a510*/  IMAD.MOV.U32 R86, RZ, RZ, R164 ;  /* 0x000000ffff567224 */ /* 0x000fe200078e00a4 */
[----:B------:R-:W-:-:S07]  /*a520*/  MOV R15, R51 ;  /* 0x00000033000f7202 */ /* 0x000fce0000000f00 */
.L_x_512:
[----:B------:R-:W-:Y:S05]  /*a530*/  BSYNC B3 ;  /* 0x0000000000037941 */ /* 0x000fea0003800000 */
.L_x_511:
[----:B----4-:R-:W-:-:S05]  /*a540*/  IADD3 R36, P2, R21, R11, RZ ;  /* 0x0000000b15247210 */ /* 0x010fca0007f5e0ff */
[----:B---3--:R-:W-:Y:S01]  /*a550*/  IMAD.X R37, R155, 0x1, R113, P2 ;  /* 0x000000019b257824 */ /* 0x008fe200010e0671 */
[----:B------:R-:W-:-:S04]  /*a560*/  ISETP.GE.AND P2, PT, R168, R137, PT ;  /* 0x00000089a800720c */ /* 0x000fc80003f46270 */
[----:B0-----:R0:W-:Y:S09]  /*a570*/  ST.E.128 desc[UR50][R36.64], R12 ;  /* 0x0000000c24007985 */ /* 0x0011f2000c101d32 */
[----:B------:R-:W-:-:S04]  /*a580*/  @!P2 IADD3 R38, P5, R11, R168, RZ ;  /* 0x000000a80b26a210 */ /* 0x000fc80007fbe0ff */
[----:B------:R-:W-:-:S05]  /*a590*/  @!P2 LEA.HI.X.SX32 R39, R168, R155, 0x1, P5 ;  /* 0x0000009ba827a211 */ /* 0x000fca00028f0eff */
[----:B------:R0:W-:Y:S04]  /*a5a0*/  @!P2 ST.E.128 desc[UR50][R38.64], R84 ;  /* 0x000000542600a985 */ /* 0x0001e8000c101d32 */
.L_x_510:
[----:B------:R-:W-:Y:S05]  /*a5b0*/  BSYNC B2 ;  /* 0x0000000000027941 */ /* 0x000fea0003800000 */
.L_x_509:
        /* <DEDUP_REMOVED lines=11> */
[----:B------:R-:W-:-:S04]  /*a670*/  LEA.HI R12, R12, R13, RZ, 0x2 ;  /* 0x0000000d0c0c7211 */ /* 0x000fc800078f10ff */
[----:B------:R-:W-:Y:S02]  /*a680*/  SHF.R.S32.HI R13, RZ, 0x2, R12 ;  /* 0x00000002ff0d7819 */ /* 0x000fe4000001140c */
[----:B------:R-:W-:-:S03]  /*a690*/  LOP3.LUT R12, R208, 0x30, R48, 0xf8, !PT ;  /* 0x00000030d00c7812 */ /* 0x000fc600078ef830 */
[----:B------:R-:W-:Y:S01]  /*a6a0*/  IMAD R13, R13, 0x2800, R210 ;  /* 0x000028000d0d7824 */ /* 0x000fe200078e02d2 */
[----:B------:R-:W-:-:S04]  /*a6b0*/  LOP3.LUT R12, R12, R209, RZ, 0x3c, !PT ;  /* 0x000000d10c0c7212 */ /* 0x000fc800078e3cff */
[----:B------:R-:W-:Y:S01]  /*a6c0*/  IADD3 R12, R13, R12, RZ ;  /* 0x0000000c0d0c7210 */ /* 0x000fe20007ffe0ff */
[----:B------:R-:W-:-:S04]  /*a6d0*/  IMAD R13, R19, 0x7800, R134 ;  /* 0x00007800130d7824 */ /* 0x000fc800078e0286 */
[----:B------:R-:W-:Y:S02]  /*a6e0*/  IMAD R15, R19, 0x7800, R12 ;  /* 0x00007800130f7824 */ /* 0x000fe400078e020c */
[C---:B------:R-:W-:Y:S02]  /*a6f0*/  IMAD.IADD R13, R18.reuse, 0x1, R13 ;  /* 0x00000001120d7824 */ /* 0x040fe400078e020d */
[----:B------:R-:W-:-:S04]  /*a700*/  IMAD.IADD R36, R18, 0x1, R15 ;  /* 0x0000000112247824 */ /* 0x000fc800078e020f */
[----:B------:R-:W0:Y:S04]  /*a710*/  LDS.128 R12, [R13+0x1a400] ;  /* 0x01a400000d0c7984 */ /* 0x000e280000000c00 */
[----:B------:R-:W0:Y:S01]  /*a720*/  LDS.128 R36, [R36+0x1a400] ;  /* 0x01a4000024247984 */ /* 0x000e220000000c00 */
[----:B------:R-:W-:Y:S05]  /*a730*/  @P2 BRA `(.L_x_516) ;  /* 0x0000000c00402947 */ /* 0x000fea0003800000 */
[----:B------:R-:W-:Y:S02]  /*a740*/  SHF.R.U32.HI R52, RZ, 0x8, R53 ;  /* 0x00000008ff347819 */ /* 0x000fe40000011635 */
[--C-:B------:R-:W-:Y:S02]  /*a750*/  SHF.R.U32.HI R49, RZ, 0x8, R41.reuse ;  /* 0x00000008ff317819 */ /* 0x100fe40000011629 */
[----:B------:R-:W-:Y:S02]  /*a760*/  LOP3.LUT R42, R41, 0xff0000ff, RZ, 0xc0, !PT ;  /* 0xff0000ff292a7812 */ /* 0x000fe400078ec0ff */
[----:B------:R-:W-:Y:S01]  /*a770*/  SHF.R.U32.HI R50, RZ, 0x10, R41 ;  /* 0x00000010ff327819 */ /* 0x000fe20000011629 */
[----:B------:R-:W-:Y:S01]  /*a780*/  IMAD.SHL.U32 R41, R52, 0x100, RZ ;  /* 0x0000010034297824 */ /* 0x000fe200078e00ff */
[----:B------:R-:W-:Y:S02]  /*a790*/  LOP3.LUT R40, R53, 0xff0000ff, RZ, 0xc0, !PT ;  /* 0xff0000ff35287812 */ /* 0x000fe400078ec0ff */
[----:B------:R-:W-:-:S02]  /*a7a0*/  SHF.R.U32.HI R51, RZ, 0x10, R53 ;  /* 0x00000010ff337819 */ /* 0x000fc40000011635 */
[----:B------:R-:W-:Y:S02]  /*a7b0*/  SHF.L.U32 R49, R49, 0x8, RZ ;  /* 0x0000000831317819 */ /* 0x000fe400000006ff */
[----:B------:R-:W-:Y:S01]  /*a7c0*/  LOP3.LUT R40, R40, 0xff00, R41, 0xf8, !PT ;  /* 0x0000ff0028287812 */ /* 0x000fe200078ef829 */
[----:B------:R-:W-:Y:S01]  /*a7d0*/  IMAD.U32 R41, R50, 0x10000, RZ ;  /* 0x0001000032297824 */ /* 0x000fe200078e00ff */
[----:B------:R-:W-:Y:S01]  /*a7e0*/  LOP3.LUT R42, R42, 0xff00, R49, 0xf8, !PT ;  /* 0x0000ff002a2a7812 */ /* 0x000fe200078ef831 */
[----:B------:R-:W-:Y:S02]  /*a7f0*/  IMAD.U32 R49, R51, 0x10000, RZ ;  /* 0x0001000033317824 */ /* 0x000fe400078e00ff */
[----:B0-----:R-:W-:Y:S01]  /*a800*/  IMAD.MOV.U32 R51, RZ, RZ, R37 ;  /* 0x000000ffff337224 */ /* 0x001fe200078e0025 */
[----:B------:R-:W-:Y:S02]  /*a810*/  LOP3.LUT R50, R42, 0xff0000, R41, 0xf8, !PT ;  /* 0x00ff00002a327812 */ /* 0x000fe400078ef829 */
[----:B------:R-:W-:-:S02]  /*a820*/  F2FP.F16.E4M3.UNPACK_B R41, R13 ;  /* 0x0000000dff29723e */ /* 0x000fc400020006ff */
[-C--:B------:R-:W-:Y:S02]  /*a830*/  F2FP.F16.E4M3.UNPACK_B R53, R51.reuse ;  /* 0x00000033ff35723e */ /* 0x080fe400020006ff */
[----:B------:R-:W-:Y:S01]  /*a840*/  F2FP.F16.E4M3.UNPACK_B R52, R50 ;  /* 0x00000032ff34723e */ /* 0x000fe200020006ff */
[----:B------:R-:W-:Y:S01]  /*a850*/  HADD2.F32 R42, -RZ, R41.H0_H0 ;  /* 0x20000029ff2a7230 */ /* 0x000fe20000004100 */
[----:B------:R-:W-:Y:S01]  /*a860*/  LOP3.LUT R49, R40, 0xff0000, R49, 0xf8, !PT ;  /* 0x00ff000028317812 */ /* 0x000fe200078ef831 */
[--C-:B------:R-:W-:Y:S01]  /*a870*/  HADD2.F32 R40, -RZ, R53.reuse.H0_H0 ;  /* 0x20000035ff287230 */ /* 0x100fe20000004100 */
[----:B------:R-:W-:Y:S01]  /*a880*/  F2FP.F16.E4M3.UNPACK_B R51, R51.H1 ;  /* 0x00000033ff33723e */ /* 0x000fe200030006ff */
[----:B------:R-:W-:Y:S01]  /*a890*/  HADD2.F32 R53, -RZ, R53.H1_H1 ;  /* 0x30000035ff357230 */ /* 0x000fe20000004100 */
[-C--:B------:R-:W-:Y:S01]  /*a8a0*/  F2FP.F16.E4M3.UNPACK_B R37, R49.reuse ;  /* 0x00000031ff25723e */ /* 0x080fe200020006ff */
[----:B------:R-:W-:Y:S01]  /*a8b0*/  HADD2.F32 R54, -RZ, R52.H1_H1 ;  /* 0x30000034ff367230 */ /* 0x000fe20000004100 */
[----:B------:R-:W-:Y:S01]  /*a8c0*/  F2FP.F16.E4M3.UNPACK_B R49, R49.H1 ;  /* 0x00000031ff31723e */ /* 0x000fe200030006ff */
[----:B------:R-:W-:-:S02]  /*a8d0*/  HADD2.F32 R41, -RZ, R41.H1_H1 ;  /* 0x30000029ff297230 */ /* 0x000fc40000004100 */
[----:B------:R-:W-:Y:S02]  /*a8e0*/  HADD2.F32 R87, -RZ, R52.H0_H0 ;  /* 0x20000034ff577230 */ /* 0x000fe40000004100 */
[-C--:B------:R-:W-:Y:S01]  /*a8f0*/  FMUL.FTZ R84, R53, R54.reuse ;  /* 0x0000003635547220 */ /* 0x080fe20000410000 */
[--C-:B------:R-:W-:Y:S02]  /*a900*/  HADD2.F32 R52, -RZ, R37.reuse.H1_H1 ;  /* 0x30000025ff347230 */ /* 0x100fe40000004100 */
[C---:B------:R-:W-:Y:S01]  /*a910*/  FMUL.FTZ R54, R41.reuse, R54 ;  /* 0x0000003629367220 */ /* 0x040fe20000410000 */
[----:B------:R-:W-:Y:S02]  /*a920*/  HADD2.F32 R85, -RZ, R37.H0_H0 ;  /* 0x20000025ff557230 */ /* 0x000fe40000004100 */
[-C--:B------:R-:W-:Y:S01]  /*a930*/  FMUL.FTZ R165, R40, R87.reuse ;  /* 0x0000005728a57220 */ /* 0x080fe20000410000 */
[C---:B------:R-:W-:Y:S01]  /*a940*/  FMUL.FTZ R87, R42.reuse, R87 ;  /* 0x000000572a577220 */ /* 0x040fe20000410000 */
[-C--:B------:R-:W-:Y:S01]  /*a950*/  FFMA.FTZ R41, R41, R52.reuse, -R84 ;  /* 0x0000003429297223 */ /* 0x080fe20000010854 */
[----:B------:R-:W-:Y:S01]  /*a960*/  FFMA.FTZ R37, R53, R52, R54 ;  /* 0x0000003435257223 */ /* 0x000fe20000010036 */
[----:B------:R-:W-:Y:S01]  /*a970*/  F2FP.F16.E4M3.UNPACK_B R52, R50.H1 ;  /* 0x00000032ff34723e */ /* 0x000fe200030006ff */
[----:B------:R-:W-:Y:S01]  /*a980*/  FFMA.FTZ R42, R42, R85, -R165 ;  /* 0x000000552a2a7223 */ /* 0x000fe200000108a5 */
[----:B------:R-:W-:Y:S01]  /*a990*/  F2FP.F16.E4M3.UNPACK_B R53, R13.H1 ;  /* 0x0000000dff35723e */ /* 0x000fe200030006ff */
[----:B------:R-:W-:-:S02]  /*a9a0*/  HADD2.F32 R13, -RZ, R51.H0_H0 ;  /* 0x20000033ff0d7230 */ /* 0x000fc40000004100 */
[----:B------:R-:W-:Y:S01]  /*a9b0*/  FFMA.FTZ R40, R40, R85, R87 ;  /* 0x0000005528287223 */ /* 0x000fe20000010057 */
[--C-:B------:R-:W-:Y:S02]  /*a9c0*/  HADD2.F32 R84, -RZ, R52.reuse.H0_H0 ;  /* 0x20000034ff547230 */ /* 0x100fe40000004100 */
[----:B------:R-:W-:Y:S02]  /*a9d0*/  HADD2.F32 R50, -RZ, R53.H0_H0 ;  /* 0x20000035ff327230 */ /* 0x000fe40000004100 */
        /* <DEDUP_REMOVED lines=9> */
[----:B------:R-:W-:-:S03]  /*aa70*/  FMUL.FTZ R85, R53, R52 ;  /* 0x0000003435557220 */ /* 0x000fc60000410000 */
[----:B------:R-:W-:Y:S01]  /*aa80*/  FMUL.FTZ R84, R54, R52 ;  /* 0x0000003436547220 */ /* 0x000fe20000410000 */
[----:B------:R-:W-:-:S03]  /*aa90*/  LOP3.LUT R52, R55, 0xff0000ff, RZ, 0xc0, !PT ;  /* 0xff0000ff37347812 */ /* 0x000fc600078ec0ff */
[-C--:B------:R-:W-:Y:S01]  /*aaa0*/  FFMA.FTZ R51, R53, R49.reuse, -R84 ;  /* 0x0000003135337223 */ /* 0x080fe20000010854 */
[----:B------:R-:W-:Y:S01]  /*aab0*/  FFMA.FTZ R49, R54, R49, R85 ;  /* 0x0000003136317223 */ /* 0x000fe20000010055 */
[----:B------:R-:W-:Y:S02]  /*aac0*/  SHF.R.U32.HI R54, RZ, 0x8, R43 ;  /* 0x00000008ff367819 */ /* 0x000fe4000001162b */
[--C-:B------:R-:W-:Y:S02]  /*aad0*/  SHF.R.U32.HI R85, RZ, 0x8, R55.reuse ;  /* 0x00000008ff557819 */ /* 0x100fe40000011637 */
        /* <DEDUP_REMOVED lines=8> */
[----:B------:R-:W-:Y:S01]  /*ab60*/  IMAD.U32 R52, R84, 0x10000, RZ ;  /* 0x0001000054347824 */ /* 0x000fe200078e00ff */
[----:B------:R-:W-:Y:S02]  /*ab70*/  F2FP.SATFINITE.E4M3.F32.PACK_AB_MERGE_C R50, R51, R50, RZ ;  /* 0x000000323332723e */ /* 0x000fe400048070ff */
[----:B------:R-:W-:Y:S02]  /*ab80*/  F2FP.F16.E4M3.UNPACK_B R51, R12.H1 ;  /* 0x0000000cff33723e */ /* 0x000fe400030006ff */
[----:B------:R-:W-:-:S02]  /*ab90*/  LOP3.LUT R43, R43, 0xff0000, R52, 0xf8, !PT ;  /* 0x00ff00002b2b7812 */ /* 0x000fc400078ef834 */
[----:B------:R-:W-:Y:S02]  /*aba0*/  LOP3.LUT R52, R53, 0xff0000, R54, 0xf8, !PT ;  /* 0x00ff000035347812 */ /* 0x000fe400078ef836 */
[----:B------:R-:W-:Y:S02]  /*abb0*/  MOV R54, R15 ;  /* 0x0000000f00367202 */ /* 0x000fe40000000f00 */
[----:B------:R-:W-:Y:S02]  /*abc0*/  F2FP.F16.E4M3.UNPACK_B R15, R39 ;  /* 0x00000027ff0f723e */ /* 0x000fe400020006ff */
[----:B------:R-:W-:Y:S02]  /*abd0*/  F2FP.F16.E4M3.UNPACK_B R55, R52 ;  /* 0x00000034ff37723e */ /* 0x000fe400020006ff */
[----:B------:R-:W-:Y:S01]  /*abe0*/  F2FP.F16.E4M3.UNPACK_B R53, R54 ;  /* 0x00000036ff35723e */ /* 0x000fe200020006ff */
[----:B------:R-:W-:Y:S01]  /*abf0*/  HADD2.F32 R85, -RZ, R15.H0_H0 ;  /* 0x2000000fff557230 */ /* 0x000fe20000004100 */
[----:B------:R-:W-:Y:S01]  /*ac00*/  F2FP.F16.E4M3.UNPACK_B R84, R43 ;  /* 0x0000002bff54723e */ /* 0x000fe200020006ff */
[----:B------:R-:W-:Y:S01]  /*ac10*/  HADD2.F32 R87, -RZ, R55.H0_H0 ;  /* 0x20000037ff577230 */ /* 0x000fe20000004100 */
[----:B------:R-:W-:Y:S01]  /*ac20*/  F2FP.F16.E4M3.UNPACK_B R39, R39.H1 ;  /* 0x00000027ff27723e */ /* 0x000fe200030006ff */
[----:B------:R-:W-:Y:S01]  /*ac30*/  HADD2.F32 R164, -RZ, R53.H0_H0 ;  /* 0x20000035ffa47230 */ /* 0x000fe20000004100 */
[----:B------:R-:W-:Y:S01]  /*ac40*/  F2FP.F16.E4M3.UNPACK_B R52, R52.H1 ;  /* 0x00000034ff34723e */ /* 0x000fe200030006ff */
[----:B------:R-:W-:-:S02]  /*ac50*/  HADD2.F32 R86, -RZ, R84.H0_H0 ;  /* 0x20000054ff567230 */ /* 0x000fc40000004100 */
[CC--:B------:R-:W-:Y:S01]  /*ac60*/  FMUL.FTZ R165, R85.reuse, R87.reuse ;  /* 0x0000005755a57220 */ /* 0x0c0fe20000410000 */
[----:B------:R-:W-:Y:S02]  /*ac70*/  HADD2.F32 R15, -RZ, R15.H1_H1 ;  /* 0x3000000fff0f7230 */ /* 0x000fe40000004100 */
[C---:B------:R-:W-:Y:S01]  /*ac80*/  FMUL.FTZ R87, R164.reuse, R87 ;  /* 0x00000057a4577220 */ /* 0x040fe20000410000 */
[----:B------:R-:W-:Y:S02]  /*ac90*/  HADD2.F32 R53, -RZ, R53.H1_H1 ;  /* 0x30000035ff357230 */ /* 0x000fe40000004100 */
[-C--:B------:R-:W-:Y:S01]  /*aca0*/  FFMA.FTZ R165, R164, R86.reuse, -R165 ;  /* 0x00000056a4a57223 */ /* 0x080fe200000108a5 */
[----:B------:R-:W-:Y:S02]  /*acb0*/  HADD2.F32 R84, -RZ, R84.H1_H1 ;  /* 0x30000054ff547230 */ /* 0x000fe40000004100 */
[----:B------:R-:W-:Y:S01]  /*acc0*/  FFMA.FTZ R87, R85, R86, R87 ;  /* 0x0000005655577223 */ /* 0x000fe20000010057 */
[----:B------:R-:W-:Y:S01]  /*acd0*/  HADD2.F32 R86, -RZ, R55.H1_H1 ;  /* 0x30000037ff567230 */ /* 0x000fe20000004100 */
[----:B------:R-:W-:Y:S01]  /*ace0*/  F2FP.F16.E4M3.UNPACK_B R54, R54.H1 ;  /* 0x00000036ff36723e */ /* 0x000fe200030006ff */
[----:B------:R-:W-:Y:S01]  /*acf0*/  HADD2.F32 R55, -RZ, R39.H0_H0 ;  /* 0x20000027ff377230 */ /* 0x000fe20000004100 */
[----:B------:R-:W-:Y:S01]  /*ad00*/  F2FP.F16.E4M3.UNPACK_B R43, R43.H1 ;  /* 0x0000002bff2b723e */ /* 0x000fe200030006ff */
[----:B------:R-:W-:-:S02]  /*ad10*/  HADD2.F32 R85, -RZ, R52.H0_H0 ;  /* 0x20000034ff557230 */ /* 0x000fc40000004100 */
[-C--:B------:R-:W-:Y:S01]  /*ad20*/  FMUL.FTZ R164, R15, R86.reuse ;  /* 0x000000560fa47220 */ /* 0x080fe20000410000 */
[C---:B------:R-:W-:Y:S01]  /*ad30*/  FMUL.FTZ R86, R53.reuse, R86 ;  /* 0x0000005635567220 */ /* 0x040fe20000410000 */
[----:B------:R-:W-:Y:S01]  /*ad40*/  HADD2.F32 R39, -RZ, R39.H1_H1 ;  /* 0x30000027ff277230 */ /* 0x000fe20000004100 */
[----:B------:R-:W-:Y:S01]  /*ad50*/  F2FP.F16.E4M3.UNPACK_B R12, R12 ;  /* 0x0000000cff0c723e */ /* 0x000fe200020006ff */
[-C--:B------:R-:W-:Y:S01]  /*ad60*/  FFMA.FTZ R53, R53, R84.reuse, -R164 ;  /* 0x0000005435357223 */ /* 0x080fe200000108a4 */
[----:B------:R-:W-:Y:S01]  /*ad70*/  FFMA.FTZ R15, R15, R84, R86 ;  /* 0x000000540f0f7223 */ /* 0x000fe20000010056 */
[----:B------:R-:W-:Y:S02]  /*ad80*/  HADD2.F32 R86, -RZ, R54.H0_H0 ;  /* 0x20000036ff567230 */ /* 0x000fe40000004100 */
[----:B------:R-:W-:Y:S01]  /*ad90*/  FMUL.FTZ R164, R55, R85 ;  /* 0x0000005537a47220 */ /* 0x000fe20000410000 */
[----:B------:R-:W-:Y:S01]  /*ada0*/  HADD2.F32 R84, -RZ, R43.H0_H0 ;  /* 0x2000002bff547230 */ /* 0x000fe20000004100 */
[----:B------:R-:W-:Y:S01]  /*adb0*/  F2FP.SATFINITE.E4M3.F32.PACK_AB_MERGE_C R49, R49, R13, RZ ;  /* 0x0000000d3131723e */ /* 0x000fe200048070ff */
[----:B------:R-:W-:-:S02]  /*adc0*/  HADD2.F32 R52, -RZ, R52.H1_H1 ;  /* 0x30000034ff347230 */ /* 0x000fc40000004100 */
[C---:B------:R-:W-:Y:S01]  /*add0*/  FMUL.FTZ R85, R86.reuse, R85 ;  /* 0x0000005556557220 */ /* 0x040fe20000410000 */
[----:B------:R-:W-:Y:S02]  /*ade0*/  HADD2.F32 R171, -RZ, R12.H1_H1 ;  /* 0x3000000cffab7230 */ /* 0x000fe40000004100 */
[----:B------:R-:W-:Y:S01]  /*adf0*/  FFMA.FTZ R164, R86, R84, -R164 ;  /* 0x0000005456a47223 */ /* 0x000fe200000108a4 */
[----:B------:R-:W-:Y:S01]  /*ae00*/  F2FP.SATFINITE.E4M3.F32.PACK_AB_MERGE_C R13, R41, R42, R50 ;  /* 0x0000002a290d723e */ /* 0x000fe20004807032 */
[----:B------:R-:W-:Y:S01]  /*ae10*/  FFMA.FTZ R85, R55, R84, R85 ;  /* 0x0000005437557223 */ /* 0x000fe20000010055 */
[----:B------:R-:W-:Y:S02]  /*ae20*/  HADD2.F32 R55, -RZ, R54.H1_H1 ;  /* 0x30000036ff377230 */ /* 0x000fe40000004100 */
[----:B------:R-:W-:Y:S01]  /*ae30*/  FMUL.FTZ R84, R39, R52 ;  /* 0x0000003427547220 */ /* 0x000fe20000410000 */
[----:B------:R-:W-:Y:S01]  /*ae40*/  HADD2.F32 R54, -RZ, R43.H1_H1 ;  /* 0x3000002bff367230 */ /* 0x000fe20000004100 */
[----:B------:R-:W-:Y:S01]  /*ae50*/  F2FP.SATFINITE.E4M3.F32.PACK_AB_MERGE_C R37, R37, R40, R49 ;  /* 0x000000282525723e */ /* 0x000fe20004807031 */
[----:B------:R-:W-:-:S03]  /*ae60*/  FMUL.FTZ R52, R55, R52 ;  /* 0x0000003437347220 */ /* 0x000fc60000410000 */
[----:B------:R-:W-:Y:S01]  /*ae70*/  FFMA.FTZ R43, R55, R54, -R84 ;  /* 0x00000036372b7223 */ /* 0x000fe20000010854 */
[----:B------:R-:W-:Y:S01]  /*ae80*/  F2FP.F16.E4M3.UNPACK_B R55, R162.H1 ;  /* 0x000000a2ff37723e */ /* 0x000fe200030006ff */
[----:B------:R-:W-:Y:S01]  /*ae90*/  FFMA.FTZ R39, R39, R54, R52 ;  /* 0x0000003627277223 */ /* 0x000fe20000010034 */
[----:B------:R-:W-:Y:S01]  /*aea0*/  F2FP.F16.E4M3.UNPACK_B R52, R36.H1 ;  /* 0x00000024ff34723e */ /* 0x000fe200030006ff */
[----:B------:R-:W-:Y:S01]  /*aeb0*/  HADD2.F32 R84, -RZ, R51.H0_H0 ;  /* 0x20000033ff547230 */ /* 0x000fe20000004100 */
[----:B------:R-:W-:Y:S01]  /*aec0*/  F2FP.SATFINITE.E4M3.F32.PACK_AB_MERGE_C R164, R43, R164, RZ ;  /* 0x000000a42ba4723e */ /* 0x000fe200048070ff */
[----:B------:R-:W-:Y:S01]  /*aed0*/  HADD2.F32 R86, -RZ, R55.H0_H0 ;  /* 0x20000037ff567230 */ /* 0x000fe20000004100 */
[-C--:B------:R-:W-:Y:S01]  /*aee0*/  F2FP.F16.E4M3.UNPACK_B R43, R160.reuse.H1 ;  /* 0x000000a0ff2b723e */ /* 0x080fe200030006ff */
[--C-:B------:R-:W-:Y:S01]  /*aef0*/  HADD2.F32 R54, -RZ, R52.reuse.H0_H0 ;  /* 0x20000034ff367230 */ /* 0x100fe20000004100 */
[----:B------:R-:W-:Y:S01]  /*af00*/  F2FP.F16.E4M3.UNPACK_B R160, R160 ;  /* 0x000000a0ffa0723e */ /* 0x000fe200020006ff */
[----:B------:R-:W-:Y:S01]  /*af10*/  HADD2.F32 R52, -RZ, R52.H1_H1 ;  /* 0x30000034ff347230 */ /* 0x000fe20000004100 */
[----:B------:R-:W-:Y:S01]  /*af20*/  F2FP.F16.E4M3.UNPACK_B R36, R36 ;  /* 0x00000024ff24723e */ /* 0x000fe200020006ff */
[--C-:B------:R-:W-:Y:S01]  /*af30*/  HADD2.F32 R167, -RZ, R43.reuse.H0_H0 ;  /* 0x2000002bffa77230 */ /* 0x100fe20000004100 */
[----:B------:R-:W-:Y:S01]  /*af40*/  F2FP.F16.E4M3.UNPACK_B R162, R162 ;  /* 0x000000a2ffa2723e */ /* 0x000fe200020006ff */
[----:B------:R-:W-:Y:S01]  /*af50*/  HADD2.F32 R43, -RZ, R43.H1_H1 ;  /* 0x3000002bff2b7230 */ /* 0x000fe20000004100 */
[----:B------:R-:W-:Y:S01]  /*af60*/  F2FP.SATFINITE.E4M3.F32.PACK_AB_MERGE_C R53, R53, R165, R164 ;  /* 0x000000a53535723e */ /* 0x000fe200048070a4 */
[----:B------:R-:W-:-:S02]  /*af70*/  HADD2.F32 R55, -RZ, R55.H1_H1 ;  /* 0x30000037ff377230 */ /* 0x000fc40000004100 */
[-C--:B------:R-:W-:Y:S01]  /*af80*/  FMUL.FTZ R166, R54, R167.reuse ;  /* 0x000000a736a67220 */ /* 0x080fe20000410000 */
[----:B------:R-:W-:-:S03]  /*af90*/  FMUL.FTZ R167, R84, R167 ;  /* 0x000000a754a77220 */ /* 0x000fc60000410000 */
[-C--:B------:R-:W-:Y:S01]  /*afa0*/  FFMA.FTZ R166, R84, R86.reuse, -R166 ;  /* 0x0000005654a67223 */ /* 0x080fe200000108a6 */
[----:B------:R-:W-:Y:S01]  /*afb0*/  FFMA.FTZ R167, R54, R86, R167 ;  /* 0x0000005636a77223 */ /* 0x000fe200000100a7 */
[----:B------:R-:W-:Y:S02]  /*afc0*/  HADD2.F32 R54, -RZ, R51.H1_H1 ;  /* 0x30000033ff367230 */ /* 0x000fe40000004100 */
[-C--:B------:R-:W-:Y:S01]  /*afd0*/  FMUL.FTZ R51, R52, R43.reuse ;  /* 0x0000002b34337220 */ /* 0x080fe20000410000 */
[--C-:B------:R-:W-:Y:S02]  /*afe0*/  HADD2.F32 R86, -RZ, R160.reuse.H0_H0 ;  /* 0x200000a0ff567230 */ /* 0x100fe40000004100 */
[----:B------:R-:W-:Y:S02]  /*aff0*/  HADD2.F32 R160, -RZ, R160.H1_H1 ;  /* 0x300000a0ffa07230 */ /* 0x000fe40000004100 */
[C---:B------:R-:W-:Y:S01]  /*b000*/  FMUL.FTZ R43, R54.reuse, R43 ;  /* 0x0000002b362b7220 */ /* 0x040fe20000410000 */
[----:B------:R-:W-:Y:S01]  /*b010*/  FFMA.FTZ R51, R54, R55, -R51 ;  /* 0x0000003736337223 */ /* 0x000fe20000010833 */
[----:B------:R-:W-:-:S02]  /*b020*/  HADD2.F32 R54, -RZ, R162.H0_H0 ;  /* 0x200000a2ff367230 */ /* 0x000fc40000004100 */
[----:B------:R-:W-:Y:S01]  /*b030*/  FFMA.FTZ R43, R52, R55, R43 ;  /* 0x00000037342b7223 */ /* 0x000fe2000001002b */
[----:B------:R-:W-:Y:S02]  /*b040*/  HADD2.F32 R52, -RZ, R36.H0_H0 ;  /* 0x20000024ff347230 */ /* 0x000fe40000004100 */
[----:B------:R-:W-:Y:S02]  /*b050*/  HADD2.F32 R55, -RZ, R12.H0_H0 ;  /* 0x2000000cff377230 */ /* 0x000fe40000004100 */
[----:B------:R-:W-:Y:S02]  /*b060*/  HADD2.F32 R162, -RZ, R162.H1_H1 ;  /* 0x300000a2ffa27230 */ /* 0x000fe40000004100 */
[-C--:B------:R-:W-:Y:S01]  /*b070*/  FMUL.FTZ R84, R52, R86.reuse ;  /* 0x0000005634547220 */ /* 0x080fe20000410000 */
[----:B------:R-:W-:Y:S01]  /*b080*/  F2FP.SATFINITE.E4M3.F32.PACK_AB_MERGE_C R43, R43, R167, RZ ;  /* 0x000000a72b2b723e */ /* 0x000fe200048070ff */
[C---:B------:R-:W-:Y:S02]  /*b090*/  FMUL.FTZ R86, R55.reuse, R86 ;  /* 0x0000005637567220 */ /* 0x040fe40000410000 */
[----:B------:R-:W-:Y:S01]  /*b0a0*/  FFMA.FTZ R84, R55, R54, -R84 ;  /* 0x0000003637547223 */ /* 0x000fe20000010854 */
[----:B------:R-:W-:-:S02]  /*b0b0*/  HADD2.F32 R55, -RZ, R36.H1_H1 ;  /* 0x30000024ff377230 */ /* 0x000fc40000004100 */
[----:B------:R-:W-:Y:S01]  /*b0c0*/  FFMA.FTZ R86, R52, R54, R86 ;  /* 0x0000003634567223 */ /* 0x000fe20000010056 */
[----:B------:R-:W-:Y:S01]  /*b0d0*/  IMAD.MOV.U32 R52, RZ, RZ, R14 ;  /* 0x000000ffff347224 */ /* 0x000fe200078e000e */
[-C--:B------:R-:W-:Y:S01]  /*b0e0*/  F2FP.F16.E4M3.UNPACK_B R54, R161.reuse.H1 ;  /* 0x000000a1ff36723e */ /* 0x080fe200030006ff */
[-C--:B------:R-:W-:Y:S01]  /*b0f0*/  FMUL.FTZ R12, R55, R160.reuse ;  /* 0x000000a0370c7220 */ /* 0x080fe20000410000 */
[C---:B------:R-:W-:Y:S01]  /*b100*/  FMUL.FTZ R160, R171.reuse, R160 ;  /* 0x000000a0aba07220 */ /* 0x040fe20000410000 */
[----:B------:R-:W-:Y:S02]  /*b110*/  F2FP.F16.E4M3.UNPACK_B R161, R161 ;  /* 0x000000a1ffa1723e */ /* 0x000fe400020006ff */
[--C-:B------:R-:W-:Y:S02]  /*b120*/  HADD2.F32 R177, -RZ, R54.reuse.H0_H0 ;  /* 0x20000036ffb17230 */ /* 0x100fe40000004100 */
[----:B------:R-:W-:Y:S01]  /*b130*/  FFMA.FTZ R171, R171, R162, -R12 ;  /* 0x000000a2abab7223 */ /* 0x000fe2000001080c */
[----:B------:R-:W-:Y:S01]  /*b140*/  F2FP.SATFINITE.E4M3.F32.PACK_AB_MERGE_C R12, R51, R166, RZ ;  /* 0x000000a6330c723e */ /* 0x000fe200048070ff */
[----:B------:R-:W-:Y:S01]  /*b150*/  FFMA.FTZ R51, R55, R162, R160 ;  /* 0x000000a237337223 */ /* 0x000fe200000100a0 */
[----:B------:R-:W-:Y:S01]  /*b160*/  F2FP.F16.E4M3.UNPACK_B R55, R38.H1 ;  /* 0x00000026ff37723e */ /* 0x000fe200030006ff */
[----:B------:R-:W-:Y:S01]  /*b170*/  HADD2.F32 R54, -RZ, R54.H1_H1 ;  /* 0x30000036ff367230 */ /* 0x000fe20000004100 */
[----:B------:R-:W-:-:S02]  /*b180*/  F2FP.SATFINITE.E4M3.F32.PACK_AB_MERGE_C R12, R171, R84, R12 ;  /* 0x00000054ab0c723e */ /* 0x000fc4000480700c */
[----:B------:R-:W-:Y:S01]  /*b190*/  F2FP.F16.E4M3.UNPACK_B R84, R52.H1 ;  /* 0x00000034ff54723e */ /* 0x000fe200030006ff */
[--C-:B------:R-:W-:Y:S01]  /*b1a0*/  HADD2.F32 R36, -RZ, R55.reuse.H0_H0 ;  /* 0x20000037ff247230 */ /* 0x100fe20000004100 */
[----:B------:R-:W-:Y:S01]  /*b1b0*/  F2FP.F16.E4M3.UNPACK_B R160, R163.H1 ;  /* 0x000000a3ffa0723e */ /* 0x000fe200030006ff */
[----:B------:R-:W-:Y:S01]  /*b1c0*/  HADD2.F32 R55, -RZ, R55.H1_H1 ;  /* 0x30000037ff377230 */ /* 0x000fe20000004100 */
[----:B------:R-:W-:Y:S01]  /*b1d0*/  F2FP.F16.E4M3.UNPACK_B R38, R38 ;  /* 0x00000026ff26723e */ /* 0x000fe200020006ff */
[----:B------:R-:W-:Y:S02]  /*b1e0*/  HADD2.F32 R14, -RZ, R84.H0_H0 ;  /* 0x20000054ff0e7230 */ /* 0x000fe40000004100 */
[----:B------:R-:W-:Y:S01]  /*b1f0*/  FMUL.FTZ R179, R36, R177 ;  /* 0x000000b124b37220 */ /* 0x000fe20000410000 */
[--C-:B------:R-:W-:Y:S01]  /*b200*/  HADD2.F32 R171, -RZ, R160.reuse.H0_H0 ;  /* 0x200000a0ffab7230 */ /* 0x100fe20000004100 */
[----:B------:R-:W-:Y:S01]  /*b210*/  F2FP.F16.E4M3.UNPACK_B R52, R52 ;  /* 0x00000034ff34723e */ /* 0x000fe200020006ff */
[----:B------:R-:W-:-:S02]  /*b220*/  HADD2.F32 R160, -RZ, R160.H1_H1 ;  /* 0x300000a0ffa07230 */ /* 0x000fc40000004100 */
[C---:B------:R-:W-:Y:S01]  /*b230*/  FMUL.FTZ R177, R14.reuse, R177 ;  /* 0x000000b10eb17220 */ /* 0x040fe20000410000 */
[----:B------:R-:W-:Y:S01]  /*b240*/  F2FP.F16.E4M3.UNPACK_B R163, R163 ;  /* 0x000000a3ffa3723e */ /* 0x000fe200020006ff */
[-C--:B------:R-:W-:Y:S01]  /*b250*/  FFMA.FTZ R14, R14, R171.reuse, -R179 ;  /* 0x000000ab0e0e7223 */ /* 0x080fe200000108b3 */
[----:B------:R-:W-:Y:S02]  /*b260*/  HADD2.F32 R179, -RZ, R161.H0_H0 ;  /* 0x200000a1ffb37230 */ /* 0x000fe40000004100 */
[----:B------:R-:W-:Y:S01]  /*b270*/  FFMA.FTZ R36, R36, R171, R177 ;  /* 0x000000ab24247223 */ /* 0x000fe200000100b1 */
[----:B------:R-:W-:Y:S02]  /*b280*/  HADD2.F32 R171, -RZ, R84.H1_H1 ;  /* 0x30000054ffab7230 */ /* 0x000fe40000004100 */
[----:B------:R-:W-:Y:S01]  /*b290*/  FMUL.FTZ R84, R55, R54 ;  /* 0x0000003637547220 */ /* 0x000fe20000410000 */
[----:B------:R-:W-:Y:S02]  /*b2a0*/  HADD2.F32 R177, -RZ, R163.H0_H0 ;  /* 0x200000a3ffb17230 */ /* 0x000fe40000004100 */
[----:B------:R-:W-:-:S02]  /*b2b0*/  HADD2.F32 R161, -RZ, R161.H1_H1 ;  /* 0x300000a1ffa17230 */ /* 0x000fc40000004100 */
[C---:B------:R-:W-:Y:S01]  /*b2c0*/  FMUL.FTZ R54, R171.reuse, R54 ;  /* 0x00000036ab367220 */ /* 0x040fe20000410000 */
[-C--:B------:R-:W-:Y:S01]  /*b2d0*/  FFMA.FTZ R171, R171, R160.reuse, -R84 ;  /* 0x000000a0abab7223 */ /* 0x080fe20000010854 */
[----:B------:R-:W-:Y:S02]  /*b2e0*/  HADD2.F32 R84, -RZ, R52.H0_H0 ;  /* 0x20000034ff547230 */ /* 0x000fe40000004100 */
[----:B------:R-:W-:Y:S01]  /*b2f0*/  FFMA.FTZ R55, R55, R160, R54 ;  /* 0x000000a037377223 */ /* 0x000fe20000010036 */
[--C-:B------:R-:W-:Y:S01]  /*b300*/  HADD2.F32 R54, -RZ, R38.reuse.H0_H0 ;  /* 0x20000026ff367230 */ /* 0x100fe20000004100 */
[----:B------:R-:W-:Y:S01]  /*b310*/  F2FP.SATFINITE.E4M3.F32.PACK_AB_MERGE_C R14, R171, R14, RZ ;  /* 0x0000000eab0e723e */ /* 0x000fe200048070ff */
[----:B------:R-:W-:Y:S02]  /*b320*/  HADD2.F32 R38, -RZ, R38.H1_H1 ;  /* 0x30000026ff267230 */ /* 0x000fe40000004100 */
[----:B------:R-:W-:Y:S02]  /*b330*/  HADD2.F32 R52, -RZ, R52.H1_H1 ;  /* 0x30000034ff347230 */ /* 0x000fe40000004100 */
[-C--:B------:R-:W-:Y:S01]  /*b340*/  FMUL.FTZ R181, R54, R179.reuse ;  /* 0x000000b336b57220 */ /* 0x080fe20000410000 */
[C---:B------:R-:W-:Y:S01]  /*b350*/  FMUL.FTZ R179, R84.reuse, R179 ;  /* 0x000000b354b37220 */ /* 0x040fe20000410000 */
[----:B------:R-:W-:Y:S01]  /*b360*/  HADD2.F32 R163, -RZ, R163.H1_H1 ;  /* 0x300000a3ffa37230 */ /* 0x000fe20000004100 */
[----:B------:R-:W-:Y:S01]  /*b370*/  F2FP.SATFINITE.E4M3.F32.PACK_AB_MERGE_C R55, R55, R36, RZ ;  /* 0x000000243737723e */ /* 0x000fe200048070ff */
[-C--:B------:R-:W-:Y:S01]  /*b380*/  FFMA.FTZ R84, R84, R177.reuse, -R181 ;  /* 0x000000b154547223 */ /* 0x080fe200000108b5 */
[----:B------:R-:W-:Y:S01]  /*b390*/  FFMA.FTZ R179, R54, R177, R179 ;  /* 0x000000b136b37223 */ /* 0x000fe200000100b3 */
[-C--:B------:R-:W-:Y:S01]  /*b3a0*/  FMUL.FTZ R177, R38, R161.reuse ;  /* 0x000000a126b17220 */ /* 0x080fe20000410000 */
[----:B------:R-:W-:Y:S01]  /*b3b0*/  FMUL.FTZ R181, R52, R161 ;  /* 0x000000a134b57220 */ /* 0x000fe20000410000 */
[----:B------:R-:W-:-:S02]  /*b3c0*/  F2FP.SATFINITE.E4M3.F32.PACK_AB_MERGE_C R36, R51, R86, R43 ;  /* 0x000000563324723e */ /* 0x000fc4000480702b */
[-C--:B------:R-:W-:Y:S01]  /*b3d0*/  FFMA.FTZ R161, R52, R163.reuse, -R177 ;  /* 0x000000a334a17223 */ /* 0x080fe200000108b1 */
[----:B------:R-:W-:Y:S01]  /*b3e0*/  FFMA.FTZ R38, R38, R163, R181 ;  /* 0x000000a326267223 */ /* 0x000fe200000100b5 */
[----:B------:R-:W-:-:S03]  /*b3f0*/  F2FP.SATFINITE.E4M3.F32.PACK_AB_MERGE_C R52, R39, R85, RZ ;  /* 0x000000552734723e */ /* 0x000fc600048070ff */
[----:B------:R-:W-:Y:S02]  /*b400*/  F2FP.SATFINITE.E4M3.F32.PACK_AB_MERGE_C R14, R161, R84, R14 ;  /* 0x00000054a10e723e */ /* 0x000fe4000480700e */
[----:B------:R-:W-:Y:S01]  /*b410*/  F2FP.SATFINITE.E4M3.F32.PACK_AB_MERGE_C R39, R15, R87, R52 ;  /* 0x000000570f27723e */ /* 0x000fe20004807034 */
[----:B------:R-:W-:Y:S01]  /*b420*/  IMAD.MOV.U32 R15, RZ, RZ, R53 ;  /* 0x000000ffff0f7224 */ /* 0x000fe200078e0035 */
[----:B------:R-:W-:-:S07]  /*b430*/  F2FP.SATFINITE.E4M3.F32.PACK_AB_MERGE_C R38, R38, R179, R55 ;  /* 0x000000b32626723e */ /* 0x000fce0004807037 */
.L_x_516:
[----:B------:R-:W-:Y:S05]  /*b440*/  BSYNC B3 ;  /* 0x0000000000037941 */ /* 0x000fea0003800000 */
.L_x_515:
[----:B----4-:R-:W-:-:S05]  /*b450*/  IADD3 R40, P2, R26, R11, RZ ;  /* 0x0000000b1a287210 */ /* 0x010fca0007f5e0ff */
[----:B---3--:R-:W-:Y:S01]  /*b460*/  IMAD.X R41, R155, 0x1, R112, P2 ;  /* 0x000000019b297824 */ /* 0x008fe200010e0670 */
[----:B------:R-:W-:-:S04]  /*b470*/  ISETP.GE.AND P2, PT, R48, R137, PT ;  /* 0x000000893000720c */ /* 0x000fc80003f46270 */
[----:B0-----:R0:W-:Y:S09]  /*b480*/  ST.E.128 desc[UR50][R40.64], R12 ;  /* 0x0000000c28007985 */ /* 0x0011f2000c101d32 */
[----:B------:R-:W-:-:S04]  /*b490*/  @!P2 IADD3 R42, P5, R11, R48, RZ ;  /* 0x000000300b2aa210 */ /* 0x000fc80007fbe0ff */
[----:B------:R-:W-:-:S05]  /*b4a0*/  @!P2 LEA.HI.X.SX32 R43, R48, R155, 0x1, P5 ;  /* 0x0000009b302ba211 */ /* 0x000fca00028f0eff */
[----:B------:R0:W-:Y:S04]  /*b4b0*/  @!P2 ST.E.128 desc[UR50][R42.64], R36 ;  /* 0x000000242a00a985 */ /* 0x0001e8000c101d32 */
.L_x_514:
[----:B------:R-:W-:Y:S05]  /*b4c0*/  BSYNC B2 ;  /* 0x0000000000027941 */ /* 0x000fea0003800000 */
.L_x_513:
[----:B------:R-:W-:-:S13]  /*b4d0*/  ISETP.NE.AND P2, PT, R30, RZ, PT ;  /* 0x000000ff1e00720c */ /* 0x000fda0003f45270 */
[----:B------:R-:W-:Y:S05]  /*b4e0*/  @!P2 BRA `(.L_x_508) ;  /* 0x0000000c00bca947 */ /* 0x000fea0003800000 */
[----:B0-----:R-:W5:Y:S01]  /*b4f0*/  LDL R12, [R1] ;  /* 0x00000000010c7983 */ /* 0x001f620000100800 */
[----:B----4-:R-:W-:Y:S01]  /*b500*/  IADD3 R40, P2, R27, R11, RZ ;  /* 0x0000000b1b287210 */ /* 0x010fe20007f5e0ff */
[----:B------:R-:W-:Y:S03]  /*b510*/  BSSY B2, `(.L_x_517) ;  /* 0x00000e7000027945 */ /* 0x000fe60003800000 */
[----:B---3--:R-:W-:Y:S02]  /*b520*/  IADD3.X R41, R155, R111, RZ, P2, !PT ;  /* 0x0000006f9b297210 */ /* 0x008fe400017fe4ff */
[----:B------:R-:W-:Y:S02]  /*b530*/  ISETP.GE.AND P2, PT, R3, R118, PT ;  /* 0x000000760300720c */ /* 0x000fe40003f46270 */
[----:B-----5:R-:W-:-:S04]  /*b540*/  LOP3.LUT P5, RZ, R12, 0x1, RZ, 0xc0, !PT ;  /* 0x000000010cff7812 */ /* 0x020fc800078ac0ff */
[----:B------:R-:W-:-:S04]  /*b550*/  SEL R12, R121, R146, !P5 ;  /* 0x00000092790c7207 */ /* 0x000fc80006800000 */
        /* <DEDUP_REMOVED lines=16> */
[----:B------:R-:W3:Y:S01]  /*b660*/  LDS.128 R36, [R36+0x1a400] ;  /* 0x01a4000024247984 */ /* 0x000ee20000000c00 */
[----:B------:R-:W-:Y:S05]  /*b670*/  @P2 BRA `(.L_x_518) ;  /* 0x0000000c00402947 */ /* 0x000fea0003800000 */
[----:B---3--:R-:W-:Y:S01]  /*b680*/  IMAD.MOV.U32 R44, RZ, RZ, R36 ;  /* 0x000000ffff2c7224 */ /* 0x008fe200078e0024 */
[----:B------:R-:W-:Y:S01]  /*b690*/  F2FP.F16.E4M3.UNPACK_B R50, R156.H1 ;  /* 0x0000009cff32723e */ /* 0x000fe200030006ff */
[----:B0-----:R-:W-:Y:S01]  /*b6a0*/  IMAD.MOV.U32 R42, RZ, RZ, R12 ;  /* 0x000000ffff2a7224 */ /* 0x001fe200078e000c */
[----:B------:R-:W-:Y:S02]  /*b6b0*/  F2FP.F16.E4M3.UNPACK_B R49, R158.H1 ;  /* 0x0000009eff31723e */ /* 0x000fe400030006ff */
[----:B------:R-:W-:Y:S01]  /*b6c0*/  F2FP.F16.E4M3.UNPACK_B R46, R44.H1 ;  /* 0x0000002cff2e723e */ /* 0x000fe200030006ff */
[----:B------:R-:W-:Y:S01]  /*b6d0*/  HADD2.F32 R53, -RZ, R50.H0_H0 ;  /* 0x20000032ff357230 */ /* 0x000fe20000004100 */
[----:B------:R-:W-:Y:S01]  /*b6e0*/  F2FP.F16.E4M3.UNPACK_B R43, R42.H1 ;  /* 0x0000002aff2b723e */ /* 0x000fe200030006ff */
[----:B------:R-:W-:Y:S01]  /*b6f0*/  HADD2.F32 R51, -RZ, R49.H0_H0 ;  /* 0x20000031ff337230 */ /* 0x000fe20000004100 */
[----:B------:R-:W-:Y:S01]  /*b700*/  F2FP.F16.E4M3.UNPACK_B R56, R157.H1 ;  /* 0x0000009dff38723e */ /* 0x000fe200030006ff */
[--C-:B------:R-:W-:Y:S01]  /*b710*/  HADD2.F32 R12, -RZ, R46.reuse.H0_H0 ;  /* 0x2000002eff0c7230 */ /* 0x100fe20000004100 */
[----:B------:R-:W-:Y:S01]  /*b720*/  F2FP.F16.E4M3.UNPACK_B R58, R159 ;  /* 0x0000009fff3a723e */ /* 0x000fe200020006ff */
[----:B------:R-:W-:Y:S01]  /*b730*/  HADD2.F32 R36, -RZ, R43.H0_H0 ;  /* 0x2000002bff247230 */ /* 0x000fe20000004100 */
[----:B------:R-:W-:Y:S01]  /*b740*/  SHF.R.U32.HI R86, RZ, 0x10, R57 ;  /* 0x00000010ff567819 */ /* 0x000fe20000011639 */
[----:B------:R-:W-:-:S02]  /*b750*/  HADD2.F32 R46, -RZ, R46.H1_H1 ;  /* 0x3000002eff2e7230 */ /* 0x000fc40000004100 */
[-C--:B------:R-:W-:Y:S01]  /*b760*/  FMUL.FTZ R55, R12, R53.reuse ;  /* 0x000000350c377220 */ /* 0x080fe20000410000 */
[----:B------:R-:W-:Y:S02]  /*b770*/  HADD2.F32 R43, -RZ, R43.H1_H1 ;  /* 0x3000002bff2b7230 */ /* 0x000fe40000004100 */
[C---:B------:R-:W-:Y:S01]  /*b780*/  FMUL.FTZ R53, R36.reuse, R53 ;  /* 0x0000003524357220 */ /* 0x040fe20000410000 */
[--C-:B------:R-:W-:Y:S02]  /*b790*/  HADD2.F32 R87, -RZ, R56.reuse.H0_H0 ;  /* 0x20000038ff577230 */ /* 0x100fe40000004100 */
[-C--:B------:R-:W-:Y:S01]  /*b7a0*/  FFMA.FTZ R36, R36, R51.reuse, -R55 ;  /* 0x0000003324247223 */ /* 0x080fe20000010837 */
[----:B------:R-:W-:Y:S02]  /*b7b0*/  HADD2.F32 R56, -RZ, R56.H1_H1 ;  /* 0x30000038ff387230 */ /* 0x000fe40000004100 */
[----:B------:R-:W-:Y:S01]  /*b7c0*/  FFMA.FTZ R12, R12, R51, R53 ;  /* 0x000000330c0c7223 */ /* 0x000fe20000010035 */
[----:B------:R-:W-:Y:S01]  /*b7d0*/  HADD2.F32 R51, -RZ, R50.H1_H1 ;  /* 0x30000032ff337230 */ /* 0x000fe20000004100 */
[----:B------:R-:W-:Y:S01]  /*b7e0*/  SHF.R.U32.HI R84, RZ, 0x8, R57 ;  /* 0x00000008ff547819 */ /* 0x000fe20000011639 */
[----:B------:R-:W-:Y:S01]  /*b7f0*/  HADD2.F32 R50, -RZ, R49.H1_H1 ;  /* 0x30000031ff327230 */ /* 0x000fe20000004100 */
[----:B------:R-:W-:-:S02]  /*b800*/  LOP3.LUT R160, R45, 0xff0000ff, RZ, 0xc0, !PT ;  /* 0xff0000ff2da07812 */ /* 0x000fc400078ec0ff */
[-C--:B------:R-:W-:Y:S01]  /*b810*/  FMUL.FTZ R52, R46, R51.reuse ;  /* 0x000000332e347220 */ /* 0x080fe20000410000 */
[C---:B------:R-:W-:Y:S01]  /*b820*/  FMUL.FTZ R51, R43.reuse, R51 ;  /* 0x000000332b337220 */ /* 0x040fe20000410000 */
[----:B------:R-:W-:Y:S02]  /*b830*/  IMAD.SHL.U32 R84, R84, 0x100, RZ ;  /* 0x0000010054547824 */ /* 0x000fe400078e00ff */
[-C--:B------:R-:W-:Y:S01]  /*b840*/  FFMA.FTZ R49, R43, R50.reuse, -R52 ;  /* 0x000000322b317223 */ /* 0x080fe20000010834 */
[----:B------:R-:W-:Y:S01]  /*b850*/  FFMA.FTZ R43, R46, R50, R51 ;  /* 0x000000322e2b7223 */ /* 0x000fe20000010033 */
[----:B------:R-:W-:Y:S02]  /*b860*/  F2FP.F16.E4M3.UNPACK_B R52, R156 ;  /* 0x0000009cff34723e */ /* 0x000fe400020006ff */
[----:B------:R-:W-:Y:S02]  /*b870*/  F2FP.F16.E4M3.UNPACK_B R50, R44 ;  /* 0x0000002cff32723e */ /* 0x000fe400020006ff */
[----:B------:R-:W-:Y:S01]  /*b880*/  F2FP.F16.E4M3.UNPACK_B R46, R42 ;  /* 0x0000002aff2e723e */ /* 0x000fe200020006ff */
[----:B------:R-:W-:Y:S01]  /*b890*/  HADD2.F32 R55, -RZ, R52.H0_H0 ;  /* 0x20000034ff377230 */ /* 0x000fe20000004100 */
[----:B------:R-:W-:Y:S01]  /*b8a0*/  F2FP.F16.E4M3.UNPACK_B R51, R158 ;  /* 0x0000009eff33723e */ /* 0x000fe200020006ff */
[----:B------:R-:W-:Y:S01]  /*b8b0*/  HADD2.F32 R42, -RZ, R50.H0_H0 ;  /* 0x20000032ff2a7230 */ /* 0x000fe20000004100 */
[----:B------:R-:W-:Y:S01]  /*b8c0*/  SHF.R.U32.HI R156, RZ, 0x8, R59 ;  /* 0x00000008ff9c7819 */ /* 0x000fe2000001163b */
[----:B------:R-:W-:Y:S01]  /*b8d0*/  HADD2.F32 R44, -RZ, R46.H0_H0 ;  /* 0x2000002eff2c7230 */ /* 0x000fe20000004100 */
[----:B------:R-:W-:Y:S01]  /*b8e0*/  LOP3.LUT R158, R59, 0xff0000ff, RZ, 0xc0, !PT ;  /* 0xff0000ff3b9e7812 */ /* 0x000fe200078ec0ff */
[----:B------:R-:W-:-:S02]  /*b8f0*/  HADD2.F32 R53, -RZ, R51.H0_H0 ;  /* 0x20000033ff357230 */ /* 0x000fc40000004100 */
[-C--:B------:R-:W-:Y:S01]  /*b900*/  FMUL.FTZ R85, R42, R55.reuse ;  /* 0x000000372a557220 */ /* 0x080fe20000410000 */
[----:B------:R-:W-:Y:S02]  /*b910*/  HADD2.F32 R50, -RZ, R50.H1_H1 ;  /* 0x30000032ff327230 */ /* 0x000fe40000004100 */
[C---:B------:R-:W-:Y:S01]  /*b920*/  FMUL.FTZ R55, R44.reuse, R55 ;  /* 0x000000372c377220 */ /* 0x040fe20000410000 */
[----:B------:R-:W-:Y:S02]  /*b930*/  HADD2.F32 R46, -RZ, R46.H1_H1 ;  /* 0x3000002eff2e7230 */ /* 0x000fe40000004100 */
[-C--:B------:R-:W-:Y:S01]  /*b940*/  FFMA.FTZ R44, R44, R53.reuse, -R85 ;  /* 0x000000352c2c7223 */ /* 0x080fe20000010855 */
[----:B------:R-:W-:Y:S02]  /*b950*/  HADD2.F32 R51, -RZ, R51.H1_H1 ;  /* 0x30000033ff337230 */ /* 0x000fe40000004100 */
[----:B------:R-:W-:Y:S01]  /*b960*/  FFMA.FTZ R42, R42, R53, R55 ;  /* 0x000000352a2a7223 */ /* 0x000fe20000010037 */
[----:B------:R-:W-:Y:S01]  /*b970*/  HADD2.F32 R53, -RZ, R52.H1_H1 ;  /* 0x30000034ff357230 */ /* 0x000fe20000004100 */
[----:B------:R-:W-:Y:S01]  /*b980*/  F2FP.SATFINITE.E4M3.F32.PACK_AB_MERGE_C R36, R49, R36, RZ ;  /* 0x000000243124723e */ /* 0x000fe200048070ff */
[----:B------:R-:W-:Y:S01]  /*b990*/  IMAD.MOV.U32 R52, RZ, RZ, R38 ;  /* 0x000000ffff347224 */ /* 0x000fe200078e0026 */
[----:B------:R-:W-:-:S02]  /*b9a0*/  F2FP.SATFINITE.E4M3.F32.PACK_AB_MERGE_C R43, R43, R12, RZ ;  /* 0x0000000c2b2b723e */ /* 0x000fc400048070ff */
[-C--:B------:R-:W-:Y:S01]  /*b9b0*/  FMUL.FTZ R55, R50, R53.reuse ;  /* 0x0000003532377220 */ /* 0x080fe20000410000 */
[----:B------:R-:W-:-:S03]  /*b9c0*/  FMUL.FTZ R85, R46, R53 ;  /* 0x000000352e557220 */ /* 0x000fc60000410000 */
[-C--:B------:R-:W-:Y:S01]  /*b9d0*/  FFMA.FTZ R53, R46, R51.reuse, -R55 ;  /* 0x000000332e357223 */ /* 0x080fe20000010837 */
[----:B------:R-:W-:Y:S01]  /*b9e0*/  FFMA.FTZ R51, R50, R51, R85 ;  /* 0x0000003332337223 */ /* 0x000fe20000010055 */
[----:B------:R-:W-:Y:S02]  /*b9f0*/  MOV R50, R14 ;  /* 0x0000000e00327202 */ /* 0x000fe40000000f00 */
[----:B------:R-:W-:Y:S02]  /*ba00*/  F2FP.F16.E4M3.UNPACK_B R55, R52.H1 ;  /* 0x00000034ff37723e */ /* 0x000fe400030006ff */
[----:B------:R-:W-:Y:S02]  /*ba10*/  F2FP.F16.E4M3.UNPACK_B R54, R50.H1 ;  /* 0x00000032ff36723e */ /* 0x000fe400030006ff */
[----:B------:R-:W-:Y:S01]  /*ba20*/  F2FP.F16.E4M3.UNPACK_B R46, R159.H1 ;  /* 0x0000009fff2e723e */ /* 0x000fe200030006ff */
[----:B------:R-:W-:Y:S01]  /*ba30*/  HADD2.F32 R38, -RZ, R55.H0_H0 ;  /* 0x20000037ff267230 */ /* 0x000fe20000004100 */
[----:B------:R-:W-:Y:S01]  /*ba40*/  F2FP.F16.E4M3.UNPACK_B R52, R52 ;  /* 0x00000034ff34723e */ /* 0x000fe200020006ff */
[----:B------:R-:W-:Y:S01]  /*ba50*/  HADD2.F32 R14, -RZ, R54.H0_H0 ;  /* 0x20000036ff0e7230 */ /* 0x000fe20000004100 */
[----:B------:R-:W-:Y:S01]  /*ba60*/  F2FP.F16.E4M3.UNPACK_B R50, R50 ;  /* 0x00000032ff32723e */ /* 0x000fe200020006ff */
        /* <DEDUP_REMOVED lines=8> */
[-C--:B------:R-:W-:Y:S01]  /*baf0*/  FMUL.FTZ R85, R55, R56.reuse ;  /* 0x0000003837557220 */ /* 0x080fe20000410000 */
[C---:B------:R-:W-:Y:S01]  /*bb00*/  FMUL.FTZ R56, R54.reuse, R56 ;  /* 0x0000003836387220 */ /* 0x040fe20000410000 */
[----:B------:R-:W-:Y:S01]  /*bb10*/  HADD2.F32 R87, -RZ, R58.H0_H0 ;  /* 0x2000003aff577230 */ /* 0x000fe20000004100 */
[----:B------:R-:W-:Y:S01]  /*bb20*/  F2FP.SATFINITE.E4M3.F32.PACK_AB_MERGE_C R12, R53, R44, R36 ;  /* 0x0000002c350c723e */ /* 0x000fe20004807024 */
[-C--:B------:R-:W-:Y:S01]  /*bb30*/  FFMA.FTZ R85, R54, R46.reuse, -R85 ;  /* 0x0000002e36557223 */ /* 0x080fe20000010855 */
[----:B------:R-:W-:Y:S01]  /*bb40*/  FFMA.FTZ R55, R55, R46, R56 ;  /* 0x0000002e37377223 */ /* 0x000fe20000010038 */
[----:B------:R-:W-:Y:S01]  /*bb50*/  F2FP.F16.E4M3.UNPACK_B R46, R157 ;  /* 0x0000009dff2e723e */ /* 0x000fe200020006ff */
[----:B------:R-:W-:Y:S01]  /*bb60*/  HADD2.F32 R56, -RZ, R52.H0_H0 ;  /* 0x20000034ff387230 */ /* 0x000fe20000004100 */
[----:B------:R-:W-:Y:S01]  /*bb70*/  F2FP.SATFINITE.E4M3.F32.PACK_AB_MERGE_C R36, R51, R42, R43 ;  /* 0x0000002a3324723e */ /* 0x000fe2000480702b */
[----:B------:R-:W-:Y:S01]  /*bb80*/  HADD2.F32 R54, -RZ, R50.H0_H0 ;  /* 0x20000032ff367230 */ /* 0x000fe20000004100 */
[----:B------:R-:W-:Y:S01]  /*bb90*/  F2FP.F16.E4M3.UNPACK_B R43, R13 ;  /* 0x0000000dff2b723e */ /* 0x000fe200020006ff */
[----:B------:R-:W-:Y:S01]  /*bba0*/  HADD2.F32 R157, -RZ, R46.H0_H0 ;  /* 0x2000002eff9d7230 */ /* 0x000fe20000004100 */
[----:B------:R-:W-:Y:S01]  /*bbb0*/  F2FP.SATFINITE.E4M3.F32.PACK_AB_MERGE_C R38, R55, R38, RZ ;  /* 0x000000263726723e */ /* 0x000fe200048070ff */
[----:B------:R-:W-:Y:S01]  /*bbc0*/  IMAD.SHL.U32 R161, R156, 0x100, RZ ;  /* 0x000001009ca17824 */ /* 0x000fe200078e00ff */
[----:B------:R-:W-:Y:S01]  /*bbd0*/  F2FP.SATFINITE.E4M3.F32.PACK_AB_MERGE_C R14, R85, R14, RZ ;  /* 0x0000000e550e723e */ /* 0x000fe200048070ff */
[----:B------:R-:W-:-:S02]  /*bbe0*/  HADD2.F32 R52, -RZ, R52.H1_H1 ;  /* 0x30000034ff347230 */ /* 0x000fc40000004100 */
[-C--:B------:R-:W-:Y:S01]  /*bbf0*/  FMUL.FTZ R159, R56, R157.reuse ;  /* 0x0000009d389f7220 */ /* 0x080fe20000410000 */
[----:B------:R-:W-:Y:S01]  /*bc00*/  FMUL.FTZ R157, R54, R157 ;  /* 0x0000009d369d7220 */ /* 0x000fe20000410000 */
[----:B------:R-:W-:Y:S01]  /*bc10*/  HADD2.F32 R50, -RZ, R50.H1_H1 ;  /* 0x30000032ff327230 */ /* 0x000fe20000004100 */
[----:B------:R-:W-:Y:S01]  /*bc20*/  LOP3.LUT R158, R158, 0xff00, R161, 0xf8, !PT ;  /* 0x0000ff009e9e7812 */ /* 0x000fe200078ef8a1 */
[-C--:B------:R-:W-:Y:S01]  /*bc30*/  FFMA.FTZ R54, R54, R87.reuse, -R159 ;  /* 0x0000005736367223 */ /* 0x080fe2000001089f */
[----:B------:R-:W-:Y:S01]  /*bc40*/  FFMA.FTZ R56, R56, R87, R157 ;  /* 0x0000005738387223 */ /* 0x000fe2000001009d */
[----:B------:R-:W-:Y:S01]  /*bc50*/  LOP3.LUT R87, R57, 0xff0000ff, RZ, 0xc0, !PT ;  /* 0xff0000ff39577812 */ /* 0x000fe200078ec0ff */
[----:B------:R-:W-:Y:S01]  /*bc60*/  HADD2.F32 R42, -RZ, R43.H0_H0 ;  /* 0x2000002bff2a7230 */ /* 0x000fe20000004100 */
[----:B------:R-:W-:Y:S02]  /*bc70*/  SHF.R.U32.HI R159, RZ, 0x8, R47 ;  /* 0x00000008ff9f7819 */ /* 0x000fe4000001162f */
[----:B------:R-:W-:-:S02]  /*bc80*/  SHF.R.U32.HI R57, RZ, 0x10, R59 ;  /* 0x00000010ff397819 */ /* 0x000fc4000001163b */
[--C-:B------:R-:W-:Y:S02]  /*bc90*/  SHF.R.U32.HI R157, RZ, 0x8, R45.reuse ;  /* 0x00000008ff9d7819 */ /* 0x100fe4000001162d */
[----:B------:R-:W-:Y:S02]  /*bca0*/  SHF.R.U32.HI R59, RZ, 0x10, R45 ;  /* 0x00000010ff3b7819 */ /* 0x000fe4000001162d */
[----:B------:R-:W-:Y:S01]  /*bcb0*/  SHF.R.U32.HI R45, RZ, 0x10, R47 ;  /* 0x00000010ff2d7819 */ /* 0x000fe2000001162f */
[----:B------:R-:W-:Y:S01]  /*bcc0*/  IMAD.SHL.U32 R157, R157, 0x100, RZ ;  /* 0x000001009d9d7824 */ /* 0x000fe200078e00ff */
[----:B------:R-:W-:Y:S02]  /*bcd0*/  LOP3.LUT R47, R47, 0xff0000ff, RZ, 0xc0, !PT ;  /* 0xff0000ff2f2f7812 */ /* 0x000fe400078ec0ff */
[----:B------:R-:W-:Y:S02]  /*bce0*/  SHF.L.U32 R156, R159, 0x8, RZ ;  /* 0x000000089f9c7819 */ /* 0x000fe400000006ff */
[----:B------:R-:W-:Y:S01]  /*bcf0*/  LOP3.LUT R87, R87, 0xff00, R84, 0xf8, !PT ;  /* 0x0000ff0057577812 */ /* 0x000fe200078ef854 */
[----:B------:R-:W-:Y:S01]  /*bd00*/  IMAD.U32 R84, R86, 0x10000, RZ ;  /* 0x0001000056547824 */ /* 0x000fe200078e00ff */
[----:B------:R-:W-:Y:S01]  /*bd10*/  LOP3.LUT R156, R47, 0xff00, R156, 0xf8, !PT ;  /* 0x0000ff002f9c7812 */ /* 0x000fe200078ef89c */
[----:B------:R-:W-:Y:S01]  /*bd20*/  IMAD.U32 R47, R57, 0x10000, RZ ;  /* 0x00010000392f7824 */ /* 0x000fe200078e00ff */
[----:B------:R-:W-:Y:S01]  /*bd30*/  LOP3.LUT R160, R160, 0xff00, R157, 0xf8, !PT ;  /* 0x0000ff00a0a07812 */ /* 0x000fe200078ef89d */
[----:B------:R-:W-:Y:S01]  /*bd40*/  IMAD.U32 R57, R59, 0x10000, RZ ;  /* 0x000100003b397824 */ /* 0x000fe200078e00ff */
[----:B------:R-:W-:Y:S01]  /*bd50*/  LOP3.LUT R84, R87, 0xff0000, R84, 0xf8, !PT ;  /* 0x00ff000057547812 */ /* 0x000fe200078ef854 */
[----:B------:R-:W-:Y:S01]  /*bd60*/  HADD2.F32 R87, -RZ, R46.H1_H1 ;  /* 0x3000002eff577230 */ /* 0x000fe20000004100 */
[----:B------:R-:W-:Y:S01]  /*bd70*/  F2FP.F16.E4M3.UNPACK_B R46, R37 ;  /* 0x00000025ff2e723e */ /* 0x000fe200020006ff */
[----:B------:R-:W-:Y:S01]  /*bd80*/  HADD2.F32 R59, -RZ, R58.H1_H1 ;  /* 0x3000003aff3b7230 */ /* 0x000fe20000004100 */
[----:B------:R-:W-:-:S02]  /*bd90*/  LOP3.LUT R57, R160, 0xff0000, R57, 0xf8, !PT ;  /* 0x00ff0000a0397812 */ /* 0x000fc400078ef839 */
[-C--:B------:R-:W-:Y:S01]  /*bda0*/  FMUL.FTZ R157, R52, R87.reuse ;  /* 0x00000057349d7220 */ /* 0x080fe20000410000 */
[C---:B------:R-:W-:Y:S01]  /*bdb0*/  FMUL.FTZ R87, R50.reuse, R87 ;  /* 0x0000005732577220 */ /* 0x040fe20000410000 */
[----:B------:R-:W-:Y:S01]  /*bdc0*/  F2FP.F16.E4M3.UNPACK_B R44, R57 ;  /* 0x00000039ff2c723e */ /* 0x000fe200020006ff */
[----:B------:R-:W-:Y:S01]  /*bdd0*/  HADD2.F32 R49, -RZ, R46.H0_H0 ;  /* 0x2000002eff317230 */ /* 0x000fe20000004100 */
[-C--:B------:R-:W-:Y:S01]  /*bde0*/  F2FP.F16.E4M3.UNPACK_B R51, R84.reuse ;  /* 0x00000054ff33723e */ /* 0x080fe200020006ff */
[-C--:B------:R-:W-:Y:S01]  /*bdf0*/  FFMA.FTZ R157, R50, R59.reuse, -R157 ;  /* 0x0000003b329d7223 */ /* 0x080fe2000001089d */
[----:B------:R-:W-:Y:S01]  /*be00*/  FFMA.FTZ R87, R52, R59, R87 ;  /* 0x0000003b34577223 */ /* 0x000fe20000010057 */
[----:B------:R-:W-:Y:S01]  /*be10*/  HADD2.F32 R53, -RZ, R44.H0_H0 ;  /* 0x2000002cff357230 */ /* 0x000fe20000004100 */
[----:B------:R-:W-:Y:S01]  /*be20*/  F2FP.F16.E4M3.UNPACK_B R57, R57.H1 ;  /* 0x00000039ff39723e */ /* 0x000fe200030006ff */
[----:B------:R-:W-:Y:S01]  /*be30*/  HADD2.F32 R50, -RZ, R46.H1_H1 ;  /* 0x3000002eff327230 */ /* 0x000fe20000004100 */
[----:B------:R-:W-:Y:S01]  /*be40*/  F2FP.F16.E4M3.UNPACK_B R84, R84.H1 ;  /* 0x00000054ff54723e */ /* 0x000fe200030006ff */
[----:B------:R-:W-:-:S02]  /*be50*/  HADD2.F32 R52, -RZ, R51.H0_H0 ;  /* 0x20000033ff347230 */ /* 0x000fc40000004100 */
[-C--:B------:R-:W-:Y:S01]  /*be60*/  FMUL.FTZ R55, R49, R53.reuse ;  /* 0x0000003531377220 */ /* 0x080fe20000410000 */
[C---:B------:R-:W-:Y:S01]  /*be70*/  FMUL.FTZ R46, R42.reuse, R53 ;  /* 0x000000352a2e7220 */ /* 0x040fe20000410000 */
[----:B------:R-:W-:Y:S01]  /*be80*/  HADD2.F32 R53, -RZ, R44.H1_H1 ;  /* 0x3000002cff357230 */ /* 0x000fe20000004100 */
[----:B------:R-:W-:Y:S01]  /*be90*/  F2FP.SATFINITE.E4M3.F32.PACK_AB_MERGE_C R14, R157, R54, R14 ;  /* 0x000000369d0e723e */ /* 0x000fe2000480700e */
[----:B------:R-:W-:Y:S02]  /*bea0*/  HADD2.F32 R44, -RZ, R43.H1_H1 ;  /* 0x3000002bff2c7230 */ /* 0x000fe40000004100 */
[-C--:B------:R-:W-:Y:S01]  /*beb0*/  FFMA.FTZ R42, R42, R52.reuse, -R55 ;  /* 0x000000342a2a7223 */ /* 0x080fe20000010837 */
[----:B------:R-:W-:Y:S02]  /*bec0*/  HADD2.F32 R51, -RZ, R51.H1_H1 ;  /* 0x30000033ff337230 */ /* 0x000fe40000004100 */
[----:B------:R-:W-:Y:S01]  /*bed0*/  FFMA.FTZ R43, R49, R52, R46 ;  /* 0x00000034312b7223 */ /* 0x000fe2000001002e */
[-C--:B------:R-:W-:Y:S01]  /*bee0*/  FMUL.FTZ R55, R50, R53.reuse ;  /* 0x0000003532377220 */ /* 0x080fe20000410000 */
[C---:B------:R-:W-:Y:S01]  /*bef0*/  FMUL.FTZ R53, R44.reuse, R53 ;  /* 0x000000352c357220 */ /* 0x040fe20000410000 */
[----:B------:R-:W-:Y:S01]  /*bf00*/  F2FP.F16.E4M3.UNPACK_B R49, R37.H1 ;  /* 0x00000025ff31723e */ /* 0x000fe200030006ff */
[----:B------:R-:W-:Y:S01]  /*bf10*/  HADD2.F32 R52, -RZ, R57.H0_H0 ;  /* 0x20000039ff347230 */ /* 0x000fe20000004100 */
[----:B------:R-:W-:Y:S01]  /*bf20*/  F2FP.F16.E4M3.UNPACK_B R46, R13.H1 ;  /* 0x0000000dff2e723e */ /* 0x000fe200030006ff */
[-C--:B------:R-:W-:Y:S01]  /*bf30*/  FFMA.FTZ R13, R44, R51.reuse, -R55 ;  /* 0x000000332c0d7223 */ /* 0x080fe20000010837 */
[----:B------:R-:W-:Y:S01]  /*bf40*/  FFMA.FTZ R44, R50, R51, R53 ;  /* 0x00000033322c7223 */ /* 0x000fe20000010035 */
[----:B------:R-:W-:Y:S01]  /*bf50*/  HADD2.F32 R51, -RZ, R49.H0_H0 ;  /* 0x20000031ff337230 */ /* 0x000fe20000004100 */
[----:B------:R-:W-:Y:S01]  /*bf60*/  SHF.L.U32 R45, R45, 0x10, RZ ;  /* 0x000000102d2d7819 */ /* 0x000fe200000006ff */
[--C-:B------:R-:W-:Y:S01]  /*bf70*/  HADD2.F32 R37, -RZ, R46.reuse.H0_H0 ;  /* 0x2000002eff257230 */ /* 0x100fe20000004100 */
[----:B------:R-:W-:Y:S01]  /*bf80*/  LOP3.LUT R47, R158, 0xff0000, R47, 0xf8, !PT ;  /* 0x00ff00009e2f7812 */ /* 0x000fe200078ef82f */
[----:B------:R-:W-:-:S02]  /*bf90*/  HADD2.F32 R50, -RZ, R46.H1_H1 ;  /* 0x3000002eff327230 */ /* 0x000fc40000004100 */
[-C--:B------:R-:W-:Y:S01]  /*bfa0*/  FMUL.FTZ R54, R51, R52.reuse ;  /* 0x0000003433367220 */ /* 0x080fe20000410000 */
[--C-:B------:R-:W-:Y:S02]  /*bfb0*/  HADD2.F32 R46, -RZ, R84.reuse.H0_H0 ;  /* 0x20000054ff2e7230 */ /* 0x100fe40000004100 */
[C---:B------:R-:W-:Y:S01]  /*bfc0*/  FMUL.FTZ R52, R37.reuse, R52 ;  /* 0x0000003425347220 */ /* 0x040fe20000410000 */
[----:B------:R-:W-:Y:S01]  /*bfd0*/  HADD2.F32 R57, -RZ, R57.H1_H1 ;  /* 0x30000039ff397230 */ /* 0x000fe20000004100 */
[----:B------:R-:W-:Y:S01]  /*bfe0*/  LOP3.LUT R45, R156, 0xff0000, R45, 0xf8, !PT ;  /* 0x00ff00009c2d7812 */ /* 0x000fe200078ef82d */
[----:B------:R-:W-:Y:S02]  /*bff0*/  HADD2.F32 R49, -RZ, R49.H1_H1 ;  /* 0x30000031ff317230 */ /* 0x000fe40000004100 */
[-C--:B------:R-:W-:Y:S01]  /*c000*/  FFMA.FTZ R37, R37, R46.reuse, -R54 ;  /* 0x0000002e25257223 */ /* 0x080fe20000010836 */
[----:B------:R-:W-:Y:S02]  /*c010*/  HADD2.F32 R84, -RZ, R84.H1_H1 ;  /* 0x30000054ff547230 */ /* 0x000fe40000004100 */
[CC--:B------:R-:W-:Y:S01]  /*c020*/  FMUL.FTZ R54, R50.reuse, R57.reuse ;  /* 0x0000003932367220 */ /* 0x0c0fe20000410000 */
[----:B------:R-:W-:Y:S01]  /*c030*/  FFMA.FTZ R46, R51, R46, R52 ;  /* 0x0000002e332e7223 */ /* 0x000fe20000010034 */
[C---:B------:R-:W-:Y:S01]  /*c040*/  FMUL.FTZ R53, R49.reuse, R57 ;  /* 0x0000003931357220 */ /* 0x040fe20000410000 */
[----:B------:R-:W-:Y:S01]  /*c050*/  F2FP.F16.E4M3.UNPACK_B R51, R39 ;  /* 0x00000027ff33723e */ /* 0x000fe200020006ff */
[-C--:B------:R-:W-:Y:S01]  /*c060*/  FFMA.FTZ R49, R49, R84.reuse, R54 ;  /* 0x0000005431317223 */ /* 0x080fe20000010036 */
[----:B------:R-:W-:Y:S01]  /*c070*/  F2FP.F16.E4M3.UNPACK_B R54, R45 ;  /* 0x0000002dff36723e */ /* 0x000fe200020006ff */
[----:B------:R-:W-:Y:S01]  /*c080*/  FFMA.FTZ R50, R50, R84, -R53 ;  /* 0x0000005432327223 */ /* 0x000fe20000010835 */
[----:B------:R-:W-:-:S02]  /*c090*/  F2FP.F16.E4M3.UNPACK_B R52, R15 ;  /* 0x0000000fff34723e */ /* 0x000fc400020006ff */
[----:B------:R-:W-:Y:S01]  /*c0a0*/  F2FP.F16.E4M3.UNPACK_B R53, R15.H1 ;  /* 0x0000000fff35723e */ /* 0x000fe200030006ff */
[----:B------:R-:W-:Y:S01]  /*c0b0*/  HADD2.F32 R85, -RZ, R54.H0_H0 ;  /* 0x20000036ff557230 */ /* 0x000fe20000004100 */
[----:B------:R-:W-:Y:S01]  /*c0c0*/  F2FP.F16.E4M3.UNPACK_B R84, R45.H1 ;  /* 0x0000002dff54723e */ /* 0x000fe200030006ff */
[----:B------:R-:W-:Y:S01]  /*c0d0*/  HADD2.F32 R15, -RZ, R52.H0_H0 ;  /* 0x20000034ff0f7230 */ /* 0x000fe20000004100 */
[----:B------:R-:W-:Y:S01]  /*c0e0*/  F2FP.F16.E4M3.UNPACK_B R57, R39.H1 ;  /* 0x00000027ff39723e */ /* 0x000fe200030006ff */
[----:B------:R-:W-:Y:S01]  /*c0f0*/  HADD2.F32 R55, -RZ, R53.H0_H0 ;  /* 0x20000035ff377230 */ /* 0x000fe20000004100 */
[----:B------:R-:W-:Y:S01]  /*c100*/  F2FP.SATFINITE.E4M3.F32.PACK_AB_MERGE_C R38, R87, R56, R38 ;  /* 0x000000385726723e */ /* 0x000fe20004807026 */
[----:B------:R-:W-:Y:S01]  /*c110*/  HADD2.F32 R56, -RZ, R51.H0_H0 ;  /* 0x20000033ff387230 */ /* 0x000fe20000004100 */
[-C--:B------:R-:W-:Y:S01]  /*c120*/  F2FP.F16.E4M3.UNPACK_B R39, R47.reuse ;  /* 0x0000002fff27723e */ /* 0x080fe200020006ff */
[----:B------:R-:W-:Y:S01]  /*c130*/  HADD2.F32 R86, -RZ, R84.H0_H0 ;  /* 0x20000054ff567230 */ /* 0x000fe20000004100 */
[----:B------:R-:W-:Y:S01]  /*c140*/  F2FP.F16.E4M3.UNPACK_B R47, R47.H1 ;  /* 0x0000002fff2f723e */ /* 0x000fe200030006ff */
[----:B------:R-:W-:-:S02]  /*c150*/  HADD2.F32 R58, -RZ, R57.H0_H0 ;  /* 0x20000039ff3a7230 */ /* 0x000fc40000004100 */
[-C--:B------:R-:W-:Y:S01]  /*c160*/  FMUL.FTZ R156, R56, R85.reuse ;  /* 0x00000055389c7220 */ /* 0x080fe20000410000 */
[----:B------:R-:W-:Y:S02]  /*c170*/  HADD2.F32 R45, -RZ, R39.H0_H0 ;  /* 0x20000027ff2d7230 */ /* 0x000fe40000004100 */
[----:B------:R-:W-:Y:S01]  /*c180*/  FMUL.FTZ R85, R15, R85 ;  /* 0x000000550f557220 */ /* 0x000fe20000410000 */
[----:B------:R-:W-:Y:S02]  /*c190*/  HADD2.F32 R59, -RZ, R47.H0_H0 ;  /* 0x2000002fff3b7230 */ /* 0x000fe40000004100 */
[----:B------:R-:W-:Y:S01]  /*c1a0*/  FMUL.FTZ R87, R55, R86 ;  /* 0x0000005637577220 */ /* 0x000fe20000410000 */
[----:B------:R-:W-:Y:S02]  /*c1b0*/  HADD2.F32 R57, -RZ, R57.H1_H1 ;  /* 0x30000039ff397230 */ /* 0x000fe40000004100 */
[----:B------:R-:W-:Y:S01]  /*c1c0*/  FFMA.FTZ R15, R15, R45, -R156 ;  /* 0x0000002d0f0f7223 */ /* 0x000fe2000001089c */
[----:B------:R-:W-:-:S02]  /*c1d0*/  HADD2.F32 R84, -RZ, R84.H1_H1 ;  /* 0x30000054ff547230 */ /* 0x000fc40000004100 */
[----:B------:R-:W-:Y:S01]  /*c1e0*/  FFMA.FTZ R45, R56, R45, R85 ;  /* 0x0000002d382d7223 */ /* 0x000fe20000010055 */
[----:B------:R-:W-:Y:S02]  /*c1f0*/  HADD2.F32 R53, -RZ, R53.H1_H1 ;  /* 0x30000035ff357230 */ /* 0x000fe40000004100 */
[C---:B------:R-:W-:Y:S01]  /*c200*/  FMUL.FTZ R158, R58.reuse, R86 ;  /* 0x000000563a9e7220 */ /* 0x040fe20000410000 */
[----:B------:R-:W-:Y:S01]  /*c210*/  FFMA.FTZ R56, R58, R59, R87 ;  /* 0x0000003b3a387223 */ /* 0x000fe20000010057 */
[----:B------:R-:W-:Y:S02]  /*c220*/  HADD2.F32 R51, -RZ, R51.H1_H1 ;  /* 0x30000033ff337230 */ /* 0x000fe40000004100 */
[-C--:B------:R-:W-:Y:S01]  /*c230*/  FMUL.FTZ R86, R57, R84.reuse ;  /* 0x0000005439567220 */ /* 0x080fe20000410000 */
[----:B------:R-:W-:Y:S02]  /*c240*/  HADD2.F32 R58, -RZ, R54.H1_H1 ;  /* 0x30000036ff3a7230 */ /* 0x000fe40000004100 */
[----:B------:R-:W-:Y:S01]  /*c250*/  FMUL.FTZ R84, R53, R84 ;  /* 0x0000005435547220 */ /* 0x000fe20000410000 */
[----:B------:R-:W-:-:S02]  /*c260*/  HADD2.F32 R52, -RZ, R52.H1_H1 ;  /* 0x30000034ff347230 */ /* 0x000fc40000004100 */
[----:B------:R-:W-:Y:S01]  /*c270*/  FFMA.FTZ R55, R55, R59, -R158 ;  /* 0x0000003b37377223 */ /* 0x000fe2000001089e */
[----:B------:R-:W-:Y:S02]  /*c280*/  HADD2.F32 R54, -RZ, R47.H1_H1 ;  /* 0x3000002fff367230 */ /* 0x000fe40000004100 */
[-C--:B------:R-:W-:Y:S01]  /*c290*/  FMUL.FTZ R47, R51, R58.reuse ;  /* 0x0000003a332f7220 */ /* 0x080fe20000410000 */
[----:B------:R-:W-:Y:S02]  /*c2a0*/  HADD2.F32 R39, -RZ, R39.H1_H1 ;  /* 0x30000027ff277230 */ /* 0x000fe40000004100 */
[----:B------:R-:W-:Y:S01]  /*c2b0*/  FMUL.FTZ R58, R52, R58 ;  /* 0x0000003a343a7220 */ /* 0x000fe20000410000 */
[----:B------:R-:W-:Y:S01]  /*c2c0*/  F2FP.SATFINITE.E4M3.F32.PACK_AB_MERGE_C R37, R50, R37, RZ ;  /* 0x000000253225723e */ /* 0x000fe200048070ff */
[-C--:B------:R-:W-:Y:S01]  /*c2d0*/  FFMA.FTZ R86, R53, R54.reuse, -R86 ;  /* 0x0000003635567223 */ /* 0x080fe20000010856 */
[----:B------:R-:W-:Y:S01]  /*c2e0*/  FFMA.FTZ R57, R57, R54, R84 ;  /* 0x0000003639397223 */ /* 0x000fe20000010054 */
[-C--:B------:R-:W-:Y:S01]  /*c2f0*/  FFMA.FTZ R52, R52, R39.reuse, -R47 ;  /* 0x0000002734347223 */ /* 0x080fe2000001082f */
[----:B------:R-:W-:Y:S01]  /*c300*/  FFMA.FTZ R58, R51, R39, R58 ;  /* 0x00000027333a7223 */ /* 0x000fe2000001003a */
[----:B------:R-:W-:-:S02]  /*c310*/  F2FP.SATFINITE.E4M3.F32.PACK_AB_MERGE_C R46, R49, R46, RZ ;  /* 0x0000002e312e723e */ /* 0x000fc400048070ff */
[----:B------:R-:W-:Y:S02]  /*c320*/  F2FP.SATFINITE.E4M3.F32.PACK_AB_MERGE_C R55, R86, R55, RZ ;  /* 0x000000375637723e */ /* 0x000fe400048070ff */
[----:B------:R-:W-:Y:S02]  /*c330*/  F2FP.SATFINITE.E4M3.F32.PACK_AB_MERGE_C R56, R57, R56, RZ ;  /* 0x000000383938723e */ /* 0x000fe400048070ff */
[----:B------:R-:W-:Y:S02]  /*c340*/  F2FP.SATFINITE.E4M3.F32.PACK_AB_MERGE_C R13, R13, R42, R37 ;  /* 0x0000002a0d0d723e */ /* 0x000fe40004807025 */
[----:B------:R-:W-:Y:S02]  /*c350*/  F2FP.SATFINITE.E4M3.F32.PACK_AB_MERGE_C R15, R52, R15, R55 ;  /* 0x0000000f340f723e */ /* 0x000fe40004807037 */
[----:B------:R-:W-:Y:S02]  /*c360*/  F2FP.SATFINITE.E4M3.F32.PACK_AB_MERGE_C R37, R44, R43, R46 ;  /* 0x0000002b2c25723e */ /* 0x000fe4000480702e */
[----:B------:R-:W-:-:S07]  /*c370*/  F2FP.SATFINITE.E4M3.F32.PACK_AB_MERGE_C R39, R58, R45, R56 ;  /* 0x0000002d3a27723e */ /* 0x000fce0004807038 */
.L_x_518:
[----:B------:R-:W-:Y:S05]  /*c380*/  BSYNC B2 ;  /* 0x0000000000027941 */ /* 0x000fea0003800000 */
.L_x_517:
[----:B------:R-:W-:Y:S01]  /*c390*/  ISETP.GE.AND P2, PT, R48, R137, PT ;  /* 0x000000893000720c */ /* 0x000fe20003f46270 */
[----:B0-----:R0:W-:-:S12]  /*c3a0*/  ST.E.128 desc[UR50][R40.64], R12 ;  /* 0x0000000c28007985 */ /* 0x0011d8000c101d32 */
[----:B------:R-:W-:-:S04]  /*c3b0*/  @!P2 IADD3 R42, P5, R11, R48, RZ ;  /* 0x000000300b2aa210 */ /* 0x000fc80007fbe0ff */
[----:B------:R-:W-:-:S05]  /*c3c0*/  @!P2 LEA.HI.X.SX32 R43, R48, R155, 0x1, P5 ;  /* 0x0000009b302ba211 */ /* 0x000fca00028f0eff */
[----:B---3--:R0:W-:Y:S04]  /*c3d0*/  @!P2 ST.E.128 desc[UR50][R42.64], R36 ;  /* 0x000000242a00a985 */ /* 0x0081e8000c101d32 */
.L_x_508:
[----:B------:R-:W-:Y:S05]  /*c3e0*/  BSYNC B1 ;  /* 0x0000000000017941 */ /* 0x000fea0003800000 */
.L_x_507:
[----:B------:R-:W-:-:S03]  /*c3f0*/  UMOV UR4, 0xffffffff ;  /* 0xffffffff00047882 */ /* 0x000fc60000000000 */
[----:B------:R-:W-:Y:S05]  /*c400*/  BRA.DIV UR4, `(.L_x_519) ;  /* 0x000001e204107947 */ /* 0x000fea000b800000 */
[----:B------:R0:W0:Y:S04]  /*c410*/  SHFL.IDX PT, R44, R119, 0x1, 0x1e1f ;  /* 0x003e1f00772c7f89 */ /* 0x00002800000e0000 */
[----:B-1----:R-:W1:Y:S02]  /*c420*/  SHFL.IDX PT, R120, R120, 0x1, 0x1e1f ;  /* 0x003e1f0078787f89 */ /* 0x002e6400000e0000 */
.L_x_788:
[----:B------:R-:W-:Y:S05]  /*c430*/  @P4 BRA `(.L_x_476) ;  /* 0x0000003400344947 */ /* 0x000fea0003800000 */
[----:B------:R-:W-:Y:S01]  /*c440*/  ISETP.NE.AND P2, PT, R28, RZ, PT ;  /* 0x000000ff1c00720c */ /* 0x000fe20003f45270 */
[----:B------:R-:W-:-:S12]  /*c450*/  BSSY B1, `(.L_x_520) ;  /* 0x00000f2000017945 */ /* 0x000fd80003800000 */
[----:B------:R-:W-:Y:S05]  /*c460*/  @!P2 BRA `(.L_x_521) ;  /* 0x0000000c00c0a947 */ /* 0x000fea0003800000 */
[----:B----4-:R-:W-:Y:S01]  /*c470*/  SEL R11, R121, R146, !P0 ;  /* 0x00000092790b7207 */ /* 0x010fe20004000000 */
[----:B------:R-:W-:Y:S01]  /*c480*/  BSSY B2, `(.L_x_522) ;  /* 0x00000ec000027945 */ /* 0x000fe20003800000 */
[----:B01----:R-:W-:Y:S02]  /*c490*/  IADD3 R40, P2, R21, R120, RZ ;  /* 0x0000007815287210 */ /* 0x003fe40007f5e0ff */
[----:B------:R-:W-:-:S03]  /*c4a0*/  SHF.R.S32.HI R12, RZ, 0x1f, R11 ;  /* 0x0000001fff0c7819 */ /* 0x000fc6000001140b */
[----:B------:R-:W-:Y:S01]  /*c4b0*/  IMAD.X R41, R44, 0x1, R113, P2 ;  /* 0x000000012c297824 */ /* 0x000fe200010e0671 */
[----:B------:R-:W-:-:S04]  /*c4c0*/  LEA.HI R12, R12, R11, RZ, 0x5 ;  /* 0x0000000b0c0c7211 */ /* 0x000fc800078f28ff */
[----:B------:R-:W-:-:S04]  /*c4d0*/  LEA.HI.SX32 R12, R12, R117, 0x1b ;  /* 0x000000750c0c7211 */ /* 0x000fc800078fdaff */
[----:B------:R-:W-:Y:S01]  /*c4e0*/  SHF.R.S32.HI R13, RZ, 0x1f, R12 ;  /* 0x0000001fff0d7819 */ /* 0x000fe2000001140c */
[----:B------:R-:W-:-:S03]  /*c4f0*/  IMAD.SHL.U32 R11, R12, 0x10, RZ ;  /* 0x000000100c0b7824 */ /* 0x000fc600078e00ff */
[----:B------:R-:W-:Y:S02]  /*c500*/  LEA.HI R13, R13, R12, RZ, 0x2 ;  /* 0x0000000c0d0d7211 */ /* 0x000fe400078f10ff */
[----:B------:R-:W-:Y:S02]  /*c510*/  ISETP.GE.AND P2, PT, R11, R137, PT ;  /* 0x000000890b00720c */ /* 0x000fe40003f46270 */
[----:B------:R-:W-:-:S05]  /*c520*/  SHF.R.S32.HI R12, RZ, 0x2, R13 ;  /* 0x00000002ff0c7819 */ /* 0x000fca000001140d */
[----:B------:R-:W-:-:S06]  /*c530*/  IMAD R12, R12, 0x2800, R213 ;  /* 0x000028000c0c7824 */ /* 0x000fcc00078e02d5 */
[----:B------:R-:W-:-:S04]  /*c540*/  @!P2 IADD3 R42, P4, R11, R120, RZ ;  /* 0x000000780b2aa210 */ /* 0x000fc80007f9e0ff */
[----:B------:R-:W-:Y:S02]  /*c550*/  @!P2 LEA.HI.X.SX32 R43, R11, R44, 0x1, P4 ;  /* 0x0000002c0b2ba211 */ /* 0x000fe400020f0eff */
[----:B------:R-:W-:Y:S02]  /*c560*/  LOP3.LUT R11, R212, 0x30, R11, 0xf8, !PT ;  /* 0x00000030d40b7812 */ /* 0x000fe400078ef80b */
[----:B------:R-:W-:Y:S02]  /*c570*/  ISETP.GE.AND P4, PT, R16, R118, PT ;  /* 0x000000761000720c */ /* 0x000fe40003f86270 */
[----:B------:R-:W-:-:S05]  /*c580*/  LOP3.LUT R11, R11, R4, RZ, 0x3c, !PT ;  /* 0x000000040b0b7212 */ /* 0x000fca00078e3cff */
[----:B------:R-:W-:Y:S02]  /*c590*/  IMAD.IADD R12, R12, 0x1, R11 ;  /* 0x000000010c0c7824 */ /* 0x000fe400078e020b */
[C---:B------:R-:W-:Y:S02]  /*c5a0*/  IMAD R11, R19.reuse, 0x7800, R133 ;  /* 0x00007800130b7824 */ /* 0x040fe400078e0285 */
[----:B------:R-:W-:-:S03]  /*c5b0*/  IMAD R13, R19, 0x7800, R12 ;  /* 0x00007800130d7824 */ /* 0x000fc600078e020c */
[C---:B------:R-:W-:Y:S01]  /*c5c0*/  IADD3 R11, R18.reuse, R11, RZ ;  /* 0x0000000b120b7210 */ /* 0x040fe20007ffe0ff */
[----:B------:R-:W-:-:S04]  /*c5d0*/  IMAD.IADD R36, R18, 0x1, R13 ;  /* 0x0000000112247824 */ /* 0x000fc800078e020d */
[----:B------:R0:W1:Y:S04]  /*c5e0*/  LDS.128 R12, [R11+0x1a400] ;  /* 0x01a400000b0c7984 */ /* 0x0000680000000c00 */
[----:B------:R-:W4:Y:S01]  /*c5f0*/  LDS.128 R36, [R36+0x1a400] ;  /* 0x01a4000024247984 */ /* 0x000f220000000c00 */
[----:B------:R-:W-:Y:S05]  /*c600*/  @P4 BRA `(.L_x_523) ;  /* 0x0000000c004c4947 */ /* 0x000fea0003800000 */
[--C-:B------:R-:W-:Y:S01]  /*c610*/  SHF.R.U32.HI R45, RZ, 0x8, R73.reuse ;  /* 0x00000008ff2d7819 */ /* 0x100fe20000011649 */
[----:B-1----:R-:W-:Y:S01]  /*c620*/  IMAD.MOV.U32 R48, RZ, RZ, R12 ;  /* 0x000000ffff307224 */ /* 0x002fe200078e000c */
[----:B------:R-:W-:Y:S01]  /*c630*/  SHF.R.U32.HI R56, RZ, 0x10, R73 ;  /* 0x00000010ff387819 */ /* 0x000fe20000011649 */
[----:B----4-:R-:W-:Y:S01]  /*c640*/  IMAD.MOV.U32 R49, RZ, RZ, R36 ;  /* 0x000000ffff317224 */ /* 0x010fe200078e0024 */
[----:B------:R-:W-:Y:S01]  /*c650*/  SHF.R.U32.HI R51, RZ, 0x8, R75 ;  /* 0x00000008ff337819 */ /* 0x000fe2000001164b */
[----:B------:R-:W-:Y:S01]  /*c660*/  IMAD.MOV.U32 R47, RZ, RZ, R38 ;  /* 0x000000ffff2f7224 */ /* 0x000fe200078e0026 */
[----:B0-----:R-:W-:Y:S02]  /*c670*/  LOP3.LUT R11, R73, 0xff0000ff, RZ, 0xc0, !PT ;  /* 0xff0000ff490b7812 */ /* 0x001fe400078ec0ff */
[----:B------:R-:W-:Y:S01]  /*c680*/  SHF.L.U32 R12, R45, 0x8, RZ ;  /* 0x000000082d0c7819 */ /* 0x000fe200000006ff */
[----:B------:R-:W-:Y:S01]  /*c690*/  IMAD.MOV.U32 R45, RZ, RZ, R14 ;  /* 0x000000ffff2d7224 */ /* 0x000fe200078e000e */
[----:B------:R-:W-:Y:S01]  /*c6a0*/  SHF.R.U32.HI R53, RZ, 0x8, R61 ;  /* 0x00000008ff357819 */ /* 0x000fe2000001163d */
[----:B------:R-:W-:Y:S01]  /*c6b0*/  IMAD.U32 R14, R56, 0x10000, RZ ;  /* 0x00010000380e7824 */ /* 0x000fe200078e00ff */
[----:B------:R-:W-:Y:S01]  /*c6c0*/  SHF.R.U32.HI R54, RZ, 0x10, R75 ;  /* 0x00000010ff367819 */ /* 0x000fe2000001164b */
[----:B------:R-:W-:Y:S01]  /*c6d0*/  IMAD.SHL.U32 R51, R51, 0x100, RZ ;  /* 0x0000010033337824 */ /* 0x000fe200078e00ff */
[----:B------:R-:W-:-:S02]  /*c6e0*/  SHF.R.U32.HI R55, RZ, 0x8, R63 ;  /* 0x00000008ff377819 */ /* 0x000fc4000001163f */
[----:B------:R-:W-:Y:S02]  /*c6f0*/  LOP3.LUT R11, R11, 0xff00, R12, 0xf8, !PT ;  /* 0x0000ff000b0b7812 */ /* 0x000fe400078ef80c */
[----:B------:R-:W-:Y:S01]  /*c700*/  LOP3.LUT R46, R75, 0xff0000ff, RZ, 0xc0, !PT ;  /* 0xff0000ff4b2e7812 */ /* 0x000fe200078ec0ff */
[----:B------:R-:W-:Y:S01]  /*c710*/  IMAD.SHL.U32 R55, R55, 0x100, RZ ;  /* 0x0000010037377824 */ /* 0x000fe200078e00ff */
[----:B------:R-:W-:Y:S02]  /*c720*/  LOP3.LUT R50, R61, 0xff0000ff, RZ, 0xc0, !PT ;  /* 0xff0000ff3d327812 */ /* 0x000fe400078ec0ff */
[----:B------:R-:W-:Y:S02]  /*c730*/  SHF.L.U32 R53, R53, 0x8, RZ ;  /* 0x0000000835357819 */ /* 0x000fe400000006ff */
[----:B------:R-:W-:Y:S01]  /*c740*/  LOP3.LUT R14, R11, 0xff0000, R14, 0xf8, !PT ;  /* 0x00ff00000b0e7812 */ /* 0x000fe200078ef80e */
[----:B------:R-:W-:Y:S01]  /*c750*/  IMAD.U32 R11, R54, 0x10000, RZ ;  /* 0x00010000360b7824 */ /* 0x000fe200078e00ff */
[----:B------:R-:W-:-:S02]  /*c760*/  LOP3.LUT R46, R46, 0xff00, R51, 0xf8, !PT ;  /* 0x0000ff002e2e7812 */ /* 0x000fc400078ef833 */
[----:B------:R-:W-:Y:S02]  /*c770*/  LOP3.LUT R52, R63, 0xff0000ff, RZ, 0xc0, !PT ;  /* 0xff0000ff3f347812 */ /* 0x000fe400078ec0ff */
[----:B------:R-:W-:Y:S02]  /*c780*/  LOP3.LUT R36, R50, 0xff00, R53, 0xf8, !PT ;  /* 0x0000ff0032247812 */ /* 0x000fe400078ef835 */
[----:B------:R-:W-:Y:S02]  /*c790*/  F2FP.F16.E4M3.UNPACK_B R54, R147.H1 ;  /* 0x00000093ff36723e */ /* 0x000fe400030006ff */
[----:B------:R-:W-:Y:S02]  /*c7a0*/  F2FP.F16.E4M3.UNPACK_B R51, R49.H1 ;  /* 0x00000031ff33723e */ /* 0x000fe400030006ff */
[----:B------:R-:W-:Y:S02]  /*c7b0*/  F2FP.F16.E4M3.UNPACK_B R50, R48.H1 ;  /* 0x00000030ff32723e */ /* 0x000fe400030006ff */
[----:B------:R-:W-:Y:S01]  /*c7c0*/  LOP3.LUT R12, R52, 0xff00, R55, 0xf8, !PT ;  /* 0x0000ff00340c7812 */ /* 0x000fe200078ef837 */
[----:B------:R-:W-:Y:S01]  /*c7d0*/  HADD2.F32 R55, -RZ, R54.H0_H0 ;  /* 0x20000036ff377230 */ /* 0x000fe20000004100 */
[----:B------:R-:W-:Y:S01]  /*c7e0*/  LOP3.LUT R11, R46, 0xff0000, R11, 0xf8, !PT ;  /* 0x00ff00002e0b7812 */ /* 0x000fe200078ef80b */
[----:B------:R-:W-:Y:S01]  /*c7f0*/  HADD2.F32 R46, -RZ, R51.H0_H0 ;  /* 0x20000033ff2e7230 */ /* 0x000fe20000004100 */
[----:B------:R-:W-:Y:S01]  /*c800*/  F2FP.F16.E4M3.UNPACK_B R52, R149.H1 ;  /* 0x00000095ff34723e */ /* 0x000fe200030006ff */
[----:B------:R-:W-:Y:S01]  /*c810*/  HADD2.F32 R38, -RZ, R50.H0_H0 ;  /* 0x20000032ff267230 */ /* 0x000fe20000004100 */
[----:B------:R-:W-:Y:S01]  /*c820*/  SHF.R.U32.HI R57, RZ, 0x10, R61 ;  /* 0x00000010ff397819 */ /* 0x000fe2000001163d */
[----:B------:R-:W-:Y:S01]  /*c830*/  HADD2.F32 R54, -RZ, R54.H1_H1 ;  /* 0x30000036ff367230 */ /* 0x000fe20000004100 */
[----:B------:R-:W-:Y:S01]  /*c840*/  SHF.R.U32.HI R59, RZ, 0x10, R63 ;  /* 0x00000010ff3b7819 */ /* 0x000fe2000001163f */
[----:B------:R-:W-:-:S02]  /*c850*/  HADD2.F32 R53, -RZ, R52.H0_H0 ;  /* 0x20000034ff357230 */ /* 0x000fc40000004100 */
[-C--:B------:R-:W-:Y:S01]  /*c860*/  FMUL.FTZ R61, R46, R55.reuse ;  /* 0x000000372e3d7220 */ /* 0x080fe20000410000 */
[C---:B------:R-:W-:Y:S01]  /*c870*/  FMUL.FTZ R55, R38.reuse, R55 ;  /* 0x0000003726377220 */ /* 0x040fe20000410000 */
[----:B------:R-:W-:Y:S01]  /*c880*/  HADD2.F32 R50, -RZ, R50.H1_H1 ;  /* 0x30000032ff327230 */ /* 0x000fe20000004100 */
[----:B------:R-:W-:Y:S01]  /*c890*/  F2FP.F16.E4M3.UNPACK_B R147, R147 ;  /* 0x00000093ff93723e */ /* 0x000fe200020006ff */
[----:B------:R-:W-:Y:S02]  /*c8a0*/  IMAD.U32 R59, R59, 0x10000, RZ ;  /* 0x000100003b3b7824 */ /* 0x000fe400078e00ff */
[-C--:B------:R-:W-:Y:S01]  /*c8b0*/  FFMA.FTZ R38, R38, R53.reuse, -R61 ;  /* 0x0000003526267223 */ /* 0x080fe2000001083d */
[----:B------:R-:W-:Y:S01]  /*c8c0*/  FFMA.FTZ R46, R46, R53, R55 ;  /* 0x000000352e2e7223 */ /* 0x000fe20000010037 */
[----:B------:R-:W-:Y:S01]  /*c8d0*/  HADD2.F32 R51, -RZ, R51.H1_H1 ;  /* 0x30000033ff337230 */ /* 0x000fe20000004100 */
[----:B------:R-:W-:Y:S01]  /*c8e0*/  F2FP.F16.E4M3.UNPACK_B R53, R49 ;  /* 0x00000031ff35723e */ /* 0x000fe200020006ff */
[----:B------:R-:W-:Y:S01]  /*c8f0*/  HADD2.F32 R55, -RZ, R52.H1_H1 ;  /* 0x30000034ff377230 */ /* 0x000fe20000004100 */
[----:B------:R-:W-:Y:S01]  /*c900*/  F2FP.F16.E4M3.UNPACK_B R52, R48 ;  /* 0x00000030ff34723e */ /* 0x000fe200020006ff */
[-C--:B------:R-:W-:Y:S01]  /*c910*/  FMUL.FTZ R56, R50, R54.reuse ;  /* 0x0000003632387220 */ /* 0x080fe20000410000 */
[----:B------:R-:W-:Y:S01]  /*c920*/  LOP3.LUT R12, R12, 0xff0000, R59, 0xf8, !PT ;  /* 0x00ff00000c0c7812 */ /* 0x000fe200078ef83b */
[----:B------:R-:W-:Y:S01]  /*c930*/  FMUL.FTZ R49, R51, R54 ;  /* 0x0000003633317220 */ /* 0x000fe20000410000 */
[----:B------:R-:W-:Y:S01]  /*c940*/  SHF.L.U32 R57, R57, 0x10, RZ ;  /* 0x0000001039397819 */ /* 0x000fe200000006ff */
[----:B------:R-:W-:Y:S01]  /*c950*/  HADD2.F32 R59, -RZ, R147.H0_H0 ;  /* 0x20000093ff3b7230 */ /* 0x000fe20000004100 */
[----:B------:R-:W-:Y:S01]  /*c960*/  F2FP.F16.E4M3.UNPACK_B R149, R149 ;  /* 0x00000095ff95723e */ /* 0x000fe200020006ff */
[----:B------:R-:W-:Y:S01]  /*c970*/  HADD2.F32 R54, -RZ, R53.H0_H0 ;  /* 0x20000035ff367230 */ /* 0x000fe20000004100 */
[----:B------:R-:W-:Y:S01]  /*c980*/  LOP3.LUT R36, R36, 0xff0000, R57, 0xf8, !PT ;  /* 0x00ff000024247812 */ /* 0x000fe200078ef839 */
[----:B------:R-:W-:-:S02]  /*c990*/  HADD2.F32 R48, -RZ, R52.H0_H0 ;  /* 0x20000034ff307230 */ /* 0x000fc40000004100 */
[-C--:B------:R-:W-:Y:S01]  /*c9a0*/  FFMA.FTZ R49, R50, R55.reuse, -R49 ;  /* 0x0000003732317223 */ /* 0x080fe20000010831 */
[----:B------:R-:W-:Y:S01]  /*c9b0*/  FFMA.FTZ R51, R51, R55, R56 ;  /* 0x0000003733337223 */ /* 0x000fe20000010038 */
[----:B------:R-:W-:Y:S02]  /*c9c0*/  HADD2.F32 R57, -RZ, R149.H0_H0 ;  /* 0x20000095ff397230 */ /* 0x000fe40000004100 */
[-C--:B------:R-:W-:Y:S01]  /*c9d0*/  FMUL.FTZ R61, R54, R59.reuse ;  /* 0x0000003b363d7220 */ /* 0x080fe20000410000 */
[----:B------:R-:W-:Y:S02]  /*c9e0*/  HADD2.F32 R147, -RZ, R147.H1_H1 ;  /* 0x30000093ff937230 */ /* 0x000fe40000004100 */
[----:B------:R-:W-:Y:S01]  /*c9f0*/  FMUL.FTZ R59, R48, R59 ;  /* 0x0000003b303b7220 */ /* 0x000fe20000410000 */
[----:B------:R-:W-:Y:S01]  /*ca00*/  HADD2.F32 R55, -RZ, R53.H1_H1 ;  /* 0x30000035ff377230 */ /* 0x000fe20000004100 */
[----:B------:R-:W-:Y:S01]  /*ca10*/  F2FP.F16.E4M3.UNPACK_B R56, R47.H1 ;  /* 0x0000002fff38723e */ /* 0x000fe200030006ff */
[----:B------:R-:W-:-:S02]  /*ca20*/  HADD2.F32 R52, -RZ, R52.H1_H1 ;  /* 0x30000034ff347230 */ /* 0x000fc40000004100 */
[----:B------:R-:W-:Y:S01]  /*ca30*/  FFMA.FTZ R50, R54, R57, R59 ;  /* 0x0000003936327223 */ /* 0x000fe2000001003b */
[----:B------:R-:W-:Y:S02]  /*ca40*/  HADD2.F32 R149, -RZ, R149.H1_H1 ;  /* 0x30000095ff957230 */ /* 0x000fe40000004100 */
[-C--:B------:R-:W-:Y:S01]  /*ca50*/  FMUL.FTZ R53, R55, R147.reuse ;  /* 0x0000009337357220 */ /* 0x080fe20000410000 */
[----:B------:R-:W-:Y:S01]  /*ca60*/  F2FP.F16.E4M3.UNPACK_B R54, R148.H1 ;  /* 0x00000094ff36723e */ /* 0x000fe200030006ff */
[----:B------:R-:W-:Y:S01]  /*ca70*/  FMUL.FTZ R58, R52, R147 ;  /* 0x00000093343a7220 */ /* 0x000fe20000410000 */
[----:B------:R-:W-:Y:S01]  /*ca80*/  FFMA.FTZ R48, R48, R57, -R61 ;  /* 0x0000003930307223 */ /* 0x000fe2000001083d */
[----:B------:R-:W-:Y:S01]  /*ca90*/  FFMA.FTZ R53, R52, R149, -R53 ;  /* 0x0000009534357223 */ /* 0x000fe20000010835 */
[----:B------:R-:W-:Y:S01]  /*caa0*/  F2FP.F16.E4M3.UNPACK_B R59, R150.H1 ;  /* 0x00000096ff3b723e */ /* 0x000fe200030006ff */
[----:B------:R-:W-:Y:S01]  /*cab0*/  HADD2.F32 R61, -RZ, R54.H0_H0 ;  /* 0x20000036ff3d7230 */ /* 0x000fe20000004100 */
[----:B------:R-:W-:Y:S01]  /*cac0*/  F2FP.F16.E4M3.UNPACK_B R52, R45.H1 ;  /* 0x0000002dff34723e */ /* 0x000fe200030006ff */
[----:B------:R-:W-:-:S02]  /*cad0*/  HADD2.F32 R57, -RZ, R56.H0_H0 ;  /* 0x20000038ff397230 */ /* 0x000fc40000004100 */
[----:B------:R-:W-:Y:S01]  /*cae0*/  FFMA.FTZ R55, R55, R149, R58 ;  /* 0x0000009537377223 */ /* 0x000fe2000001003a */
[----:B------:R-:W-:Y:S01]  /*caf0*/  HADD2.F32 R63, -RZ, R54.H1_H1 ;  /* 0x30000036ff3f7230 */ /* 0x000fe20000004100 */
[----:B------:R-:W-:Y:S01]  /*cb00*/  F2FP.F16.E4M3.UNPACK_B R148, R148 ;  /* 0x00000094ff94723e */ /* 0x000fe200020006ff */
[----:B------:R-:W-:Y:S02]  /*cb10*/  HADD2.F32 R54, -RZ, R52.H0_H0 ;  /* 0x20000034ff367230 */ /* 0x000fe40000004100 */
[----:B------:R-:W-:Y:S01]  /*cb20*/  FMUL.FTZ R73, R57, R61 ;  /* 0x0000003d39497220 */ /* 0x000fe20000410000 */
[----:B------:R-:W-:Y:S01]  /*cb30*/  HADD2.F32 R60, -RZ, R59.H0_H0 ;  /* 0x2000003bff3c7230 */ /* 0x000fe20000004100 */
[----:B------:R-:W-:Y:S01]  /*cb40*/  F2FP.F16.E4M3.UNPACK_B R45, R45 ;  /* 0x0000002dff2d723e */ /* 0x000fe200020006ff */
[----:B------:R-:W-:Y:S02]  /*cb50*/  HADD2.F32 R58, -RZ, R56.H1_H1 ;  /* 0x30000038ff3a7230 */ /* 0x000fe40000004100 */
[----:B------:R-:W-:Y:S01]  /*cb60*/  FMUL.FTZ R62, R54, R61 ;  /* 0x0000003d363e7220 */ /* 0x000fe20000410000 */
[----:B------:R-:W-:-:S02]  /*cb70*/  HADD2.F32 R56, -RZ, R52.H1_H1 ;  /* 0x30000034ff387230 */ /* 0x000fc40000004100 */
[----:B------:R-:W-:Y:S01]  /*cb80*/  FFMA.FTZ R52, R54, R60, -R73 ;  /* 0x0000003c36347223 */ /* 0x000fe20000010849 */
[----:B------:R-:W-:Y:S02]  /*cb90*/  HADD2.F32 R59, -RZ, R59.H1_H1 ;  /* 0x3000003bff3b7230 */ /* 0x000fe40000004100 */
[----:B------:R-:W-:Y:S01]  /*cba0*/  FMUL.FTZ R61, R58, R63 ;  /* 0x0000003f3a3d7220 */ /* 0x000fe20000410000 */
[----:B------:R-:W-:Y:S01]  /*cbb0*/  F2FP.F16.E4M3.UNPACK_B R54, R47 ;  /* 0x0000002fff36723e */ /* 0x000fe200020006ff */
[C---:B------:R-:W-:Y:S01]  /*cbc0*/  FMUL.FTZ R73, R56.reuse, R63 ;  /* 0x0000003f38497220 */ /* 0x040fe20000410000 */
[----:B------:R-:W-:Y:S01]  /*cbd0*/  F2FP.F16.E4M3.UNPACK_B R150, R150 ;  /* 0x00000096ff96723e */ /* 0x000fe200020006ff */
[-C--:B------:R-:W-:Y:S01]  /*cbe0*/  FFMA.FTZ R63, R56, R59.reuse, -R61 ;  /* 0x0000003b383f7223 */ /* 0x080fe2000001083d */
[----:B------:R-:W-:Y:S02]  /*cbf0*/  HADD2.F32 R47, -RZ, R45.H0_H0 ;  /* 0x2000002dff2f7230 */ /* 0x000fe40000004100 */
[----:B------:R-:W-:Y:S01]  /*cc00*/  FFMA.FTZ R73, R58, R59, R73 ;  /* 0x0000003b3a497223 */ /* 0x000fe20000010049 */
[----:B------:R-:W-:-:S02]  /*cc10*/  HADD2.F32 R58, -RZ, R148.H0_H0 ;  /* 0x20000094ff3a7230 */ /* 0x000fc40000004100 */
[----:B------:R-:W-:Y:S01]  /*cc20*/  FFMA.FTZ R62, R57, R60, R62 ;  /* 0x0000003c393e7223 */ /* 0x000fe2000001003e */
[----:B------:R-:W-:Y:S01]  /*cc30*/  HADD2.F32 R56, -RZ, R54.H0_H0 ;  /* 0x20000036ff387230 */ /* 0x000fe20000004100 */
[----:B------:R-:W-:Y:S01]  /*cc40*/  F2FP.SATFINITE.E4M3.F32.PACK_AB_MERGE_C R46, R51, R46, RZ ;  /* 0x0000002e332e723e */ /* 0x000fe200048070ff */
[----:B------:R-:W-:Y:S02]  /*cc50*/  HADD2.F32 R148, -RZ, R148.H1_H1 ;  /* 0x30000094ff947230 */ /* 0x000fe40000004100 */
[-C--:B------:R-:W-:Y:S01]  /*cc60*/  FMUL.FTZ R59, R47, R58.reuse ;  /* 0x0000003a2f3b7220 */ /* 0x080fe20000410000 */
[----:B------:R-:W-:Y:S02]  /*cc70*/  HADD2.F32 R54, -RZ, R54.H1_H1 ;  /* 0x30000036ff367230 */ /* 0x000fe40000004100 */
[----:B------:R-:W-:Y:S01]  /*cc80*/  FMUL.FTZ R60, R56, R58 ;  /* 0x0000003a383c7220 */ /* 0x000fe20000410000 */
[----:B------:R-:W-:Y:S01]  /*cc90*/  HADD2.F32 R45, -RZ, R45.H1_H1 ;  /* 0x3000002dff2d7230 */ /* 0x000fe20000004100 */
[----:B------:R-:W-:Y:S01]  /*cca0*/  F2FP.SATFINITE.E4M3.F32.PACK_AB_MERGE_C R38, R49, R38, RZ ;  /* 0x000000263126723e */ /* 0x000fe200048070ff */
[----:B------:R-:W-:-:S02]  /*ccb0*/  HADD2.F32 R57, -RZ, R150.H0_H0 ;  /* 0x20000096ff397230 */ /* 0x000fc40000004100 */
[CC--:B------:R-:W-:Y:S01]  /*ccc0*/  FMUL.FTZ R58, R54.reuse, R148.reuse ;  /* 0x00000094363a7220 */ /* 0x0c0fe20000410000 */
[----:B------:R-:W-:Y:S02]  /*ccd0*/  HADD2.F32 R150, -RZ, R150.H1_H1 ;  /* 0x30000096ff967230 */ /* 0x000fe40000004100 */
[----:B------:R-:W-:Y:S01]  /*cce0*/  FMUL.FTZ R61, R45, R148 ;  /* 0x000000942d3d7220 */ /* 0x000fe20000410000 */
[----:B------:R-:W-:Y:S01]  /*ccf0*/  F2FP.F16.E4M3.UNPACK_B R51, R37 ;  /* 0x00000025ff33723e */ /* 0x000fe200020006ff */
[----:B------:R-:W-:Y:S01]  /*cd00*/  FFMA.FTZ R60, R47, R57, -R60 ;  /* 0x000000392f3c7223 */ /* 0x000fe2000001083c */
[----:B------:R-:W-:Y:S01]  /*cd10*/  F2FP.F16.E4M3.UNPACK_B R49, R13 ;  /* 0x0000000dff31723e */ /* 0x000fe200020006ff */
[-C--:B------:R-:W-:Y:S01]  /*cd20*/  FFMA.FTZ R45, R45, R150.reuse, -R58 ;  /* 0x000000962d2d7223 */ /* 0x080fe2000001083a */
[----:B------:R-:W-:Y:S01]  /*cd30*/  FFMA.FTZ R150, R54, R150, R61 ;  /* 0x0000009636967223 */ /* 0x000fe2000001003d */
[----:B------:R-:W-:Y:S01]  /*cd40*/  F2FP.F16.E4M3.UNPACK_B R54, R36 ;  /* 0x00000024ff36723e */ /* 0x000fe200020006ff */
[----:B------:R-:W-:Y:S01]  /*cd50*/  FFMA.FTZ R59, R56, R57, R59 ;  /* 0x00000039383b7223 */ /* 0x000fe2000001003b */
[----:B------:R-:W-:-:S02]  /*cd60*/  F2FP.SATFINITE.E4M3.F32.PACK_AB_MERGE_C R63, R63, R52, RZ ;  /* 0x000000343f3f723e */ /* 0x000fc400048070ff */
[----:B------:R-:W-:Y:S01]  /*cd70*/  F2FP.SATFINITE.E4M3.F32.PACK_AB_MERGE_C R46, R55, R50, R46 ;  /* 0x00000032372e723e */ /* 0x000fe2000480702e */
[----:B------:R-:W-:Y:S01]  /*cd80*/  HADD2.F32 R50, -RZ, R51.H0_H0 ;  /* 0x20000033ff327230 */ /* 0x000fe20000004100 */
[----:B------:R-:W-:Y:S01]  /*cd90*/  F2FP.SATFINITE.E4M3.F32.PACK_AB_MERGE_C R62, R73, R62, RZ ;  /* 0x0000003e493e723e */ /* 0x000fe200048070ff */
[--C-:B------:R-:W-:Y:S01]  /*cda0*/  HADD2.F32 R57, -RZ, R54.reuse.H0_H0 ;  /* 0x20000036ff397230 */ /* 0x100fe20000004100 */
[----:B------:R-:W-:Y:S01]  /*cdb0*/  F2FP.SATFINITE.E4M3.F32.PACK_AB_MERGE_C R47, R53, R48, R38 ;  /* 0x00000030352f723e */ /* 0x000fe20004807026 */
[----:B------:R-:W-:Y:S01]  /*cdc0*/  HADD2.F32 R48, -RZ, R49.H0_H0 ;  /* 0x20000031ff307230 */ /* 0x000fe20000004100 */
[----:B------:R-:W-:Y:S01]  /*cdd0*/  F2FP.F16.E4M3.UNPACK_B R52, R14 ;  /* 0x0000000eff34723e */ /* 0x000fe200020006ff */
[----:B------:R-:W-:Y:S01]  /*cde0*/  HADD2.F32 R53, -RZ, R51.H1_H1 ;  /* 0x30000033ff357230 */ /* 0x000fe20000004100 */
[----:B------:R-:W-:Y:S01]  /*cdf0*/  F2FP.SATFINITE.E4M3.F32.PACK_AB_MERGE_C R38, R150, R59, R62 ;  /* 0x0000003b9626723e */ /* 0x000fe2000480703e */
[----:B------:R-:W-:Y:S01]  /*ce00*/  FMUL.FTZ R59, R50, R57 ;  /* 0x00000039323b7220 */ /* 0x000fe20000410000 */
[----:B------:R-:W-:-:S02]  /*ce10*/  HADD2.F32 R56, -RZ, R54.H1_H1 ;  /* 0x30000036ff387230 */ /* 0x000fc40000004100 */
[C---:B------:R-:W-:Y:S01]  /*ce20*/  FMUL.FTZ R57, R48.reuse, R57 ;  /* 0x0000003930397220 */ /* 0x040fe20000410000 */
[--C-:B------:R-:W-:Y:S01]  /*ce30*/  HADD2.F32 R55, -RZ, R52.reuse.H0_H0 ;  /* 0x20000034ff377230 */ /* 0x100fe20000004100 */
[----:B------:R-:W-:Y:S01]  /*ce40*/  F2FP.F16.E4M3.UNPACK_B R14, R14.H1 ;  /* 0x0000000eff0e723e */ /* 0x000fe200030006ff */
[----:B------:R-:W-:Y:S02]  /*ce50*/  HADD2.F32 R51, -RZ, R49.H1_H1 ;  /* 0x30000031ff337230 */ /* 0x000fe40000004100 */
[-C--:B------:R-:W-:Y:S01]  /*ce60*/  FMUL.FTZ R58, R53, R56.reuse ;  /* 0x00000038353a7220 */ /* 0x080fe20000410000 */
[----:B------:R-:W-:Y:S02]  /*ce70*/  HADD2.F32 R54, -RZ, R52.H1_H1 ;  /* 0x30000034ff367230 */ /* 0x000fe40000004100 */
[-C--:B------:R-:W-:Y:S01]  /*ce80*/  FFMA.FTZ R48, R48, R55.reuse, -R59 ;  /* 0x0000003730307223 */ /* 0x080fe2000001083b */
[----:B------:R-:W-:Y:S01]  /*ce90*/  FFMA.FTZ R49, R50, R55, R57 ;  /* 0x0000003732317223 */ /* 0x000fe20000010039 */
[----:B------:R-:W-:Y:S01]  /*cea0*/  FMUL.FTZ R56, R51, R56 ;  /* 0x0000003833387220 */ /* 0x000fe20000410000 */
[----:B------:R-:W-:-:S02]  /*ceb0*/  F2FP.F16.E4M3.UNPACK_B R52, R37.H1 ;  /* 0x00000025ff34723e */ /* 0x000fc400030006ff */
[----:B------:R-:W-:Y:S01]  /*cec0*/  F2FP.F16.E4M3.UNPACK_B R55, R36.H1 ;  /* 0x00000024ff37723e */ /* 0x000fe200030006ff */
[-C--:B------:R-:W-:Y:S01]  /*ced0*/  FFMA.FTZ R36, R53, R54.reuse, R56 ;  /* 0x0000003635247223 */ /* 0x080fe20000010038 */
[----:B------:R-:W-:Y:S01]  /*cee0*/  F2FP.F16.E4M3.UNPACK_B R50, R13.H1 ;  /* 0x0000000dff32723e */ /* 0x000fe200030006ff */
[----:B------:R-:W-:Y:S01]  /*cef0*/  FFMA.FTZ R13, R51, R54, -R58 ;  /* 0x00000036330d7223 */ /* 0x000fe2000001083a */
[----:B------:R-:W-:Y:S01]  /*cf00*/  HADD2.F32 R51, -RZ, R52.H0_H0 ;  /* 0x20000034ff337230 */ /* 0x000fe20000004100 */
[-C--:B------:R-:W-:Y:S01]  /*cf10*/  F2FP.F16.E4M3.UNPACK_B R59, R12.reuse ;  /* 0x0000000cff3b723e */ /* 0x080fe200020006ff */
[----:B------:R-:W-:Y:S01]  /*cf20*/  HADD2.F32 R54, -RZ, R55.H0_H0 ;  /* 0x20000037ff367230 */ /* 0x000fe20000004100 */
[----:B------:R-:W-:Y:S01]  /*cf30*/  F2FP.F16.E4M3.UNPACK_B R61, R12.H1 ;  /* 0x0000000cff3d723e */ /* 0x000fe200030006ff */
[----:B------:R-:W-:Y:S01]  /*cf40*/  HADD2.F32 R37, -RZ, R50.H0_H0 ;  /* 0x20000032ff257230 */ /* 0x000fe20000004100 */
[----:B------:R-:W-:Y:S01]  /*cf50*/  F2FP.F16.E4M3.UNPACK_B R12, R11 ;  /* 0x0000000bff0c723e */ /* 0x000fe200020006ff */
[----:B------:R-:W-:-:S02]  /*cf60*/  HADD2.F32 R53, -RZ, R52.H1_H1 ;  /* 0x30000034ff357230 */ /* 0x000fc40000004100 */
[-C--:B------:R-:W-:Y:S01]  /*cf70*/  FMUL.FTZ R58, R51, R54.reuse ;  /* 0x00000036333a7220 */ /* 0x080fe20000410000 */
[----:B------:R-:W-:Y:S02]  /*cf80*/  HADD2.F32 R56, -RZ, R55.H1_H1 ;  /* 0x30000037ff387230 */ /* 0x000fe40000004100 */
[----:B------:R-:W-:Y:S01]  /*cf90*/  FMUL.FTZ R54, R37, R54 ;  /* 0x0000003625367220 */ /* 0x000fe20000410000 */
[----:B------:R-:W-:Y:S01]  /*cfa0*/  HADD2.F32 R50, -RZ, R50.H1_H1 ;  /* 0x30000032ff327230 */ /* 0x000fe20000004100 */
[----:B------:R-:W-:Y:S01]  /*cfb0*/  F2FP.SATFINITE.E4M3.F32.PACK_AB_MERGE_C R45, R45, R60, R63 ;  /* 0x0000003c2d2d723e */ /* 0x000fe2000480703f */
[--C-:B------:R-:W-:Y:S02]  /*cfc0*/  HADD2.F32 R52, -RZ, R14.reuse.H0_H0 ;  /* 0x2000000eff347230 */ /* 0x100fe40000004100 */
[-C--:B------:R-:W-:Y:S01]  /*cfd0*/  FMUL.FTZ R57, R53, R56.reuse ;  /* 0x0000003835397220 */ /* 0x080fe20000410000 */
[----:B------:R-:W-:Y:S02]  /*cfe0*/  HADD2.F32 R55, -RZ, R14.H1_H1 ;  /* 0x3000000eff377230 */ /* 0x000fe40000004100 */
[----:B------:R-:W-:Y:S01]  /*cff0*/  FMUL.FTZ R56, R50, R56 ;  /* 0x0000003832387220 */ /* 0x000fe20000410000 */
[----:B------:R-:W-:-:S02]  /*d000*/  HADD2.F32 R62, -RZ, R59.H0_H0 ;  /* 0x2000003bff3e7230 */ /* 0x000fc40000004100 */
[-C--:B------:R-:W-:Y:S01]  /*d010*/  FFMA.FTZ R14, R37, R52.reuse, -R58 ;  /* 0x00000034250e7223 */ /* 0x080fe2000001083a */
[----:B------:R-:W-:Y:S01]  /*d020*/  FFMA.FTZ R37, R51, R52, R54 ;  /* 0x0000003433257223 */ /* 0x000fe20000010036 */
[----:B------:R-:W-:Y:S01]  /*d030*/  FFMA.FTZ R51, R50, R55, -R57 ;  /* 0x0000003732337223 */ /* 0x000fe20000010839 */
[----:B------:R-:W-:Y:S01]  /*d040*/  F2FP.F16.E4M3.UNPACK_B R52, R15 ;  /* 0x0000000fff34723e */ /* 0x000fe200020006ff */
[----:B------:R-:W-:Y:S01]  /*d050*/  FFMA.FTZ R50, R53, R55, R56 ;  /* 0x0000003735327223 */ /* 0x000fe20000010038 */
[-C--:B------:R-:W-:Y:S01]  /*d060*/  F2FP.F16.E4M3.UNPACK_B R54, R39.reuse ;  /* 0x00000027ff36723e */ /* 0x080fe200020006ff */
[----:B------:R-:W-:Y:S01]  /*d070*/  HADD2.F32 R72, -RZ, R61.H0_H0 ;  /* 0x2000003dff487230 */ /* 0x000fe20000004100 */
[----:B------:R-:W-:Y:S01]  /*d080*/  F2FP.F16.E4M3.UNPACK_B R55, R39.H1 ;  /* 0x00000027ff37723e */ /* 0x000fe200030006ff */
[----:B------:R-:W-:Y:S01]  /*d090*/  HADD2.F32 R39, -RZ, R52.H0_H0 ;  /* 0x20000034ff277230 */ /* 0x000fe20000004100 */
[----:B------:R-:W-:Y:S01]  /*d0a0*/  F2FP.F16.E4M3.UNPACK_B R15, R15.H1 ;  /* 0x0000000fff0f723e */ /* 0x000fe200030006ff */
[----:B------:R-:W-:Y:S01]  /*d0b0*/  HADD2.F32 R56, -RZ, R54.H0_H0 ;  /* 0x20000036ff387230 */ /* 0x000fe20000004100 */
[----:B------:R-:W-:Y:S01]  /*d0c0*/  F2FP.F16.E4M3.UNPACK_B R57, R11.H1 ;  /* 0x0000000bff39723e */ /* 0x000fe200030006ff */
[----:B------:R-:W-:-:S02]  /*d0d0*/  HADD2.F32 R11, -RZ, R55.H0_H0 ;  /* 0x20000037ff0b7230 */ /* 0x000fc40000004100 */
[-C--:B------:R-:W-:Y:S01]  /*d0e0*/  FMUL.FTZ R63, R39, R62.reuse ;  /* 0x0000003e273f7220 */ /* 0x080fe20000410000 */
[----:B------:R-:W-:Y:S02]  /*d0f0*/  HADD2.F32 R53, -RZ, R15.H0_H0 ;  /* 0x2000000fff357230 */ /* 0x000fe40000004100 */
[----:B------:R-:W-:Y:S01]  /*d100*/  FMUL.FTZ R74, R56, R62 ;  /* 0x0000003e384a7220 */ /* 0x000fe20000410000 */
[----:B------:R-:W-:Y:S02]  /*d110*/  HADD2.F32 R58, -RZ, R12.H0_H0 ;  /* 0x2000000cff3a7230 */ /* 0x000fe40000004100 */
[-C--:B------:R-:W-:Y:S01]  /*d120*/  FMUL.FTZ R62, R11, R72.reuse ;  /* 0x000000480b3e7220 */ /* 0x080fe20000410000 */
[----:B------:R-:W-:Y:S02]  /*d130*/  HADD2.F32 R60, -RZ, R57.H0_H0 ;  /* 0x20000039ff3c7230 */ /* 0x000fe40000004100 */
[----:B------:R-:W-:Y:S01]  /*d140*/  FMUL.FTZ R72, R53, R72 ;  /* 0x0000004835487220 */ /* 0x000fe20000410000 */
[----:B------:R-:W-:-:S02]  /*d150*/  HADD2.F32 R55, -RZ, R55.H1_H1 ;  /* 0x30000037ff377230 */ /* 0x000fc40000004100 */
[----:B------:R-:W-:Y:S01]  /*d160*/  FFMA.FTZ R63, R56, R58, R63 ;  /* 0x0000003a383f7223 */ /* 0x000fe2000001003f */
[----:B------:R-:W-:Y:S02]  /*d170*/  HADD2.F32 R56, -RZ, R61.H1_H1 ;  /* 0x3000003dff387230 */ /* 0x000fe40000004100 */
[----:B------:R-:W-:Y:S01]  /*d180*/  FFMA.FTZ R72, R11, R60, R72 ;  /* 0x0000003c0b487223 */ /* 0x000fe20000010048 */
[----:B------:R-:W-:Y:S02]  /*d190*/  HADD2.F32 R15, -RZ, R15.H1_H1 ;  /* 0x3000000fff0f7230 */ /* 0x000fe40000004100 */
[----:B------:R-:W-:Y:S01]  /*d1a0*/  FFMA.FTZ R74, R39, R58, -R74 ;  /* 0x0000003a274a7223 */ /* 0x000fe2000001084a */
[----:B------:R-:W-:Y:S02]  /*d1b0*/  HADD2.F32 R11, -RZ, R12.H1_H1 ;  /* 0x3000000cff0b7230 */ /* 0x000fe40000004100 */
[----:B------:R-:W-:Y:S01]  /*d1c0*/  FMUL.FTZ R58, R55, R56 ;  /* 0x00000038373a7220 */ /* 0x000fe20000410000 */
[----:B------:R-:W-:-:S02]  /*d1d0*/  HADD2.F32 R54, -RZ, R54.H1_H1 ;  /* 0x30000036ff367230 */ /* 0x000fc40000004100 */
[----:B------:R-:W-:Y:S01]  /*d1e0*/  FMUL.FTZ R56, R15, R56 ;  /* 0x000000380f387220 */ /* 0x000fe20000410000 */
[----:B------:R-:W-:Y:S02]  /*d1f0*/  HADD2.F32 R59, -RZ, R59.H1_H1 ;  /* 0x3000003bff3b7230 */ /* 0x000fe40000004100 */
[----:B------:R-:W-:Y:S01]  /*d200*/  FFMA.FTZ R62, R53, R60, -R62 ;  /* 0x0000003c353e7223 */ /* 0x000fe2000001083e */
[----:B------:R-:W-:Y:S01]  /*d210*/  HADD2.F32 R12, -RZ, R57.H1_H1 ;  /* 0x30000039ff0c7230 */ /* 0x000fe20000004100 */
[----:B------:R-:W-:Y:S01]  /*d220*/  F2FP.SATFINITE.E4M3.F32.PACK_AB_MERGE_C R14, R51, R14, RZ ;  /* 0x0000000e330e723e */ /* 0x000fe200048070ff */
[----:B------:R-:W-:Y:S02]  /*d230*/  HADD2.F32 R52, -RZ, R52.H1_H1 ;  /* 0x30000034ff347230 */ /* 0x000fe40000004100 */
[----:B------:R-:W-:Y:S01]  /*d240*/  FMUL.FTZ R39, R54, R59 ;  /* 0x0000003b36277220 */ /* 0x000fe20000410000 */
[----:B------:R-:W-:Y:S01]  /*d250*/  F2FP.SATFINITE.E4M3.F32.PACK_AB_MERGE_C R37, R50, R37, RZ ;  /* 0x000000253225723e */ /* 0x000fe200048070ff */
[-C--:B------:R-:W-:Y:S01]  /*d260*/  FFMA.FTZ R15, R15, R12.reuse, -R58 ;  /* 0x0000000c0f0f7223 */ /* 0x080fe2000001083a */
[----:B------:R-:W-:Y:S01]  /*d270*/  FFMA.FTZ R55, R55, R12, R56 ;  /* 0x0000000c37377223 */ /* 0x000fe20000010038 */
[C---:B------:R-:W-:Y:S01]  /*d280*/  FMUL.FTZ R59, R52.reuse, R59 ;  /* 0x0000003b343b7220 */ /* 0x040fe20000410000 */
[----:B------:R-:W-:Y:S01]  /*d290*/  FFMA.FTZ R39, R52, R11, -R39 ;  /* 0x0000000b34277223 */ /* 0x000fe20000010827 */
[----:B------:R-:W-:Y:S01]  /*d2a0*/  F2FP.SATFINITE.E4M3.F32.PACK_AB_MERGE_C R13, R13, R48, R14 ;  /* 0x000000300d0d723e */ /* 0x000fe2000480700e */
[----:B------:R-:W-:-:S02]  /*d2b0*/  IMAD.MOV.U32 R12, RZ, RZ, R47 ;  /* 0x000000ffff0c7224 */ /* 0x000fc400078e002f */
[----:B------:R-:W-:Y:S01]  /*d2c0*/  FFMA.FTZ R54, R54, R11, R59 ;  /* 0x0000000b36367223 */ /* 0x000fe2000001003b */
[----:B------:R-:W-:Y:S02]  /*d2d0*/  F2FP.SATFINITE.E4M3.F32.PACK_AB_MERGE_C R15, R15, R62, RZ ;  /* 0x0000003e0f0f723e */ /* 0x000fe400048070ff */
[----:B------:R-:W-:Y:S02]  /*d2e0*/  F2FP.SATFINITE.E4M3.F32.PACK_AB_MERGE_C R55, R55, R72, RZ ;  /* 0x000000483737723e */ /* 0x000fe400048070ff */
[----:B------:R-:W-:Y:S02]  /*d2f0*/  F2FP.SATFINITE.E4M3.F32.PACK_AB_MERGE_C R15, R39, R74, R15 ;  /* 0x0000004a270f723e */ /* 0x000fe4000480700f */
[----:B------:R-:W-:Y:S01]  /*d300*/  F2FP.SATFINITE.E4M3.F32.PACK_AB_MERGE_C R37, R36, R49, R37 ;  /* 0x000000312425723e */ /* 0x000fe20004807025 */
[----:B------:R-:W-:Y:S01]  /*d310*/  IMAD.MOV.U32 R36, RZ, RZ, R46 ;  /* 0x000000ffff247224 */ /* 0x000fe200078e002e */
[----:B------:R-:W-:Y:S02]  /*d320*/  F2FP.SATFINITE.E4M3.F32.PACK_AB_MERGE_C R39, R54, R63, R55 ;  /* 0x0000003f3627723e */ /* 0x000fe40004807037 */
[----:B------:R-:W-:-:S07]  /*d330*/  MOV R14, R45 ;  /* 0x0000002d000e7202 */ /* 0x000fce0000000f00 */
.L_x_523:
[----:B------:R-:W-:Y:S05]  /*d340*/  BSYNC B2 ;  /* 0x0000000000027941 */ /* 0x000fea0003800000 */
.L_x_522:
[----:B-1----:R1:W-:Y:S04]  /*d350*/  ST.E.128 desc[UR50][R40.64], R12 ;  /* 0x0000000c28007985 */ /* 0x0023e8000c101d32 */
[----:B----4-:R1:W-:Y:S02]  /*d360*/  @!P2 ST.E.128 desc[UR50][R42.64], R36 ;  /* 0x000000242a00a985 */ /* 0x0103e4000c101d32 */
.L_x_521:
[----:B------:R-:W-:Y:S05]  /*d370*/  BSYNC B1 ;  /* 0x0000000000017941 */ /* 0x000fea0003800000 */
.L_x_520:
[----:B------:R-:W-:Y:S01]  /*d380*/  ISETP.NE.AND P2, PT, R29, RZ, PT ;  /* 0x000000ff1d00720c */ /* 0x000fe20003f45270 */
[----:B------:R-:W-:-:S12]  /*d390*/  BSSY B1, `(.L_x_524) ;  /* 0x00000f1000017945 */ /* 0x000fd80003800000 */
[----:B------:R-:W-:Y:S05]  /*d3a0*/  @!P2 BRA `(.L_x_525) ;  /* 0x0000000c00bca947 */ /* 0x000fea0003800000 */
[----:B0---4-:R-:W-:Y:S01]  /*d3b0*/  SEL R11, R121, R146, !P3 ;  /* 0x00000092790b7207 */ /* 0x011fe20005800000 */
[----:B------:R-:W-:Y:S01]  /*d3c0*/  BSSY B2, `(.L_x_526) ;  /* 0x00000eb000027945 */ /* 0x000fe20003800000 */
[----:B-1----:R-:W-:Y:S02]  /*d3d0*/  IADD3 R40, P2, R26, R120, RZ ;  /* 0x000000781a287210 */ /* 0x002fe40007f5e0ff */
        /* <DEDUP_REMOVED lines=8> */
[----:B------:R-:W-:Y:S02]  /*d460*/  SHF.R.S32.HI R12, RZ, 0x2, R12 ;  /* 0x00000002ff0c7819 */ /* 0x000fe4000001140c */
[----:B------:R-:W-:-:S03]  /*d470*/  LOP3.LUT R11, R212, 0x30, R13, 0xf8, !PT ;  /* 0x00000030d40b7812 */ /* 0x000fc600078ef80d */
[----:B------:R-:W-:Y:S01]  /*d480*/  IMAD R12, R12, 0x2800, R213 ;  /* 0x000028000c0c7824 */ /* 0x000fe200078e02d5 */
[----:B------:R-:W-:-:S05]  /*d490*/  LOP3.LUT R11, R11, R4, RZ, 0x3c, !PT ;  /* 0x000000040b0b7212 */ /* 0x000fca00078e3cff */
[----:B------:R-:W-:Y:S01]  /*d4a0*/  @!P2 IADD3 R42, P4, R13, R120, RZ ;  /* 0x000000780d2aa210 */ /* 0x000fe20007f9e0ff */
[----:B------:R-:W-:Y:S02]  /*d4b0*/  IMAD.IADD R12, R12, 0x1, R11 ;  /* 0x000000010c0c7824 */ /* 0x000fe400078e020b */
[----:B------:R-:W-:Y:S01]  /*d4c0*/  IMAD R11, R19, 0x7800, R131 ;  /* 0x00007800130b7824 */ /* 0x000fe200078e0283 */
[----:B------:R-:W-:Y:S01]  /*d4d0*/  @!P2 LEA.HI.X.SX32 R43, R13, R44, 0x1, P4 ;  /* 0x0000002c0d2ba211 */ /* 0x000fe200020f0eff */
[----:B------:R-:W-:Y:S01]  /*d4e0*/  IMAD R13, R19, 0x7800, R12 ;  /* 0x00007800130d7824 */ /* 0x000fe200078e020c */
[----:B------:R-:W-:Y:S02]  /*d4f0*/  ISETP.GE.AND P4, PT, R0, R118, PT ;  /* 0x000000760000720c */ /* 0x000fe40003f86270 */
[C---:B------:R-:W-:Y:S01]  /*d500*/  IADD3 R11, R18.reuse, R11, RZ ;  /* 0x0000000b120b7210 */ /* 0x040fe20007ffe0ff */
[----:B------:R-:W-:-:S04]  /*d510*/  IMAD.IADD R36, R18, 0x1, R13 ;  /* 0x0000000112247824 */ /* 0x000fc800078e020d */
[----:B------:R0:W1:Y:S04]  /*d520*/  LDS.128 R12, [R11+0x1a400] ;  /* 0x01a400000b0c7984 */ /* 0x0000680000000c00 */
[----:B------:R-:W4:Y:S02]  /*d530*/  LDS.128 R36, [R36+0x1a400] ;  /* 0x01a4000024247984 */ /* 0x000f240000000c00 */
[----:B------:R-:W-:Y:S05]  /*d540*/  @P4 BRA `(.L_x_527) ;  /* 0x0000000c00484947 */ /* 0x000fea0003800000 */
[--C-:B0-----:R-:W-:Y:S01]  /*d550*/  SHF.R.U32.HI R11, RZ, 0x8, R77.reuse ;  /* 0x00000008ff0b7819 */ /* 0x101fe2000001164d */
[----:B-1----:R-:W-:Y:S01]  /*d560*/  IMAD.MOV.U32 R45, RZ, RZ, R14 ;  /* 0x000000ffff2d7224 */ /* 0x002fe200078e000e */
[----:B------:R-:W-:Y:S01]  /*d570*/  SHF.R.U32.HI R55, RZ, 0x10, R77 ;  /* 0x00000010ff377819 */ /* 0x000fe2000001164d */
[----:B----4-:R-:W-:Y:S01]  /*d580*/  IMAD.MOV.U32 R50, RZ, RZ, R36 ;  /* 0x000000ffff327224 */ /* 0x010fe200078e0024 */
[----:B------:R-:W-:Y:S01]  /*d590*/  SHF.R.U32.HI R53, RZ, 0x8, R65 ;  /* 0x00000008ff357819 */ /* 0x000fe20000011641 */
[----:B------:R-:W-:Y:S01]  /*d5a0*/  IMAD.MOV.U32 R48, RZ, RZ, R12 ;  /* 0x000000ffff307224 */ /* 0x000fe200078e000c */
[----:B------:R-:W-:Y:S01]  /*d5b0*/  LOP3.LUT R46, R77, 0xff0000ff, RZ, 0xc0, !PT ;  /* 0xff0000ff4d2e7812 */ /* 0x000fe200078ec0ff */
[----:B------:R-:W-:Y:S01]  /*d5c0*/  IMAD.U32 R14, R55, 0x10000, RZ ;  /* 0x00010000370e7824 */ /* 0x000fe200078e00ff */
[----:B------:R-:W-:Y:S01]  /*d5d0*/  SHF.R.U32.HI R54, RZ, 0x8, R79 ;  /* 0x00000008ff367819 */ /* 0x000fe2000001164f */
[----:B------:R-:W-:Y:S01]  /*d5e0*/  IMAD.SHL.U32 R36, R53, 0x100, RZ ;  /* 0x0000010035247824 */ /* 0x000fe200078e00ff */
[----:B------:R-:W-:-:S02]  /*d5f0*/  SHF.L.U32 R11, R11, 0x8, RZ ;  /* 0x000000080b0b7819 */ /* 0x000fc400000006ff */
[----:B------:R-:W-:Y:S01]  /*d600*/  SHF.R.U32.HI R52, RZ, 0x8, R67 ;  /* 0x00000008ff347819 */ /* 0x000fe20000011643 */
[----:B------:R-:W-:Y:S01]  /*d610*/  IMAD.SHL.U32 R12, R54, 0x100, RZ ;  /* 0x00000100360c7824 */ /* 0x000fe200078e00ff */
[----:B------:R-:W-:Y:S02]  /*d620*/  SHF.R.U32.HI R59, RZ, 0x10, R79 ;  /* 0x00000010ff3b7819 */ /* 0x000fe4000001164f */
[----:B------:R-:W-:Y:S02]  /*d630*/  LOP3.LUT R11, R46, 0xff00, R11, 0xf8, !PT ;  /* 0x0000ff002e0b7812 */ /* 0x000fe400078ef80b */
[----:B------:R-:W-:Y:S02]  /*d640*/  LOP3.LUT R49, R65, 0xff0000ff, RZ, 0xc0, !PT ;  /* 0xff0000ff41317812 */ /* 0x000fe400078ec0ff */
[----:B------:R-:W-:Y:S02]  /*d650*/  LOP3.LUT R51, R67, 0xff0000ff, RZ, 0xc0, !PT ;  /* 0xff0000ff43337812 */ /* 0x000fe400078ec0ff */
[----:B------:R-:W-:-:S02]  /*d660*/  SHF.L.U32 R46, R52, 0x8, RZ ;  /* 0x00000008342e7819 */ /* 0x000fc400000006ff */
[----:B------:R-:W-:Y:S02]  /*d670*/  LOP3.LUT R47, R79, 0xff0000ff, RZ, 0xc0, !PT ;  /* 0xff0000ff4f2f7812 */ /* 0x000fe400078ec0ff */
[----:B------:R-:W-:Y:S01]  /*d680*/  LOP3.LUT R14, R11, 0xff0000, R14, 0xf8, !PT ;  /* 0x00ff00000b0e7812 */ /* 0x000fe200078ef80e */
[----:B------:R-:W-:Y:S01]  /*d690*/  IMAD.U32 R11, R59, 0x10000, RZ ;  /* 0x000100003b0b7824 */ /* 0x000fe200078e00ff */
[----:B------:R-:W-:Y:S02]  /*d6a0*/  LOP3.LUT R55, R49, 0xff00, R36, 0xf8, !PT ;  /* 0x0000ff0031377812 */ /* 0x000fe400078ef824 */
[----:B------:R-:W-:Y:S02]  /*d6b0*/  LOP3.LUT R57, R51, 0xff00, R46, 0xf8, !PT ;  /* 0x0000ff0033397812 */ /* 0x000fe400078ef82e */
[----:B------:R-:W-:Y:S02]  /*d6c0*/  LOP3.LUT R12, R47, 0xff00, R12, 0xf8, !PT ;  /* 0x0000ff002f0c7812 */ /* 0x000fe400078ef80c */
[----:B------:R-:W-:-:S02]  /*d6d0*/  F2FP.F16.E4M3.UNPACK_B R54, R142.H1 ;  /* 0x0000008eff36723e */ /* 0x000fc400030006ff */
[----:B------:R-:W-:Y:S02]  /*d6e0*/  F2FP.F16.E4M3.UNPACK_B R51, R50.H1 ;  /* 0x00000032ff33723e */ /* 0x000fe400030006ff */
[----:B------:R-:W-:Y:S02]  /*d6f0*/  F2FP.F16.E4M3.UNPACK_B R49, R48.H1 ;  /* 0x00000030ff31723e */ /* 0x000fe400030006ff */
[----:B------:R-:W-:Y:S01]  /*d700*/  SHF.R.U32.HI R58, RZ, 0x10, R65 ;  /* 0x00000010ff3a7819 */ /* 0x000fe20000011641 */
[----:B------:R-:W-:Y:S01]  /*d710*/  HADD2.F32 R47, -RZ, R51.H0_H0 ;  /* 0x20000033ff2f7230 */ /* 0x000fe20000004100 */
[----:B------:R-:W-:Y:S01]  /*d720*/  LOP3.LUT R11, R12, 0xff0000, R11, 0xf8, !PT ;  /* 0x00ff00000c0b7812 */ /* 0x000fe200078ef80b */
[----:B------:R-:W-:Y:S01]  /*d730*/  HADD2.F32 R12, -RZ, R54.H0_H0 ;  /* 0x20000036ff0c7230 */ /* 0x000fe20000004100 */
[----:B------:R-:W-:Y:S01]  /*d740*/  F2FP.F16.E4M3.UNPACK_B R52, R144.H1 ;  /* 0x00000090ff34723e */ /* 0x000fe200030006ff */
[----:B------:R-:W-:Y:S01]  /*d750*/  HADD2.F32 R46, -RZ, R49.H0_H0 ;  /* 0x20000031ff2e7230 */ /* 0x000fe20000004100 */
[----:B------:R-:W-:Y:S01]  /*d760*/  SHF.R.U32.HI R56, RZ, 0x10, R67 ;  /* 0x00000010ff387819 */ /* 0x000fe20000011643 */
[----:B------:R-:W-:-:S02]  /*d770*/  IMAD.U32 R36, R58, 0x10000, RZ ;  /* 0x000100003a247824 */ /* 0x000fc400078e00ff */
[-C--:B------:R-:W-:Y:S01]  /*d780*/  FMUL.FTZ R59, R47, R12.reuse ;  /* 0x0000000c2f3b7220 */ /* 0x080fe20000410000 */
[----:B------:R-:W-:Y:S02]  /*d790*/  HADD2.F32 R53, -RZ, R52.H0_H0 ;  /* 0x20000034ff357230 */ /* 0x000fe40000004100 */
[----:B------:R-:W-:Y:S01]  /*d7a0*/  FMUL.FTZ R58, R46, R12 ;  /* 0x0000000c2e3a7220 */ /* 0x000fe20000410000 */
[----:B------:R-:W-:Y:S01]  /*d7b0*/  SHF.L.U32 R56, R56, 0x10, RZ ;  /* 0x0000001038387819 */ /* 0x000fe200000006ff */
[----:B------:R-:W-:Y:S01]  /*d7c0*/  HADD2.F32 R49, -RZ, R49.H1_H1 ;  /* 0x30000031ff317230 */ /* 0x000fe20000004100 */
[----:B------:R-:W-:Y:S01]  /*d7d0*/  LOP3.LUT R36, R55, 0xff0000, R36, 0xf8, !PT ;  /* 0x00ff000037247812 */ /* 0x000fe200078ef824 */
[-C--:B------:R-:W-:Y:S01]  /*d7e0*/  FFMA.FTZ R46, R46, R53.reuse, -R59 ;  /* 0x000000352e2e7223 */ /* 0x080fe2000001083b */
[----:B------:R-:W-:Y:S01]  /*d7f0*/  FFMA.FTZ R47, R47, R53, R58 ;  /* 0x000000352f2f7223 */ /* 0x000fe2000001003a */
[----:B------:R-:W-:Y:S01]  /*d800*/  HADD2.F32 R53, -RZ, R54.H1_H1 ;  /* 0x30000036ff357230 */ /* 0x000fe20000004100 */
[----:B------:R-:W-:Y:S01]  /*d810*/  F2FP.F16.E4M3.UNPACK_B R142, R142 ;  /* 0x0000008eff8e723e */ /* 0x000fe200020006ff */
[----:B------:R-:W-:Y:S01]  /*d820*/  HADD2.F32 R54, -RZ, R51.H1_H1 ;  /* 0x30000033ff367230 */ /* 0x000fe20000004100 */
[----:B------:R-:W-:Y:S01]  /*d830*/  F2FP.F16.E4M3.UNPACK_B R51, R50 ;  /* 0x00000032ff33723e */ /* 0x000fe200020006ff */
[----:B------:R-:W-:Y:S01]  /*d840*/  HADD2.F32 R55, -RZ, R52.H1_H1 ;  /* 0x30000034ff377230 */ /* 0x000fe20000004100 */
[----:B------:R-:W-:Y:S01]  /*d850*/  F2FP.F16.E4M3.UNPACK_B R52, R48 ;  /* 0x00000030ff34723e */ /* 0x000fe200020006ff */
[--C-:B------:R-:W-:Y:S01]  /*d860*/  HADD2.F32 R59, -RZ, R142.reuse.H1_H1 ;  /* 0x3000008eff3b7230 */ /* 0x100fe20000004100 */
[----:B------:R-:W-:Y:S01]  /*d870*/  LOP3.LUT R12, R57, 0xff0000, R56, 0xf8, !PT ;  /* 0x00ff0000390c7812 */ /* 0x000fe200078ef838 */
[-C--:B------:R-:W-:Y:S01]  /*d880*/  FMUL.FTZ R48, R54, R53.reuse ;  /* 0x0000003536307220 */ /* 0x080fe20000410000 */
[----:B------:R-:W-:Y:S01]  /*d890*/  F2FP.F16.E4M3.UNPACK_B R144, R144 ;  /* 0x00000090ff90723e */ /* 0x000fe200020006ff */
[----:B------:R-:W-:Y:S01]  /*d8a0*/  FMUL.FTZ R57, R49, R53 ;  /* 0x0000003531397220 */ /* 0x000fe20000410000 */
[----:B------:R-:W-:-:S02]  /*d8b0*/  HADD2.F32 R56, -RZ, R142.H0_H0 ;  /* 0x2000008eff387230 */ /* 0x000fc40000004100 */
[-C--:B------:R-:W-:Y:S01]  /*d8c0*/  FFMA.FTZ R49, R49, R55.reuse, -R48 ;  /* 0x0000003731317223 */ /* 0x080fe20000010830 */
[--C-:B------:R-:W-:Y:S02]  /*d8d0*/  HADD2.F32 R53, -RZ, R51.reuse.H0_H0 ;  /* 0x20000033ff357230 */ /* 0x100fe40000004100 */
[----:B------:R-:W-:Y:S01]  /*d8e0*/  FFMA.FTZ R48, R54, R55, R57 ;  /* 0x0000003736307223 */ /* 0x000fe20000010039 */
[----:B------:R-:W-:Y:S01]  /*d8f0*/  HADD2.F32 R50, -RZ, R52.H0_H0 ;  /* 0x20000034ff327230 */ /* 0x000fe20000004100 */
[----:B------:R-:W-:Y:S01]  /*d900*/  F2FP.F16.E4M3.UNPACK_B R60, R143.H1 ;  /* 0x0000008fff3c723e */ /* 0x000fe200030006ff */
        /* <DEDUP_REMOVED lines=8> */
[-C--:B------:R-:W-:Y:S01]  /*d990*/  FMUL.FTZ R53, R54, R59.reuse ;  /* 0x0000003b36357220 */ /* 0x080fe20000410000 */
[----:B------:R-:W-:Y:S01]  /*d9a0*/  F2FP.F16.E4M3.UNPACK_B R55, R38.H1 ;  /* 0x00000026ff37723e */ /* 0x000fe200030006ff */
[C---:B------:R-:W-:Y:S01]  /*d9b0*/  FMUL.FTZ R61, R52.reuse, R59 ;  /* 0x0000003b343d7220 */ /* 0x040fe20000410000 */
[----:B------:R-:W-:Y:S01]  /*d9c0*/  F2FP.F16.E4M3.UNPACK_B R58, R145.H1 ;  /* 0x00000091ff3a723e */ /* 0x000fe200030006ff */
[----:B------:R-:W-:Y:S01]  /*d9d0*/  FFMA.FTZ R53, R52, R57, -R53 ;  /* 0x0000003934357223 */ /* 0x000fe20000010835 */
[----:B------:R-:W-:Y:S01]  /*d9e0*/  F2FP.F16.E4M3.UNPACK_B R52, R45.H1 ;  /* 0x0000002dff34723e */ /* 0x000fe200030006ff */
[----:B------:R-:W-:-:S02]  /*d9f0*/  HADD2.F32 R59, -RZ, R60.H0_H0 ;  /* 0x2000003cff3b7230 */ /* 0x000fc40000004100 */
[----:B------:R-:W-:Y:S01]  /*da00*/  FFMA.FTZ R62, R54, R57, R61 ;  /* 0x00000039363e7223 */ /* 0x000fe2000001003d */
[--C-:B------:R-:W-:Y:S01]  /*da10*/  HADD2.F32 R56, -RZ, R55.reuse.H0_H0 ;  /* 0x20000037ff387230 */ /* 0x100fe20000004100 */
[----:B------:R-:W-:Y:S01]  /*da20*/  F2FP.F16.E4M3.UNPACK_B R143, R143 ;  /* 0x0000008fff8f723e */ /* 0x000fe200020006ff */
[----:B------:R-:W-:Y:S01]  /*da30*/  HADD2.F32 R60, -RZ, R60.H1_H1 ;  /* 0x3000003cff3c7230 */ /* 0x000fe20000004100 */
[----:B------:R-:W-:Y:S01]  /*da40*/  F2FP.F16.E4M3.UNPACK_B R45, R45 ;  /* 0x0000002dff2d723e */ /* 0x000fe200020006ff */
[----:B------:R-:W-:Y:S02]  /*da50*/  HADD2.F32 R55, -RZ, R55.H1_H1 ;  /* 0x30000037ff377230 */ /* 0x000fe40000004100 */
[----:B------:R-:W-:Y:S01]  /*da60*/  FMUL.FTZ R61, R56, R59 ;  /* 0x0000003b383d7220 */ /* 0x000fe20000410000 */
[----:B------:R-:W-:Y:S01]  /*da70*/  HADD2.F32 R54, -RZ, R52.H0_H0 ;  /* 0x20000034ff367230 */ /* 0x000fe20000004100 */
[----:B------:R-:W-:Y:S01]  /*da80*/  F2FP.F16.E4M3.UNPACK_B R145, R145 ;  /* 0x00000091ff91723e */ /* 0x000fe200020006ff */
[----:B------:R-:W-:-:S02]  /*da90*/  HADD2.F32 R57, -RZ, R58.H0_H0 ;  /* 0x2000003aff397230 */ /* 0x000fc40000004100 */
[----:B------:R-:W-:Y:S01]  /*daa0*/  FMUL.FTZ R63, R55, R60 ;  /* 0x0000003c373f7220 */ /* 0x000fe20000410000 */
[----:B------:R-:W-:Y:S02]  /*dab0*/  HADD2.F32 R52, -RZ, R52.H1_H1 ;  /* 0x30000034ff347230 */ /* 0x000fe40000004100 */
[C---:B------:R-:W-:Y:S01]  /*dac0*/  FMUL.FTZ R59, R54.reuse, R59 ;  /* 0x0000003b363b7220 */ /* 0x040fe20000410000 */
[----:B------:R-:W-:Y:S02]  /*dad0*/  HADD2.F32 R58, -RZ, R58.H1_H1 ;  /* 0x3000003aff3a7230 */ /* 0x000fe40000004100 */
[-C--:B------:R-:W-:Y:S01]  /*dae0*/  FFMA.FTZ R61, R54, R57.reuse, -R61 ;  /* 0x00000039363d7223 */ /* 0x080fe2000001083d */
[----:B------:R-:W-:Y:S01]  /*daf0*/  F2FP.SATFINITE.E4M3.F32.PACK_AB_MERGE_C R46, R49, R46, RZ ;  /* 0x0000002e312e723e */ /* 0x000fe200048070ff */
[----:B------:R-:W-:Y:S01]  /*db00*/  FMUL.FTZ R54, R52, R60 ;  /* 0x0000003c34367220 */ /* 0x000fe20000410000 */
[----:B------:R-:W-:Y:S01]  /*db10*/  FFMA.FTZ R60, R56, R57, R59 ;  /* 0x00000039383c7223 */ /* 0x000fe2000001003b */
[----:B------:R-:W-:Y:S01]  /*db20*/  FFMA.FTZ R64, R52, R58, -R63 ;  /* 0x0000003a34407223 */ /* 0x000fe2000001083f */
[----:B------:R-:W-:Y:S01]  /*db30*/  F2FP.F16.E4M3.UNPACK_B R52, R38 ;  /* 0x00000026ff34723e */ /* 0x000fe200020006ff */
[----:B------:R-:W-:Y:S01]  /*db40*/  FFMA.FTZ R63, R55, R58, R54 ;  /* 0x0000003a373f7223 */ /* 0x000fe20000010036 */
[--C-:B------:R-:W-:Y:S01]  /*db50*/  HADD2.F32 R57, -RZ, R143.reuse.H0_H0 ;  /* 0x2000008fff397230 */ /* 0x100fe20000004100 */
[----:B------:R-:W-:Y:S01]  /*db60*/  F2FP.SATFINITE.E4M3.F32.PACK_AB_MERGE_C R48, R48, R47, RZ ;  /* 0x0000002f3030723e */ /* 0x000fe200048070ff */
[----:B------:R-:W-:Y:S01]  /*db70*/  HADD2.F32 R143, -RZ, R143.H1_H1 ;  /* 0x3000008fff8f7230 */ /* 0x000fe20000004100 */
[----:B------:R-:W-:Y:S01]  /*db80*/  F2FP.F16.E4M3.UNPACK_B R49, R13 ;  /* 0x0000000dff31723e */ /* 0x000fe200020006ff */
[--C-:B------:R-:W-:Y:S01]  /*db90*/  HADD2.F32 R54, -RZ, R52.reuse.H0_H0 ;  /* 0x20000034ff367230 */ /* 0x100fe20000004100 */
[----:B------:R-:W-:Y:S01]  /*dba0*/  F2FP.SATFINITE.E4M3.F32.PACK_AB_MERGE_C R47, R53, R50, R46 ;  /* 0x00000032352f723e */ /* 0x000fe2000480702e */
[----:B------:R-:W-:Y:S01]  /*dbb0*/  HADD2.F32 R38, -RZ, R45.H0_H0 ;  /* 0x2000002dff267230 */ /* 0x000fe20000004100 */
[----:B------:R-:W-:Y:S01]  /*dbc0*/  F2FP.SATFINITE.E4M3.F32.PACK_AB_MERGE_C R46, R62, R51, R48 ;  /* 0x000000333e2e723e */ /* 0x000fe20004807030 */
[----:B------:R-:W-:-:S02]  /*dbd0*/  HADD2.F32 R52, -RZ, R52.H1_H1 ;  /* 0x30000034ff347230 */ /* 0x000fc40000004100 */
[-C--:B------:R-:W-:Y:S01]  /*dbe0*/  FMUL.FTZ R59, R54, R57.reuse ;  /* 0x00000039363b7220 */ /* 0x080fe20000410000 */
[----:B------:R-:W-:Y:S02]  /*dbf0*/  HADD2.F32 R45, -RZ, R45.H1_H1 ;  /* 0x3000002dff2d7230 */ /* 0x000fe40000004100 */
[----:B------:R-:W-:Y:S01]  /*dc00*/  FMUL.FTZ R57, R38, R57 ;  /* 0x0000003926397220 */ /* 0x000fe20000410000 */
[--C-:B------:R-:W-:Y:S02]  /*dc10*/  HADD2.F32 R55, -RZ, R145.reuse.H0_H0 ;  /* 0x20000091ff377230 */ /* 0x100fe40000004100 */
[-C--:B------:R-:W-:Y:S01]  /*dc20*/  FMUL.FTZ R56, R52, R143.reuse ;  /* 0x0000008f34387220 */ /* 0x080fe20000410000 */
[----:B------:R-:W-:Y:S02]  /*dc30*/  HADD2.F32 R145, -RZ, R145.H1_H1 ;  /* 0x30000091ff917230 */ /* 0x000fe40000004100 */
[----:B------:R-:W-:Y:S01]  /*dc40*/  FMUL.FTZ R143, R45, R143 ;  /* 0x0000008f2d8f7220 */ /* 0x000fe20000410000 */
[----:B------:R-:W-:-:S02]  /*dc50*/  HADD2.F32 R48, -RZ, R49.H0_H0 ;  /* 0x20000031ff307230 */ /* 0x000fc40000004100 */
[-C--:B------:R-:W-:Y:S01]  /*dc60*/  FFMA.FTZ R59, R38, R55.reuse, -R59 ;  /* 0x00000037263b7223 */ /* 0x080fe2000001083b */
[----:B------:R-:W-:Y:S01]  /*dc70*/  FFMA.FTZ R38, R54, R55, R57 ;  /* 0x0000003736267223 */ /* 0x000fe20000010039 */
[-C--:B------:R-:W-:Y:S01]  /*dc80*/  FFMA.FTZ R58, R45, R145.reuse, -R56 ;  /* 0x000000912d3a7223 */ /* 0x080fe20000010838 */
[----:B------:R-:W-:Y:S01]  /*dc90*/  FFMA.FTZ R143, R52, R145, R143 ;  /* 0x00000091348f7223 */ /* 0x000fe2000001008f */
[----:B------:R-:W-:Y:S02]  /*dca0*/  F2FP.F16.E4M3.UNPACK_B R52, R37 ;  /* 0x00000025ff34723e */ /* 0x000fe400020006ff */
[----:B------:R-:W-:Y:S02]  /*dcb0*/  F2FP.F16.E4M3.UNPACK_B R56, R36 ;  /* 0x00000024ff38723e */ /* 0x000fe400020006ff */
[----:B------:R-:W-:Y:S01]  /*dcc0*/  F2FP.SATFINITE.E4M3.F32.PACK_AB_MERGE_C R45, R64, R61, RZ ;  /* 0x0000003d402d723e */ /* 0x000fe200048070ff */
[----:B------:R-:W-:Y:S01]  /*dcd0*/  HADD2.F32 R50, -RZ, R52.H0_H0 ;  /* 0x20000034ff327230 */ /* 0x000fe20000004100 */
[----:B------:R-:W-:Y:S01]  /*dce0*/  F2FP.F16.E4M3.UNPACK_B R54, R14 ;  /* 0x0000000eff36723e */ /* 0x000fe200020006ff */
[----:B------:R-:W-:Y:S01]  /*dcf0*/  HADD2.F32 R51, -RZ, R56.H0_H0 ;  /* 0x20000038ff337230 */ /* 0x000fe20000004100 */
[----:B------:R-:W-:Y:S01]  /*dd00*/  F2FP.SATFINITE.E4M3.F32.PACK_AB_MERGE_C R45, R58, R59, R45 ;  /* 0x0000003b3a2d723e */ /* 0x000fe2000480702d */
[----:B------:R-:W-:Y:S01]  /*dd10*/  HADD2.F32 R53, -RZ, R52.H1_H1 ;  /* 0x30000034ff357230 */ /* 0x000fe20000004100 */
[----:B------:R-:W-:Y:S01]  /*dd20*/  F2FP.F16.E4M3.UNPACK_B R52, R37.H1 ;  /* 0x00000025ff34723e */ /* 0x000fe200030006ff */
[----:B------:R-:W-:-:S02]  /*dd30*/  HADD2.F32 R55, -RZ, R54.H0_H0 ;  /* 0x20000036ff377230 */ /* 0x000fc40000004100 */
[-C--:B------:R-:W-:Y:S01]  /*dd40*/  FMUL.FTZ R57, R50, R51.reuse ;  /* 0x0000003332397220 */ /* 0x080fe20000410000 */
[C---:B------:R-:W-:Y:S01]  /*dd50*/  FMUL.FTZ R59, R48.reuse, R51 ;  /* 0x00000033303b7220 */ /* 0x040fe20000410000 */
[----:B------:R-:W-:Y:S01]  /*dd60*/  HADD2.F32 R56, -RZ, R56.H1_H1 ;  /* 0x30000038ff387230 */ /* 0x000fe20000004100 */
[----:B------:R-:W-:Y:S01]  /*dd70*/  F2FP.F16.E4M3.UNPACK_B R14, R14.H1 ;  /* 0x0000000eff0e723e */ /* 0x000fe200030006ff */
[----:B------:R-:W-:Y:S02]  /*dd80*/  HADD2.F32 R51, -RZ, R49.H1_H1 ;  /* 0x30000031ff337230 */ /* 0x000fe40000004100 */
[-C--:B------:R-:W-:Y:S01]  /*dd90*/  FFMA.FTZ R48, R48, R55.reuse, -R57 ;  /* 0x0000003730307223 */ /* 0x080fe20000010839 */
[----:B------:R-:W-:Y:S01]  /*dda0*/  FFMA.FTZ R49, R50, R55, R59 ;  /* 0x0000003732317223 */ /* 0x000fe2000001003b */
[----:B------:R-:W-:Y:S02]  /*ddb0*/  HADD2.F32 R54, -RZ, R54.H1_H1 ;  /* 0x30000036ff367230 */ /* 0x000fe40000004100 */
[-C--:B------:R-:W-:Y:S01]  /*ddc0*/  FMUL.FTZ R58, R53, R56.reuse ;  /* 0x00000038353a7220 */ /* 0x080fe20000410000 */
[----:B------:R-:W-:Y:S01]  /*ddd0*/  FMUL.FTZ R56, R51, R56 ;  /* 0x0000003833387220 */ /* 0x000fe20000410000 */
[----:B------:R-:W-:-:S02]  /*dde0*/  F2FP.F16.E4M3.UNPACK_B R55, R36.H1 ;  /* 0x00000024ff37723e */ /* 0x000fc400030006ff */
[----:B------:R-:W-:Y:S01]  /*ddf0*/  F2FP.F16.E4M3.UNPACK_B R50, R13.H1 ;  /* 0x0000000dff32723e */ /* 0x000fe200030006ff */
[-C--:B------:R-:W-:Y:S01]  /*de00*/  FFMA.FTZ R13, R51, R54.reuse, -R58 ;  /* 0x00000036330d7223 */ /* 0x080fe2000001083a */
[----:B------:R-:W-:Y:S01]  /*de10*/  FFMA.FTZ R36, R53, R54, R56 ;  /* 0x0000003635247223 */ /* 0x000fe20000010038 */
[----:B------:R-:W-:Y:S01]  /*de20*/  HADD2.F32 R51, -RZ, R52.H0_H0 ;  /* 0x20000034ff337230 */ /* 0x000fe20000004100 */
[----:B------:R-:W-:Y:S01]  /*de30*/  F2FP.SATFINITE.E4M3.F32.PACK_AB_MERGE_C R60, R63, R60, RZ ;  /* 0x0000003c3f3c723e */ /* 0x000fe200048070ff */
[--C-:B------:R-:W-:Y:S02]  /*de40*/  HADD2.F32 R56, -RZ, R55.reuse.H0_H0 ;  /* 0x20000037ff387230 */ /* 0x100fe40000004100 */
[----:B------:R-:W-:Y:S01]  /*de50*/  HADD2.F32 R37, -RZ, R50.H0_H0 ;  /* 0x20000032ff257230 */ /* 0x000fe20000004100 */
[----:B------:R-:W-:Y:S01]  /*de60*/  F2FP.SATFINITE.E4M3.F32.PACK_AB_MERGE_C R38, R143, R38, R60 ;  /* 0x000000268f26723e */ /* 0x000fe2000480703c */
[----:B------:R-:W-:Y:S02]  /*de70*/  HADD2.F32 R52, -RZ, R52.H1_H1 ;  /* 0x30000034ff347230 */ /* 0x000fe40000004100 */
[----:B------:R-:W-:Y:S01]  /*de80*/  FMUL.FTZ R58, R51, R56 ;  /* 0x00000038333a7220 */ /* 0x000fe20000410000 */
[----:B------:R-:W-:-:S02]  /*de90*/  HADD2.F32 R55, -RZ, R55.H1_H1 ;  /* 0x30000037ff377230 */ /* 0x000fc40000004100 */
[----:B------:R-:W-:Y:S01]  /*dea0*/  FMUL.FTZ R56, R37, R56 ;  /* 0x0000003825387220 */ /* 0x000fe20000410000 */
[----:B------:R-:W-:Y:S02]  /*deb0*/  HADD2.F32 R50, -RZ, R50.H1_H1 ;  /* 0x30000032ff327230 */ /* 0x000fe40000004100 */
[--C-:B------:R-:W-:Y:S02]  /*dec0*/  HADD2.F32 R53, -RZ, R14.reuse.H1_H1 ;  /* 0x3000000eff357230 */ /* 0x100fe40000004100 */
[-C--:B------:R-:W-:Y:S01]  /*ded0*/  FMUL.FTZ R57, R52, R55.reuse ;  /* 0x0000003734397220 */ /* 0x080fe20000410000 */
[----:B------:R-:W-:Y:S02]  /*dee0*/  HADD2.F32 R54, -RZ, R14.H0_H0 ;  /* 0x2000000eff367230 */ /* 0x000fe40000004100 */
[C---:B------:R-:W-:Y:S01]  /*def0*/  FMUL.FTZ R55, R50.reuse, R55 ;  /* 0x0000003732377220 */ /* 0x040fe20000410000 */
[----:B------:R-:W-:Y:S01]  /*df00*/  F2FP.F16.E4M3.UNPACK_B R14, R15 ;  /* 0x0000000fff0e723e */ /* 0x000fe200020006ff */
[----:B------:R-:W-:Y:S01]  /*df10*/  FFMA.FTZ R62, R50, R53, -R57 ;  /* 0x00000035323e7223 */ /* 0x000fe20000010839 */
[----:B------:R-:W-:Y:S01]  /*df20*/  F2FP.F16.E4M3.UNPACK_B R50, R39 ;  /* 0x00000027ff32723e */ /* 0x000fe200020006ff */
[----:B------:R-:W-:Y:S01]  /*df30*/  FFMA.FTZ R64, R52, R53, R55 ;  /* 0x0000003534407223 */ /* 0x000fe20000010037 */
[----:B------:R-:W-:Y:S01]  /*df40*/  F2FP.F16.E4M3.UNPACK_B R55, R12 ;  /* 0x0000000cff37723e */ /* 0x000fe200020006ff */
[-C--:B------:R-:W-:Y:S01]  /*df50*/  FFMA.FTZ R61, R51, R54.reuse, R56 ;  /* 0x00000036333d7223 */ /* 0x080fe20000010038 */
[----:B------:R-:W-:Y:S01]  /*df60*/  F2FP.F16.E4M3.UNPACK_B R51, R39.H1 ;  /* 0x00000027ff33723e */ /* 0x000fe200030006ff */
[----:B------:R-:W-:Y:S01]  /*df70*/  FFMA.FTZ R59, R37, R54, -R58 ;  /* 0x00000036253b7223 */ /* 0x000fe2000001083a */
[----:B------:R-:W-:Y:S01]  /*df80*/  F2FP.F16.E4M3.UNPACK_B R57, R12.H1 ;  /* 0x0000000cff39723e */ /* 0x000fe200030006ff */
[----:B------:R-:W-:Y:S01]  /*df90*/  HADD2.F32 R37, -RZ, R14.H0_H0 ;  /* 0x2000000eff257230 */ /* 0x000fe20000004100 */
[----:B------:R-:W-:Y:S01]  /*dfa0*/  F2FP.F16.E4M3.UNPACK_B R15, R15.H1 ;  /* 0x0000000fff0f723e */ /* 0x000fe200030006ff */
        /* <DEDUP_REMOVED lines=8> */
[----:B------:R-:W-:Y:S01]  /*e030*/  HADD2.F32 R39, -RZ, R15.H0_H0 ;  /* 0x2000000fff277230 */ /* 0x000fe20000004100 */
[----:B------:R-:W-:Y:S01]  /*e040*/  F2FP.SATFINITE.E4M3.F32.PACK_AB_MERGE_C R61, R64, R61, RZ ;  /* 0x0000003d403d723e */ /* 0x000fe200048070ff */
        /* <DEDUP_REMOVED lines=19> */
[-C--:B------:R-:W-:Y:S01]  /*e180*/  FMUL.FTZ R37, R50, R55.reuse ;  /* 0x0000003732257220 */ /* 0x080fe20000410000 */
[-C--:B------:R-:W-:Y:S01]  /*e190*/  FFMA.FTZ R15, R15, R12.reuse, -R54 ;  /* 0x0000000c0f0f7223 */ /* 0x080fe20000010836 */
[----:B------:R-:W-:Y:S01]  /*e1a0*/  FFMA.FTZ R51, R51, R12, R52 ;  /* 0x0000000c33337223 */ /* 0x000fe20000010034 */
[C---:B------:R-:W-:Y:S01]  /*e1b0*/  FMUL.FTZ R55, R14.reuse, R55 ;  /* 0x000000370e377220 */ /* 0x040fe20000410000 */
[-C--:B------:R-:W-:Y:S01]  /*e1c0*/  FFMA.FTZ R37, R14, R11.reuse, -R37 ;  /* 0x0000000b0e257223 */ /* 0x080fe20000010825 */
[----:B------:R-:W-:Y:S01]  /*e1d0*/  F2FP.SATFINITE.E4M3.F32.PACK_AB_MERGE_C R13, R13, R48, R59 ;  /* 0x000000300d0d723e */ /* 0x000fe2000480703b */
[----:B------:R-:W-:Y:S01]  /*e1e0*/  IMAD.MOV.U32 R12, RZ, RZ, R47 ;  /* 0x000000ffff0c7224 */ /* 0x000fe200078e002f */
[----:B------:R-:W-:Y:S01]  /*e1f0*/  F2FP.SATFINITE.E4M3.F32.PACK_AB_MERGE_C R15, R15, R58, RZ ;  /* 0x0000003a0f0f723e */ /* 0x000fe200048070ff */
[----:B------:R-:W-:Y:S01]  /*e200*/  FFMA.FTZ R50, R50, R11, R55 ;  /* 0x0000000b32327223 */ /* 0x000fe20000010037 */
[----:B------:R-:W-:Y:S01]  /*e210*/  F2FP.SATFINITE.E4M3.F32.PACK_AB_MERGE_C R51, R51, R60, RZ ;  /* 0x0000003c3333723e */ /* 0x000fe200048070ff */
[----:B------:R-:W-:Y:S01]  /*e220*/  IMAD.MOV.U32 R14, RZ, RZ, R45 ;  /* 0x000000ffff0e7224 */ /* 0x000fe200078e002d */
[----:B------:R-:W-:-:S02]  /*e230*/  F2FP.SATFINITE.E4M3.F32.PACK_AB_MERGE_C R15, R37, R66, R15 ;  /* 0x00000042250f723e */ /* 0x000fc4000480700f */
[----:B------:R-:W-:Y:S01]  /*e240*/  F2FP.SATFINITE.E4M3.F32.PACK_AB_MERGE_C R37, R36, R49, R61 ;  /* 0x000000312425723e */ /* 0x000fe2000480703d */
[----:B------:R-:W-:Y:S01]  /*e250*/  IMAD.MOV.U32 R36, RZ, RZ, R46 ;  /* 0x000000ffff247224 */ /* 0x000fe200078e002e */
[----:B------:R-:W-:-:S07]  /*e260*/  F2FP.SATFINITE.E4M3.F32.PACK_AB_MERGE_C R39, R50, R63, R51 ;  /* 0x0000003f3227723e */ /* 0x000fce0004807033 */
.L_x_527:
[----:B------:R-:W-:Y:S05]  /*e270*/  BSYNC B2 ;  /* 0x0000000000027941 */ /* 0x000fea0003800000 */
.L_x_526:
[----:B-1----:R1:W-:Y:S04]  /*e280*/  ST.E.128 desc[UR50][R40.64], R12 ;  /* 0x0000000c28007985 */ /* 0x0023e8000c101d32 */
[----:B----4-:R1:W-:Y:S02]  /*e290*/  @!P2 ST.E.128 desc[UR50][R42.64], R36 ;  /* 0x000000242a00a985 */ /* 0x0103e4000c101d32 */
.L_x_525:
[----:B------:R-:W-:Y:S05]  /*e2a0*/  BSYNC B1 ;  /* 0x0000000000017941 */ /* 0x000fea0003800000 */
.L_x_524:
[----:B------:R-:W-:-:S13]  /*e2b0*/  ISETP.NE.AND P2, PT, R30, RZ, PT ;  /* 0x000000ff1e00720c */ /* 0x000fda0003f45270 */
[----:B------:R-:W-:Y:S05]  /*e2c0*/  @!P2 BRA `(.L_x_476) ;  /* 0x000000140090a947 */ /* 0x000fea0003800000 */
[----:B0---4-:R-:W4:Y:S01]  /*e2d0*/  LDL R11, [R1] ;  /* 0x00000000010b7983 */ /* 0x011f220000100800 */
[----:B-1----:R-:W-:Y:S01]  /*e2e0*/  IADD3 R40, P2, R27, R120, RZ ;  /* 0x000000781b287210 */ /* 0x002fe20007f5e0ff */
[----:B------:R-:W-:Y:S03]  /*e2f0*/  BSSY B1, `(.L_x_528) ;  /* 0x00000ea000017945 */ /* 0x000fe60003800000 */
[----:B------:R-:W-:Y:S02]  /*e300*/  IADD3.X R41, R44, R111, RZ, P2, !PT ;  /* 0x0000006f2c297210 */ /* 0x000fe400017fe4ff */
[----:B------:R-:W-:Y:S02]  /*e310*/  ISETP.GE.AND P2, PT, R3, R118, PT ;  /* 0x000000760300720c */ /* 0x000fe40003f46270 */
[----:B----4-:R-:W-:-:S04]  /*e320*/  LOP3.LUT P4, RZ, R11, 0x1, RZ, 0xc0, !PT ;  /* 0x000000010bff7812 */ /* 0x010fc8000788c0ff */
[----:B------:R-:W-:-:S04]  /*e330*/  SEL R146, R121, R146, !P4 ;  /* 0x0000009279927207 */ /* 0x000fc80006000000 */
[----:B------:R-:W-:-:S04]  /*e340*/  SHF.R.S32.HI R11, RZ, 0x1f, R146 ;  /* 0x0000001fff0b7819 */ /* 0x000fc80000011492 */
[----:B------:R-:W-:-:S04]  /*e350*/  LEA.HI R146, R11, R146, RZ, 0x5 ;  /* 0x000000920b927211 */ /* 0x000fc800078f28ff */
[----:B------:R-:W-:-:S04]  /*e360*/  LEA.HI.SX32 R146, R146, R115, 0x1b ;  /* 0x0000007392927211 */ /* 0x000fc800078fdaff */
[----:B------:R-:W-:-:S04]  /*e370*/  SHF.R.S32.HI R11, RZ, 0x1f, R146 ;  /* 0x0000001fff0b7819 */ /* 0x000fc80000011492 */
[----:B------:R-:W-:Y:S02]  /*e380*/  LEA.HI R12, R11, R146, RZ, 0x2 ;  /* 0x000000920b0c7211 */ /* 0x000fe400078f10ff */
[----:B------:R-:W-:Y:S02]  /*e390*/  SHF.L.U32 R11, R146, 0x4, RZ ;  /* 0x00000004920b7819 */ /* 0x000fe400000006ff */
[----:B------:R-:W-:Y:S02]  /*e3a0*/  SHF.R.S32.HI R12, RZ, 0x2, R12 ;  /* 0x00000002ff0c7819 */ /* 0x000fe4000001140c */
[----:B------:R-:W-:-:S03]  /*e3b0*/  LOP3.LUT R13, R212, 0x30, R11, 0xf8, !PT ;  /* 0x00000030d40d7812 */ /* 0x000fc600078ef80b */
[----:B------:R-:W-:Y:S01]  /*e3c0*/  IMAD R12, R12, 0x2800, R213 ;  /* 0x000028000c0c7824 */ /* 0x000fe200078e02d5 */
[----:B------:R-:W-:-:S05]  /*e3d0*/  LOP3.LUT R13, R13, R4, RZ, 0x3c, !PT ;  /* 0x000000040d0d7212 */ /* 0x000fca00078e3cff */
[----:B------:R-:W-:Y:S02]  /*e3e0*/  IMAD.IADD R12, R12, 0x1, R13 ;  /* 0x000000010c0c7824 */ /* 0x000fe400078e020d */
[C---:B------:R-:W-:Y:S02]  /*e3f0*/  IMAD R13, R19.reuse, 0x7800, R130 ;  /* 0x00007800130d7824 */ /* 0x040fe400078e0282 */
[----:B------:R-:W-:Y:S02]  /*e400*/  IMAD R15, R19, 0x7800, R12 ;  /* 0x00007800130f7824 */ /* 0x000fe400078e020c */
[C---:B------:R-:W-:Y:S02]  /*e410*/  IMAD.IADD R13, R18.reuse, 0x1, R13 ;  /* 0x00000001120d7824 */ /* 0x040fe400078e020d */
[----:B------:R-:W-:-:S04]  /*e420*/  IMAD.IADD R36, R18, 0x1, R15 ;  /* 0x0000000112247824 */ /* 0x000fc800078e020f */
[----:B------:R-:W0:Y:S04]  /*e430*/  LDS.128 R12, [R13+0x1a400] ;  /* 0x01a400000d0c7984 */ /* 0x000e280000000c00 */
[----:B------:R-:W1:Y:S01]  /*e440*/  LDS.128 R36, [R36+0x1a400] ;  /* 0x01a4000024247984 */ /* 0x000e620000000c00 */
[----:B------:R-:W-:Y:S05]  /*e450*/  @P2 BRA `(.L_x_529) ;  /* 0x0000000c004c2947 */ /* 0x000fea0003800000 */
[--C-:B------:R-:W-:Y:S01]  /*e460*/  SHF.R.U32.HI R43, RZ, 0x8, R81.reuse ;  /* 0x00000008ff2b7819 */ /* 0x100fe20000011651 */
[----:B0-----:R-:W-:Y:S01]  /*e470*/  IMAD.MOV.U32 R47, RZ, RZ, R12 ;  /* 0x000000ffff2f7224 */ /* 0x001fe200078e000c */
[----:B------:R-:W-:Y:S01]  /*e480*/  SHF.R.U32.HI R57, RZ, 0x10, R81 ;  /* 0x00000010ff397819 */ /* 0x000fe20000011651 */
[----:B------:R-:W-:Y:S01]  /*e490*/  IMAD.MOV.U32 R42, RZ, RZ, R13 ;  /* 0x000000ffff2a7224 */ /* 0x000fe200078e000d */
[----:B------:R-:W-:Y:S01]  /*e4a0*/  SHF.R.U32.HI R49, RZ, 0x8, R69 ;  /* 0x00000008ff317819 */ /* 0x000fe20000011645 */
[----:B-1----:R-:W-:Y:S01]  /*e4b0*/  IMAD.MOV.U32 R50, RZ, RZ, R36 ;  /* 0x000000ffff327224 */ /* 0x002fe200078e0024 */
[----:B------:R-:W-:Y:S01]  /*e4c0*/  SHF.R.U32.HI R52, RZ, 0x8, R71 ;  /* 0x00000008ff347819 */ /* 0x000fe20000011647 */
[----:B------:R-:W-:Y:S01]  /*e4d0*/  IMAD.U32 R13, R57, 0x10000, RZ ;  /* 0x00010000390d7824 */ /* 0x000fe200078e00ff */
[----:B------:R-:W-:Y:S01]  /*e4e0*/  LOP3.LUT R45, R81, 0xff0000ff, RZ, 0xc0, !PT ;  /* 0xff0000ff512d7812 */ /* 0x000fe200078ec0ff */
[----:B------:R-:W-:Y:S01]  /*e4f0*/  IMAD.SHL.U32 R49, R49, 0x100, RZ ;  /* 0x0000010031317824 */ /* 0x000fe200078e00ff */
[----:B------:R-:W-:-:S02]  /*e500*/  SHF.R.U32.HI R55, RZ, 0x8, R83 ;  /* 0x00000008ff377819 */ /* 0x000fc40000011653 */
[----:B------:R-:W-:Y:S01]  /*e510*/  SHF.L.U32 R12, R43, 0x8, RZ ;  /* 0x000000082b0c7819 */ /* 0x000fe200000006ff */
[----:B------:R-:W-:Y:S01]  /*e520*/  IMAD.MOV.U32 R43, RZ, RZ, R14 ;  /* 0x000000ffff2b7224 */ /* 0x000fe200078e000e */
[----:B------:R-:W-:Y:S02]  /*e530*/  LOP3.LUT R51, R71, 0xff0000ff, RZ, 0xc0, !PT ;  /* 0xff0000ff47337812 */ /* 0x000fe400078ec0ff */
[----:B------:R-:W-:Y:S02]  /*e540*/  SHF.L.U32 R14, R52, 0x8, RZ ;  /* 0x00000008340e7819 */ /* 0x000fe400000006ff */
[----:B------:R-:W-:Y:S02]  /*e550*/  SHF.R.U32.HI R54, RZ, 0x10, R83 ;  /* 0x00000010ff367819 */ /* 0x000fe40000011653 */
[----:B------:R-:W-:Y:S01]  /*e560*/  LOP3.LUT R12, R45, 0xff00, R12, 0xf8, !PT ;  /* 0x0000ff002d0c7812 */ /* 0x000fe200078ef80c */
[----:B------:R-:W-:Y:S01]  /*e570*/  IMAD.SHL.U32 R45, R55, 0x100, RZ ;  /* 0x00000100372d7824 */ /* 0x000fe200078e00ff */
[----:B------:R-:W-:-:S02]  /*e580*/  LOP3.LUT R48, R69, 0xff0000ff, RZ, 0xc0, !PT ;  /* 0xff0000ff45307812 */ /* 0x000fc400078ec0ff */
[----:B------:R-:W-:Y:S02]  /*e590*/  LOP3.LUT R46, R83, 0xff0000ff, RZ, 0xc0, !PT ;  /* 0xff0000ff532e7812 */ /* 0x000fe400078ec0ff */
[----:B------:R-:W-:Y:S02]  /*e5a0*/  LOP3.LUT R55, R51, 0xff00, R14, 0xf8, !PT ;  /* 0x0000ff0033377812 */ /* 0x000fe400078ef80e */
[----:B------:R-:W-:Y:S01]  /*e5b0*/  LOP3.LUT R14, R12, 0xff0000, R13, 0xf8, !PT ;  /* 0x00ff00000c0e7812 */ /* 0x000fe200078ef80d */
[----:B------:R-:W-:Y:S01]  /*e5c0*/  IMAD.U32 R12, R54, 0x10000, RZ ;  /* 0x00010000360c7824 */ /* 0x000fe200078e00ff */
[----:B------:R-:W-:Y:S02]  /*e5d0*/  LOP3.LUT R36, R48, 0xff00, R49, 0xf8, !PT ;  /* 0x0000ff0030247812 */ /* 0x000fe400078ef831 */
[----:B------:R-:W-:Y:S02]  /*e5e0*/  LOP3.LUT R45, R46, 0xff00, R45, 0xf8, !PT ;  /* 0x0000ff002e2d7812 */ /* 0x000fe400078ef82d */
[----:B------:R-:W-:-:S02]  /*e5f0*/  F2FP.F16.E4M3.UNPACK_B R54, R141.H1 ;  /* 0x0000008dff36723e */ /* 0x000fc400030006ff */
[----:B------:R-:W-:Y:S02]  /*e600*/  F2FP.F16.E4M3.UNPACK_B R51, R50.H1 ;  /* 0x00000032ff33723e */ /* 0x000fe400030006ff */
[----:B------:R-:W-:Y:S01]  /*e610*/  F2FP.F16.E4M3.UNPACK_B R48, R47.H1 ;  /* 0x0000002fff30723e */ /* 0x000fe200030006ff */
[----:B------:R-:W-:Y:S01]  /*e620*/  HADD2.F32 R13, -RZ, R54.H0_H0 ;  /* 0x20000036ff0d7230 */ /* 0x000fe20000004100 */
[----:B------:R-:W-:Y:S01]  /*e630*/  SHF.R.U32.HI R53, RZ, 0x10, R69 ;  /* 0x00000010ff357819 */ /* 0x000fe20000011645 */
[----:B------:R-:W-:Y:S01]  /*e640*/  HADD2.F32 R46, -RZ, R51.H0_H0 ;  /* 0x20000033ff2e7230 */ /* 0x000fe20000004100 */
[----:B------:R-:W-:Y:S01]  /*e650*/  LOP3.LUT R12, R45, 0xff0000, R12, 0xf8, !PT ;  /* 0x00ff00002d0c7812 */ /* 0x000fe200078ef80c */
[----:B------:R-:W-:Y:S01]  /*e660*/  HADD2.F32 R45, -RZ, R48.H0_H0 ;  /* 0x20000030ff2d7230 */ /* 0x000fe20000004100 */
[----:B------:R-:W-:Y:S01]  /*e670*/  F2FP.F16.E4M3.UNPACK_B R49, R139.H1 ;  /* 0x0000008bff31723e */ /* 0x000fe200030006ff */
[----:B------:R-:W-:Y:S01]  /*e680*/  IMAD.U32 R53, R53, 0x10000, RZ ;  /* 0x0001000035357824 */ /* 0x000fe200078e00ff */
[----:B------:R-:W-:Y:S01]  /*e690*/  SHF.R.U32.HI R56, RZ, 0x10, R71 ;  /* 0x00000010ff387819 */ /* 0x000fe20000011647 */
[-C--:B------:R-:W-:Y:S01]  /*e6a0*/  FMUL.FTZ R58, R46, R13.reuse ;  /* 0x0000000d2e3a7220 */ /* 0x080fe20000410000 */
[----:B------:R-:W-:Y:S01]  /*e6b0*/  FMUL.FTZ R57, R45, R13 ;  /* 0x0000000d2d397220 */ /* 0x000fe20000410000 */
[----:B------:R-:W-:Y:S01]  /*e6c0*/  HADD2.F32 R52, -RZ, R49.H0_H0 ;  /* 0x20000031ff347230 */ /* 0x000fe20000004100 */
[----:B------:R-:W-:-:S02]  /*e6d0*/  SHF.L.U32 R56, R56, 0x10, RZ ;  /* 0x0000001038387819 */ /* 0x000fc400000006ff */
[----:B------:R-:W-:Y:S01]  /*e6e0*/  LOP3.LUT R36, R36, 0xff0000, R53, 0xf8, !PT ;  /* 0x00ff000024247812 */ /* 0x000fe200078ef835 */
        /* <DEDUP_REMOVED lines=10> */
[----:B------:R-:W-:-:S02]  /*e790*/  HADD2.F32 R54, -RZ, R141.H0_H0 ;  /* 0x2000008dff367230 */ /* 0x000fc40000004100 */
[C---:B------:R-:W-:Y:S01]  /*e7a0*/  FMUL.FTZ R56, R52.reuse, R55 ;  /* 0x0000003734387220 */ /* 0x040fe20000410000 */
[----:B------:R-:W-:Y:S01]  /*e7b0*/  F2FP.F16.E4M3.UNPACK_B R139, R139 ;  /* 0x0000008bff8b723e */ /* 0x000fe200020006ff */
[C---:B------:R-:W-:Y:S01]  /*e7c0*/  FMUL.FTZ R55, R49.reuse, R55 ;  /* 0x0000003731377220 */ /* 0x040fe20000410000 */
[----:B------:R-:W-:Y:S02]  /*e7d0*/  HADD2.F32 R51, -RZ, R50.H0_H0 ;  /* 0x20000032ff337230 */ /* 0x000fe40000004100 */
[-C--:B------:R-:W-:Y:S01]  /*e7e0*/  FFMA.FTZ R60, R49, R53.reuse, -R56 ;  /* 0x00000035313c7223 */ /* 0x080fe20000010838 */
[----:B------:R-:W-:Y:S02]  /*e7f0*/  HADD2.F32 R48, -RZ, R47.H0_H0 ;  /* 0x2000002fff307230 */ /* 0x000fe40000004100 */
[----:B------:R-:W-:Y:S01]  /*e800*/  FFMA.FTZ R57, R52, R53, R55 ;  /* 0x0000003534397223 */ /* 0x000fe20000010037 */
        /* <DEDUP_REMOVED lines=8> */
[----:B------:R-:W-:Y:S02]  /*e890*/  HADD2.F32 R139, -RZ, R139.H1_H1 ;  /* 0x3000008bff8b7230 */ /* 0x000fe40000004100 */
[-C--:B------:R-:W-:Y:S01]  /*e8a0*/  FMUL.FTZ R52, R50, R141.reuse ;  /* 0x0000008d32347220 */ /* 0x080fe20000410000 */
[----:B------:R-:W-:Y:S01]  /*e8b0*/  F2FP.F16.E4M3.UNPACK_B R48, R140.H1 ;  /* 0x0000008cff30723e */ /* 0x000fe200030006ff */
[C---:B------:R-:W-:Y:S01]  /*e8c0*/  FMUL.FTZ R141, R47.reuse, R141 ;  /* 0x0000008d2f8d7220 */ /* 0x040fe20000410000 */
[----:B------:R-:W-:Y:S01]  /*e8d0*/  F2FP.F16.E4M3.UNPACK_B R49, R38.H1 ;  /* 0x00000026ff31723e */ /* 0x000fe200030006ff */
        /* <DEDUP_REMOVED lines=19> */
[----:B------:R-:W-:Y:S01]  /*ea10*/  FMUL.FTZ R66, R47, R54 ;  /* 0x000000362f427220 */ /* 0x000fe20000410000 */
[----:B------:R-:W-:Y:S01]  /*ea20*/  FFMA.FTZ R54, R51, R50, R62 ;  /* 0x0000003233367223 */ /* 0x000fe2000001003e */
[----:B------:R-:W-:Y:S01]  /*ea30*/  FFMA.FTZ R64, R47, R52, -R48 ;  /* 0x000000342f407223 */ /* 0x000fe20000010830 */
[----:B------:R-:W-:Y:S01]  /*ea40*/  F2FP.F16.E4M3.UNPACK_B R47, R38 ;  /* 0x00000026ff2f723e */ /* 0x000fe200020006ff */
[----:B------:R-:W-:Y:S02]  /*ea50*/  HADD2.F32 R51, -RZ, R140.H0_H0 ;  /* 0x2000008cff337230 */ /* 0x000fe40000004100 */
[----:B------:R-:W-:Y:S01]  /*ea60*/  FFMA.FTZ R61, R49, R52, R66 ;  /* 0x00000034313d7223 */ /* 0x000fe20000010042 */
[----:B------:R-:W-:Y:S01]  /*ea70*/  HADD2.F32 R38, -RZ, R43.H0_H0 ;  /* 0x2000002bff267230 */ /* 0x000fe20000004100 */
[----:B------:R-:W-:Y:S01]  /*ea80*/  F2FP.SATFINITE.E4M3.F32.PACK_AB_MERGE_C R45, R60, R45, RZ ;  /* 0x0000002d3c2d723e */ /* 0x000fe200048070ff */
[----:B------:R-:W-:Y:S01]  /*ea90*/  HADD2.F32 R48, -RZ, R47.H0_H0 ;  /* 0x2000002fff307230 */ /* 0x000fe20000004100 */
[----:B------:R-:W-:Y:S01]  /*eaa0*/  F2FP.SATFINITE.E4M3.F32.PACK_AB_MERGE_C R57, R57, R46, RZ ;  /* 0x0000002e3939723e */ /* 0x000fe200048070ff */
[----:B------:R-:W-:Y:S01]  /*eab0*/  HADD2.F32 R49, -RZ, R138.H0_H0 ;  /* 0x2000008aff317230 */ /* 0x000fe20000004100 */
[----:B------:R-:W-:Y:S01]  /*eac0*/  F2FP.SATFINITE.E4M3.F32.PACK_AB_MERGE_C R61, R61, R54, RZ ;  /* 0x000000363d3d723e */ /* 0x000fe200048070ff */
[----:B------:R-:W-:-:S02]  /*ead0*/  HADD2.F32 R140, -RZ, R140.H1_H1 ;  /* 0x3000008cff8c7230 */ /* 0x000fc40000004100 */
        /* <DEDUP_REMOVED lines=8> */
[----:B------:R-:W-:Y:S01]  /*eb60*/  F2FP.F16.E4M3.UNPACK_B R49, R37 ;  /* 0x00000025ff31723e */ /* 0x000fe200020006ff */
[C---:B------:R-:W-:Y:S01]  /*eb70*/  FMUL.FTZ R140, R43.reuse, R140 ;  /* 0x0000008c2b8c7220 */ /* 0x040fe20000410000 */
[----:B------:R-:W-:Y:S01]  /*eb80*/  F2FP.F16.E4M3.UNPACK_B R54, R36 ;  /* 0x00000024ff36723e */ /* 0x000fe200020006ff */
[----:B------:R-:W-:Y:S01]  /*eb90*/  FFMA.FTZ R62, R43, R138, -R50 ;  /* 0x0000008a2b3e7223 */ /* 0x000fe20000010832 */
[----:B------:R-:W-:Y:S01]  /*eba0*/  F2FP.F16.E4M3.UNPACK_B R48, R42 ;  /* 0x0000002aff30723e */ /* 0x000fe200020006ff */
[----:B------:R-:W-:Y:S01]  /*ebb0*/  FFMA.FTZ R51, R47, R138, R140 ;  /* 0x0000008a2f337223 */ /* 0x000fe2000001008c */
[----:B------:R-:W-:Y:S01]  /*ebc0*/  F2FP.SATFINITE.E4M3.F32.PACK_AB_MERGE_C R46, R58, R55, R45 ;  /* 0x000000373a2e723e */ /* 0x000fe2000480702d */
[--C-:B------:R-:W-:Y:S01]  /*ebd0*/  HADD2.F32 R50, -RZ, R49.reuse.H0_H0 ;  /* 0x20000031ff327230 */ /* 0x100fe20000004100 */
[----:B------:R-:W-:Y:S01]  /*ebe0*/  F2FP.SATFINITE.E4M3.F32.PACK_AB_MERGE_C R43, R64, R59, RZ ;  /* 0x0000003b402b723e */ /* 0x000fe200048070ff */
[----:B------:R-:W-:Y:S01]  /*ebf0*/  HADD2.F32 R55, -RZ, R54.H0_H0 ;  /* 0x20000036ff377230 */ /* 0x000fe20000004100 */
[----:B------:R-:W-:Y:S01]  /*ec00*/  F2FP.F16.E4M3.UNPACK_B R52, R14 ;  /* 0x0000000eff34723e */ /* 0x000fe200020006ff */
[----:B------:R-:W-:Y:S01]  /*ec10*/  HADD2.F32 R47, -RZ, R48.H0_H0 ;  /* 0x20000030ff2f7230 */ /* 0x000fe20000004100 */
[----:B------:R-:W-:Y:S01]  /*ec20*/  F2FP.SATFINITE.E4M3.F32.PACK_AB_MERGE_C R45, R141, R56, R57 ;  /* 0x000000388d2d723e */ /* 0x000fe20004807039 */
[----:B------:R-:W-:Y:S01]  /*ec30*/  HADD2.F32 R54, -RZ, R54.H1_H1 ;  /* 0x30000036ff367230 */ /* 0x000fe20000004100 */
[----:B------:R-:W-:Y:S01]  /*ec40*/  F2FP.SATFINITE.E4M3.F32.PACK_AB_MERGE_C R43, R62, R53, R43 ;  /* 0x000000353e2b723e */ /* 0x000fe2000480702b */
[----:B------:R-:W-:Y:S01]  /*ec50*/  HADD2.F32 R53, -RZ, R52.H0_H0 ;  /* 0x20000034ff357230 */ /* 0x000fe20000004100 */
[----:B------:R-:W-:Y:S01]  /*ec60*/  F2FP.SATFINITE.E4M3.F32.PACK_AB_MERGE_C R38, R51, R38, R61 ;  /* 0x000000263326723e */ /* 0x000fe2000480703d */
[----:B------:R-:W-:Y:S01]  /*ec70*/  FMUL.FTZ R56, R50, R55 ;  /* 0x0000003732387220 */ /* 0x000fe20000410000 */
[----:B------:R-:W-:-:S02]  /*ec80*/  HADD2.F32 R51, -RZ, R49.H1_H1 ;  /* 0x30000031ff337230 */ /* 0x000fc40000004100 */
[----:B------:R-:W-:Y:S01]  /*ec90*/  FMUL.FTZ R55, R47, R55 ;  /* 0x000000372f377220 */ /* 0x000fe20000410000 */
[----:B------:R-:W-:Y:S01]  /*eca0*/  HADD2.F32 R49, -RZ, R48.H1_H1 ;  /* 0x30000030ff317230 */ /* 0x000fe20000004100 */
[----:B------:R-:W-:Y:S01]  /*ecb0*/  F2FP.F16.E4M3.UNPACK_B R42, R42.H1 ;  /* 0x0000002aff2a723e */ /* 0x000fe200030006ff */
[----:B------:R-:W-:Y:S02]  /*ecc0*/  HADD2.F32 R52, -RZ, R52.H1_H1 ;  /* 0x30000034ff347230 */ /* 0x000fe40000004100 */
[----:B------:R-:W-:Y:S01]  /*ecd0*/  FFMA.FTZ R48, R50, R53, R55 ;  /* 0x0000003532307223 */ /* 0x000fe20000010037 */
[-C--:B------:R-:W-:Y:S01]  /*ece0*/  FMUL.FTZ R50, R51, R54.reuse ;  /* 0x0000003633327220 */ /* 0x080fe20000410000 */
[----:B------:R-:W-:Y:S01]  /*ecf0*/  FMUL.FTZ R54, R49, R54 ;  /* 0x0000003631367220 */ /* 0x000fe20000410000 */
[----:B------:R-:W-:Y:S01]  /*ed00*/  F2FP.F16.E4M3.UNPACK_B R37, R37.H1 ;  /* 0x00000025ff25723e */ /* 0x000fe200030006ff */
[----:B------:R-:W-:Y:S01]  /*ed10*/  FFMA.FTZ R47, R47, R53, -R56 ;  /* 0x000000352f2f7223 */ /* 0x000fe20000010838 */
[----:B------:R-:W-:Y:S01]  /*ed20*/  FFMA.FTZ R58, R49, R52, -R50 ;  /* 0x00000034313a7223 */ /* 0x000fe20000010832 */
[----:B------:R-:W-:Y:S01]  /*ed30*/  F2FP.F16.E4M3.UNPACK_B R50, R36.H1 ;  /* 0x00000024ff32723e */ /* 0x000fe200030006ff */
[----:B------:R-:W-:Y:S01]  /*ed40*/  FFMA.FTZ R57, R51, R52, R54 ;  /* 0x0000003433397223 */ /* 0x000fe20000010036 */
[----:B------:R-:W-:Y:S01]  /*ed50*/  HADD2.F32 R36, -RZ, R42.H0_H0 ;  /* 0x2000002aff247230 */ /* 0x000fe20000004100 */
[----:B------:R-:W-:Y:S01]  /*ed60*/  F2FP.F16.E4M3.UNPACK_B R14, R14.H1 ;  /* 0x0000000eff0e723e */ /* 0x000fe200030006ff */
[----:B------:R-:W-:-:S02]  /*ed70*/  HADD2.F32 R49, -RZ, R37.H0_H0 ;  /* 0x20000025ff317230 */ /* 0x000fc40000004100 */
[--C-:B------:R-:W-:Y:S02]  /*ed80*/  HADD2.F32 R51, -RZ, R50.reuse.H0_H0 ;  /* 0x20000032ff337230 */ /* 0x100fe40000004100 */
[----:B------:R-:W-:Y:S02]  /*ed90*/  HADD2.F32 R37, -RZ, R37.H1_H1 ;  /* 0x30000025ff257230 */ /* 0x000fe40000004100 */
[----:B------:R-:W-:Y:S02]  /*eda0*/  HADD2.F32 R52, -RZ, R50.H1_H1 ;  /* 0x30000032ff347230 */ /* 0x000fe40000004100 */
[-C--:B------:R-:W-:Y:S01]  /*edb0*/  FMUL.FTZ R53, R49, R51.reuse ;  /* 0x0000003331357220 */ /* 0x080fe20000410000 */
[----:B------:R-:W-:Y:S01]  /*edc0*/  FMUL.FTZ R54, R36, R51 ;  /* 0x0000003324367220 */ /* 0x000fe20000410000 */
[----:B------:R-:W-:Y:S02]  /*edd0*/  HADD2.F32 R42, -RZ, R42.H1_H1 ;  /* 0x3000002aff2a7230 */ /* 0x000fe40000004100 */
[----:B------:R-:W-:-:S02]  /*ede0*/  HADD2.F32 R50, -RZ, R14.H0_H0 ;  /* 0x2000000eff327230 */ /* 0x000fc40000004100 */
[-C--:B------:R-:W-:Y:S01]  /*edf0*/  FMUL.FTZ R55, R37, R52.reuse ;  /* 0x0000003425377220 */ /* 0x080fe20000410000 */
[----:B------:R-:W-:Y:S02]  /*ee00*/  HADD2.F32 R51, -RZ, R14.H1_H1 ;  /* 0x3000000eff337230 */ /* 0x000fe40000004100 */
[----:B------:R-:W-:Y:S01]  /*ee10*/  FMUL.FTZ R52, R42, R52 ;  /* 0x000000342a347220 */ /* 0x000fe20000410000 */
[----:B------:R-:W-:Y:S01]  /*ee20*/  F2FP.F16.E4M3.UNPACK_B R14, R15 ;  /* 0x0000000fff0e723e */ /* 0x000fe200020006ff */
[-C--:B------:R-:W-:Y:S01]  /*ee30*/  FFMA.FTZ R59, R36, R50.reuse, -R53 ;  /* 0x00000032243b7223 */ /* 0x080fe20000010835 */
[----:B------:R-:W-:Y:S01]  /*ee40*/  FFMA.FTZ R60, R49, R50, R54 ;  /* 0x00000032313c7223 */ /* 0x000fe20000010036 */
[----:B------:R-:W-:Y:S01]  /*ee50*/  FFMA.FTZ R62, R42, R51, -R55 ;  /* 0x000000332a3e7223 */ /* 0x000fe20000010837 */
[----:B------:R-:W-:Y:S01]  /*ee60*/  F2FP.F16.E4M3.UNPACK_B R42, R39 ;  /* 0x00000027ff2a723e */ /* 0x000fe200020006ff */
[----:B------:R-:W-:Y:S01]  /*ee70*/  FFMA.FTZ R61, R37, R51, R52 ;  /* 0x00000033253d7223 */ /* 0x000fe20000010034 */
[----:B------:R-:W-:Y:S01]  /*ee80*/  F2FP.F16.E4M3.UNPACK_B R53, R13 ;  /* 0x0000000dff35723e */ /* 0x000fe200020006ff */
[----:B------:R-:W-:Y:S01]  /*ee90*/  HADD2.F32 R36, -RZ, R14.H0_H0 ;  /* 0x2000000eff247230 */ /* 0x000fe20000004100 */
[----:B------:R-:W-:Y:S01]  /*eea0*/  F2FP.F16.E4M3.UNPACK_B R15, R15.H1 ;  /* 0x0000000fff0f723e */ /* 0x000fe200030006ff */
[----:B------:R-:W-:Y:S01]  /*eeb0*/  HADD2.F32 R49, -RZ, R42.H0_H0 ;  /* 0x2000002aff317230 */ /* 0x000fe20000004100 */
[----:B------:R-:W-:Y:S01]  /*eec0*/  F2FP.F16.E4M3.UNPACK_B R54, R13.H1 ;  /* 0x0000000dff36723e */ /* 0x000fe200030006ff */
[----:B------:R-:W-:Y:S01]  /*eed0*/  HADD2.F32 R55, -RZ, R53.H0_H0 ;  /* 0x20000035ff377230 */ /* 0x000fe20000004100 */
[----:B------:R-:W-:Y:S01]  /*eee0*/  F2FP.F16.E4M3.UNPACK_B R39, R39.H1 ;  /* 0x00000027ff27723e */ /* 0x000fe200030006ff */
[----:B------:R-:W-:Y:S01]  /*eef0*/  HADD2.F32 R37, -RZ, R15.H0_H0 ;  /* 0x2000000fff257230 */ /* 0x000fe20000004100 */
[-C--:B------:R-:W-:Y:S01]  /*ef00*/  F2FP.F16.E4M3.UNPACK_B R50, R12.reuse.H1 ;  /* 0x0000000cff32723e */ /* 0x080fe200030006ff */
[----:B------:R-:W-:Y:S01]  /*ef10*/  HADD2.F32 R56, -RZ, R54.H0_H0 ;  /* 0x20000036ff387230 */ /* 0x000fe20000004100 */
[----:B------:R-:W-:Y:S01]  /*ef20*/  F2FP.F16.E4M3.UNPACK_B R13, R12 ;  /* 0x0000000cff0d723e */ /* 0x000fe200020006ff */
[----:B------:R-:W-:-:S02]  /*ef30*/  HADD2.F32 R12, -RZ, R39.H0_H0 ;  /* 0x20000027ff0c7230 */ /* 0x000fc40000004100 */
[-C--:B------:R-:W-:Y:S01]  /*ef40*/  FMUL.FTZ R63, R49, R55.reuse ;  /* 0x00000037313f7220 */ /* 0x080fe20000410000 */
[----:B------:R-:W-:Y:S02]  /*ef50*/  HADD2.F32 R52, -RZ, R50.H0_H0 ;  /* 0x20000032ff347230 */ /* 0x000fe40000004100 */
[----:B------:R-:W-:Y:S01]  /*ef60*/  FMUL.FTZ R64, R36, R55 ;  /* 0x0000003724407220 */ /* 0x000fe20000410000 */
[-C--:B------:R-:W-:Y:S01]  /*ef70*/  FMUL.FTZ R55, R37, R56.reuse ;  /* 0x0000003825377220 */ /* 0x080fe20000410000 */
[----:B------:R-:W-:Y:S02]  /*ef80*/  HADD2.F32 R39, -RZ, R39.H1_H1 ;  /* 0x30000027ff277230 */ /* 0x000fe40000004100 */
[C---:B------:R-:W-:Y:S01]  /*ef90*/  FMUL.FTZ R66, R12.reuse, R56 ;  /* 0x000000380c427220 */ /* 0x040fe20000410000 */
[----:B------:R-:W-:Y:S02]  /*efa0*/  HADD2.F32 R54, -RZ, R54.H1_H1 ;  /* 0x30000036ff367230 */ /* 0x000fe40000004100 */
[----:B------:R-:W-:Y:S01]  /*efb0*/  FFMA.FTZ R55, R12, R52, R55 ;  /* 0x000000340c377223 */ /* 0x000fe20000010037 */
[----:B------:R-:W-:-:S02]  /*efc0*/  HADD2.F32 R15, -RZ, R15.H1_H1 ;  /* 0x3000000fff0f7230 */ /* 0x000fc40000004100 */
[----:B------:R-:W-:Y:S01]  /*efd0*/  FFMA.FTZ R66, R37, R52, -R66 ;  /* 0x0000003425427223 */ /* 0x000fe20000010842 */
[----:B------:R-:W-:Y:S02]  /*efe0*/  HADD2.F32 R42, -RZ, R42.H1_H1 ;  /* 0x3000002aff2a7230 */ /* 0x000fe40000004100 */
[-C--:B------:R-:W-:Y:S01]  /*eff0*/  FMUL.FTZ R12, R39, R54.reuse ;  /* 0x00000036270c7220 */ /* 0x080fe20000410000 */
[----:B------:R-:W-:Y:S02]  /*f000*/  HADD2.F32 R53, -RZ, R53.H1_H1 ;  /* 0x30000035ff357230 */ /* 0x000fe40000004100 */
[----:B------:R-:W-:Y:S01]  /*f010*/  FMUL.FTZ R54, R15, R54 ;  /* 0x000000360f367220 */ /* 0x000fe20000410000 */
[----:B------:R-:W-:Y:S01]  /*f020*/  HADD2.F32 R50, -RZ, R50.H1_H1 ;  /* 0x30000032ff327230 */ /* 0x000fe20000004100 */
[----:B------:R-:W-:Y:S01]  /*f030*/  F2FP.SATFINITE.E4M3.F32.PACK_AB_MERGE_C R59, R62, R59, RZ ;  /* 0x0000003b3e3b723e */ /* 0x000fe200048070ff */
[----:B------:R-:W-:Y:S02]  /*f040*/  HADD2.F32 R14, -RZ, R14.H1_H1 ;  /* 0x3000000eff0e7230 */ /* 0x000fe40000004100 */
[----:B------:R-:W-:Y:S01]  /*f050*/  FMUL.FTZ R37, R42, R53 ;  /* 0x000000352a257220 */ /* 0x000fe20000410000 */
[----:B------:R-:W-:-:S02]  /*f060*/  HADD2.F32 R51, -RZ, R13.H0_H0 ;  /* 0x2000000dff337230 */ /* 0x000fc40000004100 */
[-C--:B------:R-:W-:Y:S01]  /*f070*/  FFMA.FTZ R15, R15, R50.reuse, -R12 ;  /* 0x000000320f0f7223 */ /* 0x080fe2000001080c */
[----:B------:R-:W-:Y:S02]  /*f080*/  HADD2.F32 R13, -RZ, R13.H1_H1 ;  /* 0x3000000dff0d7230 */ /* 0x000fe40000004100 */
[----:B------:R-:W-:Y:S01]  /*f090*/  FMUL.FTZ R53, R14, R53 ;  /* 0x000000350e357220 */ /* 0x000fe20000410000 */
[----:B------:R-:W-:Y:S01]  /*f0a0*/  FFMA.FTZ R54, R39, R50, R54 ;  /* 0x0000003227367223 */ /* 0x000fe20000010036 */
[-C--:B------:R-:W-:Y:S01]  /*f0b0*/  FFMA.FTZ R63, R36, R51.reuse, -R63 ;  /* 0x00000033243f7223 */ /* 0x080fe2000001083f */
[----:B------:R-:W-:Y:S01]  /*f0c0*/  FFMA.FTZ R64, R49, R51, R64 ;  /* 0x0000003331407223 */ /* 0x000fe20000010040 */
[-C--:B------:R-:W-:Y:S01]  /*f0d0*/  FFMA.FTZ R14, R14, R13.reuse, -R37 ;  /* 0x0000000d0e0e7223 */ /* 0x080fe20000010825 */
[----:B------:R-:W-:Y:S01]  /*f0e0*/  FFMA.FTZ R53, R42, R13, R53 ;  /* 0x0000000d2a357223 */ /* 0x000fe20000010035 */
[----:B------:R-:W-:Y:S01]  /*f0f0*/  F2FP.SATFINITE.E4M3.F32.PACK_AB_MERGE_C R15, R15, R66, RZ ;  /* 0x000000420f0f723e */ /* 0x000fe200048070ff */
[----:B------:R-:W-:Y:S01]  /*f100*/  IMAD.MOV.U32 R12, RZ, RZ, R46 ;  /* 0x000000ffff0c7224 */ /* 0x000fe200078e002e */
[----:B------:R-:W-:Y:S01]  /*f110*/  F2FP.SATFINITE.E4M3.F32.PACK_AB_MERGE_C R60, R61, R60, RZ ;  /* 0x0000003c3d3c723e */ /* 0x000fe200048070ff */
[----:B------:R-:W-:Y:S01]  /*f120*/  IMAD.MOV.U32 R36, RZ, RZ, R45 ;  /* 0x000000ffff247224 */ /* 0x000fe200078e002d */
[----:B------:R-:W-:-:S02]  /*f130*/  F2FP.SATFINITE.E4M3.F32.PACK_AB_MERGE_C R54, R54, R55, RZ ;  /* 0x000000373636723e */ /* 0x000fc400048070ff */
[----:B------:R-:W-:Y:S01]  /*f140*/  F2FP.SATFINITE.E4M3.F32.PACK_AB_MERGE_C R15, R14, R63, R15 ;  /* 0x0000003f0e0f723e */ /* 0x000fe2000480700f */
[----:B------:R-:W-:Y:S01]  /*f150*/  IMAD.MOV.U32 R14, RZ, RZ, R43 ;  /* 0x000000ffff0e7224 */ /* 0x000fe200078e002b */
[----:B------:R-:W-:Y:S02]  /*f160*/  F2FP.SATFINITE.E4M3.F32.PACK_AB_MERGE_C R13, R58, R47, R59 ;  /* 0x0000002f3a0d723e */ /* 0x000fe4000480703b */
[----:B------:R-:W-:Y:S02]  /*f170*/  F2FP.SATFINITE.E4M3.F32.PACK_AB_MERGE_C R37, R57, R48, R60 ;  /* 0x000000303925723e */ /* 0x000fe4000480703c */
[----:B------:R-:W-:-:S07]  /*f180*/  F2FP.SATFINITE.E4M3.F32.PACK_AB_MERGE_C R39, R53, R64, R54 ;  /* 0x000000403527723e */ /* 0x000fce0004807036 */
.L_x_529:
[----:B------:R-:W-:Y:S05]  /*f190*/  BSYNC B1 ;  /* 0x0000000000017941 */ /* 0x000fea0003800000 */
.L_x_528:
[----:B0-----:R0:W-:Y:S01]  /*f1a0*/  ST.E.128 desc[UR50][R40.64], R12 ;  /* 0x0000000c28007985 */ /* 0x0011e2000c101d32 */
[----:B------:R-:W-:-:S13]  /*f1b0*/  ISETP.GE.AND P2, PT, R11, R137, PT ;  /* 0x000000890b00720c */ /* 0x000fda0003f46270 */
[----:B------:R-:W-:Y:S05]  /*f1c0*/  @P2 BRA `(.L_x_476) ;  /* 0x0000000400d02947 */ /* 0x000fea0003800000 */
[----:B0-----:R-:W-:-:S04]  /*f1d0*/  IADD3 R12, P2, R11, R120, RZ ;  /* 0x000000780b0c7210 */ /* 0x001fc80007f5e0ff */
[----:B------:R-:W-:-:S05]  /*f1e0*/  LEA.HI.X.SX32 R13, R11, R44, 0x1, P2 ;  /* 0x0000002c0b0d7211 */ /* 0x000fca00010f0eff */
[----:B-1----:R0:W-:Y:S01]  /*f1f0*/  ST.E.128 desc[UR50][R12.64], R36 ;  /* 0x000000240c007985 */ /* 0x0021e2000c101d32 */
[----:B------:R-:W-:Y:S05]  /*f200*/  BRA `(.L_x_476) ;  /* 0x0000000400c07947 */ /* 0x000fea0003800000 */
.L_x_441:
[----:B------:R-:W-:-:S06]  /*f210*/  UISETP.NE.AND UP0, UPT, UR48, 0x3, UPT ;  /* 0x000000033000788c */ /* 0x000fcc000bf05270 */
[----:B------:R-:W-:-:S13]  /*f220*/  PLOP3.LUT P1, PT, PT, PT, UP0, 0x80, 0x0 ;  /* 0x000000000000781c */ /* 0x000fda0003f2f008 */
[----:B------:R-:W-:Y:S05]  /*f230*/  @!P1 BRA `(.L_x_530) ;  /* 0x0000000000049947 */ /* 0x000fea0003800000 */
[----:B------:R-:W-:Y:S01]  /*f240*/  BPT.TRAP 0x1 ;  /* 0x000000040000795c */ /* 0x000fe20000300000 */
.L_x_530:
[----:B------:R-:W-:Y:S01]  /*f250*/  LEA R91, R19, R18, 0x3 ;  /* 0x00000012135b7211 */ /* 0x000fe200078e18ff */
[----:B------:R-:W-:Y:S01]  /*f260*/  BSSY B1, `(.L_x_531) ;  /* 0x0000005000017945 */ /* 0x000fe20003800000 */
[----:B------:R-:W-:Y:S02]  /*f270*/  SHF.L.U32 R92, R199, 0x1f, RZ ;  /* 0x0000001fc75c7819 */ /* 0x000fe400000006ff */
[----:B------:R-:W-:Y:S02]  /*f280*/  SHF.R.S32.HI R88, RZ, 0x1f, R35 ;  /* 0x0000001fff587819 */ /* 0x000fe40000011423 */
[----:B------:R-:W1:Y:S02]  /*f290*/  SYNCS.PHASECHK.TRANS64.TRYWAIT P2, [R91+URZ+0x29890], R92 ;  /* 0x0298905c5b0075a7 */ /* 0x000e64000804017f */
[----:B-1----:R-:W-:Y:S05]  /*f2a0*/  @!P2 BRA `(.L_x_532) ;  /* 0x000001b000b4a947 */ /* 0x002fea0003800000 */
.L_x_789:
[----:B------:R-:W-:Y:S05]  /*f2b0*/  BSYNC B1 ;  /* 0x0000000000017941 */ /* 0x000fea0003800000 */
.L_x_531:
[----:B------:R-:W-:Y:S01]  /*f2c0*/  ULDC.64 UR4, c[0x0][0x300] ;  /* 0x0000c00000047ab9 */ /* 0x000fe20000000a00 */
[----:B-----5:R-:W-:Y:S01]  /*f2d0*/  SHF.R.S32.HI R89, RZ, 0x1f, R34 ;  /* 0x0000001fff597819 */ /* 0x020fe20000011422 */
[----:B------:R-:W-:Y:S01]  /*f2e0*/  IMAD R14, R88, UR4, RZ ;  /* 0x00000004580e7c24 */ /* 0x000fe2000f8e02ff */
[----:B------:R-:W-:Y:S01]  /*f2f0*/  ULDC.64 UR6, c[0x0][0x2e8] ;  /* 0x0000ba0000067ab9 */ /* 0x000fe20000000a00 */
[----:B0-----:R-:W-:-:S04]  /*f300*/  IMAD.WIDE.U32 R12, R35, UR4, RZ ;  /* 0x00000004230c7c25 */ /* 0x001fc8000f8e00ff */
[----:B------:R-:W-:Y:S01]  /*f310*/  IMAD R11, R35, UR5, R14 ;  /* 0x00000005230b7c24 */ /* 0x000fe2000f8e020e */
[----:B------:R-:W-:Y:S01]  /*f320*/  ULDC.64 UR4, c[0x0][0x310] ;  /* 0x0000c40000047ab9 */ /* 0x000fe20000000a00 */
[----:B------:R-:W-:Y:S02]  /*f330*/  IMAD R90, R25, -0xa0, R2 ;  /* 0xffffff60195a7824 */ /* 0x000fe400078e0202 */
[----:B------:R-:W-:Y:S02]  /*f340*/  IMAD R15, R89, UR4, RZ ;  /* 0x00000004590f7c24 */ /* 0x000fe4000f8e02ff */
[----:B------:R-:W-:Y:S01]  /*f350*/  IMAD.IADD R13, R13, 0x1, R11 ;  /* 0x000000010d0d7824 */ /* 0x000fe200078e020b */
[----:B------:R-:W-:Y:S01]  /*f360*/  VIMNMX R90, R90, 0xa0, PT ;  /* 0x000000a05a5a7848 */ /* 0x000fe20003fe0100 */
[C---:B------:R-:W-:Y:S02]  /*f370*/  IMAD R15, R34.reuse, UR5, R15 ;  /* 0x00000005220f7c24 */ /* 0x040fe4000f8e020f */
[----:B------:R-:W-:Y:S01]  /*f380*/  IMAD.WIDE.U32 R12, R34, UR4, R12 ;  /* 0x00000004220c7c25 */ /* 0x000fe2000f8e000c */
[----:B------:R-:W-:-:S03]  /*f390*/  ULDC.64 UR4, c[0x0][0x308] ;  /* 0x0000c20000047ab9 */ /* 0x000fc60000000a00 */
[----:B------:R-:W-:Y:S02]  /*f3a0*/  IMAD.IADD R13, R13, 0x1, R15 ;  /* 0x000000010d0d7824 */ /* 0x000fe400078e020f */
[----:B------:R-:W-:Y:S02]  /*f3b0*/  IMAD R11, R5, UR4, RZ ;  /* 0x00000004050b7c24 */ /* 0x000fe4000f8e02ff */
[----:B------:R-:W-:Y:S01]  /*f3c0*/  IMAD.WIDE.U32 R12, R170, UR4, R12 ;  /* 0x00000004aa0c7c25 */ /* 0x000fe2000f8e000c */
[----:B------:R-:W-:-:S03]  /*f3d0*/  UMOV UR4, 0xffffffff ;  /* 0xffffffff00047882 */ /* 0x000fc60000000000 */
[----:B------:R-:W-:Y:S01]  /*f3e0*/  IMAD R11, R170, UR5, R11 ;  /* 0x00000005aa0b7c24 */ /* 0x000fe2000f8e020b */
[----:B------:R-:W-:Y:S01]  /*f3f0*/  IADD3 R46, P2, R12, UR6, RZ ;  /* 0x000000060c2e7c10 */ /* 0x000fe2000ff5e0ff */
[----:B------:R-:W-:-:S03]  /*f400*/  IMAD.IADD R48, R90, 0x1, -R198 ;  /* 0x000000015a307824 */ /* 0x000fc600078e0ac6 */
[----:B------:R-:W-:Y:S02]  /*f410*/  IADD3.X R47, R13, UR7, R11, P2, !PT ;  /* 0x000000070d2f7c10 */ /* 0x000fe400097fe40b */
[----:B------:R-:W-:Y:S01]  /*f420*/  ISETP.GE.AND P2, PT, R48, 0x1, PT ;  /* 0x000000013000780c */ /* 0x000fe20003f46270 */
[----:B------:R-:W-:-:S12]  /*f430*/  BRA.DIV UR4, `(.L_x_533) ;  /* 0x000001b204647947 */ /* 0x000fd8000b800000 */
[----:B------:R0:W2:Y:S04]  /*f440*/  SHFL.IDX PT, R44, R47, RZ, 0x1e1f ;  /* 0x001e1fff2f2c7589 */ /* 0x0000a800000e0000 */
[----:B------:R0:W3:Y:S02]  /*f450*/  SHFL.IDX PT, R45, R46, RZ, 0x1e1f ;  /* 0x001e1fff2e2d7589 */ /* 0x0000e400000e0000 */
.L_x_793:
[----:B------:R-:W-:Y:S04]  /*f460*/  BSSY B1, `(.L_x_534) ;  /* 0x0000023000017945 */ /* 0x000fe80003800000 */
[----:B------:R-:W-:Y:S05]  /*f470*/  @!P2 BRA `(.L_x_535) ;  /* 0x000000000084a947 */ /* 0x000fea0003800000 */
[----:B------:R-:W-:Y:S02]  /*f480*/  ULDC UR4, c[0x0][0x2f4] ;  /* 0x0000bd0000047ab9 */ /* 0x000fe40000000800 */
[----:B------:R-:W-:-:S13]  /*f490*/  ISETP.GE.AND P5, PT, R16, UR4, PT ;  /* 0x0000000410007c0c */ /* 0x000fda000bfa6270 */
[----:B------:R-:W4:Y:S01]  /*f4a0*/  @!P5 LDS.128 R12, [R37+0x1a400] ;  /* 0x01a40000250cd984 */ /* 0x000f220000000c00 */
[----:B---3--:R-:W-:-:S04]  /*f4b0*/  @!P5 IADD3 R42, P2, R16, R45, RZ ;  /* 0x0000002d102ad210 */ /* 0x008fc80007f5e0ff */
[----:B--2---:R-:W-:Y:S02]  /*f4c0*/  @!P5 IADD3.X R43, R44, R17, RZ, P2, !PT ;  /* 0x000000112c2bd210 */ /* 0x004fe400017fe4ff */
[----:B------:R-:W-:-:S13]  /*f4d0*/  ISETP.GE.AND P2, PT, R172, UR4, PT ;  /* 0x00000004ac007c0c */ /* 0x000fda000bf46270 */
[----:B------:R-:W-:-:S05]  /*f4e0*/  @!P2 IADD3 R40, P4, R172, R45, RZ ;  /* 0x0000002dac28a210 */ /* 0x000fca0007f9e0ff */
[----:B------:R-:W-:Y:S01]  /*f4f0*/  @!P2 IMAD.X R41, R44, 0x1, R197, P4 ;  /* 0x000000012c29a824 */ /* 0x000fe200020e06c5 */
[----:B------:R-:W-:-:S13]  /*f500*/  ISETP.GE.AND P4, PT, R175, UR4, PT ;  /* 0x00000004af007c0c */ /* 0x000fda000bf86270 */
[----:B------:R-:W-:Y:S01]  /*f510*/  @!P4 IADD3 R38, P6, R175, R45, RZ ;  /* 0x0000002daf26c210 */ /* 0x000fe20007fde0ff */
[----:B----4-:R2:W-:Y:S01]  /*f520*/  @!P5 ST.E.128 desc[UR50][R42.64], R12 ;  /* 0x0000000c2a00d985 */ /* 0x0105e2000c101d32 */
[----:B------:R-:W-:-:S03]  /*f530*/  ISETP.GE.AND P5, PT, R0, UR4, PT ;  /* 0x0000000400007c0c */ /* 0x000fc6000bfa6270 */
[----:B------:R-:W-:-:S10]  /*f540*/  @!P4 IMAD.X R39, R44, 0x1, R207, P6 ;  /* 0x000000012c27c824 */ /* 0x000fd400030e06cf */
[----:B------:R-:W3:Y:S01]  /*f550*/  @!P5 LDS.128 R12, [R36+0x1a400] ;  /* 0x01a40000240cd984 */ /* 0x000ee20000000c00 */
[----:B------:R-:W-:-:S05]  /*f560*/  @!P5 IMAD.SHL.U32 R11, R173, 0x10, RZ ;  /* 0x00000010ad0bd824 */ /* 0x000fca00078e00ff */
[----:B--2---:R-:W-:-:S04]  /*f570*/  @!P5 IADD3 R42, P6, R11, R45, RZ ;  /* 0x0000002d0b2ad210 */ /* 0x004fc80007fde0ff */
[----:B------:R-:W-:-:S05]  /*f580*/  @!P5 LEA.HI.X.SX32 R43, R11, R44, 0x1, P6 ;  /* 0x0000002c0b2bd211 */ /* 0x000fca00030f0eff */
[----:B---3--:R2:W-:Y:S01]  /*f590*/  @!P5 ST.E.128 desc[UR50][R42.64], R12 ;  /* 0x0000000c2a00d985 */ /* 0x0085e2000c101d32 */
[----:B------:R-:W-:-:S13]  /*f5a0*/  ISETP.GE.AND P5, PT, R3, UR4, PT ;  /* 0x0000000403007c0c */ /* 0x000fda000bfa6270 */
[----:B------:R-:W3:Y:S01]  /*f5b0*/  @!P5 LDS.128 R12, [R37+0x1cc00] ;  /* 0x01cc0000250cd984 */ /* 0x000ee20000000c00 */
[----:B------:R-:W-:-:S04]  /*f5c0*/  @!P5 SHF.L.U32 R11, R174, 0x4, RZ ;  /* 0x00000004ae0bd819 */ /* 0x000fc800000006ff */
[----:B--2---:R-:W-:-:S04]  /*f5d0*/  @!P5 IADD3 R42, P6, R11, R45, RZ ;  /* 0x0000002d0b2ad210 */ /* 0x004fc80007fde0ff */
[----:B------:R-:W-:-:S05]  /*f5e0*/  @!P5 LEA.HI.X.SX32 R43, R11, R44, 0x1, P6 ;  /* 0x0000002c0b2bd211 */ /* 0x000fca00030f0eff */
[----:B---3--:R2:W-:Y:S01]  /*f5f0*/  @!P5 ST.E.128 desc[UR50][R42.64], R12 ;  /* 0x0000000c2a00d985 */ /* 0x0085e2000c101d32 */
[----:B------:R-:W-:-:S03]  /*f600*/  ISETP.GE.AND P5, PT, R196, UR4, PT ;  /* 0x00000004c4007c0c */ /* 0x000fc6000bfa6270 */
[----:B------:R-:W3:Y:S10]  /*f610*/  @!P2 LDS.128 R12, [R36+0x1cc00] ;  /* 0x01cc0000240ca984 */ /* 0x000ef40000000c00 */
[----:B--2---:R-:W-:-:S05]  /*f620*/  @!P5 IADD3 R42, P6, R196, R45, RZ ;  /* 0x0000002dc42ad210 */ /* 0x004fca0007fde0ff */
[----:B------:R-:W-:Y:S01]  /*f630*/  @!P5 IMAD.X R43, R44, 0x1, R206, P6 ;  /* 0x000000012c2bd824 */ /* 0x000fe200030e06ce */
[----:B---3--:R-:W-:Y:S04]  /*f640*/  @!P2 ST.E.128 desc[UR50][R40.64], R12 ;  /* 0x0000000c2800a985 */ /* 0x008fe8000c101d32 */
[----:B------:R-:W2:Y:S04]  /*f650*/  @!P4 LDS.128 R12, [R37+0x1f400] ;  /* 0x01f40000250cc984 */ /* 0x000ea80000000c00 */
[----:B--2---:R-:W-:Y:S04]  /*f660*/  @!P4 ST.E.128 desc[UR50][R38.64], R12 ;  /* 0x0000000c2600c985 */ /* 0x004fe8000c101d32 */
[----:B------:R-:W2:Y:S04]  /*f670*/  @!P5 LDS.128 R12, [R36+0x1f400] ;  /* 0x01f40000240cd984 */ /* 0x000ea80000000c00 */
[----:B--2---:R4:W-:Y:S02]  /*f680*/  @!P5 ST.E.128 desc[UR50][R42.64], R12 ;  /* 0x0000000c2a00d985 */ /* 0x0049e4000c101d32 */
.L_x_535:
[----:B------:R-:W-:Y:S05]  /*f690*/  BSYNC B1 ;  /* 0x0000000000017941 */ /* 0x000fea0003800000 */
.L_x_534:
[----:B------:R-:W-:-:S03]  /*f6a0*/  UMOV UR4, 0xffffffff ;  /* 0xffffffff00047882 */ /* 0x000fc60000000000 */
[----:B------:R-:W-:Y:S05]  /*f6b0*/  BRA.DIV UR4, `(.L_x_536) ;  /* 0x000001b204107947 */ /* 0x000fea000b800000 */
[----:B--2---:R2:W0:Y:S04]  /*f6c0*/  SHFL.IDX PT, R44, R47, 0x1, 0x1e1f ;  /* 0x003e1f002f2c7f89 */ /* 0x00442800000e0000 */
[----:B---3--:R2:W3:Y:S02]  /*f6d0*/  SHFL.IDX PT, R45, R46, 0x1, 0x1e1f ;  /* 0x003e1f002e2d7f89 */ /* 0x0084e400000e0000 */
.L_x_797:
[----:B------:R-:W-:-:S13]  /*f6e0*/  ISETP.GE.AND P2, PT, R48, 0x81, PT ;  /* 0x000000813000780c */ /* 0x000fda0003f46270 */
[----:B------:R-:W-:Y:S05]  /*f6f0*/  @!P2 BRA `(.L_x_476) ;  /* 0x000000000084a947 */ /* 0x000fea0003800000 */
[----:B------:R-:W-:Y:S02]  /*f700*/  ULDC UR4, c[0x0][0x2f4] ;  /* 0x0000bd0000047ab9 */ /* 0x000fe40000000800 */
[----:B------:R-:W-:-:S13]  /*f710*/  ISETP.GE.AND P5, PT, R16, UR4, PT ;  /* 0x0000000410007c0c */ /* 0x000fda000bfa6270 */
[----:B----4-:R-:W4:Y:S01]  /*f720*/  @!P5 LDS.128 R12, [R37+0x1c400] ;  /* 0x01c40000250cd984 */ /* 0x010f220000000c00 */
[----:B---3--:R-:W-:-:S05]  /*f730*/  @!P5 IADD3 R42, P2, R16, R45, RZ ;  /* 0x0000002d102ad210 */ /* 0x008fca0007f5e0ff */
[----:B0-----:R-:W-:Y:S01]  /*f740*/  @!P5 IMAD.X R43, R44, 0x1, R17, P2 ;  /* 0x000000012c2bd824 */ /* 0x001fe200010e0611 */
[----:B------:R-:W-:-:S13]  /*f750*/  ISETP.GE.AND P2, PT, R172, UR4, PT ;  /* 0x00000004ac007c0c */ /* 0x000fda000bf46270 */
[----:B------:R-:W-:-:S05]  /*f760*/  @!P2 IADD3 R40, P4, R172, R45, RZ ;  /* 0x0000002dac28a210 */ /* 0x000fca0007f9e0ff */
[----:B------:R-:W-:Y:S01]  /*f770*/  @!P2 IMAD.X R41, R44, 0x1, R197, P4 ;  /* 0x000000012c29a824 */ /* 0x000fe200020e06c5 */
[----:B------:R-:W-:-:S13]  /*f780*/  ISETP.GE.AND P4, PT, R175, UR4, PT ;  /* 0x00000004af007c0c */ /* 0x000fda000bf86270 */
[----:B------:R-:W-:Y:S01]  /*f790*/  @!P4 IADD3 R38, P6, R175, R45, RZ ;  /* 0x0000002daf26c210 */ /* 0x000fe20007fde0ff */
[----:B----4-:R0:W-:Y:S01]  /*f7a0*/  @!P5 ST.E.128 desc[UR50][R42.64], R12 ;  /* 0x0000000c2a00d985 */ /* 0x0101e2000c101d32 */
[----:B------:R-:W-:Y:S02]  /*f7b0*/  ISETP.GE.AND P5, PT, R0, UR4, PT ;  /* 0x0000000400007c0c */ /* 0x000fe4000bfa6270 */
[----:B------:R-:W-:-:S11]  /*f7c0*/  @!P4 IADD3.X R39, R44, R207, RZ, P6, !PT ;  /* 0x000000cf2c27c210 */ /* 0x000fd600037fe4ff */
[----:B------:R-:W3:Y:S01]  /*f7d0*/  @!P5 LDS.128 R12, [R36+0x1c400] ;  /* 0x01c40000240cd984 */ /* 0x000ee20000000c00 */
[----:B------:R-:W-:-:S05]  /*f7e0*/  @!P5 IMAD.SHL.U32 R11, R173, 0x10, RZ ;  /* 0x00000010ad0bd824 */ /* 0x000fca00078e00ff */
[----:B0-----:R-:W-:-:S04]  /*f7f0*/  @!P5 IADD3 R42, P6, R11, R45, RZ ;  /* 0x0000002d0b2ad210 */ /* 0x001fc80007fde0ff */
[----:B------:R-:W-:-:S05]  /*f800*/  @!P5 LEA.HI.X.SX32 R43, R11, R44, 0x1, P6 ;  /* 0x0000002c0b2bd211 */ /* 0x000fca00030f0eff */
[----:B---3--:R0:W-:Y:S01]  /*f810*/  @!P5 ST.E.128 desc[UR50][R42.64], R12 ;  /* 0x0000000c2a00d985 */ /* 0x0081e2000c101d32 */
[----:B------:R-:W-:-:S13]  /*f820*/  ISETP.GE.AND P5, PT, R3, UR4, PT ;  /* 0x0000000403007c0c */ /* 0x000fda000bfa6270 */
[----:B------:R-:W3:Y:S01]  /*f830*/  @!P5 LDS.128 R12, [R37+0x1ec00] ;  /* 0x01ec0000250cd984 */ /* 0x000ee20000000c00 */
[----:B------:R-:W-:-:S05]  /*f840*/  @!P5 IMAD.SHL.U32 R11, R174, 0x10, RZ ;  /* 0x00000010ae0bd824 */ /* 0x000fca00078e00ff */
[----:B0-----:R-:W-:-:S04]  /*f850*/  @!P5 IADD3 R42, P6, R11, R45, RZ ;  /* 0x0000002d0b2ad210 */ /* 0x001fc80007fde0ff */
[----:B------:R-:W-:-:S05]  /*f860*/  @!P5 LEA.HI.X.SX32 R43, R11, R44, 0x1, P6 ;  /* 0x0000002c0b2bd211 */ /* 0x000fca00030f0eff */
[----:B---3--:R0:W-:Y:S01]  /*f870*/  @!P5 ST.E.128 desc[UR50][R42.64], R12 ;  /* 0x0000000c2a00d985 */ /* 0x0081e2000c101d32 */
[----:B------:R-:W-:-:S03]  /*f880*/  ISETP.GE.AND P5, PT, R196, UR4, PT ;  /* 0x00000004c4007c0c */ /* 0x000fc6000bfa6270 */
[----:B------:R-:W3:Y:S10]  /*f890*/  @!P2 LDS.128 R12, [R36+0x1ec00] ;  /* 0x01ec0000240ca984 */ /* 0x000ef40000000c00 */
[----:B0-----:R-:W-:-:S05]  /*f8a0*/  @!P5 IADD3 R42, P6, R196, R45, RZ ;  /* 0x0000002dc42ad210 */ /* 0x001fca0007fde0ff */
[----:B------:R-:W-:Y:S01]  /*f8b0*/  @!P5 IMAD.X R43, R44, 0x1, R206, P6 ;  /* 0x000000012c2bd824 */ /* 0x000fe200030e06ce */
[----:B---3--:R-:W-:Y:S04]  /*f8c0*/  @!P2 ST.E.128 desc[UR50][R40.64], R12 ;  /* 0x0000000c2800a985 */ /* 0x008fe8000c101d32 */
[----:B------:R-:W0:Y:S04]  /*f8d0*/  @!P4 LDS.128 R12, [R37+0x21400] ;  /* 0x02140000250cc984 */ /* 0x000e280000000c00 */
[----:B0-----:R-:W-:Y:S04]  /*f8e0*/  @!P4 ST.E.128 desc[UR50][R38.64], R12 ;  /* 0x0000000c2600c985 */ /* 0x001fe8000c101d32 */
[----:B------:R-:W0:Y:S04]  /*f8f0*/  @!P5 LDS.128 R12, [R36+0x21400] ;  /* 0x02140000240cd984 */ /* 0x000e280000000c00 */
[----:B0-----:R0:W-:Y:S02]  /*f900*/  @!P5 ST.E.128 desc[UR50][R42.64], R12 ;  /* 0x0000000c2a00d985 */ /* 0x0011e4000c101d32 */
.L_x_476:
[----:B------:R-:W-:Y:S05]  /*f910*/  BSYNC B0 ;  /* 0x0000000000007941 */ /* 0x000fea0003800000 */
.L_x_440:
[----:B0---4-:R-:W0:Y:S01]  /*f920*/  S2R R11, SR_TID.X ;  /* 0x00000000000b7919 */ /* 0x011e220000002100 */
[----:B------:R-:W-:Y:S01]  /*f930*/  @!PT LDS RZ, [RZ] ;  /* 0x00000000fffff984 */ /* 0x000fe20000000800 */
[----:B------:R-:W-:Y:S01]  /*f940*/  @!PT LDS RZ, [RZ] ;  /* 0x00000000fffff984 */ /* 0x000fe20000000800 */
[----:B------:R-:W-:Y:S01]  /*f950*/  @!PT LDS RZ, [RZ] ;  /* 0x00000000fffff984 */ /* 0x000fe20000000800 */
[----:B------:R-:W-:Y:S01]  /*f960*/  @!PT LDS RZ, [RZ] ;  /* 0x00000000fffff984 */ /* 0x000fe20000000800 */
[----:B------:R4:W-:Y:S06]  /*f970*/  MEMBAR.ALL.CTA ;  /* 0x0000000000007992 */ /* 0x0009ec0000008000 */
[----:B----4-:R-:W4:Y:S01]  /*f980*/  FENCE.VIEW.ASYNC.S ;  /* 0x00000000000073c6 */ /* 0x010f220000000000 */
[----:B------:R-:W-:Y:S05]  /*f990*/  WARPSYNC.ALL ;  /* 0x0000000000007948 */ /* 0x000fea0003800000 */
[----:B------:R-:W-:Y:S01]  /*f9a0*/  BSSY B0, `(.L_x_537) ;  /* 0x0000008000007945 */ /* 0x000fe20003800000 */
[----:B----4-:R4:W-:Y:S01]  /*f9b0*/  BAR.SYNC.DEFER_BLOCKING R153, 0x80 ;  /* 0x000200990000751d */ /* 0x0109e20000010000 */
[----:B0-----:R-:W-:-:S13]  /*f9c0*/  LOP3.LUT P2, RZ, R11, 0x7f, RZ, 0xc0, !PT ;  /* 0x0000007f0bff7812 */ /* 0x001fda000784c0ff */
[----:B------:R-:W-:-:S04]  /*f9d0*/  @!P2 IADD3 R11, R91, 0x298a0, RZ ;  /* 0x000298a05b0ba810 */ /* 0x000fc80007ffe0ff */
[----:B------:R-:W-:-:S04]  /*f9e0*/  @!P2 PRMT R11, RZ, 0x654, R11 ;  /* 0x00000654ff0ba816 */ /* 0x000fc8000000000b */
[----:B------:R4:W-:Y:S01]  /*f9f0*/  @!P2 SYNCS.ARRIVE.TRANS64.RED.A1T0 RZ, [R11+URZ], RZ ;  /* 0x000000ff0bffa9a7 */ /* 0x0009e2000810043f */
[----:B------:R-:W-:Y:S05]  /*fa00*/  @!P1 BRA `(.L_x_538) ;  /* 0x0000000000049947 */ /* 0x000fea0003800000 */
[----:B------:R-:W-:Y:S01]  /*fa10*/  BPT.TRAP 0x1 ;  /* 0x000000040000795c */ /* 0x000fe20000300000 */
.L_x_538:
[----:B------:R-:W-:Y:S05]  /*fa20*/  BSYNC B0 ;  /* 0x0000000000007941 */ /* 0x000fea0003800000 */
.L_x_537:
[----:B------:R-:W0:Y:S01]  /*fa30*/  SYNCS.PHASECHK.TRANS64.TRYWAIT P1, [R91+URZ+0x298b0], R92 ;  /* 0x0298b05c5b0075a7 */ /* 0x000e22000802017f */
[----:B------:R-:W-:Y:S04]  /*fa40*/  BSSY B0, `(.L_x_539) ;  /* 0x0000002000007945 */ /* 0x000fe80003800000 */
[----:B0-----:R-:W-:Y:S05]  /*fa50*/  @!P1 BRA `(.L_x_540) ;  /* 0x000001ac00749947 */ /* 0x001fea0003800000 */
.L_x_798:
[----:B------:R-:W-:Y:S05]  /*fa60*/  BSYNC B0 ;  /* 0x0000000000007941 */ /* 0x000fea0003800000 */
.L_x_539:
[----:B------:R-:W-:Y:S01]  /*fa70*/  ULDC.64 UR4, c[0x0][0x328] ;  /* 0x0000ca0000047ab9 */ /* 0x000fe20000000a00 */
[----:B------:R-:W-:Y:S01]  /*fa80*/  ULDC.64 UR6, c[0x0][0x318] ;  /* 0x0000c60000067ab9 */ /* 0x000fe20000000a00 */
[----:B------:R-:W-:Y:S01]  /*fa90*/  IMAD R88, R88, UR4, RZ ;  /* 0x0000000458587c24 */ /* 0x000fe2000f8e02ff */
[----:B------:R-:W-:Y:S01]  /*faa0*/  BSSY B0, `(.L_x_541) ;  /* 0x000002f000007945 */ /* 0x000fe20003800000 */
[----:B-1----:R-:W-:-:S04]  /*fab0*/  IMAD.WIDE.U32 R12, R35, UR4, RZ ;  /* 0x00000004230c7c25 */ /* 0x002fc8000f8e00ff */
[----:B------:R-:W-:Y:S01]  /*fac0*/  IMAD R35, R35, UR5, R88 ;  /* 0x0000000523237c24 */ /* 0x000fe2000f8e0258 */
[----:B------:R-:W-:Y:S01]  /*fad0*/  ULDC.64 UR4, c[0x0][0x338] ;  /* 0x0000ce0000047ab9 */ /* 0x000fe20000000a00 */
[----:B------:R-:W-:Y:S02]  /*fae0*/  IMAD.IADD R90, R90, 0x1, -R198 ;  /* 0x000000015a5a7824 */ /* 0x000fe400078e0ac6 */
[----:B------:R-:W-:Y:S02]  /*faf0*/  IMAD R89, R89, UR4, RZ ;  /* 0x0000000459597c24 */ /* 0x000fe4000f8e02ff */
[----:B------:R-:W-:Y:S02]  /*fb00*/  IMAD.IADD R13, R13, 0x1, R35 ;  /* 0x000000010d0d7824 */ /* 0x000fe400078e0223 */
[C---:B------:R-:W-:Y:S02]  /*fb10*/  IMAD R89, R34.reuse, UR5, R89 ;  /* 0x0000000522597c24 */ /* 0x040fe4000f8e0259 */
[----:B------:R-:W-:Y:S01]  /*fb20*/  IMAD.WIDE.U32 R12, R34, UR4, R12 ;  /* 0x00000004220c7c25 */ /* 0x000fe2000f8e000c */
[----:B------:R-:W-:-:S03]  /*fb30*/  ULDC.64 UR4, c[0x0][0x330] ;  /* 0x0000cc0000047ab9 */ /* 0x000fc60000000a00 */
[----:B------:R-:W-:Y:S02]  /*fb40*/  IMAD.IADD R13, R13, 0x1, R89 ;  /* 0x000000010d0d7824 */ /* 0x000fe400078e0259 */
[----:B----4-:R-:W-:Y:S02]  /*fb50*/  IMAD R11, R5, UR4, RZ ;  /* 0x00000004050b7c24 */ /* 0x010fe4000f8e02ff */
[----:B------:R-:W-:-:S04]  /*fb60*/  IMAD.WIDE.U32 R12, R170, UR4, R12 ;  /* 0x00000004aa0c7c25 */ /* 0x000fc8000f8e000c */
[----:B------:R-:W-:Y:S01]  /*fb70*/  IMAD R15, R170, UR5, R11 ;  /* 0x00000005aa0f7c24 */ /* 0x000fe2000f8e020b */
[----:B------:R-:W-:Y:S01]  /*fb80*/  IADD3 R40, P1, R12, UR6, RZ ;  /* 0x000000060c287c10 */ /* 0x000fe2000ff3e0ff */
[----:B------:R-:W-:-:S03]  /*fb90*/  IMAD R11, R19, 0x5000, R217 ;  /* 0x00005000130b7824 */ /* 0x000fc600078e02d9 */
[----:B------:R-:W-:Y:S01]  /*fba0*/  IADD3.X R41, R13, UR7, R15, P1, !PT ;  /* 0x000000070d297c10 */ /* 0x000fe20008ffe40f */
[----:B------:R0:W1:Y:S01]  /*fbb0*/  SHFL.IDX PT, R43, R40, RZ, 0x1e1f ;  /* 0x001e1fff282b7589 */ /* 0x00006200000e0000 */
[----:B------:R-:W-:Y:S02]  /*fbc0*/  ISETP.GE.AND P1, PT, R90, 0x1, PT ;  /* 0x000000015a00780c */ /* 0x000fe40003f26270 */
[CC--:B------:R-:W-:Y:S02]  /*fbd0*/  IADD3 R42, R18.reuse, R11.reuse, RZ ;  /* 0x0000000b122a7210 */ /* 0x0c0fe40007ffe0ff */
[CC--:B------:R-:W-:Y:S02]  /*fbe0*/  IADD3 R44, R18.reuse, R11.reuse, R123 ;  /* 0x0000000b122c7210 */ /* 0x0c0fe40007ffe07b */
[CC--:B---3--:R-:W-:Y:S02]  /*fbf0*/  IADD3 R45, R18.reuse, R11.reuse, R124 ;  /* 0x0000000b122d7210 */ /* 0x0c8fe40007ffe07c */
[----:B--2---:R-:W-:-:S02]  /*fc00*/  IADD3 R46, R18, R11, R129 ;  /* 0x0000000b122e7210 */ /* 0x004fc40007ffe081 */
[----:B------:R0:W2:Y:S03]  /*fc10*/  SHFL.IDX PT, R11, R41, RZ, 0x1e1f ;  /* 0x001e1fff290b7589 */ /* 0x0000a600000e0000 */
[----:B------:R-:W-:Y:S05]  /*fc20*/  @!P1 BRA `(.L_x_542) ;  /* 0x0000000000589947 */ /* 0x000fea0003800000 */
[----:B------:R-:W-:Y:S02]  /*fc30*/  ISETP.NE.AND P5, PT, R6, RZ, PT ;  /* 0x000000ff0600720c */ /* 0x000fe40003fa5270 */
[----:B------:R-:W-:-:S11]  /*fc40*/  ISETP.NE.AND P4, PT, R7, RZ, PT ;  /* 0x000000ff0700720c */ /* 0x000fd60003f85270 */
[----:B-1----:R-:W-:Y:S02]  /*fc50*/  @P5 IADD3 R36, P1, R16, R43, RZ ;  /* 0x0000002b10245210 */ /* 0x002fe40007f3e0ff */
[----:B------:R-:W-:-:S03]  /*fc60*/  @P4 IMAD.SHL.U32 R12, R173, 0x10, RZ ;  /* 0x00000010ad0c4824 */ /* 0x000fc600078e00ff */
[----:B--2---:R-:W-:Y:S02]  /*fc70*/  @P5 IMAD.X R37, R11, 0x1, R17, P1 ;  /* 0x000000010b255824 */ /* 0x004fe400008e0611 */
[----:B------:R-:W-:-:S04]  /*fc80*/  @P4 IADD3 R38, P1, R12, R43, RZ ;  /* 0x0000002b0c264210 */ /* 0x000fc80007f3e0ff */
[----:B------:R-:W-:Y:S02]  /*fc90*/  @P4 LEA.HI.X.SX32 R39, R12, R11, 0x1, P1 ;  /* 0x0000000b0c274211 */ /* 0x000fe400008f0eff */
[----:B------:R-:W-:-:S13]  /*fca0*/  ISETP.NE.AND P1, PT, R8, RZ, PT ;  /* 0x000000ff0800720c */ /* 0x000fda0003f25270 */
[----:B------:R-:W-:-:S05]  /*fcb0*/  @P1 IMAD.SHL.U32 R12, R174, 0x10, RZ ;  /* 0x00000010ae0c1824 */ /* 0x000fca00078e00ff */
[----:B------:R-:W-:-:S04]  /*fcc0*/  @P1 IADD3 R34, P6, R12, R43, RZ ;  /* 0x0000002b0c221210 */ /* 0x000fc80007fde0ff */
[----:B------:R-:W-:Y:S02]  /*fcd0*/  @P1 LEA.HI.X.SX32 R35, R12, R11, 0x1, P6 ;  /* 0x0000000b0c231211 */ /* 0x000fe400030f0eff */
[----:B------:R-:W1:Y:S04]  /*fce0*/  @P5 LDS.128 R12, [R42+0xa400] ;  /* 0x00a400002a0c5984 */ /* 0x000e680000000c00 */
[----:B-1----:R1:W-:Y:S01]  /*fcf0*/  @P5 ST.E.128 desc[UR50][R36.64], R12 ;  /* 0x0000000c24005985 */ /* 0x0023e2000c101d32 */
[----:B------:R-:W-:-:S03]  /*fd00*/  ISETP.NE.AND P5, PT, R9, RZ, PT ;  /* 0x000000ff0900720c */ /* 0x000fc60003fa5270 */
[----:B------:R-:W2:Y:S10]  /*fd10*/  @P4 LDS.128 R12, [R44+0xa400] ;  /* 0x00a400002c0c4984 */ /* 0x000eb40000000c00 */
[----:B-1----:R-:W-:-:S04]  /*fd20*/  @P5 IADD3 R36, P6, R172, R43, RZ ;  /* 0x0000002bac245210 */ /* 0x002fc80007fde0ff */
[----:B------:R-:W-:Y:S01]  /*fd30*/  @P5 IADD3.X R37, R11, R197, RZ, P6, !PT ;  /* 0x000000c50b255210 */ /* 0x000fe200037fe4ff */
[----:B--2---:R-:W-:Y:S04]  /*fd40*/  @P4 ST.E.128 desc[UR50][R38.64], R12 ;  /* 0x0000000c26004985 */ /* 0x004fe8000c101d32 */
[----:B------:R-:W1:Y:S04]  /*fd50*/  @P1 LDS.128 R12, [R45+0xa400] ;  /* 0x00a400002d0c1984 */ /* 0x000e680000000c00 */
[----:B-1----:R-:W-:Y:S04]  /*fd60*/  @P1 ST.E.128 desc[UR50][R34.64], R12 ;  /* 0x0000000c22001985 */ /* 0x002fe8000c101d32 */
[----:B------:R-:W1:Y:S04]  /*fd70*/  @P5 LDS.128 R12, [R46+0xa400] ;  /* 0x00a400002e0c5984 */ /* 0x000e680000000c00 */
[----:B-1----:R3:W-:Y:S02]  /*fd80*/  @P5 ST.E.128 desc[UR50][R36.64], R12 ;  /* 0x0000000c24005985 */ /* 0x0027e4000c101d32 */
.L_x_542:
[----:B------:R-:W-:Y:S05]  /*fd90*/  BSYNC B0 ;  /* 0x0000000000007941 */ /* 0x000fea0003800000 */
.L_x_541:
[----:B------:R-:W-:Y:S01]  /*fda0*/  ISETP.GE.AND P1, PT, R90, 0x81, PT ;  /* 0x000000815a00780c */ /* 0x000fe20003f26270 */
[----:B0-----:R-:W0:Y:S01]  /*fdb0*/  SHFL.IDX PT, R41, R41, 0x1, 0x1e1f ;  /* 0x003e1f0029297f89 */ /* 0x001e2200000e0000 */
[----:B------:R-:W-:Y:S03]  /*fdc0*/  BSSY B0, `(.L_x_543) ;  /* 0x0000019000007945 */ /* 0x000fe60003800000 */
[----:B--2---:R2:W4:Y:S08]  /*fdd0*/  SHFL.IDX PT, R11, R40, 0x1, 0x1e1f ;  /* 0x003e1f00280b7f89 */ /* 0x00453000000e0000 */
[----:B--2---:R-:W-:Y:S05]  /*fde0*/  @!P1 BRA `(.L_x_544) ;  /* 0x0000000000589947 */ /* 0x004fea0003800000 */
[----:B------:R-:W-:Y:S02]  /*fdf0*/  ISETP.NE.AND P5, PT, R6, RZ, PT ;  /* 0x000000ff0600720c */ /* 0x000fe40003fa5270 */
[----:B------:R-:W-:-:S11]  /*fe00*/  ISETP.NE.AND P4, PT, R7, RZ, PT ;  /* 0x000000ff0700720c */ /* 0x000fd60003f85270 */
[----:B---34-:R-:W-:Y:S02]  /*fe10*/  @P5 IADD3 R36, P1, R16, R11, RZ ;  /* 0x0000000b10245210 */ /* 0x018fe40007f3e0ff */
[----:B------:R-:W-:-:S03]  /*fe20*/  @P4 IMAD.SHL.U32 R12, R173, 0x10, RZ ;  /* 0x00000010ad0c4824 */ /* 0x000fc600078e00ff */
[----:B0-----:R-:W-:Y:S02]  /*fe30*/  @P5 IMAD.X R37, R41, 0x1, R17, P1 ;  /* 0x0000000129255824 */ /* 0x001fe400008e0611 */
[----:B------:R-:W-:-:S04]  /*fe40*/  @P4 IADD3 R38, P1, R12, R11, RZ ;  /* 0x0000000b0c264210 */ /* 0x000fc80007f3e0ff */
[----:B------:R-:W-:Y:S02]  /*fe50*/  @P4 LEA.HI.X.SX32 R39, R12, R41, 0x1, P1 ;  /* 0x000000290c274211 */ /* 0x000fe400008f0eff */
[----:B------:R-:W-:-:S13]  /*fe60*/  ISETP.NE.AND P1, PT, R8, RZ, PT ;  /* 0x000000ff0800720c */ /* 0x000fda0003f25270 */
[----:B------:R-:W-:-:S05]  /*fe70*/  @P1 IMAD.SHL.U32 R12, R174, 0x10, RZ ;  /* 0x00000010ae0c1824 */ /* 0x000fca00078e00ff */
[----:B------:R-:W-:-:S04]  /*fe80*/  @P1 IADD3 R34, P6, R12, R11, RZ ;  /* 0x0000000b0c221210 */ /* 0x000fc80007fde0ff */
[----:B------:R-:W-:Y:S02]  /*fe90*/  @P1 LEA.HI.X.SX32 R35, R12, R41, 0x1, P6 ;  /* 0x000000290c231211 */ /* 0x000fe400030f0eff */
[----:B------:R-:W0:Y:S04]  /*fea0*/  @P5 LDS.128 R12, [R42+0xe400] ;  /* 0x00e400002a0c5984 */ /* 0x000e280000000c00 */
[----:B0-----:R0:W-:Y:S01]  /*feb0*/  @P5 ST.E.128 desc[UR50][R36.64], R12 ;  /* 0x0000000c24005985 */ /* 0x0011e2000c101d32 */
[----:B------:R-:W-:-:S03]  /*fec0*/  ISETP.NE.AND P5, PT, R9, RZ, PT ;  /* 0x000000ff0900720c */ /* 0x000fc60003fa5270 */
[----:B------:R-:W2:Y:S10]  /*fed0*/  @P4 LDS.128 R12, [R44+0xe400] ;  /* 0x00e400002c0c4984 */ /* 0x000eb40000000c00 */
[----:B0-----:R-:W-:-:S04]  /*fee0*/  @P5 IADD3 R36, P6, R172, R11, RZ ;  /* 0x0000000bac245210 */ /* 0x001fc80007fde0ff */
[----:B------:R-:W-:Y:S01]  /*fef0*/  @P5 IADD3.X R37, R41, R197, RZ, P6, !PT ;  /* 0x000000c529255210 */ /* 0x000fe200037fe4ff */
[----:B--2---:R-:W-:Y:S04]  /*ff00*/  @P4 ST.E.128 desc[UR50][R38.64], R12 ;  /* 0x0000000c26004985 */ /* 0x004fe8000c101d32 */
[----:B------:R-:W0:Y:S04]  /*ff10*/  @P1 LDS.128 R12, [R45+0xe400] ;  /* 0x00e400002d0c1984 */ /* 0x000e280000000c00 */
[----:B0-----:R-:W-:Y:S04]  /*ff20*/  @P1 ST.E.128 desc[UR50][R34.64], R12 ;  /* 0x0000000c22001985 */ /* 0x001fe8000c101d32 */
[----:B------:R-:W0:Y:S04]  /*ff30*/  @P5 LDS.128 R12, [R46+0xe400] ;  /* 0x00e400002e0c5984 */ /* 0x000e280000000c00 */
[----:B0-----:R2:W-:Y:S02]  /*ff40*/  @P5 ST.E.128 desc[UR50][R36.64], R12 ;  /* 0x0000000c24005985 */ /* 0x0015e4000c101d32 */
.L_x_544:
[----:B------:R-:W-:Y:S05]  /*ff50*/  BSYNC B0 ;  /* 0x0000000000007941 */ /* 0x000fea0003800000 */
.L_x_543:
[----:B----4-:R-:W4:Y:S01]  /*ff60*/  LDL R11, [R1] ;  /* 0x00000000010b7983 */ /* 0x010f220000100800 */
[----:B------:R-:W-:Y:S02]  /*ff70*/  VIADD R19, R19, 0x1 ;  /* 0x0000000113137836 */ /* 0x000fe40000000000 */
[----:B------:R-:W-:Y:S01]  /*ff80*/  @!P2 VIADD R91, R91, 0x298c0 ;  /* 0x000298c05b5ba836 */ /* 0x000fe20000000000 */
[----:B------:R-:W-:Y:S01]  /*ff90*/  @!PT LDS RZ, [RZ] ;  /* 0x00000000fffff984 */ /* 0x000fe20000000800 */
[----:B------:R-:W-:Y:S01]  /*ffa0*/  @!PT LDS RZ, [RZ] ;  /* 0x00000000fffff984 */ /* 0x000fe20000000800 */
[----:B------:R-:W-:Y:S01]  /*ffb0*/  @!PT LDS RZ, [RZ] ;  /* 0x00000000fffff984 */ /* 0x000fe20000000800 */
[----:B------:R-:W-:Y:S01]  /*ffc0*/  @!PT LDS RZ, [RZ] ;  /* 0x00000000fffff984 */ /* 0x000fe20000000800 */
[----:B------:R5:W-:Y:S06]  /*ffd0*/  MEMBAR.ALL.CTA ;  /* 0x0000000000007992 */ /* 0x000bec0000008000 */
[----:B-----5:R-:W5:Y:S02]  /*ffe0*/  FENCE.VIEW.ASYNC.S ;  /* 0x00000000000073c6 */ /* 0x020f640000000000 */
[----:B-----5:R0:W-:Y:S01]  /*fff0*/  BAR.SYNC.DEFER_BLOCKING R153, 0x80 ;  /* 0x000200990000751d */ /* 0x0201e20000010000 */
[----:B------:R-:W-:-:S02]  /*10000*/  ISETP.NE.AND P1, PT, R19, 0x2, PT ;  /* 0x000000021300780c */ /* 0x000fc40003f25270 */
[----:B------:R-:W-:Y:S02]  /*10010*/  @!P2 PRMT R91, RZ, 0x654, R91 ;  /* 0x00000654ff5ba816 */ /* 0x000fe4000000005b */
[----:B--23--:R-:W-:Y:S02]  /*10020*/  SEL R12, RZ, 0x1, P1 ;  /* 0x00000001ff0c7807 */ /* 0x00cfe40000800000 */
[----:B------:R-:W-:Y:S02]  /*10030*/  SEL R19, R19, RZ, P1 ;  /* 0x000000ff13137207 */ /* 0x000fe40000800000 */
[----:B------:R-:W-:Y:S01]  /*10040*/  LOP3.LUT R199, R199, R12, RZ, 0x3c, !PT ;  /* 0x0000000cc7c77212 */ /* 0x000fe200078e3cff */
[----:B------:R2:W-:Y:S01]  /*10050*/  @!P2 SYNCS.ARRIVE.TRANS64.RED.A1T0 RZ, [R91+URZ], RZ ;  /* 0x000000ff5bffa9a7 */ /* 0x0005e2000810043f */
[----:B----4-:R-:W-:-:S13]  /*10060*/  LOP3.LUT P4, RZ, R11, 0x2, RZ, 0xc0, !PT ;  /* 0x000000020bff7812 */ /* 0x010fda000788c0ff */
[----:B0-2---:R-:W-:Y:S05]  /*10070*/  @P4 BRA `(.L_x_545) ;  /* 0xffffff2400fc4947 */ /* 0x005fea000383ffff */
[----:B------:R-:W0:Y:S01]  /*10080*/  S2R R11, SR_TID.X ;  /* 0x00000000000b7919 */ /* 0x000e220000002100 */
[----:B------:R-:W-:Y:S02]  /*10090*/  PLOP3.LUT P0, PT, PT, PT, PT, 0x8, 0x0 ;  /* 0x000000000000781c */ /* 0x000fe40003f0e170 */
[----:B0-----:R-:W-:-:S04]  /*100a0*/  SHF.R.U32.HI R11, RZ, 0x7, R11 ;  /* 0x00000007ff0b7819 */ /* 0x001fc8000001160b */
[----:B------:R-:W-:-:S13]  /*100b0*/  ISETP.NE.AND P4, PT, R11, 0x1, PT ;  /* 0x000000010b00780c */ /* 0x000fda0003f85270 */
[----:B------:R-:W-:Y:S06]  /*100c0*/  @!P4 BAR.ARV 0x9, 0x100 ;  /* 0x024400000000cb1d */ /* 0x000fec0000002000 */
.L_x_435:
[----:B------:R-:W-:Y:S02]  /*100d0*/  ISETP.GE.AND P2, PT, R152, 0x1, PT ;  /* 0x000000019800780c */ /* 0x000fe40003f46270 */
[----:B------:R-:W-:Y:S02]  /*100e0*/  CS2R R88, SRZ ;  /* 0x0000000000587805 */ /* 0x000fe4000001ff00 */
[----:B------:R-:W-:Y:S01]  /*100f0*/  PLOP3.LUT P1, PT, PT, PT, PT, 0x80, 0x0 ;  /* 0x000000000000781c */ /* 0x000fe20003f2f070 */
[----:B------:R-:W-:Y:S01]  /*10100*/  IMAD.MOV.U32 R87, RZ, RZ, RZ ;  /* 0x000000ffff577224 */ /* 0x000fe200078e00ff */
        /* <DEDUP_REMOVED lines=16> */
[----:B-1----:R-:W-:Y:S02]  /*10210*/  CS2R R42, SRZ ;  /* 0x00000000002a7805 */ /* 0x002fe4000001ff00 */
[----:B------:R-:W-:Y:S02]  /*10220*/  CS2R R44, SRZ ;  /* 0x00000000002c7805 */ /* 0x000fe4000001ff00 */
[----:B------:R-:W-:Y:S02]  /*10230*/  CS2R R46, SRZ ;  /* 0x00000000002e7805 */ /* 0x000fe4000001ff00 */
[----:B------:R-:W-:Y:S02]  /*10240*/  CS2R R48, SRZ ;  /* 0x0000000000307805 */ /* 0x000fe4000001ff00 */
[----:B------:R-:W-:-:S02]  /*10250*/  MOV R50, RZ ;  /* 0x000000ff00327202 */ /* 0x000fc40000000f00 */
        /* <DEDUP_REMOVED lines=8> */
[----:B------:R-:W-:Y:S01]  /*102e0*/  CS2R R98, SRZ ;  /* 0x0000000000627805 */ /* 0x000fe2000001ff00 */
[----:B------:R-:W-:Y:S02]  /*102f0*/  IMAD.MOV.U32 R101, RZ, RZ, RZ ;  /* 0x000000ffff657224 */ /* 0x000fe400078e00ff */
[----:B------:R-:W-:Y:S01]  /*10300*/  IMAD.MOV.U32 R68, RZ, RZ, RZ ;  /* 0x000000ffff447224 */ /* 0x000fe200078e00ff */
[----:B------:R-:W-:Y:S06]  /*10310*/  @P0 BRA `(.L_x_546) ;  /* 0x00000000000c0947 */ /* 0x000fec0003800000 */
[----:B------:R-:W0:Y:S01]  /*10320*/  FENCE.VIEW.ASYNC.G ;  /* 0x00000000000073c6 */ /* 0x000e220000000100 */
[----:B------:R-:W-:Y:S05]  /*10330*/  WARPSYNC.ALL ;  /* 0x0000000000007948 */ /* 0x000fea0003800000 */
[----:B0-----:R-:W-:Y:S06]  /*10340*/  BAR.ARV 0xc, 0x180 ;  /* 0x0306000000007b1d */ /* 0x001fec0000002000 */
.L_x_546:
[----:B------:R-:W-:Y:S01]  /*10350*/  IMAD.MOV.U32 R100, RZ, RZ, RZ ;  /* 0x000000ffff647224 */ /* 0x000fe200078e00ff */
[----:B------:R-:W-:Y:S01]  /*10360*/  MOV R103, RZ ;  /* 0x000000ff00677202 */ /* 0x000fe20000000f00 */
[----:B------:R-:W-:Y:S06]  /*10370*/  @!P2 BRA `(.L_x_547) ;  /* 0x000000f800b8a947 */ /* 0x000fec0003800000 */
[----:B------:R-:W-:-:S03]  /*10380*/  UMOV UR4, 0xffffffff ;  /* 0xffffffff00047882 */ /* 0x000fc60000000000 */
[----:B------:R-:W-:Y:S05]  /*10390*/  BRA.DIV UR4, `(.L_x_548) ;  /* 0x000001a604387947 */ /* 0x000fea000b800000 */
[----:B------:R-:W0:Y:S02]  /*103a0*/  S2R R0, SR_TID.X ;  /* 0x0000000000007919 */ /* 0x000e240000002100 */
[----:B0-----:R-:W-:-:S05]  /*103b0*/  VIADD R2, R0, 0xffffff80 ;  /* 0xffffff8000027836 */ /* 0x001fca0000000000 */
[----:B------:R-:W-:-:S04]  /*103c0*/  SHF.R.S32.HI R0, RZ, 0x1f, R2 ;  /* 0x0000001fff007819 */ /* 0x000fc80000011402 */
[----:B------:R-:W-:-:S04]  /*103d0*/  LEA.HI R0, R0, R2, RZ, 0x7 ;  /* 0x0000000200007211 */ /* 0x000fc800078f38ff */
[----:B------:R-:W-:-:S05]  /*103e0*/  SHF.R.S32.HI R0, RZ, 0x7, R0 ;  /* 0x00000007ff007819 */ /* 0x000fca0000011400 */
[----:B------:R0:W1:Y:S02]  /*103f0*/  SHFL.IDX PT, R168, R0, RZ, 0x1f ;  /* 0x00001fff00a87589 */ /* 0x00006400000e0000 */
.L_x_801:
[----:B01----:R-:W-:Y:S01]  /*10400*/  LEA.HI R0, R168, R168, RZ, 0x1 ;  /* 0x000000a8a8007211 */ /* 0x003fe200078f08ff */
[----:B------:R-:W-:-:S03]  /*10410*/  ULOP3.LUT UP0, URZ, UR39, 0x9f, URZ, 0xc0, !UPT ;  /* 0x0000009f273f7892 */ /* 0x000fc6000f80c03f */
[----:B------:R-:W-:-:S03]  /*10420*/  LOP3.LUT R3, R0, 0x3e, RZ, 0xc0, !PT ;  /* 0x0000003e00037812 */ /* 0x000fc600078ec0ff */
[----:B------:R-:W-:Y:S02]  /*10430*/  PLOP3.LUT P0, PT, PT, PT, UP0, 0x80, 0x0 ;  /* 0x000000000000781c */ /* 0x000fe40003f0f008 */
[----:B------:R-:W-:-:S05]  /*10440*/  IMAD.IADD R3, R168, 0x1, -R3 ;  /* 0x00000001a8037824 */ /* 0x000fca00078e0a03 */
[----:B------:R-:W-:-:S04]  /*10450*/  LEA R3, R3, UR39, 0xc ;  /* 0x0000002703037c11 */ /* 0x000fc8000f8e60ff */
[----:B------:R-:W-:-:S04]  /*10460*/  SHF.R.U32.HI R3, RZ, 0x4, R3 ;  /* 0x00000004ff037819 */ /* 0x000fc80000011603 */
[----:B------:R-:W-:Y:S01]  /*10470*/  LOP3.LUT R44, R3, 0x3fff, RZ, 0xc0, !PT ;  /* 0x00003fff032c7812 */ /* 0x000fe200078ec0ff */
[----:B------:R-:W-:Y:S06]  /*10480*/  @!P0 BRA `(.L_x_549) ;  /* 0x0000000000408947 */ /* 0x000fec0003800000 */
        /* <DEDUP_REMOVED lines=16> */
.L_x_549:
[----:B------:R-:W-:Y:S01]  /*10590*/  ULDC.64 UR4, c[0x0][0x990] ;  /* 0x0002640000047ab9 */ /* 0x000fe20000000a00 */
[----:B------:R-:W-:Y:S01]  /*105a0*/  ULDC.64 UR6, c[0x0][0x998] ;  /* 0x0002660000067ab9 */ /* 0x000fe20000000a00 */
[----:B------:R-:W-:Y:S02]  /*105b0*/  ISETP.NE.U32.AND P0, PT, RZ, UR4, PT ;  /* 0x00000004ff007c0c */ /* 0x000fe4000bf05070 */
[----:B------:R-:W-:Y:S02]  /*105c0*/  ISETP.NE.U32.AND P1, PT, RZ, UR6, PT ;  /* 0x00000006ff007c0c */ /* 0x000fe4000bf25070 */
[----:B------:R-:W-:Y:S02]  /*105d0*/  ISETP.NE.AND.EX P0, PT, RZ, UR5, PT, P0 ;  /* 0x00000005ff007c0c */ /* 0x000fe4000bf05300 */
[----:B------:R-:W-:-:S11]  /*105e0*/  ISETP.NE.AND.EX P1, PT, RZ, UR7, PT, P1 ;  /* 0x00000007ff007c0c */ /* 0x000fd6000bf25310 */
[----:B------:R-:W0:Y:S01]  /*105f0*/  @P0 LDC.64 R6, c[0x0][0x9a8] ;  /* 0x00026a00ff060b82 */ /* 0x000e220000000a00 */
[----:B------:R-:W-:-:S07]  /*10600*/  @P0 SHF.R.S32.HI R15, RZ, 0x1f, R170 ;  /* 0x0000001fff0f0819 */ /* 0x000fce00000114aa */
[----:B------:R-:W1:Y:S08]  /*10610*/  @P1 LDC.64 R8, c[0x0][0x9b8] ;  /* 0x00026e00ff081b82 */ /* 0x000e700000000a00 */
[----:B------:R-:W2:Y:S08]  /*10620*/  @P0 LDC.64 R10, c[0x0][0x9b0] ;  /* 0x00026c00ff0a0b82 */ /* 0x000eb00000000a00 */
[----:B------:R-:W3:Y:S01]  /*10630*/  @P1 LDC.64 R12, c[0x0][0x9c0] ;  /* 0x00027000ff0c1b82 */ /* 0x000ee20000000a00 */
[----:B0-----:R-:W-:-:S02]  /*10640*/  @P0 IMAD R0, R224, R6, RZ ;  /* 0x00000006e0000224 */ /* 0x001fc400078e02ff */
[----:B------:R-:W-:-:S04]  /*10650*/  @P0 IMAD.WIDE.U32 R2, R218, R6, RZ ;  /* 0x00000006da020225 */ /* 0x000fc800078e00ff */
[----:B------:R-:W-:Y:S02]  /*10660*/  @P0 IMAD R7, R218, R7, R0 ;  /* 0x00000007da070224 */ /* 0x000fe400078e0200 */
[----:B-1----:R-:W-:-:S03]  /*10670*/  @P1 IMAD R4, R224, R8, RZ ;  /* 0x00000008e0041224 */ /* 0x002fc600078e02ff */
[----:B------:R-:W-:Y:S01]  /*10680*/  @P0 IADD3 R3, R3, R7, RZ ;  /* 0x0000000703030210 */ /* 0x000fe20007ffe0ff */
[C---:B------:R-:W-:Y:S01]  /*10690*/  @P1 IMAD R9, R218.reuse, R9, R4 ;  /* 0x00000009da091224 */ /* 0x040fe200078e0204 */
[----:B------:R-:W-:Y:S01]  /*106a0*/  @P1 SHF.R.S32.HI R7, RZ, 0x1f, R170 ;  /* 0x0000001fff071819 */ /* 0x000fe200000114aa */
[----:B------:R-:W-:-:S04]  /*106b0*/  @P1 IMAD.WIDE.U32 R4, R218, R8, RZ ;  /* 0x00000008da041225 */ /* 0x000fc800078e00ff */
[----:B--2---:R-:W-:Y:S02]  /*106c0*/  @P0 IMAD R0, R15, R10, RZ ;  /* 0x0000000a0f000224 */ /* 0x004fe400078e02ff */
[----:B------:R-:W-:Y:S02]  /*106d0*/  @P1 IMAD.IADD R5, R5, 0x1, R9 ;  /* 0x0000000105051824 */ /* 0x000fe400078e0209 */
[C---:B------:R-:W-:Y:S02]  /*106e0*/  @P0 IMAD R9, R170.reuse, R11, R0 ;  /* 0x0000000baa090224 */ /* 0x040fe400078e0200 */
[----:B---3--:R-:W-:Y:S02]  /*106f0*/  @P1 IMAD R6, R7, R12, RZ ;  /* 0x0000000c07061224 */ /* 0x008fe400078e02ff */
[----:B------:R-:W-:-:S04]  /*10700*/  @P0 IMAD.WIDE.U32 R2, R170, R10, R2 ;  /* 0x0000000aaa020225 */ /* 0x000fc800078e0002 */
[C---:B------:R-:W-:Y:S02]  /*10710*/  @P1 IMAD R11, R170.reuse, R13, R6 ;  /* 0x0000000daa0b1224 */ /* 0x040fe400078e0206 */
[----:B------:R-:W-:Y:S01]  /*10720*/  @P1 IMAD.WIDE.U32 R6, R170, R12, R4 ;  /* 0x0000000caa061225 */ /* 0x000fe200078e0004 */
[----:B------:R-:W-:Y:S01]  /*10730*/  @P0 LEA R4, P2, R2, UR4, 0x2 ;  /* 0x0000000402040c11 */ /* 0x000fe2000f8410ff */
[----:B------:R-:W-:Y:S02]  /*10740*/  ULDC UR4, c[0x0][0x3f4] ;  /* 0x0000fd0000047ab9 */ /* 0x000fe40000000800 */
[----:B------:R-:W-:Y:S01]  /*10750*/  @P0 IMAD.IADD R5, R3, 0x1, R9 ;  /* 0x0000000103050824 */ /* 0x000fe200078e0209 */
[----:B------:R-:W-:Y:S01]  /*10760*/  @P1 LEA R8, P3, R6, UR6, 0x2 ;  /* 0x0000000606081c11 */ /* 0x000fe2000f8610ff */
[----:B------:R-:W-:Y:S02]  /*10770*/  @P1 IMAD.IADD R3, R7, 0x1, R11 ;  /* 0x0000000107031824 */ /* 0x000fe400078e020b */
[----:B------:R-:W-:Y:S01]  /*10780*/  IMAD.MOV.U32 R0, RZ, RZ, 0x3f800000 ;  /* 0x3f800000ff007424 */ /* 0x000fe200078e00ff */
[----:B------:R-:W-:-:S02]  /*10790*/  @P0 LEA.HI.X R5, R2, UR5, R5, 0x2, P2 ;  /* 0x0000000502050c11 */ /* 0x000fc400090f1405 */
[----:B------:R-:W-:Y:S02]  /*107a0*/  @P1 LEA.HI.X R9, R6, UR7, R3, 0x2, P3 ;  /* 0x0000000706091c11 */ /* 0x000fe400098f1403 */
[----:B------:R-:W-:-:S03]  /*107b0*/  MOV R3, 0x3f800000 ;  /* 0x3f80000000037802 */ /* 0x000fc60000000f00 */
[----:B------:R-:W2:Y:S04]  /*107c0*/  @P1 LDG.E R0, desc[UR50][R8.64] ;  /* 0x0000003208001981 */ /* 0x000ea8000c1e1900 */
[----:B------:R-:W2:Y:S01]  /*107d0*/  @P0 LDG.E R3, desc[UR50][R4.64] ;  /* 0x0000003204030981 */ /* 0x000ea2000c1e1900 */
[----:B------:R-:W-:Y:S01]  /*107e0*/  ISETP.LT.AND P0, PT, RZ, UR4, PT ;  /* 0x00000004ff007c0c */ /* 0x000fe2000bf01270 */
[----:B------:R-:W-:Y:S01]  /*107f0*/  ULDC UR4, c[0x0][0x9d8] ;  /* 0x0002760000047ab9 */ /* 0x000fe20000000800 */
[----:B--2---:R-:W-:-:S04]  /*10800*/  FMUL.FTZ R0, R3, R0 ;  /* 0x0000000003007220 */ /* 0x004fc80000410000 */
[----:B------:R-:W-:-:S07]  /*10810*/  FMUL.FTZ R2, R0, UR4 ;  /* 0x0000000400027c20 */ /* 0x000fce0008410000 */
[----:B------:R-:W-:Y:S05]  /*10820*/  @P0 BRA `(.L_x_550) ;  /* 0x0000000000400947 */ /* 0x000fea0003800000 */
[----:B------:R-:W-:-:S04]  /*10830*/  ULEA.HI UR4, UR37, UR37, URZ, 0x1 ;  /* 0x0000002525047291 */ /* 0x000fc8000f8f083f */
[----:B------:R-:W-:-:S04]  /*10840*/  ULOP3.LUT UR4, UR4, 0xfffffffe, URZ, 0xc0, !UPT ;  /* 0xfffffffe04047892 */ /* 0x000fc8000f8ec03f */
[----:B------:R-:W-:-:S06]  /*10850*/  UIADD3 UR4, UR37, -UR4, URZ ;  /* 0x8000000425047290 */ /* 0x000fcc000fffe03f */
[----:B------:R-:W-:-:S05]  /*10860*/  IMAD.U32 R3, RZ, RZ, UR4 ;  /* 0x00000004ff037e24 */ /* 0x000fca000f8e00ff */
[----:B------:R-:W-:-:S04]  /*10870*/  SHF.L.U32 R3, R3, 0x1f, RZ ;  /* 0x0000001f03037819 */ /* 0x000fc800000006ff */
[----:B------:R0:W1:Y:S03]  /*10880*/  SYNCS.PHASECHK.TRANS64.TRYWAIT P0, [R18+URZ+0x29800], R3 ;  /* 0x02980003120075a7 */ /* 0x000066000800017f */
[----:B-1----:R-:W-:Y:S05]  /*10890*/  @!P0 NANOSLEEP.SYNCS 0x989680 ;  /* 0x009896800000895d */ /* 0x002fea0003900000 */
[----:B------:R-:W1:Y:S01]  /*108a0*/  @!P0 SYNCS.PHASECHK.TRANS64 P0, [R18+URZ+0x29800], R3 ;  /* 0x02980003120085a7 */ /* 0x000e62000800007f */
[----:B------:R-:W-:Y:S04]  /*108b0*/  BSSY B0, `(.L_x_551) ;  /* 0x0000006000007945 */ /* 0x000fe80003800000 */
[----:B-1----:R-:W-:Y:S05]  /*108c0*/  @P0 BRA `(.L_x_552) ;  /* 0x0000000000100947 */ /* 0x002fea0003800000 */
.L_x_553:
[----:B-1----:R1:W2:Y:S02]  /*108d0*/  SYNCS.PHASECHK.TRANS64.TRYWAIT P0, [R18+URZ+0x29800], R3 ;  /* 0x02980003120075a7 */ /* 0x0022a4000800017f */
[----:B--2---:R-:W-:Y:S05]  /*108e0*/  @!P0 NANOSLEEP.SYNCS 0x989680 ;  /* 0x009896800000895d */ /* 0x004fea0003900000 */
[----:B------:R-:W2:Y:S02]  /*108f0*/  @!P0 SYNCS.PHASECHK.TRANS64 P0, [R18+URZ+0x29800], R3 ;  /* 0x02980003120085a7 */ /* 0x000ea4000800007f */
[----:B--2---:R-:W-:Y:S05]  /*10900*/  @!P0 BRA `(.L_x_553) ;  /* 0xfffffffc00f08947 */ /* 0x004fea000383ffff */
.L_x_552:
[----:B------:R-:W-:Y:S05]  /*10910*/  BSYNC B0 ;  /* 0x0000000000007941 */ /* 0x000fea0003800000 */
.L_x_551:
[----:B------:R-:W-:Y:S05]  /*10920*/  BRA `(.L_x_554) ;  /* 0x0000006c00007947 */ /* 0x000fea0003800000 */
.L_x_550:
[----:B------:R-:W0:Y:S01]  /*10930*/  LDC.64 R24, c[0x0][0x3e8] ;  /* 0x0000fa00ff187b82 */ /* 0x000e220000000a00 */
[----:B------:R-:W-:Y:S01]  /*10940*/  ULOP3.LUT UP0, URZ, UR39, 0x1bf, URZ, 0xc0, !UPT ;  /* 0x000001bf273f7892 */ /* 0x000fe2000f80c03f */
[----:B-----5:R-:W-:Y:S01]  /*10950*/  SHF.R.S32.HI R0, RZ, 0x1f, R136 ;  /* 0x0000001fff007819 */ /* 0x020fe20000011488 */
[----:B------:R-:W-:Y:S01]  /*10960*/  ULDC.64 UR4, c[0x0][0x3f8] ;  /* 0x0000fe0000047ab9 */ /* 0x000fe20000000a00 */
[----:B------:R-:W-:-:S03]  /*10970*/  ULDC.64 UR6, c[0x0][0x408] ;  /* 0x0001020000067ab9 */ /* 0x000fc60000000a00 */
[----:B------:R-:W-:Y:S01]  /*10980*/  PLOP3.LUT P0, PT, PT, PT, UP0, 0x80, 0x0 ;  /* 0x000000000000781c */ /* 0x000fe20003f0f008 */
[----:B------:R-:W1:Y:S01]  /*10990*/  LDC.64 R4, c[0x0][0x400] ;  /* 0x00010000ff047b82 */ /* 0x000e620000000a00 */
[C---:B------:R-:W-:Y:S02]  /*109a0*/  IMAD R3, R0.reuse, UR4, RZ ;  /* 0x0000000400037c24 */ /* 0x040fe4000f8e02ff */
[----:B------:R-:W-:Y:S02]  /*109b0*/  IMAD R7, R0, UR6, RZ ;  /* 0x0000000600077c24 */ /* 0x000fe4000f8e02ff */
[C---:B------:R-:W-:Y:S02]  /*109c0*/  IMAD R3, R136.reuse, UR5, R3 ;  /* 0x0000000588037c24 */ /* 0x040fe4000f8e0203 */
[C---:B------:R-:W-:Y:S02]  /*109d0*/  IMAD R7, R136.reuse, UR7, R7 ;  /* 0x0000000788077c24 */ /* 0x040fe4000f8e0207 */
[----:B0-----:R-:W-:-:S04]  /*109e0*/  IMAD.WIDE.U32 R24, R136, UR4, R24 ;  /* 0x0000000488187c25 */ /* 0x001fc8000f8e0018 */
[----:B------:R-:W-:Y:S02]  /*109f0*/  IMAD.IADD R26, R3, 0x1, R25 ;  /* 0x00000001031a7824 */ /* 0x000fe400078e0219 */
[----:B-1----:R-:W-:-:S05]  /*10a00*/  IMAD.WIDE.U32 R136, R136, UR6, R4 ;  /* 0x0000000688887c25 */ /* 0x002fca000f8e0004 */
[----:B------:R-:W-:Y:S01]  /*10a10*/  IADD3 R37, R7, R137, RZ ;  /* 0x0000008907257210 */ /* 0x000fe20007ffe0ff */
[----:B------:R-:W-:Y:S06]  /*10a20*/  @!P0 BRA `(.L_x_555) ;  /* 0x0000000000408947 */ /* 0x000fec0003800000 */
        /* <DEDUP_REMOVED lines=15> */
[----:B-1----:R-:W-:Y:S05]  /*10b20*/  CALL.ABS.NOINC R14 ;  /* 0x000000000e007343 */ /* 0x002fea0003c00000 */
.L_x_555:
[----:B------:R-:W-:Y:S01]  /*10b30*/  ULDC.U8 UR4, c[0x0][0x410] ;  /* 0x0001040000047ab9 */ /* 0x000fe20000000000 */
[----:B------:R-:W-:Y:S01]  /*10b40*/  BSSY B0, `(.L_x_556) ;  /* 0x0000696000007945 */ /* 0x000fe20003800000 */
[----:B------:R-:W-:Y:S01]  /*10b50*/  ISETP.NE.AND P0, PT, RZ, UR4, PT ;  /* 0x00000004ff007c0c */ /* 0x000fe2000bf05270 */
[----:B------:R-:W-:-:S12]  /*10b60*/  IMAD R10, R169, 0x80, R198 ;  /* 0x00000080a90a7824 */ /* 0x000fd800078e02c6 */
[----:B------:R-:W-:Y:S05]  /*10b70*/  @!P0 BRA `(.L_x_557) ;  /* 0x00000034002c8947 */ /* 0x000fea0003800000 */
[----:B------:R-:W-:-:S03]  /*10b80*/  UMOV UR4, 0xffffffff ;  /* 0xffffffff00047882 */ /* 0x000fc60000000000 */
[----:B------:R-:W-:Y:S05]  /*10b90*/  BRA.DIV UR4, `(.L_x_558) ;  /* 0x0000019e04787947 */ /* 0x000fea000b800000 */
[----:B------:R0:W1:Y:S04]  /*10ba0*/  SHFL.IDX PT, R3, R24, RZ, 0x1e1f ;  /* 0x001e1fff18037589 */ /* 0x00006800000e0000 */
[----:B------:R0:W2:Y:S04]  /*10bb0*/  SHFL.IDX PT, R14, R136, RZ, 0x1e1f ;  /* 0x001e1fff880e7589 */ /* 0x0000a800000e0000 */
[----:B------:R0:W3:Y:S04]  /*10bc0*/  SHFL.IDX PT, R0, R26, RZ, 0x1e1f ;  /* 0x001e1fff1a007589 */ /* 0x0000e800000e0000 */
[----:B------:R0:W4:Y:S02]  /*10bd0*/  SHFL.IDX PT, R4, R37, RZ, 0x1e1f ;  /* 0x001e1fff25047589 */ /* 0x00012400000e0000 */
.L_x_807:
[----:B------:R-:W-:Y:S01]  /*10be0*/  ULDC UR4, c[0x0][0x448] ;  /* 0x0001120000047ab9 */ /* 0x000fe20000000800 */
[----:B------:R-:W-:Y:S01]  /*10bf0*/  BSSY B1, `(.L_x_559) ;  /* 0x000004d000017945 */ /* 0x000fe20003800000 */
[----:B------:R-:W-:Y:S01]  /*10c00*/  IMAD R151, R151, UR4, RZ ;  /* 0x0000000497977c24 */ /* 0x000fe2000f8e02ff */
[----:B------:R-:W-:Y:S02]  /*10c10*/  CS2R R8, SRZ ;  /* 0x0000000000087805 */ /* 0x000fe4000001ff00 */
[----:B------:R-:W-:Y:S02]  /*10c20*/  CS2R R12, SRZ ;  /* 0x00000000000c7805 */ /* 0x000fe4000001ff00 */
[----:B0-----:R-:W-:Y:S02]  /*10c30*/  CS2R R24, SRZ ;  /* 0x0000000000187805 */ /* 0x001fe4000001ff00 */
[----:B------:R-:W-:Y:S02]  /*10c40*/  CS2R R28, SRZ ;  /* 0x00000000001c7805 */ /* 0x000fe4000001ff00 */
[----:B------:R-:W-:-:S02]  /*10c50*/  ISETP.GE.AND P0, PT, R10, R151, PT ;  /* 0x000000970a00720c */ /* 0x000fc40003f06270 */
        /* <DEDUP_REMOVED lines=9> */
[----:B------:R-:W4:Y:S01]  /*10cf0*/  LDL R43, [R1+0x18] ;  /* 0x00001800012b7983 */ /* 0x000f220000100800 */
[----:B------:R-:W-:-:S03]  /*10d00*/  ULDC UR4, c[0x0][0x3f4] ;  /* 0x0000fd0000047ab9 */ /* 0x000fc60000000800 */
[----:B------:R-:W4:Y:S04]  /*10d10*/  LDL R42, [R1+0x14] ;  /* 0x00001400012a7983 */ /* 0x000f280000100800 */
[----:B------:R-:W4:Y:S04]  /*10d20*/  LDL R15, [R1+0x10] ;  /* 0x00001000010f7983 */ /* 0x000f280000100800 */
[----:B------:R-:W4:Y:S04]  /*10d30*/  LDL R50, [R1+0xc] ;  /* 0x00000c0001327983 */ /* 0x000f280000100800 */
[----:B------:R-:W4:Y:S01]  /*10d40*/  LDL R45, [R1+0x8] ;  /* 0x00000800012d7983 */ /* 0x000f220000100800 */
[----:B------:R-:W-:-:S02]  /*10d50*/  ISETP.GE.AND P5, PT, R22, UR4, PT ;  /* 0x0000000416007c0c */ /* 0x000fc4000bfa6270 */
[----:B------:R-:W-:Y:S02]  /*10d60*/  CS2R R36, SRZ ;  /* 0x0000000000247805 */ /* 0x000fe4000001ff00 */
[----:B------:R-:W-:Y:S02]  /*10d70*/  ISETP.GE.AND P2, PT, R201, UR4, PT ;  /* 0x00000004c9007c0c */ /* 0x000fe4000bf46270 */
[----:B------:R-:W-:Y:S02]  /*10d80*/  CS2R R38, SRZ ;  /* 0x0000000000267805 */ /* 0x000fe4000001ff00 */
[----:B------:R-:W-:Y:S02]  /*10d90*/  ISETP.GE.AND P3, PT, R200, UR4, PT ;  /* 0x00000004c8007c0c */ /* 0x000fe4000bf66270 */
[----:B------:R-:W-:-:S03]  /*10da0*/  CS2R R32, SRZ ;  /* 0x0000000000207805 */ /* 0x000fc6000001ff00 */
[----:B------:R-:W-:Y:S02]  /*10db0*/  @!P5 SHF.R.S32.HI R5, RZ, 0x1f, R22 ;  /* 0x0000001fff05d819 */ /* 0x000fe40000011416 */
[CC--:B-1----:R-:W-:Y:S02]  /*10dc0*/  @!P5 IADD3 R6, P0, R22.reuse, R3.reuse, RZ ;  /* 0x000000031606d210 */ /* 0x0c2fe40007f1e0ff */
[----:B--2---:R-:W-:Y:S02]  /*10dd0*/  @!P5 IADD3 R8, P1, R22, R14, RZ ;  /* 0x0000000e1608d210 */ /* 0x004fe40007f3e0ff */
[----:B------:R-:W-:Y:S01]  /*10de0*/  @!P2 IADD3 R10, P4, R201, R3, RZ ;  /* 0x00000003c90aa210 */ /* 0x000fe20007f9e0ff */
[----:B---3--:R-:W-:Y:S01]  /*10df0*/  @!P5 IMAD.X R7, R0, 0x1, R5, P0 ;  /* 0x000000010007d824 */ /* 0x008fe200000e0605 */
[----:B----4-:R-:W-:Y:S02]  /*10e00*/  @!P5 IADD3.X R9, R4, R5, RZ, P1, !PT ;  /* 0x000000050409d210 */ /* 0x010fe40000ffe4ff */
[----:B------:R-:W-:-:S02]  /*10e10*/  ISETP.GE.AND P1, PT, R203, UR4, PT ;  /* 0x00000004cb007c0c */ /* 0x000fc4000bf26270 */
[----:B------:R-:W-:Y:S01]  /*10e20*/  @!P2 IADD3 R12, P0, R201, R14, RZ ;  /* 0x0000000ec90ca210 */ /* 0x000fe20007f1e0ff */
[----:B------:R-:W5:Y:S01]  /*10e30*/  @!P5 LD.E.64 R36, desc[UR50][R6.64] ;  /* 0x000000320624d980 */ /* 0x000f62000c101b00 */
[----:B------:R-:W-:-:S03]  /*10e40*/  CS2R R34, SRZ ;  /* 0x0000000000227805 */ /* 0x000fc6000001ff00 */
[----:B------:R0:W5:Y:S01]  /*10e50*/  @!P5 LD.E.64 R38, desc[UR50][R8.64] ;  /* 0x000000320826d980 */ /* 0x000162000c101b00 */
[----:B------:R-:W-:Y:S02]  /*10e60*/  @!P3 IADD3 R40, P5, R200, R14, RZ ;  /* 0x0000000ec828b210 */ /* 0x000fe40007fbe0ff */
[----:B------:R-:W-:Y:S02]  /*10e70*/  CS2R R28, SRZ ;  /* 0x00000000001c7805 */ /* 0x000fe4000001ff00 */
[----:B------:R-:W-:Y:S02]  /*10e80*/  CS2R R30, SRZ ;  /* 0x00000000001e7805 */ /* 0x000fe4000001ff00 */
[----:B------:R-:W-:Y:S02]  /*10e90*/  CS2R R24, SRZ ;  /* 0x0000000000187805 */ /* 0x000fe4000001ff00 */
[----:B------:R-:W-:Y:S02]  /*10ea0*/  CS2R R26, SRZ ;  /* 0x00000000001a7805 */ /* 0x000fe4000001ff00 */
[----:B0-----:R-:W-:Y:S01]  /*10eb0*/  CS2R R8, SRZ ;  /* 0x0000000000087805 */ /* 0x001fe2000001ff00 */
[--C-:B------:R-:W-:Y:S01]  /*10ec0*/  @!P2 IMAD.X R11, R0, 0x1, R43.reuse, P4 ;  /* 0x00000001000ba824 */ /* 0x100fe200020e062b */
[----:B------:R-:W-:Y:S01]  /*10ed0*/  @!P3 IADD3 R20, P4, R200, R3, RZ ;  /* 0x00000003c814b210 */ /* 0x000fe20007f9e0ff */
[C---:B------:R-:W-:Y:S01]  /*10ee0*/  @!P2 IMAD.X R13, R4.reuse, 0x1, R43, P0 ;  /* 0x00000001040da824 */ /* 0x040fe200000e062b */
[----:B------:R-:W-:-:S02]  /*10ef0*/  @!P3 IADD3.X R41, R4, R42, RZ, P5, !PT ;  /* 0x0000002a0429b210 */ /* 0x000fc40002ffe4ff */
[----:B------:R-:W5:Y:S01]  /*10f00*/  @!P2 LD.E.64 R32, desc[UR50][R10.64] ;  /* 0x000000320a20a980 */ /* 0x000f62000c101b00 */
[----:B------:R-:W-:Y:S01]  /*10f10*/  @!P3 IMAD.X R21, R0, 0x1, R42, P4 ;  /* 0x000000010015b824 */ /* 0x000fe200020e062a */
[----:B------:R-:W-:Y:S02]  /*10f20*/  ISETP.GE.AND P0, PT, R202, UR4, PT ;  /* 0x00000004ca007c0c */ /* 0x000fe4000bf06270 */
[----:B------:R-:W5:Y:S01]  /*10f30*/  @!P2 LD.E.64 R34, desc[UR50][R12.64] ;  /* 0x000000320c22a980 */ /* 0x000f62000c101b00 */
[----:B------:R-:W-:Y:S02]  /*10f40*/  ISETP.GE.AND P2, PT, R204, UR4, PT ;  /* 0x00000004cc007c0c */ /* 0x000fe4000bf46270 */
[C---:B------:R-:W-:Y:S01]  /*10f50*/  @!P1 IADD3 R42, P4, R203.reuse, R14, RZ ;  /* 0x0000000ecb2a9210 */ /* 0x040fe20007f9e0ff */
[----:B------:R-:W5:Y:S04]  /*10f60*/  @!P3 LD.E.64 R28, desc[UR50][R20.64] ;  /* 0x00000032141cb980 */ /* 0x000f68000c101b00 */
[----:B------:R0:W5:Y:S01]  /*10f70*/  @!P3 LD.E.64 R30, desc[UR50][R40.64] ;  /* 0x00000032281eb980 */ /* 0x000162000c101b00 */
[----:B------:R-:W-:Y:S01]  /*10f80*/  @!P1 IADD3 R6, P3, R203, R3, RZ ;  /* 0x00000003cb069210 */ /* 0x000fe20007f7e0ff */
[----:B------:R-:W-:-:S04]  /*10f90*/  @!P1 IMAD.X R43, R4, 0x1, R15, P4 ;  /* 0x00000001042b9824 */ /* 0x000fc800020e060f */
[----:B------:R-:W-:Y:S01]  /*10fa0*/  @!P1 IMAD.X R7, R0, 0x1, R15, P3 ;  /* 0x0000000100079824 */ /* 0x000fe200018e060f */
[----:B------:R1:W5:Y:S01]  /*10fb0*/  @!P1 LD.E.64 R26, desc[UR50][R42.64] ;  /* 0x000000322a1a9980 */ /* 0x000362000c101b00 */
[----:B------:R-:W-:-:S03]  /*10fc0*/  @!P0 IADD3 R46, P5, R202, R3, RZ ;  /* 0x00000003ca2e8210 */ /* 0x000fc60007fbe0ff */
[----:B------:R1:W5:Y:S01]  /*10fd0*/  @!P1 LD.E.64 R24, desc[UR50][R6.64] ;  /* 0x0000003206189980 */ /* 0x000362000c101b00 */
[-C--:B0-----:R-:W-:Y:S02]  /*10fe0*/  @!P0 IADD3 R40, P1, R202, R14.reuse, RZ ;  /* 0x0000000eca288210 */ /* 0x081fe40007f3e0ff */
[C---:B------:R-:W-:Y:S02]  /*10ff0*/  @!P2 IADD3 R48, P3, R204.reuse, R3, RZ ;  /* 0x00000003cc30a210 */ /* 0x040fe40007f7e0ff */
[----:B------:R-:W-:Y:S02]  /*11000*/  @!P2 IADD3 R14, P4, R204, R14, RZ ;  /* 0x0000000ecc0ea210 */ /* 0x000fe40007f9e0ff */
[----:B------:R-:W-:Y:S02]  /*11010*/  CS2R R12, SRZ ;  /* 0x00000000000c7805 */ /* 0x000fe4000001ff00 */
[----:B------:R-:W-:Y:S02]  /*11020*/  CS2R R20, SRZ ;  /* 0x0000000000147805 */ /* 0x000fe4000001ff00 */
[----:B------:R-:W-:Y:S01]  /*11030*/  CS2R R10, SRZ ;  /* 0x00000000000a7805 */ /* 0x000fe2000001ff00 */
[----:B------:R-:W-:Y:S01]  /*11040*/  @!P0 IMAD.X R47, R0, 0x1, R50, P5 ;  /* 0x00000001002f8824 */ /* 0x000fe200028e0632 */
[----:B------:R-:W-:Y:S01]  /*11050*/  @!P0 IADD3.X R41, R4, R50, RZ, P1, !PT ;  /* 0x0000003204298210 */ /* 0x000fe20000ffe4ff */
[----:B------:R-:W-:-:S02]  /*11060*/  @!P2 IMAD.X R49, R0, 0x1, R45, P3 ;  /* 0x000000010031a824 */ /* 0x000fc400018e062d */
[----:B------:R-:W-:Y:S01]  /*11070*/  @!P2 IMAD.X R15, R4, 0x1, R45, P4 ;  /* 0x00000001040fa824 */ /* 0x000fe200020e062d */
[----:B------:R1:W5:Y:S04]  /*11080*/  @!P0 LD.E.64 R12, desc[UR50][R46.64] ;  /* 0x000000322e0c8980 */ /* 0x000368000c101b00 */
[----:B------:R1:W5:Y:S04]  /*11090*/  @!P0 LD.E.64 R20, desc[UR50][R40.64] ;  /* 0x0000003228148980 */ /* 0x000368000c101b00 */
[----:B------:R1:W5:Y:S04]  /*110a0*/  @!P2 LD.E.64 R8, desc[UR50][R48.64] ;  /* 0x000000323008a980 */ /* 0x000368000c101b00 */
[----:B------:R1:W5:Y:S02]  /*110b0*/  @!P2 LD.E.64 R10, desc[UR50][R14.64] ;  /* 0x000000320e0aa980 */ /* 0x000364000c101b00 */
.L_x_560:
[----:B------:R-:W-:Y:S05]  /*110c0*/  BSYNC B1 ;  /* 0x0000000000017941 */ /* 0x000fea0003800000 */
.L_x_559:
[----:B------:R-:W-:Y:S01]  /*110d0*/  ULEA.HI UR4, UR37, UR37, URZ, 0x1 ;  /* 0x0000002525047291 */ /* 0x000fe2000f8f083f */
[----:B---3--:R-:W-:Y:S01]  /*110e0*/  IMAD R0, R169, -0x80, R151 ;  /* 0xffffff80a9007824 */ /* 0x008fe200078e0297 */
[----:B------:R-:W-:Y:S02]  /*110f0*/  BSSY B1, `(.L_x_561) ;  /* 0x0000009000017945 */ /* 0x000fe40003800000 */
[----:B------:R-:W-:Y:S02]  /*11100*/  ULOP3.LUT UR4, UR4, 0xfffffffe, URZ, 0xc0, !UPT ;  /* 0xfffffffe04047892 */ /* 0x000fe4000f8ec03f */
[----:B-1----:R-:W-:Y:S02]  /*11110*/  VIMNMX R3, R0, 0x80, PT ;  /* 0x0000008000037848 */ /* 0x002fe40003fe0100 */
[----:B------:R-:W-:Y:S02]  /*11120*/  UIADD3 UR4, UR37, -UR4, URZ ;  /* 0x8000000425047290 */ /* 0x000fe4000fffe03f */
[----:B------:R-:W-:-:S04]  /*11130*/  ISETP.GE.AND P1, PT, R198, R3, PT ;  /* 0x00000003c600720c */ /* 0x000fc80003f26270 */
[----:B------:R-:W-:-:S05]  /*11140*/  IMAD.U32 R5, RZ, RZ, UR4 ;  /* 0x00000004ff057e24 */ /* 0x000fca000f8e00ff */
[----:B------:R-:W-:-:S04]  /*11150*/  SHF.L.U32 R5, R5, 0x1f, RZ ;  /* 0x0000001f05057819 */ /* 0x000fc800000006ff */
[----:B------:R-:W0:Y:S02]  /*11160*/  SYNCS.PHASECHK.TRANS64.TRYWAIT P0, [R18+URZ+0x29800], R5 ;  /* 0x02980005120075a7 */ /* 0x000e24000800017f */
[----:B0-----:R-:W-:Y:S05]  /*11170*/  @!P0 BRA `(.L_x_562) ;  /* 0x0000019800708947 */ /* 0x001fea0003800000 */
.L_x_808:
[----:B------:R-:W-:Y:S05]  /*11180*/  BSYNC B1 ;  /* 0x0000000000017941 */ /* 0x000fea0003800000 */
.L_x_561:
[----:B------:R-:W-:Y:S05]  /*11190*/  @P1 BRA `(.L_x_563) ;  /* 0x0000006000c01947 */ /* 0x000fea0003800000 */
[----:B------:R-:W1:Y:S01]  /*111a0*/  LDC R3, c[0x0][0x3f4] ;  /* 0x0000fd00ff037b82 */ /* 0x000e620000000800 */
[----:B------:R-:W-:Y:S01]  /*111b0*/  BSSY B1, `(.L_x_564) ;  /* 0x000007f000017945 */ /* 0x000fe20003800000 */
[----:B------:R-:W-:Y:S02]  /*111c0*/  IADD3 R0, R18, R215, RZ ;  /* 0x000000d712007210 */ /* 0x000fe40007ffe0ff */
[-C--:B-1----:R-:W-:Y:S02]  /*111d0*/  ISETP.GE.AND P0, PT, R22, R3.reuse, PT ;  /* 0x000000031600720c */ /* 0x082fe40003f06270 */
[-C--:B------:R-:W-:Y:S02]  /*111e0*/  ISETP.GE.AND P1, PT, R201, R3.reuse, PT ;  /* 0x00000003c900720c */ /* 0x080fe40003f26270 */
[-C--:B------:R-:W-:Y:S02]  /*111f0*/  ISETP.GE.AND P2, PT, R200, R3.reuse, PT ;  /* 0x00000003c800720c */ /* 0x080fe40003f46270 */
[----:B------:R-:W-:-:S02]  /*11200*/  ISETP.GE.AND P3, PT, R203, R3, PT ;  /* 0x00000003cb00720c */ /* 0x000fc40003f66270 */
[-C--:B------:R-:W-:Y:S02]  /*11210*/  ISETP.GE.AND P4, PT, R202, R3.reuse, PT ;  /* 0x00000003ca00720c */ /* 0x080fe40003f86270 */
[----:B------:R-:W-:-:S03]  /*11220*/  ISETP.GE.AND P5, PT, R204, R3, PT ;  /* 0x00000003cc00720c */ /* 0x000fc60003fa6270 */
[----:B------:R-:W-:Y:S10]  /*11230*/  @P0 BRA `(.L_x_565) ;  /* 0x0000000400d80947 */ /* 0x000ff40003800000 */
[----:B0---4-:R-:W0:Y:S01]  /*11240*/  LDS.128 R4, [R0+0x14400] ;  /* 0x0144000000047984 */ /* 0x011e220000000c00 */
[----:B--2--5:R-:W-:Y:S02]  /*11250*/  SHF.R.U32.HI R14, RZ, 0x8, R36 ;  /* 0x00000008ff0e7819 */ /* 0x024fe40000011624 */
[----:B------:R-:W-:Y:S02]  /*11260*/  LOP3.LUT R3, R36, 0xff, RZ, 0xc0, !PT ;  /* 0x000000ff24037812 */ /* 0x000fe400078ec0ff */
[----:B------:R-:W-:Y:S02]  /*11270*/  LOP3.LUT R14, R14, 0xff, RZ, 0xc0, !PT ;  /* 0x000000ff0e0e7812 */ /* 0x000fe400078ec0ff */
[----:B------:R-:W-:Y:S02]  /*11280*/  SHF.R.U32.HI R40, RZ, 0x8, R37 ;  /* 0x00000008ff287819 */ /* 0x000fe40000011625 */
[----:B------:R-:W-:Y:S02]  /*11290*/  SHF.R.U32.HI R43, RZ, 0x8, R39 ;  /* 0x00000008ff2b7819 */ /* 0x000fe40000011627 */
[----:B------:R-:W-:-:S02]  /*112a0*/  PRMT R3, R14, 0x7604, R3 ;  /* 0x000076040e037816 */ /* 0x000fc40000000003 */
[----:B------:R-:W-:Y:S02]  /*112b0*/  LOP3.LUT R15, R37, 0xff, RZ, 0xc0, !PT ;  /* 0x000000ff250f7812 */ /* 0x000fe400078ec0ff */
[----:B------:R-:W-:Y:S02]  /*112c0*/  LOP3.LUT R40, R40, 0xff, RZ, 0xc0, !PT ;  /* 0x000000ff28287812 */ /* 0x000fe400078ec0ff */
[----:B------:R-:W-:Y:S02]  /*112d0*/  SHF.R.U32.HI R46, RZ, 0x10, R37 ;  /* 0x00000010ff2e7819 */ /* 0x000fe40000011625 */
[----:B------:R-:W-:Y:S02]  /*112e0*/  SHF.R.U32.HI R14, RZ, 0x8, R38 ;  /* 0x00000008ff0e7819 */ /* 0x000fe40000011626 */
[----:B------:R-:W-:Y:S02]  /*112f0*/  SHF.R.U32.HI R45, RZ, 0x10, R39 ;  /* 0x00000010ff2d7819 */ /* 0x000fe40000011627 */
[----:B------:R-:W-:-:S02]  /*11300*/  LOP3.LUT R42, R39, 0xff, RZ, 0xc0, !PT ;  /* 0x000000ff272a7812 */ /* 0x000fc400078ec0ff */
[----:B------:R-:W-:Y:S01]  /*11310*/  LOP3.LUT R43, R43, 0xff, RZ, 0xc0, !PT ;  /* 0x000000ff2b2b7812 */ /* 0x000fe200078ec0ff */
[----:B------:R-:W-:Y:S01]  /*11320*/  IMAD.U32 R45, R45, 0x10000, RZ ;  /* 0x000100002d2d7824 */ /* 0x000fe200078e00ff */
[----:B------:R-:W-:Y:S02]  /*11330*/  PRMT R15, R40, 0x7604, R15 ;  /* 0x00007604280f7816 */ /* 0x000fe4000000000f */
[----:B------:R-:W-:Y:S01]  /*11340*/  LOP3.LUT R41, R14, 0xff, RZ, 0xc0, !PT ;  /* 0x000000ff0e297812 */ /* 0x000fe200078ec0ff */
[----:B------:R-:W-:Y:S01]  /*11350*/  IMAD.U32 R14, R46, 0x10000, RZ ;  /* 0x000100002e0e7824 */ /* 0x000fe200078e00ff */
[----:B------:R-:W-:Y:S02]  /*11360*/  LOP3.LUT R40, R38, 0xff, RZ, 0xc0, !PT ;  /* 0x000000ff26287812 */ /* 0x000fe400078ec0ff */
[----:B------:R-:W-:Y:S02]  /*11370*/  PRMT R42, R43, 0x7604, R42 ;  /* 0x000076042b2a7816 */ /* 0x000fe4000000002a */
[----:B------:R-:W-:-:S02]  /*11380*/  PRMT R43, R41, 0x7604, R40 ;  /* 0x00007604292b7816 */ /* 0x000fc40000000028 */
[----:B------:R-:W-:Y:S02]  /*11390*/  LOP3.LUT R41, R15, 0xff0000, R14, 0xf8, !PT ;  /* 0x00ff00000f297812 */ /* 0x000fe400078ef80e */
[----:B------:R-:W-:Y:S02]  /*113a0*/  LOP3.LUT R45, R42, 0xff0000, R45, 0xf8, !PT ;  /* 0x00ff00002a2d7812 */ /* 0x000fe400078ef82d */
[----:B------:R-:W-:Y:S02]  /*113b0*/  LOP3.LUT R43, R43, 0xff0000, R38, 0xf8, !PT ;  /* 0x00ff00002b2b7812 */ /* 0x000fe400078ef826 */
[----:B------:R-:W-:Y:S02]  /*113c0*/  LOP3.LUT R45, R45, 0xff000000, R39, 0xf8, !PT ;  /* 0xff0000002d2d7812 */ /* 0x000fe400078ef827 */
[----:B------:R-:W-:Y:S02]  /*113d0*/  LOP3.LUT R41, R41, 0xff000000, R37, 0xf8, !PT ;  /* 0xff00000029297812 */ /* 0x000fe400078ef825 */
[----:B------:R-:W-:-:S02]  /*113e0*/  LOP3.LUT R15, R3, 0xff0000, R36, 0xf8, !PT ;  /* 0x00ff0000030f7812 */ /* 0x000fc400078ef824 */
[----:B------:R-:W-:Y:S02]  /*113f0*/  LOP3.LUT R43, R43, 0xff000000, R38, 0xf8, !PT ;  /* 0xff0000002b2b7812 */ /* 0x000fe400078ef826 */
[-C--:B0-----:R-:W-:Y:S02]  /*11400*/  F2FP.F16.E4M3.UNPACK_B R3, R6.reuse.H1 ;  /* 0x00000006ff03723e */ /* 0x081fe400030006ff */
[----:B------:R-:W-:Y:S02]  /*11410*/  F2FP.F16.E4M3.UNPACK_B R42, R45 ;  /* 0x0000002dff2a723e */ /* 0x000fe400020006ff */
[----:B------:R-:W-:Y:S01]  /*11420*/  F2FP.F16.E4M3.UNPACK_B R38, R41 ;  /* 0x00000029ff26723e */ /* 0x000fe200020006ff */
[--C-:B------:R-:W-:Y:S01]  /*11430*/  HADD2.F32 R14, -RZ, R3.reuse.H1_H1 ;  /* 0x30000003ff0e7230 */ /* 0x100fe20000004100 */
[----:B------:R-:W-:Y:S01]  /*11440*/  F2FP.F16.E4M3.UNPACK_B R6, R6 ;  /* 0x00000006ff06723e */ /* 0x000fe200020006ff */
[----:B------:R-:W-:Y:S01]  /*11450*/  HADD2.F32 R46, -RZ, R42.H1_H1 ;  /* 0x3000002aff2e7230 */ /* 0x000fe20000004100 */
[----:B------:R-:W-:Y:S01]  /*11460*/  LOP3.LUT R40, R15, 0xff000000, R36, 0xf8, !PT ;  /* 0xff0000000f287812 */ /* 0x000fe200078ef824 */
[----:B------:R-:W-:Y:S01]  /*11470*/  HADD2.F32 R39, -RZ, R38.H1_H1 ;  /* 0x30000026ff277230 */ /* 0x000fe20000004100 */
[-C--:B------:R-:W-:Y:S01]  /*11480*/  F2FP.F16.E4M3.UNPACK_B R36, R7.reuse ;  /* 0x00000007ff24723e */ /* 0x080fe200020006ff */
[----:B------:R-:W-:Y:S01]  /*11490*/  HADD2.F32 R15, -RZ, R3.H0_H0 ;  /* 0x20000003ff0f7230 */ /* 0x000fe20000004100 */
[----:B------:R-:W-:Y:S01]  /*114a0*/  F2FP.F16.E4M3.UNPACK_B R37, R7.H1 ;  /* 0x00000007ff25723e */ /* 0x000fe200030006ff */
[C---:B------:R-:W-:Y:S01]  /*114b0*/  FMUL.FTZ R48, R14.reuse, R46 ;  /* 0x0000002e0e307220 */ /* 0x040fe20000410000 */
[----:B------:R-:W-:Y:S01]  /*114c0*/  FMUL.FTZ R47, R14, R39 ;  /* 0x000000270e2f7220 */ /* 0x000fe20000410000 */
[-C--:B------:R-:W-:Y:S01]  /*114d0*/  F2FP.F16.E4M3.UNPACK_B R7, R5.reuse ;  /* 0x00000005ff07723e */ /* 0x080fe200020006ff */
[----:B------:R-:W-:Y:S01]  /*114e0*/  HADD2.F32 R42, -RZ, R42.H0_H0 ;  /* 0x2000002aff2a7230 */ /* 0x000fe20000004100 */
[----:B------:R-:W-:Y:S01]  /*114f0*/  F2FP.F16.E4M3.UNPACK_B R14, R5.H1 ;  /* 0x00000005ff0e723e */ /* 0x000fe200030006ff */
[----:B------:R-:W-:-:S02]  /*11500*/  HADD2.F32 R5, -RZ, R6.H1_H1 ;  /* 0x30000006ff057230 */ /* 0x000fc40000004100 */
[C---:B------:R-:W-:Y:S01]  /*11510*/  FFMA.FTZ R50, R15.reuse, R39, -R48 ;  /* 0x000000270f327223 */ /* 0x040fe20000010830 */
[----:B------:R-:W-:Y:S02]  /*11520*/  HADD2.F32 R38, -RZ, R38.H0_H0 ;  /* 0x20000026ff267230 */ /* 0x000fe40000004100 */
[----:B------:R-:W-:Y:S01]  /*11530*/  FFMA.FTZ R51, R15, R46, R47 ;  /* 0x0000002e0f337223 */ /* 0x000fe2000001002f */
[----:B------:R-:W-:Y:S01]  /*11540*/  HADD2.F32 R6, -RZ, R6.H0_H0 ;  /* 0x20000006ff067230 */ /* 0x000fe20000004100 */
[----:B------:R-:W-:Y:S01]  /*11550*/  F2FP.F16.E4M3.UNPACK_B R45, R45.H1 ;  /* 0x0000002dff2d723e */ /* 0x000fe200030006ff */
[C---:B------:R-:W-:Y:S01]  /*11560*/  FMUL.FTZ R15, R5.reuse, R42 ;  /* 0x0000002a050f7220 */ /* 0x040fe20000410000 */
[----:B------:R-:W-:Y:S01]  /*11570*/  F2FP.F16.E4M3.UNPACK_B R41, R41.H1 ;  /* 0x00000029ff29723e */ /* 0x000fe200030006ff */
[-C--:B------:R-:W-:Y:S01]  /*11580*/  FMUL.FTZ R49, R5, R38.reuse ;  /* 0x0000002605317220 */ /* 0x080fe20000410000 */
[----:B------:R-:W-:Y:S02]  /*11590*/  HADD2.F32 R5, -RZ, R36.H1_H1 ;  /* 0x30000024ff057230 */ /* 0x000fe40000004100 */
[----:B------:R-:W-:Y:S01]  /*115a0*/  FFMA.FTZ R47, R6, R38, -R15 ;  /* 0x00000026062f7223 */ /* 0x000fe2000001080f */
[----:B------:R-:W-:-:S02]  /*115b0*/  HADD2.F32 R39, -RZ, R45.H0_H0 ;  /* 0x2000002dff277230 */ /* 0x000fc40000004100 */
[----:B------:R-:W-:Y:S01]  /*115c0*/  FFMA.FTZ R48, R6, R42, R49 ;  /* 0x0000002a06307223 */ /* 0x000fe20000010031 */
[----:B------:R-:W-:Y:S01]  /*115d0*/  HADD2.F32 R15, -RZ, R41.H0_H0 ;  /* 0x20000029ff0f7230 */ /* 0x000fe20000004100 */
[----:B------:R-:W-:Y:S01]  /*115e0*/  F2FP.F16.E4M3.UNPACK_B R3, R4 ;  /* 0x00000004ff03723e */ /* 0x000fe200020006ff */
[----:B------:R-:W-:Y:S02]  /*115f0*/  HADD2.F32 R36, -RZ, R36.H0_H0 ;  /* 0x20000024ff247230 */ /* 0x000fe40000004100 */
[C---:B------:R-:W-:Y:S01]  /*11600*/  FMUL.FTZ R49, R5.reuse, R39 ;  /* 0x0000002705317220 */ /* 0x040fe20000410000 */
[----:B------:R-:W-:Y:S02]  /*11610*/  HADD2.F32 R45, -RZ, R45.H1_H1 ;  /* 0x3000002dff2d7230 */ /* 0x000fe40000004100 */
[-C--:B------:R-:W-:Y:S01]  /*11620*/  FMUL.FTZ R5, R5, R15.reuse ;  /* 0x0000000f05057220 */ /* 0x080fe20000410000 */
[----:B------:R-:W-:Y:S02]  /*11630*/  HADD2.F32 R6, -RZ, R37.H1_H1 ;  /* 0x30000025ff067230 */ /* 0x000fe40000004100 */
[----:B------:R-:W-:Y:S01]  /*11640*/  FFMA.FTZ R49, R36, R15, -R49 ;  /* 0x0000000f24317223 */ /* 0x000fe20000010831 */
[----:B------:R-:W-:-:S02]  /*11650*/  HADD2.F32 R41, -RZ, R41.H1_H1 ;  /* 0x30000029ff297230 */ /* 0x000fc40000004100 */
[----:B------:R-:W-:Y:S01]  /*11660*/  FFMA.FTZ R52, R36, R39, R5 ;  /* 0x0000002724347223 */ /* 0x000fe20000010005 */
[----:B------:R-:W-:Y:S02]  /*11670*/  HADD2.F32 R37, -RZ, R37.H0_H0 ;  /* 0x20000025ff257230 */ /* 0x000fe40000004100 */
[C---:B------:R-:W-:Y:S01]  /*11680*/  FMUL.FTZ R38, R6.reuse, R45 ;  /* 0x0000002d06267220 */ /* 0x040fe20000410000 */
[----:B------:R-:W-:Y:S01]  /*11690*/  F2FP.F16.E4M3.UNPACK_B R5, R43 ;  /* 0x0000002bff05723e */ /* 0x000fe200020006ff */
[-C--:B------:R-:W-:Y:S01]  /*116a0*/  FMUL.FTZ R36, R6, R41.reuse ;  /* 0x0000002906247220 */ /* 0x080fe20000410000 */
[----:B------:R-:W-:Y:S01]  /*116b0*/  F2FP.F16.E4M3.UNPACK_B R4, R4.H1 ;  /* 0x00000004ff04723e */ /* 0x000fe200030006ff */
[C---:B------:R-:W-:Y:S01]  /*116c0*/  FFMA.FTZ R53, R37.reuse, R41, -R38 ;  /* 0x0000002925357223 */ /* 0x040fe20000010826 */
[-C--:B------:R-:W-:Y:S01]  /*116d0*/  F2FP.F16.E4M3.UNPACK_B R15, R40.reuse ;  /* 0x00000028ff0f723e */ /* 0x080fe200020006ff */
[----:B------:R-:W-:Y:S01]  /*116e0*/  FFMA.FTZ R54, R37, R45, R36 ;  /* 0x0000002d25367223 */ /* 0x000fe20000010024 */
[--C-:B------:R-:W-:Y:S01]  /*116f0*/  HADD2.F32 R38, -RZ, R5.reuse.H1_H1 ;  /* 0x30000005ff267230 */ /* 0x100fe20000004100 */
[----:B------:R-:W-:Y:S01]  /*11700*/  F2FP.F16.E4M3.UNPACK_B R40, R40.H1 ;  /* 0x00000028ff28723e */ /* 0x000fe200030006ff */
[----:B------:R-:W-:Y:S01]  /*11710*/  HADD2.F32 R37, -RZ, R5.H0_H0 ;  /* 0x20000005ff257230 */ /* 0x000fe20000004100 */
[----:B------:R-:W-:Y:S01]  /*11720*/  F2FP.F16.E4M3.UNPACK_B R43, R43.H1 ;  /* 0x0000002bff2b723e */ /* 0x000fe200030006ff */
[----:B------:R-:W-:-:S02]  /*11730*/  HADD2.F32 R6, -RZ, R4.H1_H1 ;  /* 0x30000004ff067230 */ /* 0x000fc40000004100 */
[----:B------:R-:W-:Y:S02]  /*11740*/  HADD2.F32 R36, -RZ, R15.H1_H1 ;  /* 0x3000000fff247230 */ /* 0x000fe40000004100 */
[----:B------:R-:W-:Y:S02]  /*11750*/  HADD2.F32 R5, -RZ, R4.H0_H0 ;  /* 0x20000004ff057230 */ /* 0x000fe40000004100 */
[C---:B------:R-:W-:Y:S01]  /*11760*/  FMUL.FTZ R42, R6.reuse, R38 ;  /* 0x00000026062a7220 */ /* 0x040fe20000410000 */
[----:B------:R-:W-:Y:S02]  /*11770*/  HADD2.F32 R4, -RZ, R3.H1_H1 ;  /* 0x30000003ff047230 */ /* 0x000fe40000004100 */
[-C--:B------:R-:W-:Y:S01]  /*11780*/  FMUL.FTZ R46, R6, R36.reuse ;  /* 0x00000024062e7220 */ /* 0x080fe20000410000 */
[----:B------:R-:W-:Y:S02]  /*11790*/  HADD2.F32 R15, -RZ, R15.H0_H0 ;  /* 0x2000000fff0f7230 */ /* 0x000fe40000004100 */
[----:B------:R-:W-:Y:S01]  /*117a0*/  FFMA.FTZ R42, R5, R36, -R42 ;  /* 0x00000024052a7223 */ /* 0x000fe2000001082a */
[----:B------:R-:W-:-:S02]  /*117b0*/  HADD2.F32 R3, -RZ, R3.H0_H0 ;  /* 0x20000003ff037230 */ /* 0x000fc40000004100 */
[C---:B------:R-:W-:Y:S01]  /*117c0*/  FMUL.FTZ R6, R4.reuse, R37 ;  /* 0x0000002504067220 */ /* 0x040fe20000410000 */
[----:B------:R-:W-:Y:S01]  /*117d0*/  FFMA.FTZ R39, R5, R38, R46 ;  /* 0x0000002605277223 */ /* 0x000fe2000001002e */
[-C--:B------:R-:W-:Y:S01]  /*117e0*/  FMUL.FTZ R4, R4, R15.reuse ;  /* 0x0000000f04047220 */ /* 0x080fe20000410000 */
[----:B------:R-:W-:Y:S02]  /*117f0*/  HADD2.F32 R5, -RZ, R40.H1_H1 ;  /* 0x30000028ff057230 */ /* 0x000fe40000004100 */
[C---:B------:R-:W-:Y:S01]  /*11800*/  FFMA.FTZ R36, R3.reuse, R15, -R6 ;  /* 0x0000000f03247223 */ /* 0x040fe20000010806 */
[--C-:B------:R-:W-:Y:S02]  /*11810*/  HADD2.F32 R15, -RZ, R43.reuse.H1_H1 ;  /* 0x3000002bff0f7230 */ /* 0x100fe40000004100 */
[----:B------:R-:W-:Y:S01]  /*11820*/  FFMA.FTZ R37, R3, R37, R4 ;  /* 0x0000002503257223 */ /* 0x000fe20000010004 */
[----:B------:R-:W-:Y:S02]  /*11830*/  HADD2.F32 R4, -RZ, R14.H1_H1 ;  /* 0x3000000eff047230 */ /* 0x000fe40000004100 */
[----:B------:R-:W-:-:S02]  /*11840*/  HADD2.F32 R6, -RZ, R43.H0_H0 ;  /* 0x2000002bff067230 */ /* 0x000fc40000004100 */
[--C-:B------:R-:W-:Y:S02]  /*11850*/  HADD2.F32 R3, -RZ, R7.reuse.H1_H1 ;  /* 0x30000007ff037230 */ /* 0x100fe40000004100 */
[C---:B------:R-:W-:Y:S01]  /*11860*/  FMUL.FTZ R41, R4.reuse, R15 ;  /* 0x0000000f04297220 */ /* 0x040fe20000410000 */
[----:B------:R-:W-:Y:S02]  /*11870*/  HADD2.F32 R40, -RZ, R40.H0_H0 ;  /* 0x20000028ff287230 */ /* 0x000fe40000004100 */
[-C--:B------:R-:W-:Y:S01]  /*11880*/  FMUL.FTZ R38, R4, R5.reuse ;  /* 0x0000000504267220 */ /* 0x080fe20000410000 */
[----:B------:R-:W-:Y:S02]  /*11890*/  HADD2.F32 R14, -RZ, R14.H0_H0 ;  /* 0x2000000eff0e7230 */ /* 0x000fe40000004100 */
[C---:B------:R-:W-:Y:S01]  /*118a0*/  FMUL.FTZ R4, R3.reuse, R6 ;  /* 0x0000000603047220 */ /* 0x040fe20000410000 */
[----:B------:R-:W-:Y:S02]  /*118b0*/  HADD2.F32 R7, -RZ, R7.H0_H0 ;  /* 0x20000007ff077230 */ /* 0x000fe40000004100 */
[-C--:B------:R-:W-:Y:S01]  /*118c0*/  FMUL.FTZ R3, R3, R40.reuse ;  /* 0x0000002803037220 */ /* 0x080fe20000410000 */
[C---:B------:R-:W-:Y:S01]  /*118d0*/  FFMA.FTZ R41, R14.reuse, R5, -R41 ;  /* 0x000000050e297223 */ /* 0x040fe20000010829 */
[----:B------:R-:W-:Y:S01]  /*118e0*/  FFMA.FTZ R38, R14, R15, R38 ;  /* 0x0000000f0e267223 */ /* 0x000fe20000010026 */
[C---:B------:R-:W-:Y:S01]  /*118f0*/  FFMA.FTZ R5, R7.reuse, R40, -R4 ;  /* 0x0000002807057223 */ /* 0x040fe20000010804 */
[----:B------:R-:W-:Y:S01]  /*11900*/  FFMA.FTZ R14, R7, R6, R3 ;  /* 0x00000006070e7223 */ /* 0x000fe20000010003 */
[----:B------:R-:W-:-:S02]  /*11910*/  F2FP.SATFINITE.E4M3.F32.PACK_AB_MERGE_C R6, R51, R50, RZ ;  /* 0x000000323306723e */ /* 0x000fc400048070ff */
[----:B------:R-:W-:Y:S02]  /*11920*/  F2FP.SATFINITE.E4M3.F32.PACK_AB_MERGE_C R7, R54, R53, RZ ;  /* 0x000000353607723e */ /* 0x000fe400048070ff */
[----:B------:R-:W-:Y:S02]  /*11930*/  F2FP.SATFINITE.E4M3.F32.PACK_AB_MERGE_C R4, R39, R42, RZ ;  /* 0x0000002a2704723e */ /* 0x000fe400048070ff */
[----:B------:R-:W-:Y:S02]  /*11940*/  F2FP.SATFINITE.E4M3.F32.PACK_AB_MERGE_C R38, R38, R41, RZ ;  /* 0x000000292626723e */ /* 0x000fe400048070ff */
[----:B------:R-:W-:Y:S02]  /*11950*/  F2FP.SATFINITE.E4M3.F32.PACK_AB_MERGE_C R6, R48, R47, R6 ;  /* 0x0000002f3006723e */ /* 0x000fe40004807006 */
[----:B------:R-:W-:Y:S02]  /*11960*/  F2FP.SATFINITE.E4M3.F32.PACK_AB_MERGE_C R7, R52, R49, R7 ;  /* 0x000000313407723e */ /* 0x000fe40004807007 */
[----:B------:R-:W-:-:S02]  /*11970*/  F2FP.SATFINITE.E4M3.F32.PACK_AB_MERGE_C R4, R37, R36, R4 ;  /* 0x000000242504723e */ /* 0x000fc40004807004 */
[----:B------:R-:W-:-:S05]  /*11980*/  F2FP.SATFINITE.E4M3.F32.PACK_AB_MERGE_C R5, R14, R5, R38 ;  /* 0x000000050e05723e */ /* 0x000fca0004807026 */
[----:B------:R1:W-:Y:S02]  /*11990*/  STS.128 [R0+0x14400], R4 ;  /* 0x0144000400007388 */ /* 0x0003e40000000c00 */
.L_x_565:
[----:B------:R-:W-:Y:S05]  /*119a0*/  BSYNC B1 ;  /* 0x0000000000017941 */ /* 0x000fea0003800000 */
.L_x_564:
[----:B------:R-:W-:Y:S04]  /*119b0*/  BSSY B1, `(.L_x_566) ;  /* 0x000007c000017945 */ /* 0x000fe80003800000 */
[----:B------:R-:W-:Y:S05]  /*119c0*/  @P1 BRA `(.L_x_567) ;  /* 0x0000000400e81947 */ /* 0x000fea0003800000 */
[----:B01--4-:R-:W0:Y:S01]  /*119d0*/  LDS.128 R4, [R226] ;  /* 0x00000000e2047984 */ /* 0x013e220000000c00 */
[----:B-----5:R-:W-:Y:S02]  /*119e0*/  SHF.R.U32.HI R15, RZ, 0x8, R33 ;  /* 0x00000008ff0f7819 */ /* 0x020fe40000011621 */
[----:B------:R-:W-:Y:S02]  /*119f0*/  SHF.R.U32.HI R40, RZ, 0x8, R35 ;  /* 0x00000008ff287819 */ /* 0x000fe40000011623 */
[----:B------:R-:W-:Y:S02]  /*11a00*/  SHF.R.U32.HI R37, RZ, 0x8, R34 ;  /* 0x00000008ff257819 */ /* 0x000fe40000011622 */
[----:B------:R-:W-:Y:S02]  /*11a10*/  LOP3.LUT R36, R33, 0xff, RZ, 0xc0, !PT ;  /* 0x000000ff21247812 */ /* 0x000fe400078ec0ff */
[----:B------:R-:W-:Y:S02]  /*11a20*/  LOP3.LUT R41, R35, 0xff, RZ, 0xc0, !PT ;  /* 0x000000ff23297812 */ /* 0x000fe400078ec0ff */
[----:B------:R-:W-:-:S02]  /*11a30*/  LOP3.LUT R15, R15, 0xff, RZ, 0xc0, !PT ;  /* 0x000000ff0f0f7812 */ /* 0x000fc400078ec0ff */
[----:B------:R-:W-:Y:S02]  /*11a40*/  LOP3.LUT R40, R40, 0xff, RZ, 0xc0, !PT ;  /* 0x000000ff28287812 */ /* 0x000fe400078ec0ff */
[----:B------:R-:W-:Y:S02]  /*11a50*/  SHF.R.U32.HI R3, RZ, 0x8, R32 ;  /* 0x00000008ff037819 */ /* 0x000fe40000011620 */
[----:B------:R-:W-:Y:S02]  /*11a60*/  LOP3.LUT R38, R37, 0xff, RZ, 0xc0, !PT ;  /* 0x000000ff25267812 */ /* 0x000fe400078ec0ff */
[----:B------:R-:W-:Y:S02]  /*11a70*/  PRMT R37, R15, 0x7604, R36 ;  /* 0x000076040f257816 */ /* 0x000fe40000000024 */
[----:B------:R-:W-:Y:S02]  /*11a80*/  PRMT R41, R40, 0x7604, R41 ;  /* 0x0000760428297816 */ /* 0x000fe40000000029 */
[----:B------:R-:W-:-:S02]  /*11a90*/  SHF.R.U32.HI R36, RZ, 0x10, R33 ;  /* 0x00000010ff247819 */ /* 0x000fc40000011621 */
[----:B------:R-:W-:Y:S02]  /*11aa0*/  SHF.R.U32.HI R40, RZ, 0x10, R35 ;  /* 0x00000010ff287819 */ /* 0x000fe40000011623 */
[----:B--2---:R-:W-:Y:S02]  /*11ab0*/  LOP3.LUT R14, R32, 0xff, RZ, 0xc0, !PT ;  /* 0x000000ff200e7812 */ /* 0x004fe400078ec0ff */
[----:B------:R-:W-:Y:S02]  /*11ac0*/  LOP3.LUT R39, R34, 0xff, RZ, 0xc0, !PT ;  /* 0x000000ff22277812 */ /* 0x000fe400078ec0ff */
[----:B------:R-:W-:Y:S02]  /*11ad0*/  LOP3.LUT R3, R3, 0xff, RZ, 0xc0, !PT ;  /* 0x000000ff03037812 */ /* 0x000fe400078ec0ff */
[----:B------:R-:W-:Y:S02]  /*11ae0*/  SHF.R.U32.HI R15, RZ, 0x10, R34 ;  /* 0x00000010ff0f7819 */ /* 0x000fe40000011622 */
[----:B------:R-:W-:-:S02]  /*11af0*/  LOP3.LUT R36, R36, 0xff, RZ, 0xc0, !PT ;  /* 0x000000ff24247812 */ /* 0x000fc400078ec0ff */
[----:B------:R-:W-:Y:S02]  /*11b00*/  LOP3.LUT R40, R40, 0xff, RZ, 0xc0, !PT ;  /* 0x000000ff28287812 */ /* 0x000fe400078ec0ff */
[----:B------:R-:W-:Y:S02]  /*11b10*/  PRMT R14, R3, 0x7604, R14 ;  /* 0x00007604030e7816 */ /* 0x000fe4000000000e */
[----:B------:R-:W-:Y:S02]  /*11b20*/  PRMT R39, R38, 0x7604, R39 ;  /* 0x0000760426277816 */ /* 0x000fe40000000027 */
[----:B------:R-:W-:Y:S02]  /*11b30*/  SHF.R.U32.HI R3, RZ, 0x10, R32 ;  /* 0x00000010ff037819 */ /* 0x000fe40000011620 */
[----:B------:R-:W-:Y:S02]  /*11b40*/  LOP3.LUT R38, R15, 0xff, RZ, 0xc0, !PT ;  /* 0x000000ff0f267812 */ /* 0x000fe400078ec0ff */
[----:B------:R-:W-:-:S02]  /*11b50*/  PRMT R37, R36, 0x7054, R37 ;  /* 0x0000705424257816 */ /* 0x000fc40000000025 */
[----:B------:R-:W-:Y:S02]  /*11b60*/  PRMT R41, R40, 0x7054, R41 ;  /* 0x0000705428297816 */ /* 0x000fe40000000029 */
[----:B------:R-:W-:Y:S02]  /*11b70*/  LOP3.LUT R3, R3, 0xff, RZ, 0xc0, !PT ;  /* 0x000000ff03037812 */ /* 0x000fe400078ec0ff */
[----:B------:R-:W-:Y:S02]  /*11b80*/  PRMT R39, R38, 0x7054, R39 ;  /* 0x0000705426277816 */ /* 0x000fe40000000027 */
[----:B------:R-:W-:Y:S02]  /*11b90*/  LOP3.LUT R41, R41, 0xff000000, R35, 0xf8, !PT ;  /* 0xff00000029297812 */ /* 0x000fe400078ef823 */
[----:B------:R-:W-:Y:S02]  /*11ba0*/  LOP3.LUT R37, R37, 0xff000000, R33, 0xf8, !PT ;  /* 0xff00000025257812 */ /* 0x000fe400078ef821 */
[----:B------:R-:W-:-:S02]  /*11bb0*/  PRMT R15, R3, 0x7054, R14 ;  /* 0x00007054030f7816 */ /* 0x000fc4000000000e */
        /* <DEDUP_REMOVED lines=90> */
[----:B------:R3:W-:Y:S02]  /*12160*/  STS.128 [R226], R4 ;  /* 0x00000004e2007388 */ /* 0x0007e40000000c00 */
.L_x_567:
[----:B------:R-:W-:Y:S05]  /*12170*/  BSYNC B1 ;  /* 0x0000000000017941 */ /* 0x000fea0003800000 */
.L_x_566:
[----:B------:R-:W-:Y:S04]  /*12180*/  BSSY B1, `(.L_x_568) ;  /* 0x0000078000017945 */ /* 0x000fe80003800000 */
[----:B------:R-:W-:Y:S05]  /*12190*/  @P2 BRA `(.L_x_569) ;  /* 0x0000000400d82947 */ /* 0x000fea0003800000 */
[----:B01-34-:R-:W0:Y:S01]  /*121a0*/  LDS.128 R4, [R0+0x16400] ;  /* 0x0164000000047984 */ /* 0x01be220000000c00 */
        /* <DEDUP_REMOVED lines=10> */
[----:B------:R-:W-:Y:S02]  /*12250*/  LOP3.LUT R34, R31, 0xff, RZ, 0xc0, !PT ;  /* 0x000000ff1f227812 */ /* 0x000fe400078ec0ff */
[----:B------:R-:W-:-:S02]  /*12260*/  LOP3.LUT R35, R35, 0xff, RZ, 0xc0, !PT ;  /* 0x000000ff23237812 */ /* 0x000fc400078ec0ff */
[----:B------:R-:W-:Y:S02]  /*12270*/  SHF.R.U32.HI R37, RZ, 0x10, R31 ;  /* 0x00000010ff257819 */ /* 0x000fe4000001161f */
[----:B------:R-:W-:Y:S02]  /*12280*/  PRMT R15, R32, 0x7604, R15 ;  /* 0x00007604200f7816 */ /* 0x000fe4000000000f */
[----:B------:R-:W-:Y:S01]  /*12290*/  LOP3.LUT R33, R14, 0xff, RZ, 0xc0, !PT ;  /* 0x000000ff0e217812 */ /* 0x000fe200078ec0ff */
[----:B------:R-:W-:Y:S01]  /*122a0*/  IMAD.U32 R14, R36, 0x10000, RZ ;  /* 0x00010000240e7824 */ /* 0x000fe200078e00ff */
[----:B------:R-:W-:Y:S02]  /*122b0*/  LOP3.LUT R32, R30, 0xff, RZ, 0xc0, !PT ;  /* 0x000000ff1e207812 */ /* 0x000fe400078ec0ff */
[----:B------:R-:W-:Y:S02]  /*122c0*/  PRMT R34, R35, 0x7604, R34 ;  /* 0x0000760423227816 */ /* 0x000fe40000000022 */
[----:B------:R-:W-:-:S02]  /*122d0*/  SHF.L.U32 R37, R37, 0x10, RZ ;  /* 0x0000001025257819 */ /* 0x000fc400000006ff */
[----:B------:R-:W-:Y:S02]  /*122e0*/  PRMT R35, R33, 0x7604, R32 ;  /* 0x0000760421237816 */ /* 0x000fe40000000020 */
[----:B------:R-:W-:Y:S02]  /*122f0*/  LOP3.LUT R33, R15, 0xff0000, R14, 0xf8, !PT ;  /* 0x00ff00000f217812 */ /* 0x000fe400078ef80e */
[----:B------:R-:W-:Y:S02]  /*12300*/  LOP3.LUT R37, R34, 0xff0000, R37, 0xf8, !PT ;  /* 0x00ff000022257812 */ /* 0x000fe400078ef825 */
[----:B------:R-:W-:Y:S02]  /*12310*/  LOP3.LUT R35, R35, 0xff0000, R30, 0xf8, !PT ;  /* 0x00ff000023237812 */ /* 0x000fe400078ef81e */
[----:B------:R-:W-:Y:S02]  /*12320*/  LOP3.LUT R37, R37, 0xff000000, R31, 0xf8, !PT ;  /* 0xff00000025257812 */ /* 0x000fe400078ef81f */
[----:B------:R-:W-:-:S02]  /*12330*/  LOP3.LUT R33, R33, 0xff000000, R29, 0xf8, !PT ;  /* 0xff00000021217812 */ /* 0x000fc400078ef81d */
[----:B------:R-:W-:Y:S02]  /*12340*/  LOP3.LUT R15, R3, 0xff0000, R28, 0xf8, !PT ;  /* 0x00ff0000030f7812 */ /* 0x000fe400078ef81c */
        /* <DEDUP_REMOVED lines=91> */
.L_x_569:
[----:B------:R-:W-:Y:S05]  /*12900*/  BSYNC B1 ;  /* 0x0000000000017941 */ /* 0x000fea0003800000 */
.L_x_568:
[----:B------:R-:W-:Y:S04]  /*12910*/  BSSY B1, `(.L_x_570) ;  /* 0x000007c000017945 */ /* 0x000fe80003800000 */
[----:B------:R-:W-:Y:S05]  /*12920*/  @P3 BRA `(.L_x_571) ;  /* 0x0000000400e83947 */ /* 0x000fea0003800000 */
[----:B01-34-:R-:W0:Y:S01]  /*12930*/  LDS.128 R4, [R226+0x2000] ;  /* 0x00200000e2047984 */ /* 0x01be220000000c00 */
        /* <DEDUP_REMOVED lines=121> */
.L_x_571:
[----:B------:R-:W-:Y:S05]  /*130d0*/  BSYNC B1 ;  /* 0x0000000000017941 */ /* 0x000fea0003800000 */
.L_x_570:
        /* <DEDUP_REMOVED lines=33> */
[--C-:B------:R-:W-:Y:S01]  /*132f0*/  HADD2.F32 R13, -RZ, R3.reuse.H0_H0 ;  /* 0x20000003ff0d7230 */ /* 0x100fe20000004100 */
[----:B------:R-:W-:Y:S01]  /*13300*/  LOP3.LUT R24, R15, 0xff000000, R12, 0xf8, !PT ;  /* 0xff0000000f187812 */ /* 0x000fe200078ef80c */
[----:B------:R-:W-:Y:S01]  /*13310*/  HADD2.F32 R12, -RZ, R3.H1_H1 ;  /* 0x30000003ff0c7230 */ /* 0x000fe20000004100 */
[----:B------:R-:W-:Y:S01]  /*13320*/  F2FP.F16.E4M3.UNPACK_B R6, R6 ;  /* 0x00000006ff06723e */ /* 0x000fe200020006ff */
[----:B------:R-:W-:Y:S01]  /*13330*/  HADD2.F32 R28, -RZ, R26.H1_H1 ;  /* 0x3000001aff1c7230 */ /* 0x000fe20000004100 */
[-C--:B------:R-:W-:Y:S01]  /*13340*/  F2FP.F16.E4M3.UNPACK_B R14, R7.reuse ;  /* 0x00000007ff0e723e */ /* 0x080fe200020006ff */
[----:B------:R-:W-:Y:S01]  /*13350*/  HADD2.F32 R21, -RZ, R20.H1_H1 ;  /* 0x30000014ff157230 */ /* 0x000fe20000004100 */
[----:B------:R-:W-:Y:S01]  /*13360*/  F2FP.F16.E4M3.UNPACK_B R15, R7.H1 ;  /* 0x00000007ff0f723e */ /* 0x000fe200030006ff */
[----:B------:R-:W-:-:S02]  /*13370*/  HADD2.F32 R26, -RZ, R26.H0_H0 ;  /* 0x2000001aff1a7230 */ /* 0x000fc40000004100 */
[CC--:B------:R-:W-:Y:S01]  /*13380*/  FMUL.FTZ R30, R12.reuse, R28.reuse ;  /* 0x0000001c0c1e7220 */ /* 0x0c0fe20000410000 */
[----:B------:R-:W-:Y:S01]  /*13390*/  F2FP.F16.E4M3.UNPACK_B R7, R5 ;  /* 0x00000005ff07723e */ /* 0x000fe200020006ff */
[----:B------:R-:W-:Y:S01]  /*133a0*/  FMUL.FTZ R31, R12, R21 ;  /* 0x000000150c1f7220 */ /* 0x000fe20000410000 */
[----:B------:R-:W-:Y:S01]  /*133b0*/  F2FP.F16.E4M3.UNPACK_B R12, R5.H1 ;  /* 0x00000005ff0c723e */ /* 0x000fe200030006ff */
[----:B------:R-:W-:Y:S02]  /*133c0*/  HADD2.F32 R5, -RZ, R6.H1_H1 ;  /* 0x30000006ff057230 */ /* 0x000fe40000004100 */
[C---:B------:R-:W-:Y:S01]  /*133d0*/  FFMA.FTZ R32, R13.reuse, R21, -R30 ;  /* 0x000000150d207223 */ /* 0x040fe2000001081e */
[----:B------:R-:W-:Y:S02]  /*133e0*/  HADD2.F32 R20, -RZ, R20.H0_H0 ;  /* 0x20000014ff147230 */ /* 0x000fe40000004100 */
[----:B------:R-:W-:Y:S01]  /*133f0*/  FFMA.FTZ R33, R13, R28, R31 ;  /* 0x0000001c0d217223 */ /* 0x000fe2000001001f */
[----:B------:R-:W-:Y:S01]  /*13400*/  HADD2.F32 R6, -RZ, R6.H0_H0 ;  /* 0x20000006ff067230 */ /* 0x000fe20000004100 */
[----:B------:R-:W-:Y:S01]  /*13410*/  F2FP.F16.E4M3.UNPACK_B R29, R29.H1 ;  /* 0x0000001dff1d723e */ /* 0x000fe200030006ff */
[C---:B------:R-:W-:Y:S01]  /*13420*/  FMUL.FTZ R13, R5.reuse, R26 ;  /* 0x0000001a050d7220 */ /* 0x040fe20000410000 */
[----:B------:R-:W-:Y:S01]  /*13430*/  F2FP.F16.E4M3.UNPACK_B R25, R25.H1 ;  /* 0x00000019ff19723e */ /* 0x000fe200030006ff */
[----:B------:R-:W-:Y:S01]  /*13440*/  FMUL.FTZ R31, R5, R20 ;  /* 0x00000014051f7220 */ /* 0x000fe20000410000 */
[----:B------:R-:W-:-:S02]  /*13450*/  HADD2.F32 R5, -RZ, R14.H1_H1 ;  /* 0x3000000eff057230 */ /* 0x000fc40000004100 */
[C---:B------:R-:W-:Y:S01]  /*13460*/  FFMA.FTZ R30, R6.reuse, R20, -R13 ;  /* 0x00000014061e7223 */ /* 0x040fe2000001080d */
[----:B------:R-:W-:Y:S02]  /*13470*/  HADD2.F32 R21, -RZ, R29.H0_H0 ;  /* 0x2000001dff157230 */ /* 0x000fe40000004100 */
[----:B------:R-:W-:Y:S01]  /*13480*/  FFMA.FTZ R31, R6, R26, R31 ;  /* 0x0000001a061f7223 */ /* 0x000fe2000001001f */
[----:B------:R-:W-:Y:S01]  /*13490*/  HADD2.F32 R13, -RZ, R25.H0_H0 ;  /* 0x20000019ff0d7230 */ /* 0x000fe20000004100 */
[----:B------:R-:W-:Y:S01]  /*134a0*/  F2FP.F16.E4M3.UNPACK_B R3, R4 ;  /* 0x00000004ff03723e */ /* 0x000fe200020006ff */
[----:B------:R-:W-:Y:S02]  /*134b0*/  HADD2.F32 R14, -RZ, R14.H0_H0 ;  /* 0x2000000eff0e7230 */ /* 0x000fe40000004100 */
[C---:B------:R-:W-:Y:S01]  /*134c0*/  FMUL.FTZ R35, R5.reuse, R21 ;  /* 0x0000001505237220 */ /* 0x040fe20000410000 */
[----:B------:R-:W-:Y:S02]  /*134d0*/  HADD2.F32 R29, -RZ, R29.H1_H1 ;  /* 0x3000001dff1d7230 */ /* 0x000fe40000004100 */
[----:B------:R-:W-:Y:S01]  /*134e0*/  FMUL.FTZ R5, R5, R13 ;  /* 0x0000000d05057220 */ /* 0x000fe20000410000 */
[----:B------:R-:W-:-:S02]  /*134f0*/  HADD2.F32 R6, -RZ, R15.H1_H1 ;  /* 0x3000000fff067230 */ /* 0x000fc40000004100 */
[C---:B------:R-:W-:Y:S01]  /*13500*/  FFMA.FTZ R35, R14.reuse, R13, -R35 ;  /* 0x0000000d0e237223 */ /* 0x040fe20000010823 */
[----:B------:R-:W-:Y:S02]  /*13510*/  HADD2.F32 R25, -RZ, R25.H1_H1 ;  /* 0x30000019ff197230 */ /* 0x000fe40000004100 */
        /* <DEDUP_REMOVED lines=52> */
.L_x_573:
[----:B------:R-:W-:Y:S05]  /*13860*/  BSYNC B1 ;  /* 0x0000000000017941 */ /* 0x000fea0003800000 */
.L_x_572:
[----:B------:R-:W-:Y:S05]  /*13870*/  @P5 BRA `(.L_x_563) ;  /* 0x0000003c00085947 */ /* 0x000fea0003800000 */
[----:B01-34-:R-:W0:Y:S01]  /*13880*/  LDS.128 R4, [R226+0x4000] ;  /* 0x00400000e2047984 */ /* 0x01be220000000c00 */
[----:B-----5:R-:W-:Y:S02]  /*13890*/  SHF.R.U32.HI R12, RZ, 0x8, R9 ;  /* 0x00000008ff0c7819 */ /* 0x020fe40000011609 */
[----:B------:R-:W-:Y:S02]  /*138a0*/  SHF.R.U32.HI R20, RZ, 0x8, R11 ;  /* 0x00000008ff147819 */ /* 0x000fe4000001160b */
[----:B------:R-:W-:Y:S02]  /*138b0*/  LOP3.LUT R13, R9, 0xff, RZ, 0xc0, !PT ;  /* 0x000000ff090d7812 */ /* 0x000fe400078ec0ff */
[----:B------:R-:W-:Y:S02]  /*138c0*/  LOP3.LUT R21, R11, 0xff, RZ, 0xc0, !PT ;  /* 0x000000ff0b157812 */ /* 0x000fe400078ec0ff */
[----:B------:R-:W-:Y:S02]  /*138d0*/  LOP3.LUT R12, R12, 0xff, RZ, 0xc0, !PT ;  /* 0x000000ff0c0c7812 */ /* 0x000fe400078ec0ff */
[----:B------:R-:W-:-:S02]  /*138e0*/  LOP3.LUT R20, R20, 0xff, RZ, 0xc0, !PT ;  /* 0x000000ff14147812 */ /* 0x000fc400078ec0ff */
[----:B------:R-:W-:Y:S02]  /*138f0*/  SHF.R.U32.HI R0, RZ, 0x8, R8 ;  /* 0x00000008ff007819 */ /* 0x000fe40000011608 */
[----:B--2---:R-:W-:Y:S02]  /*13900*/  SHF.R.U32.HI R14, RZ, 0x8, R10 ;  /* 0x00000008ff0e7819 */ /* 0x004fe4000001160a */
[----:B------:R-:W-:Y:S02]  /*13910*/  PRMT R13, R12, 0x7604, R13 ;  /* 0x000076040c0d7816 */ /* 0x000fe4000000000d */
[----:B------:R-:W-:Y:S02]  /*13920*/  PRMT R21, R20, 0x7604, R21 ;  /* 0x0000760414157816 */ /* 0x000fe40000000015 */
[----:B------:R-:W-:Y:S02]  /*13930*/  SHF.R.U32.HI R12, RZ, 0x10, R9 ;  /* 0x00000010ff0c7819 */ /* 0x000fe40000011609 */
[----:B------:R-:W-:-:S02]  /*13940*/  SHF.R.U32.HI R20, RZ, 0x10, R11 ;  /* 0x00000010ff147819 */ /* 0x000fc4000001160b */
[----:B------:R-:W-:Y:S02]  /*13950*/  LOP3.LUT R3, R8, 0xff, RZ, 0xc0, !PT ;  /* 0x000000ff08037812 */ /* 0x000fe400078ec0ff */
[----:B------:R-:W-:Y:S02]  /*13960*/  LOP3.LUT R15, R10, 0xff, RZ, 0xc0, !PT ;  /* 0x000000ff0a0f7812 */ /* 0x000fe400078ec0ff */
[----:B------:R-:W-:Y:S02]  /*13970*/  LOP3.LUT R0, R0, 0xff, RZ, 0xc0, !PT ;  /* 0x000000ff00007812 */ /* 0x000fe400078ec0ff */
[----:B------:R-:W-:Y:S02]  /*13980*/  LOP3.LUT R14, R14, 0xff, RZ, 0xc0, !PT ;  /* 0x000000ff0e0e7812 */ /* 0x000fe400078ec0ff */
[----:B------:R-:W-:Y:S02]  /*13990*/  LOP3.LUT R12, R12, 0xff, RZ, 0xc0, !PT ;  /* 0x000000ff0c0c7812 */ /* 0x000fe400078ec0ff */
[----:B------:R-:W-:-:S02]  /*139a0*/  LOP3.LUT R20, R20, 0xff, RZ, 0xc0, !PT ;  /* 0x000000ff14147812 */ /* 0x000fc400078ec0ff */
[----:B------:R-:W-:Y:S02]  /*139b0*/  PRMT R3, R0, 0x7604, R3 ;  /* 0x0000760400037816 */ /* 0x000fe40000000003 */
[----:B------:R-:W-:Y:S02]  /*139c0*/  PRMT R15, R14, 0x7604, R15 ;  /* 0x000076040e0f7816 */ /* 0x000fe4000000000f */
[----:B------:R-:W-:Y:S02]  /*139d0*/  SHF.R.U32.HI R0, RZ, 0x10, R8 ;  /* 0x00000010ff007819 */ /* 0x000fe40000011608 */
[----:B------:R-:W-:Y:S02]  /*139e0*/  SHF.R.U32.HI R14, RZ, 0x10, R10 ;  /* 0x00000010ff0e7819 */ /* 0x000fe4000001160a */
[----:B------:R-:W-:Y:S02]  /*139f0*/  PRMT R13, R12, 0x7054, R13 ;  /* 0x000070540c0d7816 */ /* 0x000fe4000000000d */
[----:B------:R-:W-:-:S02]  /*13a00*/  PRMT R21, R20, 0x7054, R21 ;  /* 0x0000705414157816 */ /* 0x000fc40000000015 */
[----:B------:R-:W-:Y:S02]  /*13a10*/  LOP3.LUT R0, R0, 0xff, RZ, 0xc0, !PT ;  /* 0x000000ff00007812 */ /* 0x000fe400078ec0ff */
[----:B------:R-:W-:Y:S02]  /*13a20*/  LOP3.LUT R14, R14, 0xff, RZ, 0xc0, !PT ;  /* 0x000000ff0e0e7812 */ /* 0x000fe400078ec0ff */
[----:B------:R-:W-:Y:S02]  /*13a30*/  LOP3.LUT R21, R21, 0xff000000, R11, 0xf8, !PT ;  /* 0xff00000015157812 */ /* 0x000fe400078ef80b */
[----:B------:R-:W-:Y:S02]  /*13a40*/  LOP3.LUT R13, R13, 0xff000000, R9, 0xf8, !PT ;  /* 0xff0000000d0d7812 */ /* 0x000fe400078ef809 */
[----:B------:R-:W-:Y:S02]  /*13a50*/  PRMT R3, R0, 0x7054, R3 ;  /* 0x0000705400037816 */ /* 0x000fe40000000003 */
[----:B------:R-:W-:-:S02]  /*13a60*/  PRMT R15, R14, 0x7054, R15 ;  /* 0x000070540e0f7816 */ /* 0x000fc4000000000f */
[-C--:B0-----:R-:W-:Y:S02]  /*13a70*/  F2FP.F16.E4M3.UNPACK_B R0, R6.reuse.H1 ;  /* 0x00000006ff00723e */ /* 0x081fe400030006ff */
[----:B------:R-:W-:Y:S02]  /*13a80*/  F2FP.F16.E4M3.UNPACK_B R24, R21 ;  /* 0x00000015ff18723e */ /* 0x000fe400020006ff */
[----:B------:R-:W-:Y:S01]  /*13a90*/  F2FP.F16.E4M3.UNPACK_B R14, R13 ;  /* 0x0000000dff0e723e */ /* 0x000fe200020006ff */
[----:B------:R-:W-:Y:S01]  /*13aa0*/  HADD2.F32 R9, -RZ, R0.H1_H1 ;  /* 0x30000000ff097230 */ /* 0x000fe20000004100 */
[----:B------:R-:W-:Y:S01]  /*13ab0*/  LOP3.LUT R12, R3, 0xff000000, R8, 0xf8, !PT ;  /* 0xff000000030c7812 */ /* 0x000fe200078ef808 */
[----:B------:R-:W-:Y:S01]  /*13ac0*/  HADD2.F32 R25, -RZ, R24.H1_H1 ;  /* 0x30000018ff197230 */ /* 0x000fe20000004100 */
[----:B------:R-:W-:Y:S01]  /*13ad0*/  LOP3.LUT R20, R15, 0xff000000, R10, 0xf8, !PT ;  /* 0xff0000000f147812 */ /* 0x000fe200078ef80a */
[----:B------:R-:W-:Y:S01]  /*13ae0*/  HADD2.F32 R15, -RZ, R14.H1_H1 ;  /* 0x3000000eff0f7230 */ /* 0x000fe20000004100 */
[----:B------:R-:W-:Y:S01]  /*13af0*/  F2FP.F16.E4M3.UNPACK_B R3, R6 ;  /* 0x00000006ff03723e */ /* 0x000fe200020006ff */
[----:B------:R-:W-:Y:S01]  /*13b00*/  HADD2.F32 R8, -RZ, R0.H0_H0 ;  /* 0x20000000ff087230 */ /* 0x000fe20000004100 */
[----:B------:R-:W-:Y:S01]  /*13b10*/  F2FP.F16.E4M3.UNPACK_B R10, R7 ;  /* 0x00000007ff0a723e */ /* 0x000fe200020006ff */
[C---:B------:R-:W-:Y:S01]  /*13b20*/  FMUL.FTZ R27, R9.reuse, R25 ;  /* 0x00000019091b7220 */ /* 0x040fe20000410000 */
[----:B------:R-:W-:Y:S01]  /*13b30*/  F2FP.F16.E4M3.UNPACK_B R11, R7.H1 ;  /* 0x00000007ff0b723e */ /* 0x000fe200030006ff */
[----:B------:R-:W-:Y:S01]  /*13b40*/  FMUL.FTZ R26, R9, R15 ;  /* 0x0000000f091a7220 */ /* 0x000fe20000410000 */
[-C--:B------:R-:W-:Y:S01]  /*13b50*/  F2FP.F16.E4M3.UNPACK_B R6, R5.reuse ;  /* 0x00000005ff06723e */ /* 0x080fe200020006ff */
[----:B------:R-:W-:Y:S01]  /*13b60*/  HADD2.F32 R24, -RZ, R24.H0_H0 ;  /* 0x20000018ff187230 */ /* 0x000fe20000004100 */
[----:B------:R-:W-:Y:S01]  /*13b70*/  F2FP.F16.E4M3.UNPACK_B R7, R5.H1 ;  /* 0x00000005ff07723e */ /* 0x000fe200030006ff */
[----:B------:R-:W-:Y:S01]  /*13b80*/  HADD2.F32 R5, -RZ, R3.H1_H1 ;  /* 0x30000003ff057230 */ /* 0x000fe20000004100 */
[----:B------:R-:W-:Y:S01]  /*13b90*/  F2FP.F16.E4M3.UNPACK_B R21, R21.H1 ;  /* 0x00000015ff15723e */ /* 0x000fe200030006ff */
[----:B------:R-:W-:-:S02]  /*13ba0*/  HADD2.F32 R14, -RZ, R14.H0_H0 ;  /* 0x2000000eff0e7230 */ /* 0x000fc40000004100 */
[C---:B------:R-:W-:Y:S01]  /*13bb0*/  FFMA.FTZ R27, R8.reuse, R15, -R27 ;  /* 0x0000000f081b7223 */ /* 0x040fe2000001081b */
[----:B------:R-:W-:Y:S01]  /*13bc0*/  FFMA.FTZ R26, R8, R25, R26 ;  /* 0x00000019081a7223 */ /* 0x000fe2000001001a */
[----:B------:R-:W-:Y:S01]  /*13bd0*/  HADD2.F32 R3, -RZ, R3.H0_H0 ;  /* 0x20000003ff037230 */ /* 0x000fe20000004100 */
[----:B------:R-:W-:Y:S01]  /*13be0*/  F2FP.F16.E4M3.UNPACK_B R13, R13.H1 ;  /* 0x0000000dff0d723e */ /* 0x000fe200030006ff */
[C---:B------:R-:W-:Y:S01]  /*13bf0*/  FMUL.FTZ R8, R5.reuse, R24 ;  /* 0x0000001805087220 */ /* 0x040fe20000410000 */
[----:B------:R-:W-:Y:S01]  /*13c00*/  FMUL.FTZ R15, R5, R14 ;  /* 0x0000000e050f7220 */ /* 0x000fe20000410000 */
[--C-:B------:R-:W-:Y:S01]  /*13c10*/  HADD2.F32 R5, -RZ, R10.reuse.H1_H1 ;  /* 0x3000000aff057230 */ /* 0x100fe20000004100 */
[----:B------:R-:W-:Y:S01]  /*13c20*/  F2FP.F16.E4M3.UNPACK_B R0, R4 ;  /* 0x00000004ff00723e */ /* 0x000fe200020006ff */
[----:B------:R-:W-:Y:S02]  /*13c30*/  HADD2.F32 R9, -RZ, R21.H0_H0 ;  /* 0x20000015ff097230 */ /* 0x000fe40000004100 */
[C---:B------:R-:W-:Y:S01]  /*13c40*/  FFMA.FTZ R25, R3.reuse, R14, -R8 ;  /* 0x0000000e03197223 */ /* 0x040fe20000010808 */
[----:B------:R-:W-:Y:S01]  /*13c50*/  FFMA.FTZ R24, R3, R24, R15 ;  /* 0x0000001803187223 */ /* 0x000fe2000001000f */
[----:B------:R-:W-:Y:S01]  /*13c60*/  HADD2.F32 R8, -RZ, R13.H0_H0 ;  /* 0x2000000dff087230 */ /* 0x000fe20000004100 */
[----:B------:R-:W-:Y:S01]  /*13c70*/  F2FP.F16.E4M3.UNPACK_B R4, R4.H1 ;  /* 0x00000004ff04723e */ /* 0x000fe200030006ff */
[----:B------:R-:W-:-:S02]  /*13c80*/  HADD2.F32 R10, -RZ, R10.H0_H0 ;  /* 0x2000000aff0a7230 */ /* 0x000fc40000004100 */
[CC--:B------:R-:W-:Y:S01]  /*13c90*/  FMUL.FTZ R15, R5.reuse, R9.reuse ;  /* 0x00000009050f7220 */ /* 0x0c0fe20000410000 */
[----:B------:R-:W-:Y:S02]  /*13ca0*/  HADD2.F32 R14, -RZ, R21.H1_H1 ;  /* 0x30000015ff0e7230 */ /* 0x000fe40000004100 */
[-C--:B------:R-:W-:Y:S01]  /*13cb0*/  FMUL.FTZ R5, R5, R8.reuse ;  /* 0x0000000805057220 */ /* 0x080fe20000410000 */
[----:B------:R-:W-:Y:S02]  /*13cc0*/  HADD2.F32 R3, -RZ, R11.H1_H1 ;  /* 0x3000000bff037230 */ /* 0x000fe40000004100 */
[C---:B------:R-:W-:Y:S01]  /*13cd0*/  FFMA.FTZ R21, R10.reuse, R8, -R15 ;  /* 0x000000080a157223 */ /* 0x040fe2000001080f */
[----:B------:R-:W-:Y:S02]  /*13ce0*/  HADD2.F32 R8, -RZ, R13.H1_H1 ;  /* 0x3000000dff087230 */ /* 0x000fe40000004100 */
[----:B------:R-:W-:Y:S01]  /*13cf0*/  FFMA.FTZ R28, R10, R9, R5 ;  /* 0x000000090a1c7223 */ /* 0x000fe20000010005 */
[----:B------:R-:W-:-:S02]  /*13d00*/  HADD2.F32 R11, -RZ, R11.H0_H0 ;  /* 0x2000000bff0b7230 */ /* 0x000fc40000004100 */
[C---:B------:R-:W-:Y:S01]  /*13d10*/  FMUL.FTZ R30, R3.reuse, R14 ;  /* 0x0000000e031e7220 */ /* 0x040fe20000410000 */
[----:B------:R-:W-:Y:S01]  /*13d20*/  F2FP.F16.E4M3.UNPACK_B R9, R20 ;  /* 0x00000014ff09723e */ /* 0x000fe200020006ff */
[-C--:B------:R-:W-:Y:S01]  /*13d30*/  FMUL.FTZ R10, R3, R8.reuse ;  /* 0x00000008030a7220 */ /* 0x080fe20000410000 */
[----:B------:R-:W-:Y:S02]  /*13d40*/  HADD2.F32 R5, -RZ, R4.H1_H1 ;  /* 0x30000004ff057230 */ /* 0x000fe40000004100 */
[C---:B------:R-:W-:Y:S01]  /*13d50*/  FFMA.FTZ R30, R11.reuse, R8, -R30 ;  /* 0x000000080b1e7223 */ /* 0x040fe2000001081e */
[----:B------:R-:W-:Y:S01]  /*13d60*/  F2FP.F16.E4M3.UNPACK_B R8, R12 ;  /* 0x0000000cff08723e */ /* 0x000fe200020006ff */
[----:B------:R-:W-:Y:S01]  /*13d70*/  FFMA.FTZ R29, R11, R14, R10 ;  /* 0x0000000e0b1d7223 */ /* 0x000fe2000001000a */
[--C-:B------:R-:W-:Y:S01]  /*13d80*/  HADD2.F32 R13, -RZ, R9.reuse.H1_H1 ;  /* 0x30000009ff0d7230 */ /* 0x100fe20000004100 */
[----:B------:R-:W-:Y:S01]  /*13d90*/  F2FP.F16.E4M3.UNPACK_B R12, R12.H1 ;  /* 0x0000000cff0c723e */ /* 0x000fe200030006ff */
[----:B------:R-:W-:Y:S01]  /*13da0*/  HADD2.F32 R10, -RZ, R9.H0_H0 ;  /* 0x20000009ff0a7230 */ /* 0x000fe20000004100 */
[----:B------:R-:W-:Y:S01]  /*13db0*/  F2FP.F16.E4M3.UNPACK_B R20, R20.H1 ;  /* 0x00000014ff14723e */ /* 0x000fe200030006ff */
[----:B------:R-:W-:-:S02]  /*13dc0*/  HADD2.F32 R9, -RZ, R8.H1_H1 ;  /* 0x30000008ff097230 */ /* 0x000fc40000004100 */
[C---:B------:R-:W-:Y:S01]  /*13dd0*/  FMUL.FTZ R11, R5.reuse, R13 ;  /* 0x0000000d050b7220 */ /* 0x040fe20000410000 */
[----:B------:R-:W-:Y:S02]  /*13de0*/  HADD2.F32 R3, -RZ, R0.H1_H1 ;  /* 0x30000000ff037230 */ /* 0x000fe40000004100 */
        /* <DEDUP_REMOVED lines=10> */
[----:B------:R-:W-:-:S02]  /*13e90*/  HADD2.F32 R4, -RZ, R12.H1_H1 ;  /* 0x3000000cff047230 */ /* 0x000fc40000004100 */
[--C-:B------:R-:W-:Y:S02]  /*13ea0*/  HADD2.F32 R3, -RZ, R7.reuse.H1_H1 ;  /* 0x30000007ff037230 */ /* 0x100fe40000004100 */
[--C-:B------:R-:W-:Y:S02]  /*13eb0*/  HADD2.F32 R8, -RZ, R20.reuse.H1_H1 ;  /* 0x30000014ff087230 */ /* 0x100fe40000004100 */
[----:B------:R-:W-:Y:S02]  /*13ec0*/  HADD2.F32 R9, -RZ, R20.H0_H0 ;  /* 0x20000014ff097230 */ /* 0x000fe40000004100 */
[C---:B------:R-:W-:Y:S01]  /*13ed0*/  FMUL.FTZ R13, R3.reuse, R4 ;  /* 0x00000004030d7220 */ /* 0x040fe20000410000 */
[----:B------:R-:W-:Y:S02]  /*13ee0*/  HADD2.F32 R0, -RZ, R6.H1_H1 ;  /* 0x30000006ff007230 */ /* 0x000fe40000004100 */
[----:B------:R-:W-:Y:S02]  /*13ef0*/  HADD2.F32 R5, -RZ, R12.H0_H0 ;  /* 0x2000000cff057230 */ /* 0x000fe40000004100 */
[----:B------:R-:W-:Y:S01]  /*13f00*/  FMUL.FTZ R12, R3, R8 ;  /* 0x00000008030c7220 */ /* 0x000fe20000410000 */
[----:B------:R-:W-:-:S02]  /*13f10*/  HADD2.F32 R7, -RZ, R7.H0_H0 ;  /* 0x20000007ff077230 */ /* 0x000fc40000004100 */
[C---:B------:R-:W-:Y:S01]  /*13f20*/  FMUL.FTZ R3, R0.reuse, R9 ;  /* 0x0000000900037220 */ /* 0x040fe20000410000 */
[----:B------:R-:W-:Y:S02]  /*13f30*/  HADD2.F32 R6, -RZ, R6.H0_H0 ;  /* 0x20000006ff067230 */ /* 0x000fe40000004100 */
[-C--:B------:R-:W-:Y:S01]  /*13f40*/  FMUL.FTZ R0, R0, R5.reuse ;  /* 0x0000000500007220 */ /* 0x080fe20000410000 */
[C---:B------:R-:W-:Y:S01]  /*13f50*/  FFMA.FTZ R12, R7.reuse, R4, -R12 ;  /* 0x00000004070c7223 */ /* 0x040fe2000001080c */
[----:B------:R-:W-:Y:S01]  /*13f60*/  FFMA.FTZ R13, R7, R8, R13 ;  /* 0x00000008070d7223 */ /* 0x000fe2000001000d */
[C---:B------:R-:W-:Y:S01]  /*13f70*/  FFMA.FTZ R5, R6.reuse, R5, -R3 ;  /* 0x0000000506057223 */ /* 0x040fe20000010803 */
[----:B------:R-:W-:Y:S01]  /*13f80*/  FFMA.FTZ R0, R6, R9, R0 ;  /* 0x0000000906007223 */ /* 0x000fe20000010000 */
[----:B------:R-:W-:Y:S02]  /*13f90*/  F2FP.SATFINITE.E4M3.F32.PACK_AB_MERGE_C R6, R26, R27, RZ ;  /* 0x0000001b1a06723e */ /* 0x000fe400048070ff */
[----:B------:R-:W-:-:S02]  /*13fa0*/  F2FP.SATFINITE.E4M3.F32.PACK_AB_MERGE_C R7, R29, R30, RZ ;  /* 0x0000001e1d07723e */ /* 0x000fc400048070ff */
[----:B------:R-:W-:Y:S02]  /*13fb0*/  F2FP.SATFINITE.E4M3.F32.PACK_AB_MERGE_C R4, R15, R14, RZ ;  /* 0x0000000e0f04723e */ /* 0x000fe400048070ff */
[----:B------:R-:W-:Y:S02]  /*13fc0*/  F2FP.SATFINITE.E4M3.F32.PACK_AB_MERGE_C R12, R13, R12, RZ ;  /* 0x0000000c0d0c723e */ /* 0x000fe400048070ff */
[----:B------:R-:W-:Y:S02]  /*13fd0*/  F2FP.SATFINITE.E4M3.F32.PACK_AB_MERGE_C R6, R24, R25, R6 ;  /* 0x000000191806723e */ /* 0x000fe40004807006 */
[----:B------:R-:W-:Y:S02]  /*13fe0*/  F2FP.SATFINITE.E4M3.F32.PACK_AB_MERGE_C R7, R28, R21, R7 ;  /* 0x000000151c07723e */ /* 0x000fe40004807007 */
[----:B------:R-:W-:Y:S02]  /*13ff0*/  F2FP.SATFINITE.E4M3.F32.PACK_AB_MERGE_C R4, R10, R11, R4 ;  /* 0x0000000b0a04723e */ /* 0x000fe40004807004 */
[----:B------:R-:W-:-:S05]  /*14000*/  F2FP.SATFINITE.E4M3.F32.PACK_AB_MERGE_C R5, R0, R5, R12 ;  /* 0x000000050005723e */ /* 0x000fca000480700c */
[----:B------:R0:W-:Y:S01]  /*14010*/  STS.128 [R226+0x4000], R4 ;  /* 0x00400004e2007388 */ /* 0x0001e20000000c00 */
[----:B------:R-:W-:Y:S05]  /*14020*/  BRA `(.L_x_563) ;  /* 0x00000034001c7947 */ /* 0x000fea0003800000 */
.L_x_557:
[----:B------:R-:W-:-:S03]  /*14030*/  UMOV UR4, 0xffffffff ;  /* 0xffffffff00047882 */ /* 0x000fc60000000000 */
[----:B------:R-:W-:Y:S05]  /*14040*/  BRA.DIV UR4, `(.L_x_574) ;  /* 0x0000016a04d07947 */ /* 0x000fea000b800000 */
[----:B------:R0:W1:Y:S04]  /*14050*/  SHFL.IDX PT, R21, R24, RZ, 0x1e1f ;  /* 0x001e1fff18157589 */ /* 0x00006800000e0000 */
[----:B------:R0:W2:Y:S04]  /*14060*/  SHFL.IDX PT, R39, R136, RZ, 0x1e1f ;  /* 0x001e1fff88277589 */ /* 0x0000a800000e0000 */
[----:B------:R0:W3:Y:S04]  /*14070*/  SHFL.IDX PT, R3, R26, RZ, 0x1e1f ;  /* 0x001e1fff1a037589 */ /* 0x0000e800000e0000 */
[----:B------:R-:W4:Y:S02]  /*14080*/  SHFL.IDX PT, R37, R37, RZ, 0x1e1f ;  /* 0x001e1fff25257589 */ /* 0x000f2400000e0000 */
.L_x_814:
[----:B------:R-:W-:Y:S01]  /*14090*/  ULDC UR4, c[0x0][0x448] ;  /* 0x0001120000047ab9 */ /* 0x000fe20000000800 */
[----:B------:R-:W-:Y:S01]  /*140a0*/  BSSY B1, `(.L_x_575) ;  /* 0x0000038000017945 */ /* 0x000fe20003800000 */
[----:B------:R-:W-:Y:S01]  /*140b0*/  IMAD R0, R151, UR4, RZ ;  /* 0x0000000497007c24 */ /* 0x000fe2000f8e02ff */
[----:B------:R-:W-:Y:S02]  /*140c0*/  CS2R R4, SRZ ;  /* 0x0000000000047805 */ /* 0x000fe4000001ff00 */
[----:B------:R-:W-:Y:S02]  /*140d0*/  CS2R R6, SRZ ;  /* 0x0000000000067805 */ /* 0x000fe4000001ff00 */
[----:B------:R-:W-:Y:S02]  /*140e0*/  CS2R R8, SRZ ;  /* 0x0000000000087805 */ /* 0x000fe4000001ff00 */
[----:B------:R-:W-:Y:S02]  /*140f0*/  CS2R R12, SRZ ;  /* 0x00000000000c7805 */ /* 0x000fe4000001ff00 */
[----:B------:R-:W-:-:S02]  /*14100*/  ISETP.GE.AND P0, PT, R10, R0, PT ;  /* 0x000000000a00720c */ /* 0x000fc40003f06270 */
[----:B------:R-:W-:Y:S02]  /*14110*/  CS2R R10, SRZ ;  /* 0x00000000000a7805 */ /* 0x000fe4000001ff00 */
[----:B------:R-:W-:Y:S02]  /*14120*/  CS2R R14, SRZ ;  /* 0x00000000000e7805 */ /* 0x000fe4000001ff00 */
[----:B0-----:R-:W-:Y:S02]  /*14130*/  CS2R R24, SRZ ;  /* 0x0000000000187805 */ /* 0x001fe4000001ff00 */
[----:B------:R-:W-:Y:S02]  /*14140*/  CS2R R26, SRZ ;  /* 0x00000000001a7805 */ /* 0x000fe4000001ff00 */
[----:B------:R-:W-:Y:S02]  /*14150*/  CS2R R28, SRZ ;  /* 0x00000000001c7805 */ /* 0x000fe4000001ff00 */
[----:B------:R-:W-:-:S02]  /*14160*/  CS2R R30, SRZ ;  /* 0x00000000001e7805 */ /* 0x000fc4000001ff00 */
[----:B------:R-:W-:Y:S02]  /*14170*/  CS2R R32, SRZ ;  /* 0x0000000000207805 */ /* 0x000fe4000001ff00 */
[----:B------:R-:W-:Y:S01]  /*14180*/  CS2R R34, SRZ ;  /* 0x0000000000227805 */ /* 0x000fe2000001ff00 */
[----:B------:R-:W-:Y:S06]  /*14190*/  @P0 BRA `(.L_x_576) ;  /* 0x0000000000a00947 */ /* 0x000fec0003800000 */
[C---:B------:R-:W-:Y:S01]  /*141a0*/  VIADD R4, R16.reuse, 0x20 ;  /* 0x0000002010047836 */ /* 0x040fe20000000000 */
[----:B------:R-:W-:Y:S01]  /*141b0*/  ULDC UR4, c[0x0][0x3f4] ;  /* 0x0000fd0000047ab9 */ /* 0x000fe20000000800 */
[C---:B------:R-:W-:Y:S02]  /*141c0*/  IADD3 R5, R16.reuse, 0x40, RZ ;  /* 0x0000004010057810 */ /* 0x040fe40007ffe0ff */
[----:B------:R-:W-:Y:S02]  /*141d0*/  CS2R R24, SRZ ;  /* 0x0000000000187805 */ /* 0x000fe4000001ff00 */
[----:B------:R-:W-:Y:S02]  /*141e0*/  ISETP.GE.AND P2, PT, R16, UR4, PT ;  /* 0x0000000410007c0c */ /* 0x000fe4000bf46270 */
[----:B------:R-:W-:Y:S02]  /*141f0*/  CS2R R26, SRZ ;  /* 0x00000000001a7805 */ /* 0x000fe4000001ff00 */
[----:B------:R-:W-:-:S02]  /*14200*/  ISETP.GE.AND P1, PT, R4, UR4, PT ;  /* 0x0000000404007c0c */ /* 0x000fc4000bf26270 */
[----:B------:R-:W-:Y:S02]  /*14210*/  CS2R R28, SRZ ;  /* 0x00000000001c7805 */ /* 0x000fe4000001ff00 */
[----:B------:R-:W-:Y:S02]  /*14220*/  ISETP.GE.AND P0, PT, R5, UR4, PT ;  /* 0x0000000405007c0c */ /* 0x000fe4000bf06270 */
[----:B------:R-:W-:Y:S02]  /*14230*/  CS2R R4, SRZ ;  /* 0x0000000000047805 */ /* 0x000fe4000001ff00 */
[----:B------:R-:W-:Y:S02]  /*14240*/  CS2R R30, SRZ ;  /* 0x00000000001e7805 */ /* 0x000fe4000001ff00 */
[----:B-1----:R-:W-:-:S03]  /*14250*/  @!P2 IADD3 R40, P3, R16, R21, RZ ;  /* 0x000000151028a210 */ /* 0x002fc60007f7e0ff */
[----:B------:R-:W-:-:S04]  /*14260*/  @!P1 IMAD.SHL.U32 R46, R173, 0x10, RZ ;  /* 0x00000010ad2e9824 */ /* 0x000fc800078e00ff */
[----:B------:R-:W-:Y:S02]  /*14270*/  @!P0 IMAD.SHL.U32 R48, R174, 0x10, RZ ;  /* 0x00000010ae308824 */ /* 0x000fe400078e00ff */
[----:B---3--:R-:W-:Y:S01]  /*14280*/  @!P2 IMAD.X R41, R3, 0x1, R17, P3 ;  /* 0x000000010329a824 */ /* 0x008fe200018e0611 */
[----:B------:R-:W-:Y:S02]  /*14290*/  @!P1 SHF.R.S32.HI R6, RZ, 0x1f, R46 ;  /* 0x0000001fff069819 */ /* 0x000fe4000001142e */
[C---:B------:R-:W-:Y:S02]  /*142a0*/  @!P1 IADD3 R42, P5, R46.reuse, R21, RZ ;  /* 0x000000152e2a9210 */ /* 0x040fe40007fbe0ff */
[----:B--2---:R-:W-:Y:S02]  /*142b0*/  @!P1 IADD3 R46, P4, R46, R39, RZ ;  /* 0x000000272e2e9210 */ /* 0x004fe40007f9e0ff */
[----:B------:R-:W-:Y:S02]  /*142c0*/  CS2R R10, SRZ ;  /* 0x00000000000a7805 */ /* 0x000fe4000001ff00 */
[----:B------:R-:W-:-:S02]  /*142d0*/  @!P0 IADD3 R38, P3, R48, R21, RZ ;  /* 0x0000001530268210 */ /* 0x000fc40007f7e0ff */
[----:B------:R-:W-:Y:S02]  /*142e0*/  CS2R R32, SRZ ;  /* 0x0000000000207805 */ /* 0x000fe4000001ff00 */
[----:B------:R-:W-:Y:S01]  /*142f0*/  @!P0 SHF.R.S32.HI R8, RZ, 0x1f, R48 ;  /* 0x0000001fff088819 */ /* 0x000fe20000011430 */
[----:B----4-:R-:W-:Y:S01]  /*14300*/  @!P1 IMAD.X R47, R37, 0x1, R6, P4 ;  /* 0x00000001252f9824 */ /* 0x010fe200020e0606 */
[----:B------:R-:W-:Y:S02]  /*14310*/  @!P1 IADD3.X R43, R3, R6, RZ, P5, !PT ;  /* 0x00000006032b9210 */ /* 0x000fe40002ffe4ff */
[----:B------:R-:W-:Y:S02]  /*14320*/  CS2R R6, SRZ ;  /* 0x0000000000067805 */ /* 0x000fe4000001ff00 */
[----:B------:R-:W-:Y:S02]  /*14330*/  @!P0 IADD3 R48, P5, R48, R39, RZ ;  /* 0x0000002730308210 */ /* 0x000fe40007fbe0ff */
[----:B------:R-:W-:-:S02]  /*14340*/  CS2R R34, SRZ ;  /* 0x0000000000227805 */ /* 0x000fc4000001ff00 */
[----:B------:R-:W-:Y:S01]  /*14350*/  @!P2 IADD3 R20, P4, R16, R39, RZ ;  /* 0x000000271014a210 */ /* 0x000fe20007f9e0ff */
[--C-:B------:R-:W-:Y:S01]  /*14360*/  @!P0 IMAD.X R39, R3, 0x1, R8.reuse, P3 ;  /* 0x0000000103278824 */ /* 0x100fe200018e0608 */
[----:B------:R-:W-:Y:S01]  /*14370*/  CS2R R12, SRZ ;  /* 0x00000000000c7805 */ /* 0x000fe2000001ff00 */
[C---:B------:R-:W-:Y:S01]  /*14380*/  @!P0 IMAD.X R49, R37.reuse, 0x1, R8, P5 ;  /* 0x0000000125318824 */ /* 0x040fe200028e0608 */
[----:B------:R-:W-:Y:S02]  /*14390*/  CS2R R8, SRZ ;  /* 0x0000000000087805 */ /* 0x000fe4000001ff00 */
[----:B------:R-:W-:Y:S02]  /*143a0*/  CS2R R14, SRZ ;  /* 0x00000000000e7805 */ /* 0x000fe4000001ff00 */
[----:B------:R-:W-:Y:S01]  /*143b0*/  @!P2 IADD3.X R21, R37, R17, RZ, P4, !PT ;  /* 0x000000112515a210 */ /* 0x000fe200027fe4ff */
[----:B------:R0:W5:Y:S04]  /*143c0*/  @!P2 LD.E.128 R24, desc[UR50][R40.64] ;  /* 0x000000322818a980 */ /* 0x000168000c101d00 */
[----:B------:R0:W5:Y:S04]  /*143d0*/  @!P2 LD.E.128 R4, desc[UR50][R20.64] ;  /* 0x000000321404a980 */ /* 0x000168000c101d00 */
[----:B------:R0:W5:Y:S04]  /*143e0*/  @!P1 LD.E.128 R28, desc[UR50][R42.64] ;  /* 0x000000322a1c9980 */ /* 0x000168000c101d00 */
[----:B------:R0:W5:Y:S04]  /*143f0*/  @!P1 LD.E.128 R8, desc[UR50][R46.64] ;  /* 0x000000322e089980 */ /* 0x000168000c101d00 */
[----:B------:R0:W5:Y:S04]  /*14400*/  @!P0 LD.E.128 R32, desc[UR50][R38.64] ;  /* 0x0000003226208980 */ /* 0x000168000c101d00 */
[----:B------:R0:W5:Y:S02]  /*14410*/  @!P0 LD.E.128 R12, desc[UR50][R48.64] ;  /* 0x00000032300c8980 */ /* 0x000164000c101d00 */
.L_x_576:
[----:B------:R-:W-:Y:S05]  /*14420*/  BSYNC B1 ;  /* 0x0000000000017941 */ /* 0x000fea0003800000 */
.L_x_575:
[----:B------:R-:W-:Y:S01]  /*14430*/  ULEA.HI UR4, UR37, UR37, URZ, 0x1 ;  /* 0x0000002525047291 */ /* 0x000fe2000f8f083f */
[----:B------:R-:W-:Y:S01]  /*14440*/  IMAD R0, R169, -0x80, R0 ;  /* 0xffffff80a9007824 */ /* 0x000fe200078e0200 */
[----:B------:R-:W-:Y:S02]  /*14450*/  BSSY B1, `(.L_x_577) ;  /* 0x0000009000017945 */ /* 0x000fe40003800000 */
[----:B------:R-:W-:Y:S02]  /*14460*/  ULOP3.LUT UR4, UR4, 0xfffffffe, URZ, 0xc0, !UPT ;  /* 0xfffffffe04047892 */ /* 0x000fe4000f8ec03f */
[----:B---3--:R-:W-:Y:S02]  /*14470*/  VIMNMX R3, R0, 0x80, PT ;  /* 0x0000008000037848 */ /* 0x008fe40003fe0100 */
[----:B------:R-:W-:Y:S02]  /*14480*/  UIADD3 UR4, UR37, -UR4, URZ ;  /* 0x8000000425047290 */ /* 0x000fe4000fffe03f */
[----:B------:R-:W-:-:S04]  /*14490*/  ISETP.GE.AND P1, PT, R198, R3, PT ;  /* 0x00000003c600720c */ /* 0x000fc80003f26270 */
[----:B01----:R-:W-:-:S05]  /*144a0*/  IMAD.U32 R21, RZ, RZ, UR4 ;  /* 0x00000004ff157e24 */ /* 0x003fca000f8e00ff */
[----:B------:R-:W-:-:S04]  /*144b0*/  SHF.L.U32 R21, R21, 0x1f, RZ ;  /* 0x0000001f15157819 */ /* 0x000fc800000006ff */
[----:B------:R-:W0:Y:S02]  /*144c0*/  SYNCS.PHASECHK.TRANS64.TRYWAIT P0, [R18+URZ+0x29800], R21 ;  /* 0x02980015120075a7 */ /* 0x000e24000800017f */
[----:B0-----:R-:W-:Y:S05]  /*144d0*/  @!P0 BRA `(.L_x_578) ;  /* 0x0000016800208947 */ /* 0x001fea0003800000 */
.L_x_815:
[----:B------:R-:W-:Y:S05]  /*144e0*/  BSYNC B1 ;  /* 0x0000000000017941 */ /* 0x000fea0003800000 */
.L_x_577:
[----:B------:R-:W-:Y:S05]  /*144f0*/  @P1 BRA `(.L_x_563) ;  /* 0x0000002c00e81947 */ /* 0x000fea0003800000 */
[----:B------:R-:W1:Y:S01]  /*14500*/  LDC R3, c[0x0][0x3f4] ;  /* 0x0000fd00ff037b82 */ /* 0x000e620000000800 */
[C---:B------:R-:W-:Y:S01]  /*14510*/  VIADD R0, R16.reuse, 0x20 ;  /* 0x0000002010007836 */ /* 0x040fe20000000000 */
[----:B------:R-:W-:Y:S01]  /*14520*/  BSSY B1, `(.L_x_579) ;  /* 0x00000fd000017945 */ /* 0x000fe20003800000 */
[C---:B------:R-:W-:Y:S01]  /*14530*/  VIADD R20, R16.reuse, 0x40 ;  /* 0x0000004010147836 */ /* 0x040fe20000000000 */
[-C--:B-1----:R-:W-:Y:S02]  /*14540*/  ISETP.GE.AND P0, PT, R16, R3.reuse, PT ;  /* 0x000000031000720c */ /* 0x082fe40003f06270 */
[-C--:B------:R-:W-:Y:S02]  /*14550*/  ISETP.GE.AND P1, PT, R0, R3.reuse, PT ;  /* 0x000000030000720c */ /* 0x080fe40003f26270 */
[----:B------:R-:W-:-:S09]  /*14560*/  ISETP.GE.AND P2, PT, R20, R3, PT ;  /* 0x000000031400720c */ /* 0x000fd20003f46270 */
[----:B------:R-:W-:Y:S05]  /*14570*/  @P0 BRA `(.L_x_580) ;  /* 0x0000000c00dc0947 */ /* 0x000fea0003800000 */
[----:B------:R-:W3:Y:S01]  /*14580*/  LDL R67, [R1+0x24] ;  /* 0x0000240001437983 */ /* 0x000ee20000100800 */
[----:B-----5:R-:W-:Y:S02]  /*14590*/  SHF.R.U32.HI R0, RZ, 0x8, R24 ;  /* 0x00000008ff007819 */ /* 0x020fe40000011618 */
[----:B------:R-:W-:Y:S02]  /*145a0*/  LOP3.LUT R20, R24, 0xff, RZ, 0xc0, !PT ;  /* 0x000000ff18147812 */ /* 0x000fe400078ec0ff */
[----:B0-----:R-:W-:Y:S02]  /*145b0*/  LOP3.LUT R21, R0, 0xff, RZ, 0xc0, !PT ;  /* 0x000000ff00157812 */ /* 0x001fe400078ec0ff */
[----:B------:R-:W-:Y:S02]  /*145c0*/  LEA.HI R0, R3, R228, RZ, 0x1c ;  /* 0x000000e403007211 */ /* 0x000fe400078fe0ff */
[----:B------:R-:W-:Y:S02]  /*145d0*/  PRMT R45, R21, 0x7604, R20 ;  /* 0x00007604152d7816 */ /* 0x000fe40000000014 */
[----:B------:R-:W-:-:S02]  /*145e0*/  SHF.R.S32.HI R21, RZ, 0x1f, R0 ;  /* 0x0000001fff157819 */ /* 0x000fc40000011400 */
[----:B----4-:R-:W-:Y:S02]  /*145f0*/  SHF.R.U32.HI R37, RZ, 0x8, R25 ;  /* 0x00000008ff257819 */ /* 0x010fe40000011619 */
[----:B------:R-:W-:Y:S02]  /*14600*/  LEA.HI R20, R21, R0, RZ, 0x2 ;  /* 0x0000000015147211 */ /* 0x000fe400078f10ff */
[----:B------:R-:W-:Y:S02]  /*14610*/  SHF.L.U32 R21, R0, 0x4, RZ ;  /* 0x0000000400157819 */ /* 0x000fe400000006ff */
[----:B--2---:R-:W-:Y:S01]  /*14620*/  SHF.R.U32.HI R39, RZ, 0x8, R26 ;  /* 0x00000008ff277819 */ /* 0x004fe2000001161a */
[----:B------:R-:W-:Y:S01]  /*14630*/  IMAD.SHL.U32 R20, R20, 0x800, RZ ;  /* 0x0000080014147824 */ /* 0x000fe200078e00ff */
[----:B------:R-:W-:Y:S02]  /*14640*/  LOP3.LUT R0, R208, 0x30, R21, 0xf8, !PT ;  /* 0x00000030d0007812 */ /* 0x000fe400078ef815 */
[----:B------:R-:W-:-:S02]  /*14650*/  LOP3.LUT R36, R25, 0xff, RZ, 0xc0, !PT ;  /* 0x000000ff19247812 */ /* 0x000fc400078ec0ff */
[----:B------:R-:W-:Y:S02]  /*14660*/  LOP3.LUT R0, R0, R209, RZ, 0x3c, !PT ;  /* 0x000000d100007212 */ /* 0x000fe400078e3cff */
[----:B------:R-:W-:Y:S02]  /*14670*/  LOP3.LUT R21, R20, 0xffffe000, RZ, 0xc0, !PT ;  /* 0xffffe00014157812 */ /* 0x000fe400078ec0ff */
[----:B------:R-:W-:Y:S02]  /*14680*/  LOP3.LUT R38, R26, 0xff, RZ, 0xc0, !PT ;  /* 0x000000ff1a267812 */ /* 0x000fe400078ec0ff */
[----:B------:R-:W-:Y:S02]  /*14690*/  LOP3.LUT R37, R37, 0xff, RZ, 0xc0, !PT ;  /* 0x000000ff25257812 */ /* 0x000fe400078ec0ff */
[----:B------:R-:W-:Y:S02]  /*146a0*/  LOP3.LUT R39, R39, 0xff, RZ, 0xc0, !PT ;  /* 0x000000ff27277812 */ /* 0x000fe400078ec0ff */
[----:B------:R-:W-:-:S02]  /*146b0*/  IADD3 R21, R0, R210, R21 ;  /* 0x000000d200157210 */ /* 0x000fc40007ffe015 */
[----:B------:R-:W-:Y:S02]  /*146c0*/  PRMT R46, R37, 0x7604, R36 ;  /* 0x00007604252e7816 */ /* 0x000fe40000000024 */
[----:B------:R-:W-:Y:S01]  /*146d0*/  PRMT R47, R39, 0x7604, R38 ;  /* 0x00007604272f7816 */ /* 0x000fe20000000026 */
[----:B------:R-:W-:Y:S01]  /*146e0*/  IMAD.IADD R0, R18, 0x1, R21 ;  /* 0x0000000112007824 */ /* 0x000fe200078e0215 */
[----:B------:R-:W-:Y:S02]  /*146f0*/  SHF.R.U32.HI R37, RZ, 0x8, R27 ;  /* 0x00000008ff257819 */ /* 0x000fe4000001161b */
[----:B------:R-:W-:Y:S02]  /*14700*/  SHF.R.U32.HI R39, RZ, 0x8, R4 ;  /* 0x00000008ff277819 */ /* 0x000fe40000011604 */
[----:B------:R-:W-:Y:S02]  /*14710*/  SHF.R.U32.HI R40, RZ, 0x8, R5 ;  /* 0x00000008ff287819 */ /* 0x000fe40000011605 */
[----:B------:R-:W-:-:S02]  /*14720*/  LOP3.LUT R36, R27, 0xff, RZ, 0xc0, !PT ;  /* 0x000000ff1b247812 */ /* 0x000fc400078ec0ff */
[----:B------:R-:W-:Y:S02]  /*14730*/  LOP3.LUT R38, R4, 0xff, RZ, 0xc0, !PT ;  /* 0x000000ff04267812 */ /* 0x000fe400078ec0ff */
[----:B------:R-:W-:Y:S02]  /*14740*/  LOP3.LUT R37, R37, 0xff, RZ, 0xc0, !PT ;  /* 0x000000ff25257812 */ /* 0x000fe400078ec0ff */
[----:B------:R-:W-:Y:S02]  /*14750*/  LOP3.LUT R39, R39, 0xff, RZ, 0xc0, !PT ;  /* 0x000000ff27277812 */ /* 0x000fe400078ec0ff */
[----:B------:R-:W-:Y:S02]  /*14760*/  LOP3.LUT R21, R40, 0xff, RZ, 0xc0, !PT ;  /* 0x000000ff28157812 */ /* 0x000fe400078ec0ff */
[----:B------:R-:W0:Y:S01]  /*14770*/  LDS.128 R40, [R0+0x14400] ;  /* 0x0144000000287984 */ /* 0x000e220000000c00 */
[----:B------:R-:W-:Y:S02]  /*14780*/  PRMT R20, R37, 0x7604, R36 ;  /* 0x0000760425147816 */ /* 0x000fe40000000024 */
[----:B------:R-:W-:-:S02]  /*14790*/  PRMT R53, R39, 0x7604, R38 ;  /* 0x0000760427357816 */ /* 0x000fc40000000026 */
[----:B------:R-:W-:Y:S02]  /*147a0*/  SHF.R.U32.HI R52, RZ, 0x8, R7 ;  /* 0x00000008ff347819 */ /* 0x000fe40000011607 */
[----:B------:R-:W-:Y:S02]  /*147b0*/  LOP3.LUT R51, R7, 0xff, RZ, 0xc0, !PT ;  /* 0x000000ff07337812 */ /* 0x000fe400078ec0ff */
[----:B------:R-:W-:Y:S02]  /*147c0*/  LOP3.LUT R52, R52, 0xff, RZ, 0xc0, !PT ;  /* 0x000000ff34347812 */ /* 0x000fe400078ec0ff */
[----:B------:R-:W-:Y:S02]  /*147d0*/  LOP3.LUT R48, R5, 0xff, RZ, 0xc0, !PT ;  /* 0x000000ff05307812 */ /* 0x000fe400078ec0ff */
[----:B------:R-:W-:Y:S02]  /*147e0*/  SHF.R.U32.HI R50, RZ, 0x8, R6 ;  /* 0x00000008ff327819 */ /* 0x000fe40000011606 */
[----:B------:R-:W-:-:S02]  /*147f0*/  PRMT R52, R52, 0x7604, R51 ;  /* 0x0000760434347816 */ /* 0x000fc40000000033 */
[----:B------:R-:W-:Y:S02]  /*14800*/  LOP3.LUT R49, R6, 0xff, RZ, 0xc0, !PT ;  /* 0x000000ff06317812 */ /* 0x000fe400078ec0ff */
[----:B------:R-:W-:Y:S02]  /*14810*/  LOP3.LUT R50, R50, 0xff, RZ, 0xc0, !PT ;  /* 0x000000ff32327812 */ /* 0x000fe400078ec0ff */
[----:B------:R-:W-:Y:S02]  /*14820*/  PRMT R48, R21, 0x7604, R48 ;  /* 0x0000760415307816 */ /* 0x000fe40000000030 */
[----:B------:R-:W-:Y:S02]  /*14830*/  SHF.R.U32.HI R51, RZ, 0x10, R5 ;  /* 0x00000010ff337819 */ /* 0x000fe40000011605 */
[----:B------:R-:W-:Y:S02]  /*14840*/  SHF.R.U32.HI R21, RZ, 0x10, R25 ;  /* 0x00000010ff157819 */ /* 0x000fe40000011619 */
[----:B------:R-:W-:Y:S01]  /*14850*/  PRMT R57, R50, 0x7604, R49 ;  /* 0x0000760432397816 */ /* 0x000fe20000000031 */
[----:B------:R-:W-:Y:S01]  /*14860*/  IMAD.U32 R51, R51, 0x10000, RZ ;  /* 0x0001000033337824 */ /* 0x000fe200078e00ff */
[----:B------:R-:W-:Y:S01]  /*14870*/  SHF.R.U32.HI R59, RZ, 0x10, R7 ;  /* 0x00000010ff3b7819 */ /* 0x000fe20000011607 */
[----:B------:R-:W-:Y:S01]  /*14880*/  IMAD.U32 R21, R21, 0x10000, RZ ;  /* 0x0001000015157824 */ /* 0x000fe200078e00ff */
[----:B------:R-:W-:-:S02]  /*14890*/  SHF.R.U32.HI R49, RZ, 0x10, R27 ;  /* 0x00000010ff317819 */ /* 0x000fc4000001161b */
[----:B------:R-:W-:Y:S01]  /*148a0*/  LOP3.LUT R55, R48, 0xff0000, R51, 0xf8, !PT ;  /* 0x00ff000030377812 */ /* 0x000fe200078ef833 */
[----:B------:R-:W-:Y:S01]  /*148b0*/  IMAD.U32 R59, R59, 0x10000, RZ ;  /* 0x000100003b3b7824 */ /* 0x000fe200078e00ff */
[----:B------:R-:W-:Y:S02]  /*148c0*/  SHF.L.U32 R49, R49, 0x10, RZ ;  /* 0x0000001031317819 */ /* 0x000fe400000006ff */
[----:B------:R-:W-:Y:S02]  /*148d0*/  LOP3.LUT R21, R46, 0xff0000, R21, 0xf8, !PT ;  /* 0x00ff00002e157812 */ /* 0x000fe400078ef815 */
[----:B------:R-:W-:Y:S02]  /*148e0*/  LOP3.LUT R49, R20, 0xff0000, R49, 0xf8, !PT ;  /* 0x00ff000014317812 */ /* 0x000fe400078ef831 */
[----:B------:R-:W-:Y:S02]  /*148f0*/  LOP3.LUT R45, R45, 0xff0000, R24, 0xf8, !PT ;  /* 0x00ff00002d2d7812 */ /* 0x000fe400078ef818 */
[----:B------:R-:W-:-:S02]  /*14900*/  LOP3.LUT R59, R52, 0xff0000, R59, 0xf8, !PT ;  /* 0x00ff0000343b7812 */ /* 0x000fc400078ef83b */
[----:B------:R-:W-:Y:S02]  /*14910*/  LOP3.LUT R47, R47, 0xff0000, R26, 0xf8, !PT ;  /* 0x00ff00002f2f7812 */ /* 0x000fe400078ef81a */
[----:B------:R-:W-:Y:S02]  /*14920*/  LOP3.LUT R55, R55, 0xff000000, R5, 0xf8, !PT ;  /* 0xff00000037377812 */ /* 0x000fe400078ef805 */
[----:B------:R-:W-:Y:S02]  /*14930*/  LOP3.LUT R52, R21, 0xff000000, R25, 0xf8, !PT ;  /* 0xff00000015347812 */ /* 0x000fe400078ef819 */
[----:B------:R-:W-:Y:S02]  /*14940*/  LOP3.LUT R21, R53, 0xff0000, R4, 0xf8, !PT ;  /* 0x00ff000035157812 */ /* 0x000fe400078ef804 */
[----:B------:R-:W-:Y:S02]  /*14950*/  LOP3.LUT R51, R45, 0xff000000, R24, 0xf8, !PT ;  /* 0xff0000002d337812 */ /* 0x000fe400078ef818 */
[----:B------:R-:W-:-:S02]  /*14960*/  LOP3.LUT R53, R49, 0xff000000, R27, 0xf8, !PT ;  /* 0xff00000031357812 */ /* 0x000fc400078ef81b */
[----:B------:R-:W-:Y:S02]  /*14970*/  LOP3.LUT R20, R47, 0xff000000, R26, 0xf8, !PT ;  /* 0xff0000002f147812 */ /* 0x000fe400078ef81a */
[----:B------:R-:W-:Y:S02]  /*14980*/  F2FP.F16.E4M3.UNPACK_B R27, R55 ;  /* 0x00000037ff1b723e */ /* 0x000fe400020006ff */
[-C--:B0-----:R-:W-:Y:S02]  /*14990*/  F2FP.F16.E4M3.UNPACK_B R24, R41.reuse ;  /* 0x00000029ff18723e */ /* 0x081fe400020006ff */
[----:B------:R-:W-:Y:S01]  /*149a0*/  F2FP.F16.E4M3.UNPACK_B R26, R52 ;  /* 0x00000034ff1a723e */ /* 0x000fe200020006ff */
[----:B------:R-:W-:Y:S01]  /*149b0*/  HADD2.F32 R58, -RZ, R27.H0_H0 ;  /* 0x2000001bff3a7230 */ /* 0x000fe20000004100 */
[----:B------:R-:W-:Y:S01]  /*149c0*/  LOP3.LUT R56, R21, 0xff000000, R4, 0xf8, !PT ;  /* 0xff00000015387812 */ /* 0x000fe200078ef804 */
[----:B------:R-:W-:Y:S01]  /*149d0*/  HADD2.F32 R5, -RZ, R24.H0_H0 ;  /* 0x20000018ff057230 */ /* 0x000fe20000004100 */
[----:B------:R-:W-:Y:S01]  /*149e0*/  LOP3.LUT R57, R57, 0xff0000, R6, 0xf8, !PT ;  /* 0x00ff000039397812 */ /* 0x000fe200078ef806 */
[----:B------:R-:W-:Y:S01]  /*149f0*/  HADD2.F32 R54, -RZ, R26.H0_H0 ;  /* 0x2000001aff367230 */ /* 0x000fe20000004100 */
[----:B------:R-:W-:Y:S01]  /*14a00*/  F2FP.F16.E4M3.UNPACK_B R47, R41.H1 ;  /* 0x00000029ff2f723e */ /* 0x000fe200030006ff */
[----:B------:R-:W-:Y:S01]  /*14a10*/  HADD2.F32 R24, -RZ, R24.H1_H1 ;  /* 0x30000018ff187230 */ /* 0x000fe20000004100 */
[----:B------:R-:W-:-:S02]  /*14a20*/  F2FP.F16.E4M3.UNPACK_B R49, R43 ;  /* 0x0000002bff31723e */ /* 0x000fc400020006ff */
[----:B------:R-:W-:Y:S02]  /*14a30*/  F2FP.F16.E4M3.UNPACK_B R50, R43.H1 ;  /* 0x0000002bff32723e */ /* 0x000fe400030006ff */
[-C--:B------:R-:W-:Y:S02]  /*14a40*/  F2FP.F16.E4M3.UNPACK_B R41, R40.reuse ;  /* 0x00000028ff29723e */ /* 0x080fe400020006ff */
[----:B------:R-:W-:Y:S01]  /*14a50*/  F2FP.F16.E4M3.UNPACK_B R43, R40.H1 ;  /* 0x00000028ff2b723e */ /* 0x000fe200030006ff */
[----:B------:R-:W-:Y:S01]  /*14a60*/  FMUL.FTZ R40, R5, R58 ;  /* 0x0000003a05287220 */ /* 0x000fe20000410000 */
[----:B------:R-:W-:Y:S01]  /*14a70*/  LOP3.LUT R6, R57, 0xff000000, R6, 0xf8, !PT ;  /* 0xff00000039067812 */ /* 0x000fe200078ef806 */
[----:B------:R-:W-:Y:S01]  /*14a80*/  FMUL.FTZ R57, R5, R54 ;  /* 0x0000003605397220 */ /* 0x000fe20000410000 */
[----:B------:R-:W-:Y:S02]  /*14a90*/  F2FP.F16.E4M3.UNPACK_B R55, R55.H1 ;  /* 0x00000037ff37723e */ /* 0x000fe400030006ff */
[----:B------:R-:W-:-:S02]  /*14aa0*/  F2FP.F16.E4M3.UNPACK_B R52, R52.H1 ;  /* 0x00000034ff34723e */ /* 0x000fc400030006ff */
[----:B------:R-:W-:Y:S02]  /*14ab0*/  LOP3.LUT R59, R59, 0xff000000, R7, 0xf8, !PT ;  /* 0xff0000003b3b7812 */ /* 0x000fe400078ef807 */
[-C--:B------:R-:W-:Y:S02]  /*14ac0*/  F2FP.F16.E4M3.UNPACK_B R7, R42.reuse ;  /* 0x0000002aff07723e */ /* 0x080fe400020006ff */
[----:B------:R-:W-:Y:S01]  /*14ad0*/  F2FP.F16.E4M3.UNPACK_B R48, R42.H1 ;  /* 0x0000002aff30723e */ /* 0x000fe200030006ff */
[--C-:B------:R-:W-:Y:S02]  /*14ae0*/  HADD2.F32 R42, -RZ, R52.reuse.H0_H0 ;  /* 0x20000034ff2a7230 */ /* 0x100fe40000004100 */
[----:B------:R-:W-:Y:S01]  /*14af0*/  HADD2.F32 R52, -RZ, R52.H1_H1 ;  /* 0x30000034ff347230 */ /* 0x000fe20000004100 */
[----:B---3--:R-:W0:Y:S02]  /*14b00*/  LDS.128 R36, [R67+0x14400] ;  /* 0x0144000043247984 */ /* 0x008e240000000c00 */
[----:B0-----:R-:W-:-:S02]  /*14b10*/  F2FP.F16.E4M3.UNPACK_B R21, R37 ;  /* 0x00000025ff15723e */ /* 0x001fc400020006ff */
[----:B------:R-:W-:Y:S02]  /*14b20*/  F2FP.F16.E4M3.UNPACK_B R45, R37.H1 ;  /* 0x00000025ff2d723e */ /* 0x000fe400030006ff */
[-C--:B------:R-:W-:Y:S01]  /*14b30*/  F2FP.F16.E4M3.UNPACK_B R46, R39.reuse ;  /* 0x00000027ff2e723e */ /* 0x080fe200020006ff */
[--C-:B------:R-:W-:Y:S01]  /*14b40*/  HADD2.F32 R25, -RZ, R21.reuse.H0_H0 ;  /* 0x20000015ff197230 */ /* 0x100fe20000004100 */
[----:B------:R-:W-:Y:S01]  /*14b50*/  F2FP.F16.E4M3.UNPACK_B R39, R39.H1 ;  /* 0x00000027ff27723e */ /* 0x000fe200030006ff */
[----:B------:R-:W-:Y:S01]  /*14b60*/  HADD2.F32 R21, -RZ, R21.H1_H1 ;  /* 0x30000015ff157230 */ /* 0x000fe20000004100 */
[----:B------:R-:W-:Y:S02]  /*14b70*/  F2FP.F16.E4M3.UNPACK_B R37, R36 ;  /* 0x00000024ff25723e */ /* 0x000fe400020006ff */
[C---:B------:R-:W-:Y:S01]  /*14b80*/  FFMA.FTZ R5, R25.reuse, R54, -R40 ;  /* 0x0000003619057223 */ /* 0x040fe20000010828 */
[----:B------:R-:W-:Y:S01]  /*14b90*/  FFMA.FTZ R25, R25, R58, R57 ;  /* 0x0000003a19197223 */ /* 0x000fe20000010039 */
[----:B------:R-:W-:Y:S01]  /*14ba0*/  HADD2.F32 R40, -RZ, R26.H1_H1 ;  /* 0x3000001aff287230 */ /* 0x000fe20000004100 */
[----:B------:R-:W-:Y:S01]  /*14bb0*/  F2FP.F16.E4M3.UNPACK_B R36, R36.H1 ;  /* 0x00000024ff24723e */ /* 0x000fe200030006ff */
[----:B------:R-:W-:Y:S01]  /*14bc0*/  HADD2.F32 R54, -RZ, R27.H1_H1 ;  /* 0x3000001bff367230 */ /* 0x000fe20000004100 */
[----:B------:R-:W-:Y:S01]  /*14bd0*/  F2FP.F16.E4M3.UNPACK_B R4, R38 ;  /* 0x00000026ff04723e */ /* 0x000fe200020006ff */
[----:B------:R-:W-:-:S02]  /*14be0*/  HADD2.F32 R57, -RZ, R55.H0_H0 ;  /* 0x20000037ff397230 */ /* 0x000fc40000004100 */
[C---:B------:R-:W-:Y:S01]  /*14bf0*/  FMUL.FTZ R61, R24.reuse, R40 ;  /* 0x00000028183d7220 */ /* 0x040fe20000410000 */
[----:B------:R-:W-:Y:S02]  /*14c00*/  HADD2.F32 R26, -RZ, R47.H0_H0 ;  /* 0x2000002fff1a7230 */ /* 0x000fe40000004100 */
[----:B------:R-:W-:Y:S01]  /*14c10*/  FMUL.FTZ R58, R24, R54 ;  /* 0x00000036183a7220 */ /* 0x000fe20000410000 */
[----:B------:R-:W-:Y:S01]  /*14c20*/  HADD2.F32 R27, -RZ, R45.H0_H0 ;  /* 0x2000002dff1b7230 */ /* 0x000fe20000004100 */
[----:B------:R-:W-:Y:S01]  /*14c30*/  F2FP.F16.E4M3.UNPACK_B R38, R38.H1 ;  /* 0x00000026ff26723e */ /* 0x000fe200030006ff */
[----:B------:R-:W-:Y:S02]  /*14c40*/  HADD2.F32 R47, -RZ, R47.H1_H1 ;  /* 0x3000002fff2f7230 */ /* 0x000fe40000004100 */
[CC--:B------:R-:W-:Y:S01]  /*14c50*/  FMUL.FTZ R60, R26.reuse, R57.reuse ;  /* 0x000000391a3c7220 */ /* 0x0c0fe20000410000 */
[----:B------:R-:W-:Y:S01]  /*14c60*/  FMUL.FTZ R62, R26, R42 ;  /* 0x0000002a1a3e7220 */ /* 0x000fe20000410000 */
[C---:B------:R-:W-:Y:S01]  /*14c70*/  FFMA.FTZ R24, R21.reuse, R40, -R58 ;  /* 0x0000002815187223 */ /* 0x040fe2000001083a */
[----:B------:R-:W-:Y:S01]  /*14c80*/  FFMA.FTZ R26, R21, R54, R61 ;  /* 0x00000036151a7223 */ /* 0x000fe2000001003d */
[C---:B------:R-:W-:Y:S01]  /*14c90*/  FFMA.FTZ R21, R27.reuse, R42, -R60 ;  /* 0x0000002a1b157223 */ /* 0x040fe2000001083c */
[----:B------:R-:W-:Y:S01]  /*14ca0*/  FFMA.FTZ R27, R27, R57, R62 ;  /* 0x000000391b1b7223 */ /* 0x000fe2000001003e */
[----:B------:R-:W-:Y:S01]  /*14cb0*/  F2FP.F16.E4M3.UNPACK_B R57, R59 ;  /* 0x0000003bff39723e */ /* 0x000fe200020006ff */
[----:B------:R-:W-:Y:S01]  /*14cc0*/  HADD2.F32 R58, -RZ, R55.H1_H1 ;  /* 0x30000037ff3a7230 */ /* 0x000fe20000004100 */
[----:B------:R-:W-:Y:S01]  /*14cd0*/  F2FP.F16.E4M3.UNPACK_B R54, R53 ;  /* 0x00000035ff36723e */ /* 0x000fe200020006ff */
[----:B------:R-:W-:Y:S01]  /*14ce0*/  HADD2.F32 R42, -RZ, R49.H0_H0 ;  /* 0x20000031ff2a7230 */ /* 0x000fe20000004100 */
[----:B------:R-:W-:Y:S01]  /*14cf0*/  F2FP.F16.E4M3.UNPACK_B R59, R59.H1 ;  /* 0x0000003bff3b723e */ /* 0x000fe200030006ff */
[----:B------:R-:W-:-:S02]  /*14d00*/  HADD2.F32 R61, -RZ, R57.H0_H0 ;  /* 0x20000039ff3d7230 */ /* 0x000fc40000004100 */
[C---:B------:R-:W-:Y:S01]  /*14d10*/  FMUL.FTZ R60, R47.reuse, R58 ;  /* 0x0000003a2f3c7220 */ /* 0x040fe20000410000 */
[----:B------:R-:W-:Y:S02]  /*14d20*/  HADD2.F32 R55, -RZ, R54.H0_H0 ;  /* 0x20000036ff377230 */ /* 0x000fe40000004100 */
[----:B------:R-:W-:Y:S01]  /*14d30*/  FMUL.FTZ R47, R47, R52 ;  /* 0x000000342f2f7220 */ /* 0x000fe20000410000 */
[----:B------:R-:W-:Y:S02]  /*14d40*/  HADD2.F32 R45, -RZ, R45.H1_H1 ;  /* 0x3000002dff2d7230 */ /* 0x000fe40000004100 */
[C---:B------:R-:W-:Y:S01]  /*14d50*/  FMUL.FTZ R63, R42.reuse, R61 ;  /* 0x0000003d2a3f7220 */ /* 0x040fe20000410000 */
[----:B------:R-:W-:Y:S02]  /*14d60*/  HADD2.F32 R40, -RZ, R46.H0_H0 ;  /* 0x2000002eff287230 */ /* 0x000fe40000004100 */
[----:B------:R-:W-:Y:S01]  /*14d70*/  FMUL.FTZ R42, R42, R55 ;  /* 0x000000372a2a7220 */ /* 0x000fe20000410000 */
[----:B------:R-:W-:Y:S01]  /*14d80*/  F2FP.F16.E4M3.UNPACK_B R53, R53.H1 ;  /* 0x00000035ff35723e */ /* 0x000fe200030006ff */
[----:B------:R-:W-:Y:S01]  /*14d90*/  FFMA.FTZ R58, R45, R58, R47 ;  /* 0x0000003a2d3a7223 */ /* 0x000fe2000001002f */
[----:B------:R-:W-:-:S02]  /*14da0*/  HADD2.F32 R54, -RZ, R54.H1_H1 ;  /* 0x30000036ff367230 */ /* 0x000fc40000004100 */
[C---:B------:R-:W-:Y:S01]  /*14db0*/  FFMA.FTZ R61, R40.reuse, R61, R42 ;  /* 0x0000003d283d7223 */ /* 0x040fe2000001002a */
[----:B------:R-:W-:Y:S02]  /*14dc0*/  HADD2.F32 R57, -RZ, R57.H1_H1 ;  /* 0x30000039ff397230 */ /* 0x000fe40000004100 */
[----:B------:R-:W-:Y:S01]  /*14dd0*/  FFMA.FTZ R60, R45, R52, -R60 ;  /* 0x000000342d3c7223 */ /* 0x000fe2000001083c */
[----:B------:R-:W-:Y:S02]  /*14de0*/  HADD2.F32 R49, -RZ, R49.H1_H1 ;  /* 0x30000031ff317230 */ /* 0x000fe40000004100 */
[----:B------:R-:W-:Y:S01]  /*14df0*/  FFMA.FTZ R63, R40, R55, -R63 ;  /* 0x00000037283f7223 */ /* 0x000fe2000001083f */
[----:B------:R-:W-:Y:S01]  /*14e00*/  HADD2.F32 R47, -RZ, R59.H0_H0 ;  /* 0x2000003bff2f7230 */ /* 0x000fe20000004100 */
[----:B------:R-:W-:Y:S01]  /*14e10*/  F2FP.SATFINITE.E4M3.F32.PACK_AB_MERGE_C R27, R58, R27, RZ ;  /* 0x0000001b3a1b723e */ /* 0x000fe200048070ff */
[----:B------:R-:W-:Y:S02]  /*14e20*/  HADD2.F32 R42, -RZ, R50.H0_H0 ;  /* 0x20000032ff2a7230 */ /* 0x000fe40000004100 */
[----:B------:R-:W-:Y:S01]  /*14e30*/  FMUL.FTZ R55, R49, R57 ;  /* 0x0000003931377220 */ /* 0x000fe20000410000 */
[----:B------:R-:W-:-:S02]  /*14e40*/  HADD2.F32 R45, -RZ, R53.H0_H0 ;  /* 0x20000035ff2d7230 */ /* 0x000fc40000004100 */
[----:B------:R-:W-:Y:S01]  /*14e50*/  FMUL.FTZ R52, R49, R54 ;  /* 0x0000003631347220 */ /* 0x000fe20000410000 */
[----:B------:R-:W-:Y:S02]  /*14e60*/  HADD2.F32 R46, -RZ, R46.H1_H1 ;  /* 0x3000002eff2e7230 */ /* 0x000fe40000004100 */
[C---:B------:R-:W-:Y:S01]  /*14e70*/  FMUL.FTZ R49, R42.reuse, R47 ;  /* 0x0000002f2a317220 */ /* 0x040fe20000410000 */
[----:B------:R-:W-:Y:S02]  /*14e80*/  HADD2.F32 R40, -RZ, R39.H0_H0 ;  /* 0x20000027ff287230 */ /* 0x000fe40000004100 */
[----:B------:R-:W-:Y:S01]  /*14e90*/  FMUL.FTZ R42, R42, R45 ;  /* 0x0000002d2a2a7220 */ /* 0x000fe20000410000 */
[----:B------:R-:W-:Y:S02]  /*14ea0*/  HADD2.F32 R53, -RZ, R53.H1_H1 ;  /* 0x30000035ff357230 */ /* 0x000fe40000004100 */
[----:B------:R-:W-:Y:S01]  /*14eb0*/  FFMA.FTZ R64, R46, R57, R52 ;  /* 0x000000392e407223 */ /* 0x000fe20000010034 */
[----:B------:R-:W-:-:S02]  /*14ec0*/  HADD2.F32 R59, -RZ, R59.H1_H1 ;  /* 0x3000003bff3b7230 */ /* 0x000fc40000004100 */
[C---:B------:R-:W-:Y:S01]  /*14ed0*/  FFMA.FTZ R65, R40.reuse, R47, R42 ;  /* 0x0000002f28417223 */ /* 0x040fe2000001002a */
[----:B------:R-:W-:Y:S01]  /*14ee0*/  FFMA.FTZ R57, R40, R45, -R49 ;  /* 0x0000002d28397223 */ /* 0x000fe20000010831 */
[----:B------:R-:W-:Y:S01]  /*14ef0*/  F2FP.F16.E4M3.UNPACK_B R47, R56.H1 ;  /* 0x00000038ff2f723e */ /* 0x000fe200030006ff */
[----:B------:R-:W-:Y:S01]  /*14f00*/  HADD2.F32 R50, -RZ, R50.H1_H1 ;  /* 0x30000032ff327230 */ /* 0x000fe20000004100 */
[----:B------:R-:W-:Y:S01]  /*14f10*/  F2FP.F16.E4M3.UNPACK_B R45, R51.H1 ;  /* 0x00000033ff2d723e */ /* 0x000fe200030006ff */
[----:B------:R-:W-:Y:S01]  /*14f20*/  FFMA.FTZ R62, R46, R54, -R55 ;  /* 0x000000362e3e7223 */ /* 0x000fe20000010837 */
[----:B------:R-:W-:Y:S01]  /*14f30*/  HADD2.F32 R42, -RZ, R43.H0_H0 ;  /* 0x2000002bff2a7230 */ /* 0x000fe20000004100 */
[----:B------:R-:W-:Y:S01]  /*14f40*/  F2FP.F16.E4M3.UNPACK_B R56, R56 ;  /* 0x00000038ff38723e */ /* 0x000fe200020006ff */
        /* <DEDUP_REMOVED lines=9> */
[----:B------:R-:W-:Y:S01]  /*14fe0*/  FFMA.FTZ R66, R40, R53, -R55 ;  /* 0x0000003528427223 */ /* 0x000fe20000010837 */
[----:B------:R-:W-:-:S02]  /*14ff0*/  HADD2.F32 R43, -RZ, R43.H1_H1 ;  /* 0x3000002bff2b7230 */ /* 0x000fc40000004100 */
[----:B------:R-:W-:Y:S01]  /*15000*/  FFMA.FTZ R68, R40, R59, R52 ;  /* 0x0000003b28447223 */ /* 0x000fe20000010034 */
[----:B------:R-:W-:Y:S02]  /*15010*/  HADD2.F32 R45, -RZ, R45.H1_H1 ;  /* 0x3000002dff2d7230 */ /* 0x000fe40000004100 */
[C---:B------:R-:W-:Y:S01]  /*15020*/  FFMA.FTZ R50, R39.reuse, R46, -R50 ;  /* 0x0000002e27327223 */ /* 0x040fe20000010832 */
[----:B------:R-:W-:Y:S02]  /*15030*/  HADD2.F32 R36, -RZ, R36.H1_H1 ;  /* 0x30000024ff247230 */ /* 0x000fe40000004100 */
[----:B------:R-:W-:Y:S01]  /*15040*/  FFMA.FTZ R49, R39, R49, R42 ;  /* 0x0000003127317223 */ /* 0x000fe2000001002a */
[----:B------:R-:W-:Y:S01]  /*15050*/  F2FP.F16.E4M3.UNPACK_B R51, R51 ;  /* 0x00000033ff33723e */ /* 0x000fe200020006ff */
[C---:B------:R-:W-:Y:S01]  /*15060*/  FMUL.FTZ R53, R43.reuse, R47 ;  /* 0x0000002f2b357220 */ /* 0x040fe20000410000 */
[----:B------:R-:W-:Y:S01]  /*15070*/  FMUL.FTZ R40, R43, R45 ;  /* 0x0000002d2b287220 */ /* 0x000fe20000410000 */
[----:B------:R-:W-:Y:S01]  /*15080*/  HADD2.F32 R42, -RZ, R56.H0_H0 ;  /* 0x20000038ff2a7230 */ /* 0x000fe20000004100 */
[----:B------:R-:W-:Y:S01]  /*15090*/  F2FP.SATFINITE.E4M3.F32.PACK_AB_MERGE_C R21, R60, R21, RZ ;  /* 0x000000153c15723e */ /* 0x000fe200048070ff */
[----:B------:R-:W-:-:S02]  /*150a0*/  HADD2.F32 R39, -RZ, R41.H0_H0 ;  /* 0x20000029ff277230 */ /* 0x000fc40000004100 */
[C---:B------:R-:W-:Y:S01]  /*150b0*/  FFMA.FTZ R53, R36.reuse, R45, -R53 ;  /* 0x0000002d24357223 */ /* 0x040fe20000010835 */
[----:B------:R-:W-:Y:S01]  /*150c0*/  FFMA.FTZ R52, R36, R47, R40 ;  /* 0x0000002f24347223 */ /* 0x000fe20000010028 */
[----:B------:R-:W-:Y:S01]  /*150d0*/  HADD2.F32 R40, -RZ, R51.H0_H0 ;  /* 0x20000033ff287230 */ /* 0x000fe20000004100 */
[----:B------:R-:W-:Y:S01]  /*150e0*/  F2FP.SATFINITE.E4M3.F32.PACK_AB_MERGE_C R65, R68, R65, RZ ;  /* 0x000000414441723e */ /* 0x000fe200048070ff */
[----:B------:R-:W-:Y:S02]  /*150f0*/  HADD2.F32 R36, -RZ, R37.H0_H0 ;  /* 0x20000025ff247230 */ /* 0x000fe40000004100 */
[C---:B------:R-:W-:Y:S01]  /*15100*/  FMUL.FTZ R43, R39.reuse, R42 ;  /* 0x0000002a272b7220 */ /* 0x040fe20000410000 */
[----:B------:R-:W-:Y:S02]  /*15110*/  HADD2.F32 R56, -RZ, R56.H1_H1 ;  /* 0x30000038ff387230 */ /* 0x000fe40000004100 */
[----:B------:R-:W-:Y:S01]  /*15120*/  FMUL.FTZ R39, R39, R40 ;  /* 0x0000002827277220 */ /* 0x000fe20000410000 */
[----:B------:R-:W-:-:S02]  /*15130*/  HADD2.F32 R41, -RZ, R41.H1_H1 ;  /* 0x30000029ff297230 */ /* 0x000fc40000004100 */
[C---:B------:R-:W-:Y:S01]  /*15140*/  FFMA.FTZ R45, R36.reuse, R40, -R43 ;  /* 0x00000028242d7223 */ /* 0x040fe2000001082b */
[----:B------:R-:W-:Y:S01]  /*15150*/  HADD2.F32 R40, -RZ, R51.H1_H1 ;  /* 0x30000033ff287230 */ /* 0x000fe20000004100 */
[----:B------:R-:W-:Y:S01]  /*15160*/  F2FP.F16.E4M3.UNPACK_B R43, R6.H1 ;  /* 0x00000006ff2b723e */ /* 0x000fe200030006ff */
[----:B------:R-:W-:Y:S02]  /*15170*/  HADD2.F32 R37, -RZ, R37.H1_H1 ;  /* 0x30000025ff257230 */ /* 0x000fe40000004100 */
[C---:B------:R-:W-:Y:S01]  /*15180*/  FMUL.FTZ R46, R41.reuse, R56 ;  /* 0x00000038292e7220 */ /* 0x040fe20000410000 */
[----:B------:R-:W-:Y:S01]  /*15190*/  FFMA.FTZ R42, R36, R42, R39 ;  /* 0x0000002a242a7223 */ /* 0x000fe20000010027 */
[----:B------:R-:W-:Y:S01]  /*151a0*/  F2FP.F16.E4M3.UNPACK_B R36, R20.H1 ;  /* 0x00000014ff24723e */ /* 0x000fe200030006ff */
[-C--:B------:R-:W-:Y:S01]  /*151b0*/  FMUL.FTZ R41, R41, R40.reuse ;  /* 0x0000002829297220 */ /* 0x080fe20000410000 */
[----:B------:R-:W-:Y:S01]  /*151c0*/  FFMA.FTZ R46, R37, R40, -R46 ;  /* 0x00000028252e7223 */ /* 0x000fe2000001082e */
[----:B------:R-:W-:Y:S01]  /*151d0*/  HADD2.F32 R40, -RZ, R43.H0_H0 ;  /* 0x2000002bff287230 */ /* 0x000fe20000004100 */
[----:B------:R-:W-:Y:S01]  /*151e0*/  F2FP.F16.E4M3.UNPACK_B R20, R20 ;  /* 0x00000014ff14723e */ /* 0x000fe200020006ff */
[----:B------:R-:W-:-:S02]  /*151f0*/  HADD2.F32 R39, -RZ, R48.H0_H0 ;  /* 0x20000030ff277230 */ /* 0x000fc40000004100 */
[----:B------:R-:W-:Y:S01]  /*15200*/  FFMA.FTZ R47, R37, R56, R41 ;  /* 0x00000038252f7223 */ /* 0x000fe20000010029 */
[--C-:B------:R-:W-:Y:S01]  /*15210*/  HADD2.F32 R37, -RZ, R36.reuse.H0_H0 ;  /* 0x20000024ff257230 */ /* 0x100fe20000004100 */
[----:B------:R-:W-:Y:S01]  /*15220*/  F2FP.F16.E4M3.UNPACK_B R6, R6 ;  /* 0x00000006ff06723e */ /* 0x000fe200020006ff */
[----:B------:R-:W-:Y:S02]  /*15230*/  HADD2.F32 R41, -RZ, R36.H1_H1 ;  /* 0x30000024ff297230 */ /* 0x000fe40000004100 */
[C---:B------:R-:W-:Y:S01]  /*15240*/  FMUL.FTZ R51, R39.reuse, R40 ;  /* 0x0000002827337220 */ /* 0x040fe20000410000 */
[----:B------:R-:W-:Y:S02]  /*15250*/  HADD2.F32 R36, -RZ, R38.H0_H0 ;  /* 0x20000026ff247230 */ /* 0x000fe40000004100 */
[----:B------:R-:W-:Y:S01]  /*15260*/  FMUL.FTZ R39, R39, R37 ;  /* 0x0000002527277220 */ /* 0x000fe20000410000 */
[----:B------:R-:W-:Y:S01]  /*15270*/  HADD2.F32 R43, -RZ, R43.H1_H1 ;  /* 0x3000002bff2b7230 */ /* 0x000fe20000004100 */
[----:B------:R-:W-:Y:S01]  /*15280*/  F2FP.SATFINITE.E4M3.F32.PACK_AB_MERGE_C R49, R52, R49, RZ ;  /* 0x000000313431723e */ /* 0x000fe200048070ff */
[----:B------:R-:W-:-:S02]  /*15290*/  HADD2.F32 R48, -RZ, R48.H1_H1 ;  /* 0x30000030ff307230 */ /* 0x000fc40000004100 */
[C---:B------:R-:W-:Y:S01]  /*152a0*/  FFMA.FTZ R51, R36.reuse, R37, -R51 ;  /* 0x0000002524337223 */ /* 0x040fe20000010833 */
[----:B------:R-:W-:Y:S02]  /*152b0*/  HADD2.F32 R38, -RZ, R38.H1_H1 ;  /* 0x30000026ff267230 */ /* 0x000fe40000004100 */
[----:B------:R-:W-:Y:S01]  /*152c0*/  FFMA.FTZ R40, R36, R40, R39 ;  /* 0x0000002824287223 */ /* 0x000fe20000010027 */
[----:B------:R-:W-:Y:S02]  /*152d0*/  HADD2.F32 R36, -RZ, R20.H1_H1 ;  /* 0x30000014ff247230 */ /* 0x000fe40000004100 */
[C---:B------:R-:W-:Y:S01]  /*152e0*/  FMUL.FTZ R37, R48.reuse, R43 ;  /* 0x0000002b30257220 */ /* 0x040fe20000410000 */
[----:B------:R-:W-:Y:S01]  /*152f0*/  FMUL.FTZ R54, R48, R41 ;  /* 0x0000002930367220 */ /* 0x000fe20000410000 */
[----:B------:R-:W-:Y:S01]  /*15300*/  HADD2.F32 R39, -RZ, R6.H0_H0 ;  /* 0x20000006ff277230 */ /* 0x000fe20000004100 */
[----:B------:R-:W-:Y:S01]  /*15310*/  F2FP.SATFINITE.E4M3.F32.PACK_AB_MERGE_C R5, R24, R5, R21 ;  /* 0x000000051805723e */ /* 0x000fe20004807015 */
[----:B------:R-:W-:Y:S01]  /*15320*/  FFMA.FTZ R48, R38, R41, -R37 ;  /* 0x0000002926307223 */ /* 0x000fe20000010825 */
[----:B------:R-:W-:-:S02]  /*15330*/  HADD2.F32 R37, -RZ, R20.H0_H0 ;  /* 0x20000014ff257230 */ /* 0x000fc40000004100 */
[----:B------:R-:W-:Y:S01]  /*15340*/  FFMA.FTZ R55, R38, R43, R54 ;  /* 0x0000002b26377223 */ /* 0x000fe20000010036 */
[--C-:B------:R-:W-:Y:S01]  /*15350*/  HADD2.F32 R20, -RZ, R7.reuse.H0_H0 ;  /* 0x20000007ff147230 */ /* 0x100fe20000004100 */
[----:B------:R-:W-:Y:S01]  /*15360*/  F2FP.SATFINITE.E4M3.F32.PACK_AB_MERGE_C R25, R26, R25, R27 ;  /* 0x000000191a19723e */ /* 0x000fe2000480701b */
[----:B------:R-:W-:Y:S01]  /*15370*/  HADD2.F32 R38, -RZ, R6.H1_H1 ;  /* 0x30000006ff267230 */ /* 0x000fe20000004100 */
[----:B------:R-:W-:Y:S01]  /*15380*/  F2FP.SATFINITE.E4M3.F32.PACK_AB_MERGE_C R48, R48, R51, RZ ;  /* 0x000000333030723e */ /* 0x000fe200048070ff */
[----:B------:R-:W-:Y:S02]  /*15390*/  HADD2.F32 R7, -RZ, R7.H1_H1 ;  /* 0x30000007ff077230 */ /* 0x000fe40000004100 */
[C---:B------:R-:W-:Y:S01]  /*153a0*/  FMUL.FTZ R41, R20.reuse, R39 ;  /* 0x0000002714297220 */ /* 0x040fe20000410000 */
[--C-:B------:R-:W-:Y:S02]  /*153b0*/  HADD2.F32 R6, -RZ, R4.reuse.H0_H0 ;  /* 0x20000004ff067230 */ /* 0x100fe40000004100 */
[----:B------:R-:W-:Y:S01]  /*153c0*/  FMUL.FTZ R20, R20, R37 ;  /* 0x0000002514147220 */ /* 0x000fe20000410000 */
[----:B------:R-:W-:-:S02]  /*153d0*/  HADD2.F32 R4, -RZ, R4.H1_H1 ;  /* 0x30000004ff047230 */ /* 0x000fc40000004100 */
[C---:B------:R-:W-:Y:S01]  /*153e0*/  FMUL.FTZ R43, R7.reuse, R38 ;  /* 0x00000026072b7220 */ /* 0x040fe20000410000 */
[-C--:B------:R-:W-:Y:S01]  /*153f0*/  FMUL.FTZ R7, R7, R36.reuse ;  /* 0x0000002407077220 */ /* 0x080fe20000410000 */
[C---:B------:R-:W-:Y:S01]  /*15400*/  FFMA.FTZ R41, R6.reuse, R37, -R41 ;  /* 0x0000002506297223 */ /* 0x040fe20000010829 */
[----:B------:R-:W-:Y:S01]  /*15410*/  FFMA.FTZ R20, R6, R39, R20 ;  /* 0x0000002706147223 */ /* 0x000fe20000010014 */
[C---:B------:R-:W-:Y:S01]  /*15420*/  FFMA.FTZ R6, R4.reuse, R36, -R43 ;  /* 0x0000002404067223 */ /* 0x040fe2000001082b */
[----:B------:R-:W-:Y:S01]  /*15430*/  FFMA.FTZ R37, R4, R38, R7 ;  /* 0x0000002604257223 */ /* 0x000fe20000010007 */
[----:B------:R-:W-:Y:S02]  /*15440*/  F2FP.SATFINITE.E4M3.F32.PACK_AB_MERGE_C R7, R66, R57, RZ ;  /* 0x000000394207723e */ /* 0x000fe400048070ff */
[----:B------:R-:W-:Y:S02]  /*15450*/  F2FP.SATFINITE.E4M3.F32.PACK_AB_MERGE_C R4, R53, R50, RZ ;  /* 0x000000323504723e */ /* 0x000fe400048070ff */
[----:B------:R-:W-:-:S02]  /*15460*/  F2FP.SATFINITE.E4M3.F32.PACK_AB_MERGE_C R40, R55, R40, RZ ;  /* 0x000000283728723e */ /* 0x000fc400048070ff */
[----:B------:R-:W-:Y:S02]  /*15470*/  F2FP.SATFINITE.E4M3.F32.PACK_AB_MERGE_C R7, R62, R63, R7 ;  /* 0x0000003f3e07723e */ /* 0x000fe40004807007 */
[----:B------:R-:W-:Y:S02]  /*15480*/  F2FP.SATFINITE.E4M3.F32.PACK_AB_MERGE_C R4, R46, R45, R4 ;  /* 0x0000002d2e04723e */ /* 0x000fe40004807004 */
[----:B------:R-:W-:Y:S02]  /*15490*/  F2FP.SATFINITE.E4M3.F32.PACK_AB_MERGE_C R6, R6, R41, R48 ;  /* 0x000000290606723e */ /* 0x000fe40004807030 */
[----:B------:R-:W-:Y:S02]  /*154a0*/  F2FP.SATFINITE.E4M3.F32.PACK_AB_MERGE_C R27, R64, R61, R65 ;  /* 0x0000003d401b723e */ /* 0x000fe40004807041 */
[----:B------:R-:W-:Y:S01]  /*154b0*/  F2FP.SATFINITE.E4M3.F32.PACK_AB_MERGE_C R24, R47, R42, R49 ;  /* 0x0000002a2f18723e */ /* 0x000fe20004807031 */
[----:B------:R1:W-:Y:S01]  /*154c0*/  STS.128 [R67+0x14400], R4 ;  /* 0x0144000443007388 */ /* 0x0003e20000000c00 */
[----:B------:R-:W-:-:S05]  /*154d0*/  F2FP.SATFINITE.E4M3.F32.PACK_AB_MERGE_C R26, R37, R20, R40 ;  /* 0x00000014251a723e */ /* 0x000fca0004807028 */
[----:B------:R1:W-:Y:S02]  /*154e0*/  STS.128 [R0+0x14400], R24 ;  /* 0x0144001800007388 */ /* 0x0003e40000000c00 */
.L_x_580:
[----:B------:R-:W-:Y:S05]  /*154f0*/  BSYNC B1 ;  /* 0x0000000000017941 */ /* 0x000fea0003800000 */
.L_x_579:
[----:B------:R-:W-:Y:S04]  /*15500*/  BSSY B1, `(.L_x_581) ;  /* 0x0000101000017945 */ /* 0x000fe80003800000 */
[----:B------:R-:W-:Y:S05]  /*15510*/  @P1 BRA `(.L_x_582) ;  /* 0x0000000c00fc1947 */ /* 0x000fea0003800000 */
[----:B------:R-:W3:Y:S01]  /*15520*/  LDL R61, [R1+0x20] ;  /* 0x00002000013d7983 */ /* 0x000ee20000100800 */
[----:B-1---5:R-:W-:Y:S02]  /*15530*/  SHF.R.U32.HI R0, RZ, 0x8, R28 ;  /* 0x00000008ff007819 */ /* 0x022fe4000001161c */
[----:B------:R-:W-:Y:S02]  /*15540*/  LOP3.LUT R5, R28, 0xff, RZ, 0xc0, !PT ;  /* 0x000000ff1c057812 */ /* 0x000fe400078ec0ff */
[----:B------:R-:W-:Y:S02]  /*15550*/  LOP3.LUT R4, R0, 0xff, RZ, 0xc0, !PT ;  /* 0x000000ff00047812 */ /* 0x000fe400078ec0ff */
[----:B------:R-:W-:Y:S02]  /*15560*/  LEA.HI R0, R3, R173, RZ, 0x1c ;  /* 0x000000ad03007211 */ /* 0x000fe400078fe0ff */
[----:B----4-:R-:W-:Y:S02]  /*15570*/  PRMT R37, R4, 0x7604, R5 ;  /* 0x0000760404257816 */ /* 0x010fe40000000005 */
[----:B------:R-:W-:-:S02]  /*15580*/  SHF.R.S32.HI R5, RZ, 0x1f, R0 ;  /* 0x0000001fff057819 */ /* 0x000fc40000011400 */
[----:B------:R-:W-:Y:S02]  /*15590*/  SHF.R.U32.HI R20, RZ, 0x8, R31 ;  /* 0x00000008ff147819 */ /* 0x000fe4000001161f */
[----:B------:R-:W-:Y:S01]  /*155a0*/  LEA.HI R4, R5, R0, RZ, 0x2 ;  /* 0x0000000005047211 */ /* 0x000fe200078f10ff */
[----:B------:R-:W-:Y:S01]  /*155b0*/  IMAD.SHL.U32 R5, R0, 0x10, RZ ;  /* 0x0000001000057824 */ /* 0x000fe200078e00ff */
[----:B0-----:R-:W-:Y:S02]  /*155c0*/  LOP3.LUT R21, R31, 0xff, RZ, 0xc0, !PT ;  /* 0x000000ff1f157812 */ /* 0x001fe400078ec0ff */
[----:B------:R-:W-:Y:S02]  /*155d0*/  SHF.L.U32 R4, R4, 0xb, RZ ;  /* 0x0000000b04047819 */ /* 0x000fe400000006ff */
[----:B------:R-:W-:Y:S02]  /*155e0*/  LOP3.LUT R0, R208, 0x30, R5, 0xf8, !PT ;  /* 0x00000030d0007812 */ /* 0x000fe400078ef805 */
[----:B------:R-:W-:-:S02]  /*155f0*/  LOP3.LUT R20, R20, 0xff, RZ, 0xc0, !PT ;  /* 0x000000ff14147812 */ /* 0x000fc400078ec0ff */
[----:B------:R-:W-:Y:S02]  /*15600*/  SHF.R.U32.HI R24, RZ, 0x8, R8 ;  /* 0x00000008ff187819 */ /* 0x000fe40000011608 */
[----:B------:R-:W-:Y:S02]  /*15610*/  LOP3.LUT R0, R0, R209, RZ, 0x3c, !PT ;  /* 0x000000d100007212 */ /* 0x000fe400078e3cff */
[----:B------:R-:W-:Y:S02]  /*15620*/  LOP3.LUT R5, R4, 0xffffe000, RZ, 0xc0, !PT ;  /* 0xffffe00004057812 */ /* 0x000fe400078ec0ff */
[----:B------:R-:W-:Y:S02]  /*15630*/  PRMT R41, R20, 0x7604, R21 ;  /* 0x0000760414297816 */ /* 0x000fe40000000015 */
[----:B------:R-:W-:Y:S02]  /*15640*/  SHF.R.U32.HI R6, RZ, 0x8, R29 ;  /* 0x00000008ff067819 */ /* 0x000fe4000001161d */
[----:B------:R-:W-:-:S02]  /*15650*/  LOP3.LUT R25, R8, 0xff, RZ, 0xc0, !PT ;  /* 0x000000ff08197812 */ /* 0x000fc400078ec0ff */
[----:B------:R-:W-:Y:S02]  /*15660*/  LOP3.LUT R24, R24, 0xff, RZ, 0xc0, !PT ;  /* 0x000000ff18187812 */ /* 0x000fe400078ec0ff */
[----:B------:R-:W-:Y:S02]  /*15670*/  IADD3 R21, R0, R210, R5 ;  /* 0x000000d200157210 */ /* 0x000fe40007ffe005 */
[----:B------:R-:W-:Y:S02]  /*15680*/  SHF.R.U32.HI R0, RZ, 0x8, R9 ;  /* 0x00000008ff007819 */ /* 0x000fe40000011609 */
[----:B------:R-:W-:Y:S02]  /*15690*/  LOP3.LUT R7, R29, 0xff, RZ, 0xc0, !PT ;  /* 0x000000ff1d077812 */ /* 0x000fe400078ec0ff */
[----:B------:R-:W-:Y:S02]  /*156a0*/  LOP3.LUT R6, R6, 0xff, RZ, 0xc0, !PT ;  /* 0x000000ff06067812 */ /* 0x000fe400078ec0ff */
[----:B------:R-:W-:-:S02]  /*156b0*/  PRMT R45, R24, 0x7604, R25 ;  /* 0x00007604182d7816 */ /* 0x000fc40000000019 */
[----:B------:R-:W-:Y:S02]  /*156c0*/  LOP3.LUT R25, R9, 0xff, RZ, 0xc0, !PT ;  /* 0x000000ff09197812 */ /* 0x000fe400078ec0ff */
[----:B------:R-:W-:Y:S02]  /*156d0*/  SHF.R.U32.HI R24, RZ, 0x8, R11 ;  /* 0x00000008ff187819 */ /* 0x000fe4000001160b */
[----:B------:R-:W-:Y:S02]  /*156e0*/  LOP3.LUT R0, R0, 0xff, RZ, 0xc0, !PT ;  /* 0x000000ff00007812 */ /* 0x000fe400078ec0ff */
[----:B------:R-:W-:Y:S02]  /*156f0*/  SHF.R.U32.HI R20, RZ, 0x8, R10 ;  /* 0x00000008ff147819 */ /* 0x000fe4000001160a */
[----:B------:R-:W-:Y:S02]  /*15700*/  PRMT R36, R6, 0x7604, R7 ;  /* 0x0000760406247816 */ /* 0x000fe40000000007 */
[----:B------:R-:W-:-:S02]  /*15710*/  SHF.R.U32.HI R6, RZ, 0x8, R30 ;  /* 0x00000008ff067819 */ /* 0x000fc4000001161e */
[----:B------:R-:W-:Y:S02]  /*15720*/  LOP3.LUT R27, R10, 0xff, RZ, 0xc0, !PT ;  /* 0x000000ff0a1b7812 */ /* 0x000fe400078ec0ff */
[----:B------:R-:W-:Y:S02]  /*15730*/  LOP3.LUT R24, R24, 0xff, RZ, 0xc0, !PT ;  /* 0x000000ff18187812 */ /* 0x000fe400078ec0ff */
[----:B------:R-:W-:Y:S01]  /*15740*/  PRMT R49, R0, 0x7604, R25 ;  /* 0x0000760400317816 */ /* 0x000fe20000000019 */
[----:B------:R-:W-:Y:S01]  /*15750*/  IMAD.IADD R0, R18, 0x1, R21 ;  /* 0x0000000112007824 */ /* 0x000fe200078e0215 */
[----:B------:R-:W-:Y:S02]  /*15760*/  LOP3.LUT R20, R20, 0xff, RZ, 0xc0, !PT ;  /* 0x000000ff14147812 */ /* 0x000fe400078ec0ff */
[----:B------:R-:W-:Y:S02]  /*15770*/  LOP3.LUT R43, R11, 0xff, RZ, 0xc0, !PT ;  /* 0x000000ff0b2b7812 */ /* 0x000fe400078ec0ff */
[----:B------:R-:W-:-:S02]  /*15780*/  LOP3.LUT R7, R30, 0xff, RZ, 0xc0, !PT ;  /* 0x000000ff1e077812 */ /* 0x000fc400078ec0ff */
[----:B------:R-:W-:Y:S02]  /*15790*/  LOP3.LUT R6, R6, 0xff, RZ, 0xc0, !PT ;  /* 0x000000ff06067812 */ /* 0x000fe400078ec0ff */
[----:B------:R-:W-:Y:S02]  /*157a0*/  PRMT R51, R20, 0x7604, R27 ;  /* 0x0000760414337816 */ /* 0x000fe4000000001b */
[----:B------:R-:W-:Y:S02]  /*157b0*/  PRMT R53, R24, 0x7604, R43 ;  /* 0x0000760418357816 */ /* 0x000fe4000000002b */
[----:B------:R-:W0:Y:S01]  /*157c0*/  LDS.128 R24, [R0+0x14400] ;  /* 0x0144000000187984 */ /* 0x000e220000000c00 */
[----:B--2---:R-:W-:Y:S02]  /*157d0*/  PRMT R39, R6, 0x7604, R7 ;  /* 0x0000760406277816 */ /* 0x004fe40000000007 */
[----:B------:R-:W-:Y:S02]  /*157e0*/  SHF.R.U32.HI R21, RZ, 0x10, R29 ;  /* 0x00000010ff157819 */ /* 0x000fe4000001161d */
[----:B------:R-:W-:-:S02]  /*157f0*/  SHF.R.U32.HI R20, RZ, 0x10, R28 ;  /* 0x00000010ff147819 */ /* 0x000fc4000001161c */
[----:B------:R-:W-:Y:S02]  /*15800*/  LOP3.LUT R21, R21, 0xff, RZ, 0xc0, !PT ;  /* 0x000000ff15157812 */ /* 0x000fe400078ec0ff */
[----:B------:R-:W-:Y:S02]  /*15810*/  SHF.R.U32.HI R38, RZ, 0x10, R30 ;  /* 0x00000010ff267819 */ /* 0x000fe4000001161e */
[----:B------:R-:W-:Y:S02]  /*15820*/  PRMT R21, R21, 0x7054, R36 ;  /* 0x0000705415157816 */ /* 0x000fe40000000024 */
[----:B------:R-:W-:Y:S02]  /*15830*/  SHF.R.U32.HI R36, RZ, 0x10, R9 ;  /* 0x00000010ff247819 */ /* 0x000fe40000011609 */
[----:B------:R-:W-:Y:S02]  /*15840*/  LOP3.LUT R20, R20, 0xff, RZ, 0xc0, !PT ;  /* 0x000000ff14147812 */ /* 0x000fe400078ec0ff */
[----:B------:R-:W-:-:S02]  /*15850*/  LOP3.LUT R38, R38, 0xff, RZ, 0xc0, !PT ;  /* 0x000000ff26267812 */ /* 0x000fc400078ec0ff */
[----:B------:R-:W-:Y:S02]  /*15860*/  LOP3.LUT R36, R36, 0xff, RZ, 0xc0, !PT ;  /* 0x000000ff24247812 */ /* 0x000fe400078ec0ff */
[----:B------:R-:W-:Y:S02]  /*15870*/  PRMT R37, R20, 0x7054, R37 ;  /* 0x0000705414257816 */ /* 0x000fe40000000025 */
[----:B------:R-:W-:Y:S02]  /*15880*/  SHF.R.U32.HI R40, RZ, 0x10, R31 ;  /* 0x00000010ff287819 */ /* 0x000fe4000001161f */
[----:B------:R-:W-:Y:S02]  /*15890*/  PRMT R39, R38, 0x7054, R39 ;  /* 0x0000705426277816 */ /* 0x000fe40000000027 */
[----:B------:R-:W-:Y:S02]  /*158a0*/  SHF.R.U32.HI R20, RZ, 0x10, R8 ;  /* 0x00000010ff147819 */ /* 0x000fe40000011608 */
[----:B------:R-:W-:-:S02]  /*158b0*/  SHF.R.U32.HI R38, RZ, 0x10, R10 ;  /* 0x00000010ff267819 */ /* 0x000fc4000001160a */
[----:B------:R-:W-:Y:S02]  /*158c0*/  PRMT R49, R36, 0x7054, R49 ;  /* 0x0000705424317816 */ /* 0x000fe40000000031 */
[----:B------:R-:W-:Y:S02]  /*158d0*/  LOP3.LUT R40, R40, 0xff, RZ, 0xc0, !PT ;  /* 0x000000ff28287812 */ /* 0x000fe400078ec0ff */
[----:B------:R-:W-:Y:S02]  /*158e0*/  LOP3.LUT R20, R20, 0xff, RZ, 0xc0, !PT ;  /* 0x000000ff14147812 */ /* 0x000fe400078ec0ff */
[----:B------:R-:W-:Y:S02]  /*158f0*/  LOP3.LUT R38, R38, 0xff, RZ, 0xc0, !PT ;  /* 0x000000ff26267812 */ /* 0x000fe400078ec0ff */
[----:B------:R-:W-:Y:S02]  /*15900*/  LOP3.LUT R49, R49, 0xff000000, R9, 0xf8, !PT ;  /* 0xff00000031317812 */ /* 0x000fe400078ef809 */
[----:B------:R-:W-:-:S02]  /*15910*/  PRMT R43, R40, 0x7054, R41 ;  /* 0x00007054282b7816 */ /* 0x000fc40000000029 */
[----:B------:R-:W-:Y:S02]  /*15920*/  PRMT R47, R20, 0x7054, R45 ;  /* 0x00007054142f7816 */ /* 0x000fe4000000002d */
[----:B------:R-:W-:Y:S02]  /*15930*/  PRMT R51, R38, 0x7054, R51 ;  /* 0x0000705426337816 */ /* 0x000fe40000000033 */
[----:B------:R-:W-:Y:S02]  /*15940*/  LOP3.LUT R41, R21, 0xff000000, R29, 0xf8, !PT ;  /* 0xff00000015297812 */ /* 0x000fe400078ef81d */
[----:B------:R-:W-:Y:S02]  /*15950*/  F2FP.F16.E4M3.UNPACK_B R48, R49 ;  /* 0x00000031ff30723e */ /* 0x000fe400020006ff */
[----:B0-----:R-:W-:Y:S02]  /*15960*/  F2FP.F16.E4M3.UNPACK_B R36, R25 ;  /* 0x00000019ff24723e */ /* 0x001fe400020006ff */
[----:B------:R-:W-:Y:S01]  /*15970*/  SHF.R.U32.HI R40, RZ, 0x10, R11 ;  /* 0x00000010ff287819 */ /* 0x000fe2000001160b */
[----:B------:R-:W-:Y:S01]  /*15980*/  HADD2.F32 R50, -RZ, R48.H0_H0 ;  /* 0x20000030ff327230 */ /* 0x000fe20000004100 */
[----:B------:R-:W-:-:S02]  /*15990*/  LOP3.LUT R47, R47, 0xff000000, R8, 0xf8, !PT ;  /* 0xff0000002f2f7812 */ /* 0x000fc400078ef808 */
[----:B------:R-:W-:Y:S01]  /*159a0*/  LOP3.LUT R8, R51, 0xff000000, R10, 0xf8, !PT ;  /* 0xff00000033087812 */ /* 0x000fe200078ef80a */
[----:B------:R-:W-:Y:S01]  /*159b0*/  HADD2.F32 R51, -RZ, R48.H1_H1 ;  /* 0x30000030ff337230 */ /* 0x000fe20000004100 */
[----:B------:R-:W-:Y:S02]  /*159c0*/  F2FP.F16.E4M3.UNPACK_B R42, R41 ;  /* 0x00000029ff2a723e */ /* 0x000fe400020006ff */
[----:B------:R-:W-:Y:S02]  /*159d0*/  LOP3.LUT R40, R40, 0xff, RZ, 0xc0, !PT ;  /* 0x000000ff28287812 */ /* 0x000fe400078ec0ff */
[----:B------:R-:W-:Y:S01]  /*159e0*/  LOP3.LUT R20, R39, 0xff000000, R30, 0xf8, !PT ;  /* 0xff00000027147812 */ /* 0x000fe200078ef81e */
[--C-:B------:R-:W-:Y:S01]  /*159f0*/  HADD2.F32 R46, -RZ, R42.reuse.H0_H0 ;  /* 0x2000002aff2e7230 */ /* 0x100fe20000004100 */
[----:B------:R-:W-:Y:S01]  /*15a00*/  LOP3.LUT R45, R43, 0xff000000, R31, 0xf8, !PT ;  /* 0xff0000002b2d7812 */ /* 0x000fe200078ef81f */
[----:B------:R-:W-:Y:S01]  /*15a10*/  HADD2.F32 R43, -RZ, R42.H1_H1 ;  /* 0x3000002aff2b7230 */ /* 0x000fe20000004100 */
[----:B------:R-:W-:-:S02]  /*15a20*/  F2FP.F16.E4M3.UNPACK_B R38, R27 ;  /* 0x0000001bff26723e */ /* 0x000fc400020006ff */
[----:B------:R-:W-:Y:S02]  /*15a30*/  F2FP.F16.E4M3.UNPACK_B R39, R27.H1 ;  /* 0x0000001bff27723e */ /* 0x000fe400030006ff */
[----:B------:R-:W-:Y:S02]  /*15a40*/  PRMT R53, R40, 0x7054, R53 ;  /* 0x0000705428357816 */ /* 0x000fe40000000035 */
[-C--:B------:R-:W-:Y:S02]  /*15a50*/  F2FP.F16.E4M3.UNPACK_B R27, R24.reuse ;  /* 0x00000018ff1b723e */ /* 0x080fe400020006ff */
[----:B------:R-:W-:Y:S02]  /*15a60*/  F2FP.F16.E4M3.UNPACK_B R31, R24.H1 ;  /* 0x00000018ff1f723e */ /* 0x000fe400030006ff */
[----:B------:R-:W-:Y:S02]  /*15a70*/  LOP3.LUT R40, R37, 0xff000000, R28, 0xf8, !PT ;  /* 0xff00000025287812 */ /* 0x000fe400078ef81c */
[----:B------:R-:W-:-:S02]  /*15a80*/  F2FP.F16.E4M3.UNPACK_B R37, R25.H1 ;  /* 0x00000019ff25723e */ /* 0x000fc400030006ff */
[----:B------:R-:W-:Y:S02]  /*15a90*/  F2FP.F16.E4M3.UNPACK_B R49, R49.H1 ;  /* 0x00000031ff31723e */ /* 0x000fe400030006ff */
[----:B------:R-:W-:Y:S02]  /*15aa0*/  F2FP.F16.E4M3.UNPACK_B R41, R41.H1 ;  /* 0x00000029ff29723e */ /* 0x000fe400030006ff */
[----:B------:R-:W-:-:S03]  /*15ab0*/  LOP3.LUT R53, R53, 0xff000000, R11, 0xf8, !PT ;  /* 0xff00000035357812 */ /* 0x000fc600078ef80b */
[----:B------:R-:W-:Y:S01]  /*15ac0*/  HADD2.F32 R42, -RZ, R41.H0_H0 ;  /* 0x20000029ff2a7230 */ /* 0x000fe20000004100 */
[----:B---3--:R-:W0:Y:S02]  /*15ad0*/  LDS.128 R4, [R61+0x14400] ;  /* 0x014400003d047984 */ /* 0x008e240000000c00 */
[-C--:B0-----:R-:W-:Y:S02]  /*15ae0*/  F2FP.F16.E4M3.UNPACK_B R10, R5.reuse ;  /* 0x00000005ff0a723e */ /* 0x081fe400020006ff */
[----:B------:R-:W-:Y:S01]  /*15af0*/  F2FP.F16.E4M3.UNPACK_B R21, R5.H1 ;  /* 0x00000005ff15723e */ /* 0x000fe200030006ff */
[----:B------:R-:W-:Y:S01]  /*15b00*/  HADD2.F32 R5, -RZ, R36.H0_H0 ;  /* 0x20000024ff057230 */ /* 0x000fe20000004100 */
[-C--:B------:R-:W-:Y:S01]  /*15b10*/  F2FP.F16.E4M3.UNPACK_B R29, R7.reuse ;  /* 0x00000007ff1d723e */ /* 0x080fe200020006ff */
[----:B------:R-:W-:Y:S01]  /*15b20*/  HADD2.F32 R9, -RZ, R10.H0_H0 ;  /* 0x2000000aff097230 */ /* 0x000fe20000004100 */
[----:B------:R-:W-:Y:S01]  /*15b30*/  F2FP.F16.E4M3.UNPACK_B R30, R7.H1 ;  /* 0x00000007ff1e723e */ /* 0x000fe200030006ff */
[----:B------:R-:W-:-:S02]  /*15b40*/  HADD2.F32 R36, -RZ, R36.H1_H1 ;  /* 0x30000024ff247230 */ /* 0x000fc40000004100 */
[C---:B------:R-:W-:Y:S01]  /*15b50*/  FMUL.FTZ R24, R5.reuse, R50 ;  /* 0x0000003205187220 */ /* 0x040fe20000410000 */
[----:B------:R-:W-:Y:S01]  /*15b60*/  FMUL.FTZ R25, R5, R46 ;  /* 0x0000002e05197220 */ /* 0x000fe20000410000 */
[----:B------:R-:W-:Y:S02]  /*15b70*/  F2FP.F16.E4M3.UNPACK_B R11, R4.H1 ;  /* 0x00000004ff0b723e */ /* 0x000fe400030006ff */
[C---:B------:R-:W-:Y:S01]  /*15b80*/  FFMA.FTZ R5, R9.reuse, R46, -R24 ;  /* 0x0000002e09057223 */ /* 0x040fe20000010818 */
[----:B------:R-:W-:Y:S02]  /*15b90*/  HADD2.F32 R24, -RZ, R10.H1_H1 ;  /* 0x3000000aff187230 */ /* 0x000fe40000004100 */
[----:B------:R-:W-:Y:S01]  /*15ba0*/  FFMA.FTZ R9, R9, R50, R25 ;  /* 0x0000003209097223 */ /* 0x000fe20000010019 */
[----:B------:R-:W-:Y:S02]  /*15bb0*/  HADD2.F32 R46, -RZ, R49.H0_H0 ;  /* 0x20000031ff2e7230 */ /* 0x000fe40000004100 */
[----:B------:R-:W-:Y:S01]  /*15bc0*/  FMUL.FTZ R55, R36, R51 ;  /* 0x0000003324377220 */ /* 0x000fe20000410000 */
[----:B------:R-:W-:-:S02]  /*15bd0*/  HADD2.F32 R10, -RZ, R37.H0_H0 ;  /* 0x20000025ff0a7230 */ /* 0x000fc40000004100 */
[-C--:B------:R-:W-:Y:S01]  /*15be0*/  FMUL.FTZ R36, R36, R43.reuse ;  /* 0x0000002b24247220 */ /* 0x080fe20000410000 */
[----:B------:R-:W-:Y:S01]  /*15bf0*/  HADD2.F32 R25, -RZ, R21.H0_H0 ;  /* 0x20000015ff197230 */ /* 0x000fe20000004100 */
[----:B------:R-:W-:Y:S01]  /*15c00*/  F2FP.F16.E4M3.UNPACK_B R7, R4 ;  /* 0x00000004ff07723e */ /* 0x000fe200020006ff */
[----:B------:R-:W-:Y:S02]  /*15c10*/  HADD2.F32 R37, -RZ, R37.H1_H1 ;  /* 0x30000025ff257230 */ /* 0x000fe40000004100 */
[C---:B------:R-:W-:Y:S01]  /*15c20*/  FMUL.FTZ R48, R10.reuse, R46 ;  /* 0x0000002e0a307220 */ /* 0x040fe20000410000 */
[-C--:B------:R-:W-:Y:S01]  /*15c30*/  FMUL.FTZ R57, R10, R42.reuse ;  /* 0x0000002a0a397220 */ /* 0x080fe20000410000 */
[C---:B------:R-:W-:Y:S01]  /*15c40*/  FFMA.FTZ R10, R24.reuse, R43, -R55 ;  /* 0x0000002b180a7223 */ /* 0x040fe20000010837 */
[----:B------:R-:W-:Y:S01]  /*15c50*/  FFMA.FTZ R24, R24, R51, R36 ;  /* 0x0000003318187223 */ /* 0x000fe20000010024 */
[C---:B------:R-:W-:Y:S01]  /*15c60*/  FFMA.FTZ R51, R25.reuse, R42, -R48 ;  /* 0x0000002a19337223 */ /* 0x040fe20000010830 */
[----:B------:R-:W-:Y:S01]  /*15c70*/  HADD2.F32 R42, -RZ, R41.H1_H1 ;  /* 0x30000029ff2a7230 */ /* 0x000fe20000004100 */
[----:B------:R-:W-:Y:S01]  /*15c80*/  F2FP.F16.E4M3.UNPACK_B R48, R53 ;  /* 0x00000035ff30723e */ /* 0x000fe200020006ff */
[----:B------:R-:W-:Y:S01]  /*15c90*/  FFMA.FTZ R57, R25, R46, R57 ;  /* 0x0000002e19397223 */ /* 0x000fe20000010039 */
[----:B------:R-:W-:Y:S01]  /*15ca0*/  F2FP.F16.E4M3.UNPACK_B R41, R45 ;  /* 0x0000002dff29723e */ /* 0x000fe200020006ff */
[----:B------:R-:W-:Y:S01]  /*15cb0*/  HADD2.F32 R46, -RZ, R49.H1_H1 ;  /* 0x30000031ff2e7230 */ /* 0x000fe20000004100 */
[----:B------:R-:W-:Y:S01]  /*15cc0*/  F2FP.F16.E4M3.UNPACK_B R53, R53.H1 ;  /* 0x00000035ff35723e */ /* 0x000fe200030006ff */
        /* <DEDUP_REMOVED lines=10> */
[----:B------:R-:W-:-:S02]  /*15d70*/  HADD2.F32 R41, -RZ, R41.H1_H1 ;  /* 0x30000029ff297230 */ /* 0x000fc40000004100 */
[----:B------:R-:W-:Y:S01]  /*15d80*/  FFMA.FTZ R52, R21, R42, -R50 ;  /* 0x0000002a15347223 */ /* 0x000fe20000010832 */
[----:B------:R-:W-:Y:S02]  /*15d90*/  HADD2.F32 R38, -RZ, R38.H1_H1 ;  /* 0x30000026ff267230 */ /* 0x000fe40000004100 */
[C---:B------:R-:W-:Y:S01]  /*15da0*/  FFMA.FTZ R56, R25.reuse, R43, -R56 ;  /* 0x0000002b19387223 */ /* 0x040fe20000010838 */
[----:B------:R-:W-:Y:S02]  /*15db0*/  HADD2.F32 R48, -RZ, R48.H1_H1 ;  /* 0x30000030ff307230 */ /* 0x000fe40000004100 */
[----:B------:R-:W-:Y:S01]  /*15dc0*/  FFMA.FTZ R49, R25, R49, R36 ;  /* 0x0000003119317223 */ /* 0x000fe20000010024 */
[----:B------:R-:W-:Y:S01]  /*15dd0*/  FFMA.FTZ R54, R21, R46, R37 ;  /* 0x0000002e15367223 */ /* 0x000fe20000010025 */
[----:B------:R-:W-:Y:S02]  /*15de0*/  HADD2.F32 R29, -RZ, R29.H1_H1 ;  /* 0x3000001dff1d7230 */ /* 0x000fe40000004100 */
[----:B------:R-:W-:Y:S01]  /*15df0*/  FMUL.FTZ R37, R38, R41 ;  /* 0x0000002926257220 */ /* 0x000fe20000410000 */
[----:B------:R-:W-:-:S02]  /*15e00*/  HADD2.F32 R42, -RZ, R53.H0_H0 ;  /* 0x20000035ff2a7230 */ /* 0x000fc40000004100 */
[-C--:B------:R-:W-:Y:S01]  /*15e10*/  FMUL.FTZ R46, R38, R48.reuse ;  /* 0x00000030262e7220 */ /* 0x080fe20000410000 */
[----:B------:R-:W-:Y:S02]  /*15e20*/  HADD2.F32 R25, -RZ, R39.H0_H0 ;  /* 0x20000027ff197230 */ /* 0x000fe40000004100 */
[C---:B------:R-:W-:Y:S01]  /*15e30*/  FFMA.FTZ R58, R29.reuse, R48, R37 ;  /* 0x000000301d3a7223 */ /* 0x040fe20000010025 */
[----:B------:R-:W-:Y:S02]  /*15e40*/  HADD2.F32 R36, -RZ, R45.H0_H0 ;  /* 0x2000002dff247230 */ /* 0x000fe40000004100 */
[----:B------:R-:W-:Y:S01]  /*15e50*/  FFMA.FTZ R55, R29, R41, -R46 ;  /* 0x000000291d377223 */ /* 0x000fe2000001082e */
[----:B------:R-:W-:Y:S02]  /*15e60*/  HADD2.F32 R21, -RZ, R30.H0_H0 ;  /* 0x2000001eff157230 */ /* 0x000fe40000004100 */
[C---:B------:R-:W-:Y:S01]  /*15e70*/  FMUL.FTZ R38, R25.reuse, R42 ;  /* 0x0000002a19267220 */ /* 0x040fe20000410000 */
[----:B------:R-:W-:Y:S01]  /*15e80*/  F2FP.F16.E4M3.UNPACK_B R37, R47.H1 ;  /* 0x0000002fff25723e */ /* 0x000fe200030006ff */
[----:B------:R-:W-:Y:S01]  /*15e90*/  FMUL.FTZ R25, R25, R36 ;  /* 0x0000002419197220 */ /* 0x000fe20000410000 */
[----:B------:R-:W-:Y:S01]  /*15ea0*/  F2FP.F16.E4M3.UNPACK_B R29, R40.H1 ;  /* 0x00000028ff1d723e */ /* 0x000fe200030006ff */
[----:B------:R-:W-:Y:S01]  /*15eb0*/  FFMA.FTZ R59, R21, R36, -R38 ;  /* 0x00000024153b7223 */ /* 0x000fe20000010826 */
[----:B------:R-:W-:-:S02]  /*15ec0*/  HADD2.F32 R53, -RZ, R53.H1_H1 ;  /* 0x30000035ff357230 */ /* 0x000fc40000004100 */
[----:B------:R-:W-:Y:S01]  /*15ed0*/  FFMA.FTZ R60, R21, R42, R25 ;  /* 0x0000002a153c7223 */ /* 0x000fe20000010019 */
[----:B------:R-:W-:Y:S01]  /*15ee0*/  HADD2.F32 R39, -RZ, R39.H1_H1 ;  /* 0x30000027ff277230 */ /* 0x000fe20000004100 */
[----:B------:R-:W-:Y:S01]  /*15ef0*/  F2FP.F16.E4M3.UNPACK_B R47, R47 ;  /* 0x0000002fff2f723e */ /* 0x000fe200020006ff */
[----:B------:R-:W-:Y:S01]  /*15f00*/  HADD2.F32 R38, -RZ, R37.H0_H0 ;  /* 0x20000025ff267230 */ /* 0x000fe20000004100 */
[----:B------:R-:W-:Y:S01]  /*15f10*/  F2FP.F16.E4M3.UNPACK_B R40, R40 ;  /* 0x00000028ff28723e */ /* 0x000fe200020006ff */
[----:B------:R-:W-:Y:S02]  /*15f20*/  HADD2.F32 R25, -RZ, R31.H0_H0 ;  /* 0x2000001fff197230 */ /* 0x000fe40000004100 */
[----:B------:R-:W-:Y:S01]  /*15f30*/  FMUL.FTZ R41, R39, R53 ;  /* 0x0000003527297220 */ /* 0x000fe20000410000 */
[----:B------:R-:W-:Y:S01]  /*15f40*/  HADD2.F32 R36, -RZ, R29.H0_H0 ;  /* 0x2000001dff247230 */ /* 0x000fe20000004100 */
[----:B------:R-:W-:Y:S01]  /*15f50*/  F2FP.F16.E4M3.UNPACK_B R4, R6 ;  /* 0x00000006ff04723e */ /* 0x000fe200020006ff */
[----:B------:R-:W-:-:S02]  /*15f60*/  HADD2.F32 R45, -RZ, R45.H1_H1 ;  /* 0x3000002dff2d7230 */ /* 0x000fc40000004100 */
[C---:B------:R-:W-:Y:S01]  /*15f70*/  FMUL.FTZ R42, R25.reuse, R38 ;  /* 0x00000026192a7220 */ /* 0x040fe20000410000 */
[----:B------:R-:W-:Y:S02]  /*15f80*/  HADD2.F32 R30, -RZ, R30.H1_H1 ;  /* 0x3000001eff1e7230 */ /* 0x000fe40000004100 */
[----:B------:R-:W-:Y:S01]  /*15f90*/  FMUL.FTZ R25, R25, R36 ;  /* 0x0000002419197220 */ /* 0x000fe20000410000 */
[----:B------:R-:W-:Y:S02]  /*15fa0*/  HADD2.F32 R21, -RZ, R11.H0_H0 ;  /* 0x2000000bff157230 */ /* 0x000fe40000004100 */
[-C--:B------:R-:W-:Y:S01]  /*15fb0*/  FMUL.FTZ R46, R39, R45.reuse ;  /* 0x0000002d272e7220 */ /* 0x080fe20000410000 */
[----:B------:R-:W-:Y:S02]  /*15fc0*/  HADD2.F32 R31, -RZ, R31.H1_H1 ;  /* 0x3000001fff1f7230 */ /* 0x000fe40000004100 */
[----:B------:R-:W-:Y:S01]  /*15fd0*/  FFMA.FTZ R62, R30, R45, -R41 ;  /* 0x0000002d1e3e7223 */ /* 0x000fe20000010829 */
[----:B------:R-:W-:-:S02]  /*15fe0*/  HADD2.F32 R11, -RZ, R11.H1_H1 ;  /* 0x3000000bff0b7230 */ /* 0x000fc40000004100 */
[C---:B------:R-:W-:Y:S01]  /*15ff0*/  FFMA.FTZ R41, R21.reuse, R38, R25 ;  /* 0x0000002615297223 */ /* 0x040fe20000010019 */
[----:B------:R-:W-:Y:S01]  /*16000*/  FFMA.FTZ R53, R30, R53, R46 ;  /* 0x000000351e357223 */ /* 0x000fe2000001002e */
[----:B------:R-:W-:Y:S02]  /*16010*/  HADD2.F32 R38, -RZ, R37.H1_H1 ;  /* 0x30000025ff267230 */ /* 0x000fe40000004100 */
[----:B------:R-:W-:Y:S01]  /*16020*/  FFMA.FTZ R39, R21, R36, -R42 ;  /* 0x0000002415277223 */ /* 0x000fe2000001082a */
[----:B------:R-:W-:Y:S01]  /*16030*/  HADD2.F32 R30, -RZ, R29.H1_H1 ;  /* 0x3000001dff1e7230 */ /* 0x000fe20000004100 */
[----:B------:R-:W-:Y:S01]  /*16040*/  F2FP.F16.E4M3.UNPACK_B R28, R6.H1 ;  /* 0x00000006ff1c723e */ /* 0x000fe200030006ff */
[----:B------:R-:W-:Y:S02]  /*16050*/  HADD2.F32 R36, -RZ, R47.H0_H0 ;  /* 0x2000002fff247230 */ /* 0x000fe40000004100 */
[----:B------:R-:W-:Y:S01]  /*16060*/  FMUL.FTZ R42, R31, R38 ;  /* 0x000000261f2a7220 */ /* 0x000fe20000410000 */
[----:B------:R-:W-:-:S02]  /*16070*/  HADD2.F32 R21, -RZ, R27.H0_H0 ;  /* 0x2000001bff157230 */ /* 0x000fc40000004100 */
[-C--:B------:R-:W-:Y:S01]  /*16080*/  FMUL.FTZ R31, R31, R30.reuse ;  /* 0x0000001e1f1f7220 */ /* 0x080fe20000410000 */
[----:B------:R-:W-:Y:S02]  /*16090*/  HADD2.F32 R27, -RZ, R27.H1_H1 ;  /* 0x3000001bff1b7230 */ /* 0x000fe40000004100 */
[C---:B------:R-:W-:Y:S01]  /*160a0*/  FFMA.FTZ R48, R11.reuse, R30, -R42 ;  /* 0x0000001e0b307223 */ /* 0x040fe2000001082a */
[--C-:B------:R-:W-:Y:S02]  /*160b0*/  HADD2.F32 R30, -RZ, R40.reuse.H0_H0 ;  /* 0x20000028ff1e7230 */ /* 0x100fe40000004100 */
[----:B------:R-:W-:Y:S01]  /*160c0*/  FFMA.FTZ R50, R11, R38, R31 ;  /* 0x000000260b327223 */ /* 0x000fe2000001001f */
[----:B------:R-:W-:Y:S02]  /*160d0*/  HADD2.F32 R11, -RZ, R7.H0_H0 ;  /* 0x20000007ff0b7230 */ /* 0x000fe40000004100 */
[----:B------:R-:W-:Y:S01]  /*160e0*/  FMUL.FTZ R42, R21, R36 ;  /* 0x00000024152a7220 */ /* 0x000fe20000410000 */
[----:B------:R-:W-:Y:S01]  /*160f0*/  HADD2.F32 R38, -RZ, R47.H1_H1 ;  /* 0x3000002fff267230 */ /* 0x000fe20000004100 */
[----:B------:R-:W-:Y:S01]  /*16100*/  F2FP.F16.E4M3.UNPACK_B R6, R26 ;  /* 0x0000001aff06723e */ /* 0x000fe200020006ff */
[----:B------:R-:W-:-:S02]  /*16110*/  HADD2.F32 R40, -RZ, R40.H1_H1 ;  /* 0x30000028ff287230 */ /* 0x000fc40000004100 */
[-C--:B------:R-:W-:Y:S01]  /*16120*/  FMUL.FTZ R46, R21, R30.reuse ;  /* 0x0000001e152e7220 */ /* 0x080fe20000410000 */
[----:B------:R-:W-:Y:S01]  /*16130*/  FFMA.FTZ R42, R11, R30, -R42 ;  /* 0x0000001e0b2a7223 */ /* 0x000fe2000001082a */
[----:B------:R-:W-:Y:S01]  /*16140*/  HADD2.F32 R7, -RZ, R7.H1_H1 ;  /* 0x30000007ff077230 */ /* 0x000fe20000004100 */
[----:B------:R-:W-:Y:S01]  /*16150*/  F2FP.F16.E4M3.UNPACK_B R26, R26.H1 ;  /* 0x0000001aff1a723e */ /* 0x000fe200030006ff */
[C---:B------:R-:W-:Y:S01]  /*16160*/  FMUL.FTZ R30, R27.reuse, R38 ;  /* 0x000000261b1e7220 */ /* 0x040fe20000410000 */
[----:B------:R-:W-:Y:S01]  /*16170*/  F2FP.F16.E4M3.UNPACK_B R25, R8.H1 ;  /* 0x00000008ff19723e */ /* 0x000fe200030006ff */
[----:B------:R-:W-:Y:S01]  /*16180*/  FMUL.FTZ R29, R27, R40 ;  /* 0x000000281b1d7220 */ /* 0x000fe20000410000 */
[----:B------:R-:W-:Y:S01]  /*16190*/  F2FP.F16.E4M3.UNPACK_B R21, R20.H1 ;  /* 0x00000014ff15723e */ /* 0x000fe200030006ff */
[----:B------:R-:W-:Y:S01]  /*161a0*/  FFMA.FTZ R46, R11, R36, R46 ;  /* 0x000000240b2e7223 */ /* 0x000fe2000001002e */
[----:B------:R-:W-:Y:S01]  /*161b0*/  FFMA.FTZ R27, R7, R40, -R30 ;  /* 0x00000028071b7223 */ /* 0x000fe2000001081e */
[----:B------:R-:W-:-:S02]  /*161c0*/  HADD2.F32 R36, -RZ, R25.H0_H0 ;  /* 0x20000019ff247230 */ /* 0x000fc40000004100 */
[----:B------:R-:W-:Y:S01]  /*161d0*/  FFMA.FTZ R29, R7, R38, R29 ;  /* 0x00000026071d7223 */ /* 0x000fe2000001001d */
[--C-:B------:R-:W-:Y:S01]  /*161e0*/  HADD2.F32 R11, -RZ, R26.reuse.H0_H0 ;  /* 0x2000001aff0b7230 */ /* 0x100fe20000004100 */
[----:B------:R-:W-:Y:S01]  /*161f0*/  F2FP.F16.E4M3.UNPACK_B R20, R20 ;  /* 0x00000014ff14723e */ /* 0x000fe200020006ff */
[----:B------:R-:W-:Y:S01]  /*16200*/  HADD2.F32 R30, -RZ, R21.H0_H0 ;  /* 0x20000015ff1e7230 */ /* 0x000fe20000004100 */
[----:B------:R-:W-:Y:S01]  /*16210*/  F2FP.F16.E4M3.UNPACK_B R8, R8 ;  /* 0x00000008ff08723e */ /* 0x000fe200020006ff */
[----:B------:R-:W-:Y:S02]  /*16220*/  HADD2.F32 R25, -RZ, R25.H1_H1 ;  /* 0x30000019ff197230 */ /* 0x000fe40000004100 */
[C---:B------:R-:W-:Y:S01]  /*16230*/  FMUL.FTZ R38, R11.reuse, R36 ;  /* 0x000000240b267220 */ /* 0x040fe20000410000 */
[----:B------:R-:W-:Y:S02]  /*16240*/  HADD2.F32 R26, -RZ, R26.H1_H1 ;  /* 0x3000001aff1a7230 */ /* 0x000fe40000004100 */
[----:B------:R-:W-:Y:S01]  /*16250*/  FMUL.FTZ R40, R11, R30 ;  /* 0x0000001e0b287220 */ /* 0x000fe20000410000 */
[----:B------:R-:W-:Y:S01]  /*16260*/  HADD2.F32 R21, -RZ, R21.H1_H1 ;  /* 0x30000015ff157230 */ /* 0x000fe20000004100 */
[----:B------:R-:W-:Y:S01]  /*16270*/  F2FP.SATFINITE.E4M3.F32.PACK_AB_MERGE_C R51, R52, R51, RZ ;  /* 0x000000333433723e */ /* 0x000fe200048070ff */
[----:B------:R-:W-:-:S02]  /*16280*/  HADD2.F32 R7, -RZ, R28.H0_H0 ;  /* 0x2000001cff077230 */ /* 0x000fc40000004100 */
[C---:B------:R-:W-:Y:S01]  /*16290*/  FMUL.FTZ R11, R26.reuse, R25 ;  /* 0x000000191a0b7220 */ /* 0x040fe20000410000 */
[----:B------:R-:W-:Y:S02]  /*162a0*/  HADD2.F32 R28, -RZ, R28.H1_H1 ;  /* 0x3000001cff1c7230 */ /* 0x000fe40000004100 */
[----:B------:R-:W-:Y:S01]  /*162b0*/  FMUL.FTZ R26, R26, R21 ;  /* 0x000000151a1a7220 */ /* 0x000fe20000410000 */
[----:B------:R-:W-:Y:S01]  /*162c0*/  F2FP.SATFINITE.E4M3.F32.PACK_AB_MERGE_C R54, R54, R57, RZ ;  /* 0x000000393636723e */ /* 0x000fe200048070ff */
[C---:B------:R-:W-:Y:S01]  /*162d0*/  FFMA.FTZ R38, R7.reuse, R30, -R38 ;  /* 0x0000001e07267223 */ /* 0x040fe20000010826 */
[----:B------:R-:W-:Y:S01]  /*162e0*/  FFMA.FTZ R40, R7, R36, R40 ;  /* 0x0000002407287223 */ /* 0x000fe20000010028 */
[C---:B------:R-:W-:Y:S01]  /*162f0*/  FFMA.FTZ R43, R28.reuse, R21, -R11 ;  /* 0x000000151c2b7223 */ /* 0x040fe2000001080b */
[----:B------:R-:W-:Y:S01]  /*16300*/  FFMA.FTZ R45, R28, R25, R26 ;  /* 0x000000191c2d7223 */ /* 0x000fe2000001001a */
[--C-:B------:R-:W-:Y:S01]  /*16310*/  HADD2.F32 R11, -RZ, R20.reuse.H0_H0 ;  /* 0x20000014ff0b7230 */ /* 0x100fe20000004100 */
[----:B------:R-:W-:Y:S01]  /*16320*/  F2FP.SATFINITE.E4M3.F32.PACK_AB_MERGE_C R5, R10, R5, R51 ;  /* 0x000000050a05723e */ /* 0x000fe20004807033 */
[----:B------:R-:W-:Y:S01]  /*16330*/  HADD2.F32 R21, -RZ, R20.H1_H1 ;  /* 0x30000014ff157230 */ /* 0x000fe20000004100 */
[----:B------:R-:W-:Y:S01]  /*16340*/  F2FP.SATFINITE.E4M3.F32.PACK_AB_MERGE_C R38, R43, R38, RZ ;  /* 0x000000262b26723e */ /* 0x000fe200048070ff */
[----:B------:R-:W-:Y:S01]  /*16350*/  HADD2.F32 R20, -RZ, R8.H0_H0 ;  /* 0x20000008ff147230 */ /* 0x000fe20000004100 */
[----:B------:R-:W-:Y:S01]  /*16360*/  F2FP.SATFINITE.E4M3.F32.PACK_AB_MERGE_C R40, R45, R40, RZ ;  /* 0x000000282d28723e */ /* 0x000fe200048070ff */
[----:B------:R-:W-:Y:S01]  /*16370*/  HADD2.F32 R7, -RZ, R6.H0_H0 ;  /* 0x20000006ff077230 */ /* 0x000fe20000004100 */
[----:B------:R-:W-:Y:S01]  /*16380*/  F2FP.SATFINITE.E4M3.F32.PACK_AB_MERGE_C R9, R24, R9, R54 ;  /* 0x000000091809723e */ /* 0x000fe20004807036 */
[----:B------:R-:W-:-:S02]  /*16390*/  HADD2.F32 R25, -RZ, R8.H1_H1 ;  /* 0x30000008ff197230 */ /* 0x000fc40000004100 */
[----:B------:R-:W-:Y:S02]  /*163a0*/  HADD2.F32 R8, -RZ, R6.H1_H1 ;  /* 0x30000006ff087230 */ /* 0x000fe40000004100 */
[CC--:B------:R-:W-:Y:S01]  /*163b0*/  FMUL.FTZ R31, R7.reuse, R20.reuse ;  /* 0x00000014071f7220 */ /* 0x0c0fe20000410000 */
[--C-:B------:R-:W-:Y:S02]  /*163c0*/  HADD2.F32 R6, -RZ, R4.reuse.H0_H0 ;  /* 0x20000004ff067230 */ /* 0x100fe40000004100 */
[----:B------:R-:W-:Y:S01]  /*163d0*/  FMUL.FTZ R7, R7, R11 ;  /* 0x0000000b07077220 */ /* 0x000fe20000410000 */
[----:B------:R-:W-:Y:S02]  /*163e0*/  HADD2.F32 R4, -RZ, R4.H1_H1 ;  /* 0x30000004ff047230 */ /* 0x000fe40000004100 */
[C---:B------:R-:W-:Y:S01]  /*163f0*/  FMUL.FTZ R37, R8.reuse, R25 ;  /* 0x0000001908257220 */ /* 0x040fe20000410000 */
[----:B------:R-:W-:Y:S01]  /*16400*/  FMUL.FTZ R8, R8, R21 ;  /* 0x0000001508087220 */ /* 0x000fe20000410000 */
        /* <DEDUP_REMOVED lines=11> */
[----:B------:R-:W-:Y:S02]  /*164c0*/  F2FP.SATFINITE.E4M3.F32.PACK_AB_MERGE_C R11, R58, R49, R11 ;  /* 0x000000313a0b723e */ /* 0x000fe4000480700b */
[----:B------:R-:W-:Y:S01]  /*164d0*/  F2FP.SATFINITE.E4M3.F32.PACK_AB_MERGE_C R8, R29, R46, R8 ;  /* 0x0000002e1d08723e */ /* 0x000fe20004807008 */
[----:B------:R3:W-:Y:S01]  /*164e0*/  STS.128 [R61+0x14400], R4 ;  /* 0x014400043d007388 */ /* 0x0007e20000000c00 */
[----:B------:R-:W-:-:S05]  /*164f0*/  F2FP.SATFINITE.E4M3.F32.PACK_AB_MERGE_C R10, R25, R20, R40 ;  /* 0x00000014190a723e */ /* 0x000fca0004807028 */
[----:B------:R3:W-:Y:S02]  /*16500*/  STS.128 [R0+0x14400], R8 ;  /* 0x0144000800007388 */ /* 0x0007e40000000c00 */
.L_x_582:
[----:B------:R-:W-:Y:S05]  /*16510*/  BSYNC B1 ;  /* 0x0000000000017941 */ /* 0x000fea0003800000 */
.L_x_581:
[----:B------:R-:W-:Y:S05]  /*16520*/  @P2 BRA `(.L_x_563) ;  /* 0x0000000c00dc2947 */ /* 0x000fea0003800000 */
[----:B------:R-:W4:Y:S01]  /*16530*/  LDL R49, [R1+0x1c] ;  /* 0x00001c0001317983 */ /* 0x000f220000100800 */
[----:B-1-3-5:R-:W-:Y:S02]  /*16540*/  SHF.R.U32.HI R4, RZ, 0x8, R32 ;  /* 0x00000008ff047819 */ /* 0x02afe40000011620 */
[----:B------:R-:W-:Y:S02]  /*16550*/  LOP3.LUT R0, R32, 0xff, RZ, 0xc0, !PT ;  /* 0x000000ff20007812 */ /* 0x000fe400078ec0ff */
[----:B------:R-:W-:Y:S02]  /*16560*/  SHF.R.U32.HI R8, RZ, 0x8, R34 ;  /* 0x00000008ff087819 */ /* 0x000fe40000011622 */
[----:B------:R-:W-:Y:S02]  /*16570*/  LOP3.LUT R5, R4, 0xff, RZ, 0xc0, !PT ;  /* 0x000000ff04057812 */ /* 0x000fe400078ec0ff */
[----:B------:R-:W-:Y:S02]  /*16580*/  LEA.HI R3, R3, R174, RZ, 0x1c ;  /* 0x000000ae03037211 */ /* 0x000fe400078fe0ff */
[----:B------:R-:W-:-:S02]  /*16590*/  LOP3.LUT R4, R34, 0xff, RZ, 0xc0, !PT ;  /* 0x000000ff22047812 */ /* 0x000fc400078ec0ff */
[----:B------:R-:W-:Y:S02]  /*165a0*/  LOP3.LUT R9, R8, 0xff, RZ, 0xc0, !PT ;  /* 0x000000ff08097812 */ /* 0x000fe400078ec0ff */
[----:B0-----:R-:W-:Y:S02]  /*165b0*/  PRMT R21, R5, 0x7604, R0 ;  /* 0x0000760405157816 */ /* 0x001fe40000000000 */
[----:B------:R-:W-:Y:S02]  /*165c0*/  SHF.R.S32.HI R0, RZ, 0x1f, R3 ;  /* 0x0000001fff007819 */ /* 0x000fe40000011403 */
[----:B------:R-:W-:Y:S02]  /*165d0*/  PRMT R25, R9, 0x7604, R4 ;  /* 0x0000760409197816 */ /* 0x000fe40000000004 */
[----:B------:R-:W-:Y:S01]  /*165e0*/  LEA.HI R4, R0, R3, RZ, 0x2 ;  /* 0x0000000300047211 */ /* 0x000fe200078f10ff */
[----:B------:R-:W-:Y:S01]  /*165f0*/  IMAD.SHL.U32 R3, R3, 0x10, RZ ;  /* 0x0000001003037824 */ /* 0x000fe200078e00ff */
[----:B------:R-:W-:-:S02]  /*16600*/  SHF.R.U32.HI R7, RZ, 0x8, R33 ;  /* 0x00000008ff077819 */ /* 0x000fc40000011621 */
[----:B------:R-:W-:Y:S01]  /*16610*/  LOP3.LUT R6, R33, 0xff, RZ, 0xc0, !PT ;  /* 0x000000ff21067812 */ /* 0x000fe200078ec0ff */
[----:B------:R-:W-:Y:S01]  /*16620*/  IMAD.SHL.U32 R4, R4, 0x800, RZ ;  /* 0x0000080004047824 */ /* 0x000fe200078e00ff */
[----:B------:R-:W-:Y:S02]  /*16630*/  LOP3.LUT R0, R208, 0x30, R3, 0xf8, !PT ;  /* 0x00000030d0007812 */ /* 0x000fe400078ef803 */
[----:B------:R-:W-:Y:S02]  /*16640*/  LOP3.LUT R7, R7, 0xff, RZ, 0xc0, !PT ;  /* 0x000000ff07077812 */ /* 0x000fe400078ec0ff */
[----:B------:R-:W-:Y:S02]  /*16650*/  SHF.R.U32.HI R8, RZ, 0x8, R12 ;  /* 0x00000008ff087819 */ /* 0x000fe4000001160c */
[----:B------:R-:W-:Y:S02]  /*16660*/  LOP3.LUT R0, R0, R209, RZ, 0x3c, !PT ;  /* 0x000000d100007212 */ /* 0x000fe400078e3cff */
[----:B------:R-:W-:-:S02]  /*16670*/  LOP3.LUT R3, R4, 0xffffe000, RZ, 0xc0, !PT ;  /* 0xffffe00004037812 */ /* 0x000fc400078ec0ff */
[----:B------:R-:W-:Y:S02]  /*16680*/  PRMT R20, R7, 0x7604, R6 ;  /* 0x0000760407147816 */ /* 0x000fe40000000006 */
[----:B------:R-:W-:Y:S02]  /*16690*/  SHF.R.U32.HI R6, RZ, 0x8, R35 ;  /* 0x00000008ff067819 */ /* 0x000fe40000011623 */
[----:B------:R-:W-:Y:S02]  /*166a0*/  LOP3.LUT R7, R12, 0xff, RZ, 0xc0, !PT ;  /* 0x000000ff0c077812 */ /* 0x000fe400078ec0ff */
[----:B------:R-:W-:Y:S02]  /*166b0*/  LOP3.LUT R8, R8, 0xff, RZ, 0xc0, !PT ;  /* 0x000000ff08087812 */ /* 0x000fe400078ec0ff */
[----:B------:R-:W-:Y:S02]  /*166c0*/  IADD3 R3, R0, R210, R3 ;  /* 0x000000d200037210 */ /* 0x000fe40007ffe003 */
[----:B------:R-:W-:-:S02]  /*166d0*/  LOP3.LUT R5, R35, 0xff, RZ, 0xc0, !PT ;  /* 0x000000ff23057812 */ /* 0x000fc400078ec0ff */
[----:B------:R-:W-:Y:S02]  /*166e0*/  LOP3.LUT R6, R6, 0xff, RZ, 0xc0, !PT ;  /* 0x000000ff06067812 */ /* 0x000fe400078ec0ff */
[----:B------:R-:W-:Y:S02]  /*166f0*/  PRMT R29, R8, 0x7604, R7 ;  /* 0x00007604081d7816 */ /* 0x000fe40000000007 */
[----:B------:R-:W-:Y:S02]  /*16700*/  SHF.R.U32.HI R8, RZ, 0x8, R13 ;  /* 0x00000008ff087819 */ /* 0x000fe4000001160d */
[----:B------:R-:W-:Y:S02]  /*16710*/  IADD3 R0, R18, R3, RZ ;  /* 0x0000000312007210 */ /* 0x000fe40007ffe0ff */
[----:B------:R-:W-:Y:S02]  /*16720*/  PRMT R24, R6, 0x7604, R5 ;  /* 0x0000760406187816 */ /* 0x000fe40000000005 */
[----:B------:R-:W-:-:S02]  /*16730*/  LOP3.LUT R3, R8, 0xff, RZ, 0xc0, !PT ;  /* 0x000000ff08037812 */ /* 0x000fc400078ec0ff */
[----:B------:R-:W0:Y:S01]  /*16740*/  LDS.128 R8, [R0+0x14400] ;  /* 0x0144000000087984 */ /* 0x000e220000000c00 */
[----:B------:R-:W-:Y:S02]  /*16750*/  SHF.R.U32.HI R31, RZ, 0x8, R15 ;  /* 0x00000008ff1f7819 */ /* 0x000fe4000001160f */
[----:B------:R-:W-:Y:S02]  /*16760*/  LOP3.LUT R26, R13, 0xff, RZ, 0xc0, !PT ;  /* 0x000000ff0d1a7812 */ /* 0x000fe400078ec0ff */
[----:B------:R-:W-:Y:S02]  /*16770*/  LOP3.LUT R30, R15, 0xff, RZ, 0xc0, !PT ;  /* 0x000000ff0f1e7812 */ /* 0x000fe400078ec0ff */
[----:B------:R-:W-:Y:S02]  /*16780*/  LOP3.LUT R31, R31, 0xff, RZ, 0xc0, !PT ;  /* 0x000000ff1f1f7812 */ /* 0x000fe400078ec0ff */
[----:B------:R-:W-:Y:S02]  /*16790*/  PRMT R26, R3, 0x7604, R26 ;  /* 0x00007604031a7816 */ /* 0x000fe4000000001a */
[----:B------:R-:W-:-:S02]  /*167a0*/  SHF.R.U32.HI R3, RZ, 0x10, R33 ;  /* 0x00000010ff037819 */ /* 0x000fc40000011621 */
[----:B------:R-:W-:Y:S02]  /*167b0*/  PRMT R30, R31, 0x7604, R30 ;  /* 0x000076041f1e7816 */ /* 0x000fe4000000001e */
[----:B------:R-:W-:Y:S01]  /*167c0*/  SHF.R.U32.HI R28, RZ, 0x8, R14 ;  /* 0x00000008ff1c7819 */ /* 0x000fe2000001160e */
[----:B------:R-:W-:Y:S01]  /*167d0*/  IMAD.U32 R3, R3, 0x10000, RZ ;  /* 0x0001000003037824 */ /* 0x000fe200078e00ff */
[----:B------:R-:W-:Y:S02]  /*167e0*/  SHF.R.U32.HI R31, RZ, 0x10, R13 ;  /* 0x00000010ff1f7819 */ /* 0x000fe4000001160d */
[----:B------:R-:W-:Y:S02]  /*167f0*/  LOP3.LUT R27, R14, 0xff, RZ, 0xc0, !PT ;  /* 0x000000ff0e1b7812 */ /* 0x000fe400078ec0ff */
[----:B------:R-:W-:Y:S01]  /*16800*/  LOP3.LUT R28, R28, 0xff, RZ, 0xc0, !PT ;  /* 0x000000ff1c1c7812 */ /* 0x000fe200078ec0ff */
[----:B------:R-:W-:Y:S01]  /*16810*/  IMAD.U32 R31, R31, 0x10000, RZ ;  /* 0x000100001f1f7824 */ /* 0x000fe200078e00ff */
[----:B--2---:R-:W-:-:S02]  /*16820*/  SHF.R.U32.HI R39, RZ, 0x10, R15 ;  /* 0x00000010ff277819 */ /* 0x004fc4000001160f */
[----:B------:R-:W-:Y:S02]  /*16830*/  LOP3.LUT R3, R20, 0xff0000, R3, 0xf8, !PT ;  /* 0x00ff000014037812 */ /* 0x000fe400078ef803 */
[----:B----4-:R-:W-:Y:S02]  /*16840*/  PRMT R37, R28, 0x7604, R27 ;  /* 0x000076041c257816 */ /* 0x010fe4000000001b */
[----:B------:R-:W-:Y:S02]  /*16850*/  SHF.R.U32.HI R27, RZ, 0x10, R35 ;  /* 0x00000010ff1b7819 */ /* 0x000fe40000011623 */
[----:B------:R-:W-:Y:S02]  /*16860*/  SHF.L.U32 R39, R39, 0x10, RZ ;  /* 0x0000001027277819 */ /* 0x000fe400000006ff */
[----:B------:R-:W-:Y:S01]  /*16870*/  LOP3.LUT R31, R26, 0xff0000, R31, 0xf8, !PT ;  /* 0x00ff00001a1f7812 */ /* 0x000fe200078ef81f */
[----:B------:R-:W-:Y:S01]  /*16880*/  IMAD.U32 R27, R27, 0x10000, RZ ;  /* 0x000100001b1b7824 */ /* 0x000fe200078e00ff */
        /* <DEDUP_REMOVED lines=12> */
[----:B------:R-:W-:-:S02]  /*16950*/  F2FP.F16.E4M3.UNPACK_B R39, R37 ;  /* 0x00000025ff27723e */ /* 0x000fc400020006ff */
[----:B------:R-:W-:Y:S02]  /*16960*/  LOP3.LUT R27, R24, 0xff0000, R27, 0xf8, !PT ;  /* 0x00ff0000181b7812 */ /* 0x000fe400078ef81b */
[----:B------:R-:W-:Y:S01]  /*16970*/  F2FP.F16.E4M3.UNPACK_B R34, R33 ;  /* 0x00000021ff22723e */ /* 0x000fe200020006ff */
[--C-:B------:R-:W-:Y:S01]  /*16980*/  HADD2.F32 R40, -RZ, R39.reuse.H0_H0 ;  /* 0x20000027ff287230 */ /* 0x100fe20000004100 */
[----:B------:R-:W-:Y:S01]  /*16990*/  LOP3.LUT R36, R27, 0xff000000, R35, 0xf8, !PT ;  /* 0xff0000001b247812 */ /* 0x000fe200078ef823 */
[----:B------:R-:W-:Y:S01]  /*169a0*/  HADD2.F32 R39, -RZ, R39.H1_H1 ;  /* 0x30000027ff277230 */ /* 0x000fe20000004100 */
[----:B0-----:R-:W-:Y:S01]  /*169b0*/  F2FP.F16.E4M3.UNPACK_B R27, R9.H1 ;  /* 0x00000009ff1b723e */ /* 0x001fe200030006ff */
[----:B------:R-:W-:Y:S01]  /*169c0*/  HADD2.F32 R35, -RZ, R34.H0_H0 ;  /* 0x20000022ff237230 */ /* 0x000fe20000004100 */
[-C--:B------:R-:W-:Y:S02]  /*169d0*/  F2FP.F16.E4M3.UNPACK_B R28, R10.reuse ;  /* 0x0000000aff1c723e */ /* 0x080fe400020006ff */
[----:B------:R-:W-:-:S02]  /*169e0*/  F2FP.F16.E4M3.UNPACK_B R29, R10.H1 ;  /* 0x0000000aff1d723e */ /* 0x000fc400030006ff */
[----:B------:R-:W-:Y:S02]  /*169f0*/  F2FP.F16.E4M3.UNPACK_B R10, R37.H1 ;  /* 0x00000025ff0a723e */ /* 0x000fe400030006ff */
[----:B------:R-:W-:Y:S02]  /*16a00*/  F2FP.F16.E4M3.UNPACK_B R33, R33.H1 ;  /* 0x00000021ff21723e */ /* 0x000fe400030006ff */
[-C--:B------:R-:W-:Y:S02]  /*16a10*/  F2FP.F16.E4M3.UNPACK_B R30, R11.reuse ;  /* 0x0000000bff1e723e */ /* 0x080fe400020006ff */
[----:B------:R-:W-:Y:S01]  /*16a20*/  F2FP.F16.E4M3.UNPACK_B R31, R11.H1 ;  /* 0x0000000bff1f723e */ /* 0x000fe200030006ff */
[----:B------:R-:W-:Y:S01]  /*16a30*/  HADD2.F32 R37, -RZ, R33.H0_H0 ;  /* 0x20000021ff257230 */ /* 0x000fe20000004100 */
[-C--:B------:R-:W-:Y:S02]  /*16a40*/  F2FP.F16.E4M3.UNPACK_B R11, R8.reuse ;  /* 0x00000008ff0b723e */ /* 0x080fe400020006ff */
[----:B------:R-:W-:Y:S01]  /*16a50*/  F2FP.F16.E4M3.UNPACK_B R26, R8.H1 ;  /* 0x00000008ff1a723e */ /* 0x000fe200030006ff */
[----:B------:R-:W0:Y:S02]  /*16a60*/  LDS.128 R4, [R49+0x14400] ;  /* 0x0144000031047984 */ /* 0x000e240000000c00 */
[----:B0-----:R-:W-:-:S02]  /*16a70*/  F2FP.F16.E4M3.UNPACK_B R3, R6 ;  /* 0x00000006ff03723e */ /* 0x001fc400020006ff */
[----:B------:R-:W-:Y:S02]  /*16a80*/  F2FP.F16.E4M3.UNPACK_B R21, R6.H1 ;  /* 0x00000006ff15723e */ /* 0x000fe400030006ff */
[----:B------:R-:W-:Y:S02]  /*16a90*/  F2FP.F16.E4M3.UNPACK_B R6, R9 ;  /* 0x00000009ff06723e */ /* 0x000fe400020006ff */
[-C--:B------:R-:W-:Y:S02]  /*16aa0*/  F2FP.F16.E4M3.UNPACK_B R14, R5.reuse ;  /* 0x00000005ff0e723e */ /* 0x080fe400020006ff */
[----:B------:R-:W-:Y:S01]  /*16ab0*/  F2FP.F16.E4M3.UNPACK_B R15, R5.H1 ;  /* 0x00000005ff0f723e */ /* 0x000fe200030006ff */
[--C-:B------:R-:W-:Y:S01]  /*16ac0*/  HADD2.F32 R5, -RZ, R6.reuse.H0_H0 ;  /* 0x20000006ff057230 */ /* 0x100fe20000004100 */
[-C--:B------:R-:W-:Y:S01]  /*16ad0*/  F2FP.F16.E4M3.UNPACK_B R24, R7.reuse ;  /* 0x00000007ff18723e */ /* 0x080fe200020006ff */
[----:B------:R-:W-:Y:S01]  /*16ae0*/  HADD2.F32 R6, -RZ, R6.H1_H1 ;  /* 0x30000006ff067230 */ /* 0x000fe20000004100 */
[----:B------:R-:W-:Y:S01]  /*16af0*/  F2FP.F16.E4M3.UNPACK_B R25, R7.H1 ;  /* 0x00000007ff19723e */ /* 0x000fe200030006ff */
[----:B------:R-:W-:Y:S01]  /*16b00*/  HADD2.F32 R8, -RZ, R15.H0_H0 ;  /* 0x2000000fff087230 */ /* 0x000fe20000004100 */
[----:B------:R-:W-:Y:S01]  /*16b10*/  F2FP.F16.E4M3.UNPACK_B R7, R4 ;  /* 0x00000004ff07723e */ /* 0x000fe200020006ff */
[----:B------:R-:W-:Y:S01]  /*16b20*/  FMUL.FTZ R9, R5, R40 ;  /* 0x0000002805097220 */ /* 0x000fe20000410000 */
[----:B------:R-:W-:Y:S01]  /*16b30*/  F2FP.F16.E4M3.UNPACK_B R13, R4.H1 ;  /* 0x00000004ff0d723e */ /* 0x000fe200030006ff */
[----:B------:R-:W-:-:S02]  /*16b40*/  HADD2.F32 R4, -RZ, R14.H0_H0 ;  /* 0x2000000eff047230 */ /* 0x000fc40000004100 */
[----:B------:R-:W-:Y:S01]  /*16b50*/  FMUL.FTZ R41, R5, R35 ;  /* 0x0000002305297220 */ /* 0x000fe20000410000 */
[----:B------:R-:W-:Y:S02]  /*16b60*/  HADD2.F32 R14, -RZ, R14.H1_H1 ;  /* 0x3000000eff0e7230 */ /* 0x000fe40000004100 */
[----:B------:R-:W-:Y:S01]  /*16b70*/  FMUL.FTZ R43, R6, R39 ;  /* 0x00000027062b7220 */ /* 0x000fe20000410000 */
[----:B------:R-:W-:Y:S02]  /*16b80*/  HADD2.F32 R15, -RZ, R15.H1_H1 ;  /* 0x3000000fff0f7230 */ /* 0x000fe40000004100 */
[C---:B------:R-:W-:Y:S01]  /*16b90*/  FFMA.FTZ R5, R4.reuse, R35, -R9 ;  /* 0x0000002304057223 */ /* 0x040fe20000010809 */
[----:B------:R-:W-:Y:S01]  /*16ba0*/  FFMA.FTZ R9, R4, R40, R41 ;  /* 0x0000002804097223 */ /* 0x000fe20000010029 */
[----:B------:R-:W-:Y:S02]  /*16bb0*/  HADD2.F32 R35, -RZ, R34.H1_H1 ;  /* 0x30000022ff237230 */ /* 0x000fe40000004100 */
[----:B------:R-:W-:-:S02]  /*16bc0*/  HADD2.F32 R41, -RZ, R10.H0_H0 ;  /* 0x2000000aff297230 */ /* 0x000fc40000004100 */
        /* <DEDUP_REMOVED lines=20> */
[----:B------:R-:W-:Y:S02]  /*16d10*/  HADD2.F32 R8, -RZ, R24.H0_H0 ;  /* 0x20000018ff087230 */ /* 0x000fe40000004100 */
[C---:B------:R-:W-:Y:S01]  /*16d20*/  FMUL.FTZ R43, R10.reuse, R39 ;  /* 0x000000270a2b7220 */ /* 0x040fe20000410000 */
[----:B------:R-:W-:Y:S02]  /*16d30*/  HADD2.F32 R37, -RZ, R37.H1_H1 ;  /* 0x30000025ff257230 */ /* 0x000fe40000004100 */
[----:B------:R-:W-:Y:S01]  /*16d40*/  FMUL.FTZ R10, R10, R35 ;  /* 0x000000230a0a7220 */ /* 0x000fe20000410000 */
[----:B------:R-:W-:-:S02]  /*16d50*/  HADD2.F32 R30, -RZ, R30.H1_H1 ;  /* 0x3000001eff1e7230 */ /* 0x000fc40000004100 */
[C---:B------:R-:W-:Y:S01]  /*16d60*/  FFMA.FTZ R34, R15.reuse, R34, R27 ;  /* 0x000000220f227223 */ /* 0x040fe2000001001b */
[----:B------:R-:W-:Y:S02]  /*16d70*/  HADD2.F32 R33, -RZ, R33.H1_H1 ;  /* 0x30000021ff217230 */ /* 0x000fe40000004100 */
[C---:B------:R-:W-:Y:S01]  /*16d80*/  FFMA.FTZ R43, R8.reuse, R35, -R43 ;  /* 0x00000023082b7223 */ /* 0x040fe2000001082b */
[----:B------:R-:W-:Y:S01]  /*16d90*/  FFMA.FTZ R39, R8, R39, R10 ;  /* 0x0000002708277223 */ /* 0x000fe2000001000a */
[----:B------:R-:W-:Y:S01]  /*16da0*/  FFMA.FTZ R40, R15, R14, -R40 ;  /* 0x0000000e0f287223 */ /* 0x000fe20000010828 */
[----:B------:R-:W-:Y:S02]  /*16db0*/  HADD2.F32 R24, -RZ, R24.H1_H1 ;  /* 0x30000018ff187230 */ /* 0x000fe40000004100 */
[C---:B------:R-:W-:Y:S01]  /*16dc0*/  FMUL.FTZ R35, R30.reuse, R37 ;  /* 0x000000251e237220 */ /* 0x040fe20000410000 */
[----:B------:R-:W-:Y:S02]  /*16dd0*/  HADD2.F32 R27, -RZ, R42.H0_H0 ;  /* 0x2000002aff1b7230 */ /* 0x000fe40000004100 */
[----:B------:R-:W-:Y:S01]  /*16de0*/  FMUL.FTZ R30, R30, R33 ;  /* 0x000000211e1e7220 */ /* 0x000fe20000410000 */
[----:B------:R-:W-:-:S02]  /*16df0*/  HADD2.F32 R10, -RZ, R31.H0_H0 ;  /* 0x2000001fff0a7230 */ /* 0x000fc40000004100 */
[C---:B------:R-:W-:Y:S01]  /*16e00*/  FFMA.FTZ R46, R24.reuse, R33, -R35 ;  /* 0x00000021182e7223 */ /* 0x040fe20000010823 */
[--C-:B------:R-:W-:Y:S02]  /*16e10*/  HADD2.F32 R15, -RZ, R36.reuse.H0_H0 ;  /* 0x20000024ff0f7230 */ /* 0x100fe40000004100 */
[----:B------:R-:W-:Y:S01]  /*16e20*/  FFMA.FTZ R48, R24, R37, R30 ;  /* 0x0000002518307223 */ /* 0x000fe2000001001e */
[----:B------:R-:W-:Y:S02]  /*16e30*/  HADD2.F32 R8, -RZ, R25.H0_H0 ;  /* 0x20000019ff087230 */ /* 0x000fe40000004100 */
[C---:B------:R-:W-:Y:S01]  /*16e40*/  FMUL.FTZ R47, R10.reuse, R27 ;  /* 0x0000001b0a2f7220 */ /* 0x040fe20000410000 */
[----:B------:R-:W-:Y:S01]  /*16e50*/  F2FP.F16.E4M3.UNPACK_B R24, R38.H1 ;  /* 0x00000026ff18723e */ /* 0x000fe200030006ff */
[----:B------:R-:W-:Y:S01]  /*16e60*/  FMUL.FTZ R10, R10, R15 ;  /* 0x0000000f0a0a7220 */ /* 0x000fe20000410000 */
[----:B------:R-:W-:Y:S01]  /*16e70*/  F2FP.F16.E4M3.UNPACK_B R14, R32.H1 ;  /* 0x00000020ff0e723e */ /* 0x000fe200030006ff */
[----:B------:R-:W-:-:S02]  /*16e80*/  HADD2.F32 R36, -RZ, R36.H1_H1 ;  /* 0x30000024ff247230 */ /* 0x000fc40000004100 */
[C---:B------:R-:W-:Y:S01]  /*16e90*/  FFMA.FTZ R47, R8.reuse, R15, -R47 ;  /* 0x0000000f082f7223 */ /* 0x040fe2000001082f */
[----:B------:R-:W-:Y:S01]  /*16ea0*/  FFMA.FTZ R37, R8, R27, R10 ;  /* 0x0000001b08257223 */ /* 0x000fe2000001000a */
[----:B------:R-:W-:Y:S01]  /*16eb0*/  HADD2.F32 R42, -RZ, R42.H1_H1 ;  /* 0x3000002aff2a7230 */ /* 0x000fe20000004100 */
[----:B------:R-:W-:Y:S01]  /*16ec0*/  F2FP.F16.E4M3.UNPACK_B R38, R38 ;  /* 0x00000026ff26723e */ /* 0x000fe200020006ff */
[----:B------:R-:W-:Y:S01]  /*16ed0*/  HADD2.F32 R31, -RZ, R31.H1_H1 ;  /* 0x3000001fff1f7230 */ /* 0x000fe20000004100 */
[----:B------:R-:W-:Y:S01]  /*16ee0*/  F2FP.F16.E4M3.UNPACK_B R32, R32 ;  /* 0x00000020ff20723e */ /* 0x000fe200020006ff */
[----:B------:R-:W-:Y:S01]  /*16ef0*/  HADD2.F32 R27, -RZ, R24.H0_H0 ;  /* 0x20000018ff1b7230 */ /* 0x000fe20000004100 */
[----:B------:R-:W-:Y:S01]  /*16f00*/  F2FP.SATFINITE.E4M3.F32.PACK_AB_MERGE_C R40, R40, R45, RZ ;  /* 0x0000002d2828723e */ /* 0x000fe200048070ff */
[----:B------:R-:W-:Y:S02]  /*16f10*/  HADD2.F32 R10, -RZ, R26.H0_H0 ;  /* 0x2000001aff0a7230 */ /* 0x000fe40000004100 */
[----:B------:R-:W-:Y:S01]  /*16f20*/  FMUL.FTZ R30, R31, R42 ;  /* 0x0000002a1f1e7220 */ /* 0x000fe20000410000 */
[----:B------:R-:W-:-:S02]  /*16f30*/  HADD2.F32 R15, -RZ, R14.H0_H0 ;  /* 0x2000000eff0f7230 */ /* 0x000fc40000004100 */
[-C--:B------:R-:W-:Y:S01]  /*16f40*/  FMUL.FTZ R33, R31, R36.reuse ;  /* 0x000000241f217220 */ /* 0x080fe20000410000 */
        /* <DEDUP_REMOVED lines=10> */
[----:B------:R-:W-:Y:S01]  /*16ff0*/  FFMA.FTZ R30, R8, R27, R10 ;  /* 0x0000001b081e7223 */ /* 0x000fe2000001000a */
[----:B------:R-:W-:Y:S02]  /*17000*/  HADD2.F32 R13, -RZ, R13.H1_H1 ;  /* 0x3000000dff0d7230 */ /* 0x000fe40000004100 */
        /* <DEDUP_REMOVED lines=8> */
[----:B------:R-:W-:Y:S01]  /*17090*/  F2FP.SATFINITE.E4M3.F32.PACK_AB_MERGE_C R5, R4, R5, R40 ;  /* 0x000000050405723e */ /* 0x000fe20004807028 */
        /* <DEDUP_REMOVED lines=11> */
[----:B------:R-:W-:Y:S01]  /*17150*/  FMUL.FTZ R11, R11, R32 ;  /* 0x000000200b0b7220 */ /* 0x000fe20000410000 */
[----:B------:R-:W-:Y:S01]  /*17160*/  F2FP.F16.E4M3.UNPACK_B R10, R20.H1 ;  /* 0x00000014ff0a723e */ /* 0x000fe200030006ff */
[----:B------:R-:W-:Y:S01]  /*17170*/  FFMA.FTZ R32, R7, R32, -R14 ;  /* 0x0000002007207223 */ /* 0x000fe2000001080e */
[----:B------:R-:W-:-:S02]  /*17180*/  HADD2.F32 R14, -RZ, R13.H0_H0 ;  /* 0x2000000dff0e7230 */ /* 0x000fc40000004100 */
[----:B------:R-:W-:Y:S01]  /*17190*/  FFMA.FTZ R38, R7, R38, R11 ;  /* 0x0000002607267223 */ /* 0x000fe2000001000b */
[----:B------:R-:W-:Y:S01]  /*171a0*/  HADD2.F32 R8, -RZ, R29.H0_H0 ;  /* 0x2000001dff087230 */ /* 0x000fe20000004100 */
[----:B------:R-:W-:Y:S01]  /*171b0*/  F2FP.F16.E4M3.UNPACK_B R12, R12 ;  /* 0x0000000cff0c723e */ /* 0x000fe200020006ff */
[----:B------:R-:W-:Y:S01]  /*171c0*/  HADD2.F32 R11, -RZ, R10.H0_H0 ;  /* 0x2000000aff0b7230 */ /* 0x000fe20000004100 */
[----:B------:R-:W-:Y:S01]  /*171d0*/  F2FP.F16.E4M3.UNPACK_B R20, R20 ;  /* 0x00000014ff14723e */ /* 0x000fe200020006ff */
[----:B------:R-:W-:Y:S02]  /*171e0*/  HADD2.F32 R7, -RZ, R21.H0_H0 ;  /* 0x20000015ff077230 */ /* 0x000fe40000004100 */
[C---:B------:R-:W-:Y:S01]  /*171f0*/  FMUL.FTZ R36, R8.reuse, R14 ;  /* 0x0000000e08247220 */ /* 0x040fe20000410000 */
[----:B------:R-:W-:Y:S02]  /*17200*/  HADD2.F32 R24, -RZ, R13.H1_H1 ;  /* 0x3000000dff187230 */ /* 0x000fe40000004100 */
[----:B------:R-:W-:Y:S01]  /*17210*/  FMUL.FTZ R8, R8, R11 ;  /* 0x0000000b08087220 */ /* 0x000fe20000410000 */
[----:B------:R-:W-:-:S02]  /*17220*/  HADD2.F32 R29, -RZ, R29.H1_H1 ;  /* 0x3000001dff1d7230 */ /* 0x000fc40000004100 */
[----:B------:R-:W-:Y:S01]  /*17230*/  FFMA.FTZ R36, R7, R11, -R36 ;  /* 0x0000000b07247223 */ /* 0x000fe20000010824 */
[----:B------:R-:W-:Y:S01]  /*17240*/  HADD2.F32 R10, -RZ, R10.H1_H1 ;  /* 0x3000000aff0a7230 */ /* 0x000fe20000004100 */
[----:B------:R-:W-:Y:S01]  /*17250*/  F2FP.SATFINITE.E4M3.F32.PACK_AB_MERGE_C R26, R26, R31, RZ ;  /* 0x0000001f1a1a723e */ /* 0x000fe200048070ff */
[----:B------:R-:W-:Y:S02]  /*17260*/  HADD2.F32 R21, -RZ, R21.H1_H1 ;  /* 0x30000015ff157230 */ /* 0x000fe40000004100 */
[C---:B------:R-:W-:Y:S01]  /*17270*/  FMUL.FTZ R42, R29.reuse, R24 ;  /* 0x000000181d2a7220 */ /* 0x040fe20000410000 */
[----:B------:R-:W-:Y:S01]  /*17280*/  F2FP.SATFINITE.E4M3.F32.PACK_AB_MERGE_C R9, R6, R9, R34 ;  /* 0x000000090609723e */ /* 0x000fe20004807022 */
[----:B------:R-:W-:Y:S01]  /*17290*/  FMUL.FTZ R11, R29, R10 ;  /* 0x0000000a1d0b7220 */ /* 0x000fe20000410000 */
[----:B------:R-:W-:Y:S01]  /*172a0*/  FFMA.FTZ R29, R7, R14, R8 ;  /* 0x0000000e071d7223 */ /* 0x000fe20000010008 */
[----:B------:R-:W-:Y:S01]  /*172b0*/  FFMA.FTZ R35, R21, R10, -R42 ;  /* 0x0000000a15237223 */ /* 0x000fe2000001082a */
[----:B------:R-:W-:-:S02]  /*172c0*/  HADD2.F32 R8, -RZ, R28.H0_H0 ;  /* 0x2000001cff087230 */ /* 0x000fc40000004100 */
[----:B------:R-:W-:Y:S01]  /*172d0*/  FFMA.FTZ R42, R21, R24, R11 ;  /* 0x00000018152a7223 */ /* 0x000fe2000001000b */
[----:B------:R-:W-:Y:S01]  /*172e0*/  HADD2.F32 R11, -RZ, R12.H0_H0 ;  /* 0x2000000cff0b7230 */ /* 0x000fe20000004100 */
[----:B------:R-:W-:Y:S01]  /*172f0*/  F2FP.SATFINITE.E4M3.F32.PACK_AB_MERGE_C R4, R32, R25, R26 ;  /* 0x000000192004723e */ /* 0x000fe2000480701a */
[----:B------:R-:W-:Y:S01]  /*17300*/  HADD2.F32 R10, -RZ, R20.H0_H0 ;  /* 0x20000014ff0a7230 */ /* 0x000fe20000004100 */
[----:B------:R-:W-:Y:S01]  /*17310*/  F2FP.SATFINITE.E4M3.F32.PACK_AB_MERGE_C R35, R35, R36, RZ ;  /* 0x000000242323723e */ /* 0x000fe200048070ff */
        /* <DEDUP_REMOVED lines=10> */
[C---:B------:R-:W-:Y:S01]  /*173c0*/  FFMA.FTZ R14, R7.reuse, R10, -R14 ;  /* 0x0000000a070e7223 */ /* 0x040fe2000001080e */
[----:B------:R-:W-:Y:S01]  /*173d0*/  FFMA.FTZ R10, R7, R11, R8 ;  /* 0x0000000b070a7223 */ /* 0x000fe20000010008 */
[C---:B------:R-:W-:Y:S01]  /*173e0*/  FFMA.FTZ R13, R3.reuse, R20, -R24 ;  /* 0x00000014030d7223 */ /* 0x040fe20000010818 */
[----:B------:R-:W-:Y:S01]  /*173f0*/  FFMA.FTZ R15, R3, R12, R15 ;  /* 0x0000000c030f7223 */ /* 0x000fe2000001000f */
[----:B------:R-:W-:Y:S02]  /*17400*/  F2FP.SATFINITE.E4M3.F32.PACK_AB_MERGE_C R7, R50, R47, RZ ;  /* 0x0000002f3207723e */ /* 0x000fe400048070ff */
[----:B------:R-:W-:-:S02]  /*17410*/  F2FP.SATFINITE.E4M3.F32.PACK_AB_MERGE_C R11, R52, R37, RZ ;  /* 0x00000025340b723e */ /* 0x000fc400048070ff */
[----:B------:R-:W-:Y:S02]  /*17420*/  F2FP.SATFINITE.E4M3.F32.PACK_AB_MERGE_C R8, R33, R30, RZ ;  /* 0x0000001e2108723e */ /* 0x000fe400048070ff */
[----:B------:R-:W-:Y:S02]  /*17430*/  F2FP.SATFINITE.E4M3.F32.PACK_AB_MERGE_C R7, R46, R43, R7 ;  /* 0x0000002b2e07723e */ /* 0x000fe40004807007 */
[----:B------:R-:W-:Y:S02]  /*17440*/  F2FP.SATFINITE.E4M3.F32.PACK_AB_MERGE_C R6, R13, R14, R35 ;  /* 0x0000000e0d06723e */ /* 0x000fe40004807023 */
[----:B------:R-:W-:Y:S02]  /*17450*/  F2FP.SATFINITE.E4M3.F32.PACK_AB_MERGE_C R11, R48, R39, R11 ;  /* 0x00000027300b723e */ /* 0x000fe4000480700b */
[----:B------:R-:W-:Y:S01]  /*17460*/  F2FP.SATFINITE.E4M3.F32.PACK_AB_MERGE_C R8, R38, R27, R8 ;  /* 0x0000001b2608723e */ /* 0x000fe20004807008 */
[----:B------:R0:W-:Y:S01]  /*17470*/  STS.128 [R49+0x14400], R4 ;  /* 0x0144000431007388 */ /* 0x0001e20000000c00 */
[----:B------:R-:W-:-:S05]  /*17480*/  F2FP.SATFINITE.E4M3.F32.PACK_AB_MERGE_C R10, R15, R10, R29 ;  /* 0x0000000a0f0a723e */ /* 0x000fca000480701d */
[----:B------:R0:W-:Y:S02]  /*17490*/  STS.128 [R0+0x14400], R8 ;  /* 0x0144000800007388 */ /* 0x0001e40000000c00 */
.L_x_563:
[----:B------:R-:W-:Y:S05]  /*174a0*/  BSYNC B0 ;  /* 0x0000000000007941 */ /* 0x000fea0003800000 */
.L_x_556:
[----:B------:R-:W-:Y:S01]  /*174b0*/  @!PT LDS RZ, [RZ] ;  /* 0x00000000fffff984 */ /* 0x000fe20000000800 */
[----:B------:R-:W-:Y:S01]  /*174c0*/  @!PT LDS RZ, [RZ] ;  /* 0x00000000fffff984 */ /* 0x000fe20000000800 */
[----:B------:R-:W-:Y:S01]  /*174d0*/  @!PT LDS RZ, [RZ] ;  /* 0x00000000fffff984 */ /* 0x000fe20000000800 */
[----:B------:R-:W-:Y:S01]  /*174e0*/  @!PT LDS RZ, [RZ] ;  /* 0x00000000fffff984 */ /* 0x000fe20000000800 */
[----:B------:R1:W-:Y:S06]  /*174f0*/  MEMBAR.ALL.CTA ;  /* 0x0000000000007992 */ /* 0x0003ec0000008000 */
[----:B-1----:R-:W1:Y:S01]  /*17500*/  FENCE.VIEW.ASYNC.S ;  /* 0x00000000000073c6 */ /* 0x002e620000000000 */
[----:B------:R-:W-:Y:S05]  /*17510*/  WARPSYNC.ALL ;  /* 0x0000000000007948 */ /* 0x000fea0003800000 */
[----:B-1----:R-:W-:Y:S06]  /*17520*/  BAR.SYNC.DEFER_BLOCKING 0xd, 0x100 ;  /* 0x0344000000007b1d */ /* 0x002fec0000010000 */
.L_x_554:
[----:B0--3--:R-:W-:-:S05]  /*17530*/  IMAD.U32 R0, RZ, RZ, UR48 ;  /* 0x00000030ff007e24 */ /* 0x009fca000f8e00ff */
[----:B------:R-:W-:-:S13]  /*17540*/  ISETP.NE.AND P0, PT, R0, 0x3, PT ;  /* 0x000000030000780c */ /* 0x000fda0003f05270 */
[----:B------:R-:W-:Y:S05]  /*17550*/  @!P0 BRA `(.L_x_583) ;  /* 0x0000000000048947 */ /* 0x000fea0003800000 */
[----:B------:R-:W-:Y:S01]  /*17560*/  BPT.TRAP 0x1 ;  /* 0x000000040000795c */ /* 0x000fe20000300000 */
.L_x_583:
[----:B------:R-:W-:Y:S01]  /*17570*/  IMAD R0, R205, 0x8, R18 ;  /* 0x00000008cd007824 */ /* 0x000fe200078e0212 */
[----:B-1----:R-:W-:-:S04]  /*17580*/  SHF.L.U32 R3, R211, 0x1f, RZ ;  /* 0x0000001fd3037819 */ /* 0x002fc800000006ff */
[----:B------:R0:W1:Y:S01]  /*17590*/  SYNCS.PHASECHK.TRANS64.TRYWAIT P1, [R0+URZ+0x29830], R3 ;  /* 0x02983003000075a7 */ /* 0x000062000802017f */
[----:B------:R-:W-:Y:S05]  /*175a0*/  @!P0 BRA `(.L_x_584) ;  /* 0x0000000000048947 */ /* 0x000fea0003800000 */
[----:B------:R-:W-:Y:S01]  /*175b0*/  BPT.TRAP 0x1 ;  /* 0x000000040000795c */ /* 0x000fe20000300000 */
.L_x_584:
[----:B------:R-:W-:Y:S01]  /*175c0*/  IMAD.MOV.U32 R87, RZ, RZ, RZ ;  /* 0x000000ffff577224 */ /* 0x000fe200078e00ff */
[----:B-1----:R-:W-:Y:S06]  /*175d0*/  @P1 BRA `(.L_x_585) ;  /* 0x0000000000081947 */ /* 0x002fec0003800000 */
[----:B------:R-:W1:Y:S02]  /*175e0*/  SYNCS.PHASECHK.TRANS64.TRYWAIT P1, [R0+URZ+0x29830], R3 ;  /* 0x02983003000075a7 */ /* 0x000e64000802017f */
[----:B-1----:R-:W-:Y:S05]  /*175f0*/  @!P1 BRA `(.L_x_586) ;  /* 0x0000013400ec9947 */ /* 0x002fea0003800000 */
.L_x_585:
[----:B------:R-:W-:Y:S05]  /*17600*/  WARPSYNC.ALL ;  /* 0x0000000000007948 */ /* 0x000fea0003800000 */
[----:B01----:R-:W-:Y:S01]  /*17610*/  IADD3 R3, R18, 0x1a400, RZ ;  /* 0x0001a40012037810 */ /* 0x003fe20007ffe0ff */
[----:B-----5:R-:W-:Y:S01]  /*17620*/  IMAD.MOV.U32 R5, RZ, RZ, -0x7fffffe0 ;  /* 0x80000020ff057424 */ /* 0x020fe200078e00ff */
[----:B------:R-:W-:Y:S01]  /*17630*/  R2UR UR28, R44 ;  /* 0x000000002c1c72ca */ /* 0x000fe200000e0000 */
[----:B------:R-:W-:Y:S01]  /*17640*/  WARPGROUP.ARRIVE ;  /* 0x00000000000079c5 */ /* 0x000fe20000000000 */
[----:B------:R-:W-:Y:S01]  /*17650*/  SHF.R.U32.HI R3, RZ, 0x4, R3 ;  /* 0x00000004ff037819 */ /* 0x000fe20000011603 */
[----:B------:R-:W-:Y:S01]  /*17660*/  UMOV UR29, 0x80000020 ;  /* 0x80000020001d7882 */ /* 0x000fe20000000000 */
[----:B------:R-:W-:Y:S01]  /*17670*/  R2UR UR31, R5 ;  /* 0x00000000051f72ca */ /* 0x000fe200000e0000 */
[----:B------:R-:W-:Y:S01]  /*17680*/  UMOV UR5, UR29 ;  /* 0x0000001d00057c82 */ /* 0x000fe20008000000 */
[----:B------:R-:W-:Y:S01]  /*17690*/  LOP3.LUT R3, R3, 0x3fff, RZ, 0xc0, !PT ;  /* 0x00003fff03037812 */ /* 0x000fe200078ec0ff */
[----:B------:R-:W-:Y:S01]  /*176a0*/  IMAD.MOV.U32 R11, RZ, RZ, -0x7fffffe0 ;  /* 0x80000020ff0b7424 */ /* 0x000fe200078e00ff */
[----:B------:R-:W-:Y:S01]  /*176b0*/  MOV R7, 0x80000020 ;  /* 0x8000002000077802 */ /* 0x000fe20000000f00 */
[----:B------:R-:W-:Y:S01]  /*176c0*/  UMOV UR9, UR29 ;  /* 0x0000001d00097c82 */ /* 0x000fe20008000000 */
[----:B------:R-:W-:Y:S01]  /*176d0*/  LOP3.LUT R9, R3, 0x10000, RZ, 0xfc, !PT ;  /* 0x0001000003097812 */ /* 0x000fe200078efcff */
[----:B------:R-:W-:Y:S01]  /*176e0*/  UMOV UR13, UR29 ;  /* 0x0000001d000d7c82 */ /* 0x000fe20008000000 */
[----:B------:R-:W-:Y:S01]  /*176f0*/  R2UR UR7, R7 ;  /* 0x00000000070772ca */ /* 0x000fe200000e0000 */
[----:B------:R-:W-:Y:S01]  /*17700*/  ULOP3.LUT UR28, UR28, 0x10000, URZ, 0xfc, !UPT ;  /* 0x000100001c1c7892 */ /* 0x000fe2000f8efc3f */
[----:B------:R-:W-:Y:S01]  /*17710*/  R2UR UR11, R11 ;  /* 0x000000000b0b72ca */ /* 0x000fe200000e0000 */
[----:B----4-:R-:W-:Y:S01]  /*17720*/  IMAD R4, R205, 0x780, R9 ;  /* 0x00000780cd047824 */ /* 0x010fe200078e0209 */
[----:B------:R-:W-:Y:S01]  /*17730*/  R2UR UR15, R7 ;  /* 0x00000000070f72ca */ /* 0x000fe200000e0000 */
[----:B------:R-:W-:Y:S01]  /*17740*/  UMOV UR17, UR29 ;  /* 0x0000001d00117c82 */ /* 0x000fe20008000000 */
[----:B------:R-:W-:Y:S01]  /*17750*/  R2UR UR19, R11 ;  /* 0x000000000b1372ca */ /* 0x000fe200000e0000 */
[C---:B------:R-:W-:Y:S01]  /*17760*/  VIADD R6, R4.reuse, 0x80 ;  /* 0x0000008004067836 */ /* 0x040fe20000000000 */
[C---:B------:R-:W-:Y:S01]  /*17770*/  R2UR UR30, R4.reuse ;  /* 0x00000000041e72ca */ /* 0x040fe200000e0000 */
[----:B------:R-:W-:Y:S01]  /*17780*/  UMOV UR4, UR28 ;  /* 0x0000001c00047c82 */ /* 0x000fe20008000000 */
[----:B------:R-:W-:Y:S01]  /*17790*/  VIADD R10, R4, 0x100 ;  /* 0x00000100040a7836 */ /* 0x000fe20000000000 */
[----:B------:R-:W-:Y:S01]  /*177a0*/  UMOV UR8, UR28 ;  /* 0x0000001c00087c82 */ /* 0x000fe20008000000 */
[----:B------:R-:W-:Y:S01]  /*177b0*/  R2UR UR6, R6 ;  /* 0x00000000060672ca */ /* 0x000fe200000e0000 */
[----:B------:R-:W-:Y:S01]  /*177c0*/  VIADD R6, R4, 0x180 ;  /* 0x0000018004067836 */ /* 0x000fe20000000000 */
[----:B------:R-:W-:Y:S01]  /*177d0*/  UMOV UR12, UR28 ;  /* 0x0000001c000c7c82 */ /* 0x000fe20008000000 */
[----:B------:R-:W-:Y:S01]  /*177e0*/  R2UR UR10, R10 ;  /* 0x000000000a0a72ca */ /* 0x000fe200000e0000 */
[----:B------:R-:W-:Y:S01]  /*177f0*/  VIADD R10, R4, 0x200 ;  /* 0x00000200040a7836 */ /* 0x000fe20000000000 */
[----:B------:R-:W-:Y:S01]  /*17800*/  UMOV UR16, UR28 ;  /* 0x0000001c00107c82 */ /* 0x000fe20008000000 */
[----:B------:R-:W-:Y:S01]  /*17810*/  R2UR UR14, R6 ;  /* 0x00000000060e72ca */ /* 0x000fe200000e0000 */
[----:B------:R-:W-:Y:S01]  /*17820*/  IMAD.MOV.U32 R7, RZ, RZ, -0x7fffffe0 ;  /* 0x80000020ff077424 */ /* 0x000fe200078e00ff */
[----:B------:R-:W-:Y:S01]  /*17830*/  IADD3 R6, R4, 0x2, RZ ;  /* 0x0000000204067810 */ /* 0x000fe20007ffe0ff */
[----:B------:R-:W-:Y:S01]  /*17840*/  QGMMA.64x32x32.F32.E4M3.E4M3 R104, gdesc[UR28], RZ, !UPT, gsb0 ;  /* 0x006000001c6879f3 */ /* 0x000fe2000c0008ff */
[----:B------:R-:W-:Y:S01]  /*17850*/  R2UR UR18, R10 ;  /* 0x000000000a1272ca */ /* 0x000fe200000e0000 */
[----:B------:R-:W-:Y:S01]  /*17860*/  UIADD3 UR44, UR28, 0x2, URZ ;  /* 0x000000021c2c7890 */ /* 0x000fe2000fffe03f */
[----:B------:R-:W-:Y:S01]  /*17870*/  R2UR UR46, R6 ;  /* 0x00000000062e72ca */ /* 0x000fe200000e0000 */
[----:B------:R-:W-:Y:S01]  /*17880*/  UMOV UR45, 0x80000020 ;  /* 0x80000020002d7882 */ /* 0x000fe20000000000 */
[----:B------:R-:W-:Y:S01]  /*17890*/  R2UR UR47, R7 ;  /* 0x00000000072f72ca */ /* 0x000fe200000e0000 */
[C---:B------:R-:W-:Y:S01]  /*178a0*/  VIADD R10, R4.reuse, 0x82 ;  /* 0x00000082040a7836 */ /* 0x040fe20000000000 */
[----:B------:R-:W-:Y:S01]  /*178b0*/  MOV R11, 0x80000020 ;  /* 0x80000020000b7802 */ /* 0x000fe20000000f00 */
[----:B------:R-:W-:Y:S01]  /*178c0*/  VIADD R12, R4, 0x102 ;  /* 0x00000102040c7836 */ /* 0x000fe20000000000 */
[----:B------:R-:W-:Y:S01]  /*178d0*/  MOV R7, 0x80000020 ;  /* 0x8000002000077802 */ /* 0x000fe20000000f00 */
[----:B------:R-:W-:-:S02]  /*178e0*/  IMAD.MOV.U32 R13, RZ, RZ, -0x7fffffe0 ;  /* 0x80000020ff0d7424 */ /* 0x000fc400078e00ff */
[----:B------:R-:W-:Y:S02]  /*178f0*/  VIADD R6, R4, 0x182 ;  /* 0x0000018204067836 */ /* 0x000fe40000000000 */
[----:B------:R-:W-:-:S05]  /*17900*/  IMAD.MOV.U32 R5, RZ, RZ, -0x7fffffe0 ;  /* 0x80000020ff057424 */ /* 0x000fca00078e00ff */
[----:B------:R-:W-:Y:S01]  /*17910*/  R2UR UR43, R5 ;  /* 0x00000000052b72ca */ /* 0x000fe200000e0000 */
[----:B------:R-:W-:Y:S02]  /*17920*/  WARPGROUP.DEPBAR.LE gsb0, 0x0 ;  /* 0x00008000000079c5 */ /* 0x000fe40000010000 */
[----:B------:R-:W-:-:S06]  /*17930*/  WARPGROUP.ARRIVE ;  /* 0x00000000000079c5 */ /* 0x000fcc0000000000 */
[----:B------:R-:W-:Y:S01]  /*17940*/  QGMMA.64x32x32.F32.E4M3.E4M3 R88, gdesc[UR4], RZ, !UPT, gsb0 ;  /* 0x00600000045879f3 */ /* 0x000fe2000c0008ff */
[----:B------:R-:W-:Y:S01]  /*17950*/  R2UR UR6, R10 ;  /* 0x000000000a0672ca */ /* 0x000fe200000e0000 */
[----:B------:R-:W-:Y:S01]  /*17960*/  UMOV UR4, UR44 ;  /* 0x0000002c00047c82 */ /* 0x000fe20008000000 */
[----:B------:R-:W-:Y:S01]  /*17970*/  R2UR UR7, R11 ;  /* 0x000000000b0772ca */ /* 0x000fe200000e0000 */
[----:B------:R-:W-:Y:S01]  /*17980*/  UMOV UR5, UR45 ;  /* 0x0000002d00057c82 */ /* 0x000fe20008000000 */
[----:B------:R-:W-:Y:S02]  /*17990*/  VIADD R10, R4, 0x202 ;  /* 0x00000202040a7836 */ /* 0x000fe40000000000 */
[----:B------:R-:W-:Y:S01]  /*179a0*/  IMAD.MOV.U32 R11, RZ, RZ, -0x7fffffe0 ;  /* 0x80000020ff0b7424 */ /* 0x000fe200078e00ff */
[----:B------:R-:W-:Y:S02]  /*179b0*/  WARPGROUP.DEPBAR.LE gsb0, 0x0 ;  /* 0x00008000000079c5 */ /* 0x000fe40000010000 */
[----:B------:R-:W-:-:S06]  /*179c0*/  WARPGROUP.ARRIVE ;  /* 0x00000000000079c5 */ /* 0x000fcc0000000000 */
[----:B------:R-:W-:Y:S01]  /*179d0*/  QGMMA.64x32x32.F32.E4M3.E4M3 R56, gdesc[UR8], RZ, !UPT, gsb0 ;  /* 0x00600000083879f3 */ /* 0x000fe2000c0008ff */
[----:B------:R-:W-:Y:S01]  /*179e0*/  R2UR UR10, R12 ;  /* 0x000000000c0a72ca */ /* 0x000fe200000e0000 */
[----:B------:R-:W-:Y:S01]  /*179f0*/  UMOV UR8, UR44 ;  /* 0x0000002c00087c82 */ /* 0x000fe20008000000 */
[----:B------:R-:W-:Y:S01]  /*17a00*/  R2UR UR11, R13 ;  /* 0x000000000d0b72ca */ /* 0x000fe200000e0000 */
[----:B------:R-:W-:Y:S01]  /*17a10*/  UMOV UR9, UR45 ;  /* 0x0000002d00097c82 */ /* 0x000fe20008000000 */
[----:B------:R-:W-:Y:S02]  /*17a20*/  IADD3 R12, R4, 0x380, RZ ;  /* 0x00000380040c7810 */ /* 0x000fe40007ffe0ff */
[----:B------:R-:W-:Y:S01]  /*17a30*/  MOV R13, 0x80000020 ;  /* 0x80000020000d7802 */ /* 0x000fe20000000f00 */
        /* <DEDUP_REMOVED lines=10> */
[----:B--2---:R-:W-:-:S06]  /*17ae0*/  WARPGROUP.ARRIVE ;  /* 0x00000000000079c5 */ /* 0x004fcc0000000000 */
        /* <DEDUP_REMOVED lines=9> */
[----:B------:R-:W-:Y:S03]  /*17b80*/  QGMMA.64x32x32.F32.E4M3.E4M3 R104, gdesc[UR44], R104, gsb0 ;  /* 0x006000002c6879f3 */ /* 0x000fe60008000868 */
[----:B------:R-:W-:Y:S02]  /*17b90*/  WARPGROUP.DEPBAR.LE gsb0, 0x0 ;  /* 0x00008000000079c5 */ /* 0x000fe40000010000 */
[----:B------:R-:W-:-:S06]  /*17ba0*/  WARPGROUP.ARRIVE ;  /* 0x00000000000079c5 */ /* 0x000fcc0000000000 */
[----:B------:R-:W-:Y:S01]  /*17bb0*/  QGMMA.64x32x32.F32.E4M3.E4M3 R88, gdesc[UR4], R88, gsb0 ;  /* 0x00600000045879f3 */ /* 0x000fe20008000858 */
[----:B------:R-:W-:Y:S01]  /*17bc0*/  R2UR UR6, R6 ;  /* 0x00000000060672ca */ /* 0x000fe200000e0000 */
[----:B------:R-:W-:Y:S01]  /*17bd0*/  UIADD3 UR4, UR28, 0x200, URZ ;  /* 0x000002001c047890 */ /* 0x000fe2000fffe03f */
[----:B------:R-:W-:Y:S01]  /*17be0*/  R2UR UR7, R7 ;  /* 0x00000000070772ca */ /* 0x000fe200000e0000 */
[----:B------:R-:W-:Y:S01]  /*17bf0*/  UMOV UR5, 0x80000020 ;  /* 0x8000002000057882 */ /* 0x000fe20000000000 */
[----:B------:R-:W-:Y:S01]  /*17c00*/  VIADD R6, R4, 0x400 ;  /* 0x0000040004067836 */ /* 0x000fe20000000000 */
[----:B------:R-:W-:Y:S01]  /*17c10*/  UMOV UR21, UR5 ;  /* 0x0000000500157c82 */ /* 0x000fe20008000000 */
[----:B------:R-:W-:Y:S02]  /*17c20*/  IMAD.MOV.U32 R7, RZ, RZ, -0x7fffffe0 ;  /* 0x80000020ff077424 */ /* 0x000fe400078e00ff */
[----:B------:R-:W-:Y:S01]  /*17c30*/  UMOV UR20, UR4 ;  /* 0x0000000400147c82 */ /* 0x000fe20008000000 */
[----:B------:R-:W-:-:S02]  /*17c40*/  WARPGROUP.DEPBAR.LE gsb0, 0x0 ;  /* 0x00008000000079c5 */ /* 0x000fc40000010000 */
[----:B------:R-:W-:-:S06]  /*17c50*/  WARPGROUP.ARRIVE ;  /* 0x00000000000079c5 */ /* 0x000fcc0000000000 */
[----:B------:R-:W-:Y:S01]  /*17c60*/  QGMMA.64x32x32.F32.E4M3.E4M3 R56, gdesc[UR8], R56, gsb0 ;  /* 0x00600000083879f3 */ /* 0x000fe20008000838 */
[----:B------:R-:W-:Y:S01]  /*17c70*/  R2UR UR10, R10 ;  /* 0x000000000a0a72ca */ /* 0x000fe200000e0000 */
[----:B------:R-:W-:Y:S01]  /*17c80*/  UMOV UR8, UR4 ;  /* 0x0000000400087c82 */ /* 0x000fe20008000000 */
[----:B------:R-:W-:Y:S01]  /*17c90*/  R2UR UR11, R11 ;  /* 0x000000000b0b72ca */ /* 0x000fe200000e0000 */
[----:B------:R-:W-:Y:S01]  /*17ca0*/  UMOV UR9, UR5 ;  /* 0x0000000500097c82 */ /* 0x000fe20008000000 */
[----:B------:R-:W-:Y:S02]  /*17cb0*/  VIADD R10, R4, 0x480 ;  /* 0x00000480040a7836 */ /* 0x000fe40000000000 */
[----:B------:R-:W-:-:S03]  /*17cc0*/  IMAD.MOV.U32 R11, RZ, RZ, -0x7fffffe0 ;  /* 0x80000020ff0b7424 */ /* 0x000fc600078e00ff */
[----:B------:R-:W-:Y:S01]  /*17cd0*/  R2UR UR22, R10 ;  /* 0x000000000a1672ca */ /* 0x000fe200000e0000 */
[----:B------:R-:W-:Y:S01]  /*17ce0*/  VIADD R10, R4, 0x302 ;  /* 0x00000302040a7836 */ /* 0x000fe20000000000 */
[----:B------:R-:W-:Y:S02]  /*17cf0*/  R2UR UR23, R11 ;  /* 0x000000000b1772ca */ /* 0x000fe400000e0000 */
[----:B------:R-:W-:Y:S01]  /*17d00*/  MOV R11, 0x80000020 ;  /* 0x80000020000b7802 */ /* 0x000fe20000000f00 */
[----:B------:R-:W-:Y:S02]  /*17d10*/  WARPGROUP.DEPBAR.LE gsb0, 0x0 ;  /* 0x00008000000079c5 */ /* 0x000fe40000010000 */
[----:B------:R-:W-:-:S06]  /*17d20*/  WARPGROUP.ARRIVE ;  /* 0x00000000000079c5 */ /* 0x000fcc0000000000 */
[----:B------:R-:W-:Y:S01]  /*17d30*/  QGMMA.64x32x32.F32.E4M3.E4M3 R40, gdesc[UR12], R40, gsb0 ;  /* 0x006000000c2879f3 */ /* 0x000fe20008000828 */
        /* <DEDUP_REMOVED lines=8> */
[----:B------:R-:W-:Y:S01]  /*17dc0*/  QGMMA.64x32x32.F32.E4M3.E4M3 R24, gdesc[UR16], R24, gsb0 ;  /* 0x00600000101879f3 */ /* 0x000fe20008000818 */
[----:B------:R-:W-:Y:S01]  /*17dd0*/  R2UR UR18, R6 ;  /* 0x00000000061272ca */ /* 0x000fe200000e0000 */
[----:B------:R-:W-:Y:S01]  /*17de0*/  UMOV UR16, UR4 ;  /* 0x0000000400107c82 */ /* 0x000fe20008000000 */
[----:B------:R-:W-:Y:S01]  /*17df0*/  R2UR UR19, R7 ;  /* 0x00000000071372ca */ /* 0x000fe200000e0000 */
[----:B------:R-:W-:Y:S01]  /*17e00*/  UMOV UR17, UR5 ;  /* 0x0000000500117c82 */ /* 0x000fe20008000000 */
[----:B------:R-:W-:Y:S01]  /*17e10*/  IMAD.MOV.U32 R7, RZ, RZ, -0x7fffffe0 ;  /* 0x80000020ff077424 */ /* 0x000fe200078e00ff */
[----:B------:R-:W-:Y:S01]  /*17e20*/  IADD3 R6, R4, 0x282, RZ ;  /* 0x0000028204067810 */ /* 0x000fe20007ffe0ff */
        /* <DEDUP_REMOVED lines=11> */
[----:B------:R-:W-:Y:S01]  /*17ee0*/  MOV R7, 0x80000020 ;  /* 0x8000002000077802 */ /* 0x000fe20000000f00 */
[----:B------:R-:W-:Y:S02]  /*17ef0*/  UMOV UR25, UR9 ;  /* 0x0000000900197c82 */ /* 0x000fe40008000000 */
        /* <DEDUP_REMOVED lines=12> */
[----:B------:R-:W-:Y:S01]  /*17fc0*/  R2UR UR27, R11 ;  /* 0x000000000b1b72ca */ /* 0x000fe200000e0000 */
        /* <DEDUP_REMOVED lines=74> */
[C---:B------:R-:W-:Y:S01]  /*18470*/  VIADD R6, R4.reuse, 0x682 ;  /* 0x0000068204067836 */ /* 0x040fe20000000000 */
[----:B------:R-:W-:Y:S01]  /*18480*/  MOV R7, 0x80000020 ;  /* 0x8000002000077802 */ /* 0x000fe20000000f00 */
[----:B------:R-:W-:Y:S01]  /*18490*/  VIADD R4, R4, 0x702 ;  /* 0x0000070204047836 */ /* 0x000fe20000000000 */
[----:B------:R-:W-:Y:S01]  /*184a0*/  UMOV UR41, UR17 ;  /* 0x0000001100297c82 */ /* 0x000fe20008000000 */
[----:B------:R-:W-:-:S03]  /*184b0*/  UMOV UR40, UR16 ;  /* 0x0000001000287c82 */ /* 0x000fc60008000000 */
[----:B------:R-:W-:Y:S01]  /*184c0*/  R2UR UR42, R4 ;  /* 0x00000000042a72ca */ /* 0x000fe200000e0000 */
[----:B------:R-:W-:Y:S02]  /*184d0*/  WARPGROUP.DEPBAR.LE gsb0, 0x0 ;  /* 0x00008000000079c5 */ /* 0x000fe40000010000 */
[----:B------:R-:W-:-:S06]  /*184e0*/  WARPGROUP.ARRIVE ;  /* 0x00000000000079c5 */ /* 0x000fcc0000000000 */
[----:B------:R-:W-:Y:S01]  /*184f0*/  QGMMA.64x32x32.F32.E4M3.E4M3 R56, gdesc[UR20], R56, gsb0 ;  /* 0x00600000143879f3 */ /* 0x000fe20008000838 */
[----:B------:R-:W-:Y:S01]  /*18500*/  R2UR UR22, R10 ;  /* 0x000000000a1672ca */ /* 0x000fe200000e0000 */
[----:B------:R-:W-:Y:S01]  /*18510*/  UMOV UR20, UR16 ;  /* 0x0000001000147c82 */ /* 0x000fe20008000000 */
[----:B------:R-:W-:Y:S01]  /*18520*/  R2UR UR23, R11 ;  /* 0x000000000b1772ca */ /* 0x000fe200000e0000 */
[----:B------:R-:W-:Y:S01]  /*18530*/  UMOV UR21, UR17 ;  /* 0x0000001100157c82 */ /* 0x000fe20008000000 */
        /* <DEDUP_REMOVED lines=30> */
[----:B------:R-:W-:Y:S05]  /*18720*/  @!P0 BRA `(.L_x_587) ;  /* 0x0000000000048947 */ /* 0x000fea0003800000 */
[----:B------:R-:W-:Y:S01]  /*18730*/  BPT.TRAP 0x1 ;  /* 0x000000040000795c */ /* 0x000fe20000300000 */
.L_x_587:
[----:B------:R-:W2:Y:S01]  /*18740*/  LDL R120, [R1+0x38] ;  /* 0x0000380001787983 */ /* 0x000ea20000100800 */
[C---:B------:R-:W-:Y:S01]  /*18750*/  FMUL.FTZ R74, R2.reuse, R104 ;  /* 0x00000068024a7220 */ /* 0x040fe20000410000 */
        /* <DEDUP_REMOVED lines=23> */
[C---:B------:R-:W-:Y:S01]  /*188d0*/  FMUL.FTZ R72, R2.reuse, R110 ;  /* 0x0000006e02487220 */ /* 0x040fe20000410000 */
[----:B------:R-:W3:Y:S01]  /*188e0*/  MUFU.TANH R77, R77 ;  /* 0x0000004d004d7308 */ /* 0x000ee20000002400 */
[C---:B------:R-:W-:Y:S01]  /*188f0*/  FMUL.FTZ R41, R2.reuse, R42 ;  /* 0x0000002a02297220 */ /* 0x040fe20000410000 */
[C---:B------:R-:W-:Y:S01]  /*18900*/  FMUL.FTZ R81, R2.reuse, R116 ;  /* 0x0000007402517220 */ /* 0x040fe20000410000 */
[C---:B------:R-:W-:Y:S01]  /*18910*/  FMUL.FTZ R83, R2.reuse, R88 ;  /* 0x0000005802537220 */ /* 0x040fe20000410000 */
[C---:B------:R-:W-:Y:S01]  /*18920*/  FMUL.FTZ R85, R2.reuse, R92 ;  /* 0x0000005c02557220 */ /* 0x040fe20000410000 */
[C---:B------:R-:W-:Y:S01]  /*18930*/  FMUL.FTZ R42, R2.reuse, R47 ;  /* 0x0000002f022a7220 */ /* 0x040fe20000410000 */
[C---:B------:R-:W-:Y:S01]  /*18940*/  FMUL.FTZ R88, R2.reuse, R96 ;  /* 0x0000006002587220 */ /* 0x040fe20000410000 */
[C---:B------:R-:W-:Y:S01]  /*18950*/  FMUL.FTZ R92, R2.reuse, R56 ;  /* 0x00000038025c7220 */ /* 0x040fe20000410000 */
[----:B------:R-:W4:Y:S01]  /*18960*/  MUFU.TANH R76, R76 ;  /* 0x0000004c004c7308 */ /* 0x000f220000002400 */
[C---:B------:R-:W-:Y:S01]  /*18970*/  FMUL.FTZ R47, R2.reuse, R54 ;  /* 0x00000036022f7220 */ /* 0x040fe20000410000 */
[C---:B------:R-:W-:Y:S01]  /*18980*/  FMUL.FTZ R56, R2.reuse, R59 ;  /* 0x0000003b02387220 */ /* 0x040fe20000410000 */
[C---:B------:R-:W-:Y:S01]  /*18990*/  FMUL.FTZ R54, R2.reuse, R28 ;  /* 0x0000001c02367220 */ /* 0x040fe20000410000 */
[C---:B------:R-:W-:Y:S01]  /*189a0*/  FMUL.FTZ R96, R2.reuse, R29 ;  /* 0x0000001d02607220 */ /* 0x040fe20000410000 */
[C---:B------:R-:W-:Y:S01]  /*189b0*/  FMUL.FTZ R7, R2.reuse, R111 ;  /* 0x0000006f02077220 */ /* 0x040fe20000410000 */
[C---:B------:R-:W-:Y:S01]  /*189c0*/  FMUL.FTZ R59, R2.reuse, R62 ;  /* 0x0000003e023b7220 */ /* 0x040fe20000410000 */
[C---:B------:R-:W-:Y:S01]  /*189d0*/  FMUL.FTZ R80, R2.reuse, R117 ;  /* 0x0000007502507220 */ /* 0x040fe20000410000 */
[----:B------:R-:W5:Y:S01]  /*189e0*/  MUFU.TANH R11, R11 ;  /* 0x0000000b000b7308 */ /* 0x000f620000002400 */
        /* <DEDUP_REMOVED lines=42> */
[----:B------:R-:W-:Y:S01]  /*18c90*/  ULDC UR52, c[0x0][0x988] ;  /* 0x0002620000347ab9 */ /* 0x000fe20000000800 */
[----:B------:R-:W-:Y:S01]  /*18ca0*/  FMUL.FTZ R101, R2, R31 ;  /* 0x0000001f02657220 */ /* 0x000fe20000410000 */
[----:B------:R-:W-:-:S02]  /*18cb0*/  IMAD.U32 R100, RZ, RZ, UR52 ;  /* 0x00000034ff647e24 */ /* 0x000fc4000f8e00ff */
[----:B------:R-:W-:Y:S01]  /*18cc0*/  FMUL.FTZ R102, R2, R34 ;  /* 0x0000002202667220 */ /* 0x000fe20000410000 */
[----:B------:R-:W-:Y:S01]  /*18cd0*/  ULDC UR49, c[0x0][0x988] ;  /* 0x0002620000317ab9 */ /* 0x000fe20000000800 */
[----:B------:R-:W5:Y:S08]  /*18ce0*/  MUFU.TANH R7, R7 ;  /* 0x0000000700077308 */ /* 0x000f700000002400 */
        /* <DEDUP_REMOVED lines=25> */
[----:B------:R-:W5:Y:S01]  /*18e80*/  MUFU.TANH R57, R57 ;  /* 0x0000003900397308 */ /* 0x000f620000002400 */
[----:B--2---:R-:W-:-:S04]  /*18e90*/  IMAD.IADD R55, R120, 0x1, R152 ;  /* 0x0000000178377824 */ /* 0x004fc800078e0298 */
[----:B------:R-:W-:-:S03]  /*18ea0*/  IMAD R55, R154, -0xa0, R55 ;  /* 0xffffff609a377824 */ /* 0x000fc600078e0237 */
[----:B------:R-:W2:Y:S02]  /*18eb0*/  MUFU.TANH R95, R95 ;  /* 0x0000005f005f7308 */ /* 0x000ea40000002400 */
[C---:B------:R-:W-:Y:S02]  /*18ec0*/  ISETP.GT.AND P1, PT, R55.reuse, RZ, PT ;  /* 0x000000ff3700720c */ /* 0x040fe40003f24270 */
[C---:B------:R-:W-:Y:S02]  /*18ed0*/  ISETP.GT.AND P2, PT, R55.reuse, 0x1, PT ;  /* 0x000000013700780c */ /* 0x040fe40003f44270 */
[----:B------:R-:W-:Y:S02]  /*18ee0*/  ISETP.GT.AND P3, PT, R55, 0x8, PT ;  /* 0x000000083700780c */ /* 0x000fe40003f64270 */
[----:B------:R-:W2:Y:S01]  /*18ef0*/  MUFU.TANH R56, R56 ;  /* 0x0000003800387308 */ /* 0x000ea20000002400 */
[----:B0-----:R-:W-:Y:S02]  /*18f00*/  FSEL R28, R74, -INF , P1 ;  /* 0xff8000004a1c7808 */ /* 0x001fe40000800000 */
[----:B-1----:R-:W-:Y:S01]  /*18f10*/  FSEL R29, R75, -INF , P2 ;  /* 0xff8000004b1d7808 */ /* 0x002fe20001000000 */
[----:B------:R-:W-:Y:S01]  /*18f20*/  FMUL.FTZ R75, R2, R37 ;  /* 0x00000025024b7220 */ /* 0x000fe20000410000 */
[----:B------:R-:W-:-:S02]  /*18f30*/  ISETP.GT.AND P4, PT, R55, 0x9, PT ;  /* 0x000000093700780c */ /* 0x000fc40003f84270 */
[----:B---3--:R-:W-:Y:S01]  /*18f40*/  FSEL R32, R77, -INF , P3 ;  /* 0xff8000004d207808 */ /* 0x008fe20001800000 */
[----:B------:R-:W0:Y:S01]  /*18f50*/  MUFU.TANH R64, R64 ;  /* 0x0000004000407308 */ /* 0x000e220000002400 */
[----:B------:R-:W-:Y:S02]  /*18f60*/  FMNMX.FTZ R33, R28, R29, !PT ;  /* 0x0000001d1c217209 */ /* 0x000fe40007810000 */
[----:B------:R-:W-:Y:S02]  /*18f70*/  ISETP.GT.AND P5, PT, R55, 0x10, PT ;  /* 0x000000103700780c */ /* 0x000fe40003fa4270 */
[----:B----4-:R-:W-:Y:S02]  /*18f80*/  FSEL R30, R76, -INF , P4 ;  /* 0xff8000004c1e7808 */ /* 0x010fe40002000000 */
[----:B------:R-:W-:Y:S01]  /*18f90*/  FMNMX.FTZ R37, R32, R33, !PT ;  /* 0x0000002120257209 */ /* 0x000fe20007810000 */
[----:B------:R-:W1:Y:S01]  /*18fa0*/  MUFU.TANH R59, R59 ;  /* 0x0000003b003b7308 */ /* 0x000e620000002400 */
[----:B-----5:R-:W-:-:S02]  /*18fb0*/  FSEL R11, R11, -INF , P1 ;  /* 0xff8000000b0b7808 */ /* 0x020fc40000800000 */
[----:B------:R-:W-:Y:S02]  /*18fc0*/  ISETP.GT.AND P1, PT, R55, 0x11, PT ;  /* 0x000000113700780c */ /* 0x000fe40003f24270 */
[----:B------:R-:W-:Y:S02]  /*18fd0*/  FSEL R33, R78, -INF , P5 ;  /* 0xff8000004e217808 */ /* 0x000fe40002800000 */
[----:B------:R-:W-:Y:S01]  /*18fe0*/  FMNMX.FTZ R36, R30, R37, !PT ;  /* 0x000000251e247209 */ /* 0x000fe20007810000 */
[----:B------:R-:W3:Y:S01]  /*18ff0*/  MUFU.TANH R66, R66 ;  /* 0x0000004200427308 */ /* 0x000ee20000002400 */
[----:B------:R-:W-:Y:S02]  /*19000*/  FSEL R24, R5, -INF , P2 ;  /* 0xff80000005187808 */ /* 0x000fe40001000000 */
[----:B------:R-:W-:Y:S02]  /*19010*/  ISETP.GT.AND P2, PT, R55, 0x18, PT ;  /* 0x000000183700780c */ /* 0x000fe40003f44270 */
[----:B------:R-:W-:-:S02]  /*19020*/  FSEL R5, R79, -INF , P1 ;  /* 0xff8000004f057808 */ /* 0x000fc40000800000 */
[----:B------:R-:W-:Y:S01]  /*19030*/  FMNMX.FTZ R48, R33, R36, !PT ;  /* 0x0000002421307209 */ /* 0x000fe20007810000 */
[----:B------:R-:W4:Y:S01]  /*19040*/  MUFU.TANH R58, R58 ;  /* 0x0000003a003a7308 */ /* 0x000f220000002400 */
[----:B------:R-:W-:Y:S02]  /*19050*/  FSEL R72, R72, -INF , P3 ;  /* 0xff80000048487808 */ /* 0x000fe40001800000 */
[----:B------:R-:W-:Y:S02]  /*19060*/  ISETP.GT.AND P3, PT, R55, 0x19, PT ;  /* 0x000000193700780c */ /* 0x000fe40003f64270 */
[----:B------:R-:W-:Y:S02]  /*19070*/  FSEL R36, R81, -INF , P2 ;  /* 0xff80000051247808 */ /* 0x000fe40001000000 */
[----:B------:R-:W-:Y:S01]  /*19080*/  FMNMX.FTZ R77, R5, R48, !PT ;  /* 0x00000030054d7209 */ /* 0x000fe20007810000 */
[----:B------:R-:W5:Y:S01]  /*19090*/  MUFU.TANH R65, R65 ;  /* 0x0000004100417308 */ /* 0x000f620000002400 */
[----:B------:R-:W-:-:S02]  /*190a0*/  FSEL R7, R7, -INF , P4 ;  /* 0xff80000007077808 */ /* 0x000fc40002000000 */
[----:B------:R-:W-:Y:S02]  /*190b0*/  ISETP.GT.AND P4, PT, R55, 0x20, PT ;  /* 0x000000203700780c */ /* 0x000fe40003f84270 */
[----:B------:R-:W-:Y:S02]  /*190c0*/  FSEL R37, R80, -INF , P3 ;  /* 0xff80000050257808 */ /* 0x000fe40001800000 */
[----:B------:R-:W-:Y:S01]  /*190d0*/  FMNMX.FTZ R74, R36, R77, !PT ;  /* 0x0000004d244a7209 */ /* 0x000fe20007810000 */
[----:B------:R-:W5:Y:S01]  /*190e0*/  MUFU.TANH R63, R63 ;  /* 0x0000003f003f7308 */ /* 0x000f620000002400 */
[----:B------:R-:W-:Y:S02]  /*190f0*/  FSEL R21, R21, -INF , P5 ;  /* 0xff80000015157808 */ /* 0x000fe40002800000 */
[----:B------:R-:W-:Y:S02]  /*19100*/  ISETP.GT.AND P5, PT, R55, 0x21, PT ;  /* 0x000000213700780c */ /* 0x000fe40003fa4270 */
[----:B------:R-:W-:Y:S01]  /*19110*/  FSEL R48, R83, -INF , P4 ;  /* 0xff80000053307808 */ /* 0x000fe20002000000 */
[----:B------:R-:W-:Y:S01]  /*19120*/  FMUL.FTZ R83, R2, R39 ;  /* 0x0000002702537220 */ /* 0x000fe20000410000 */
        /* <DEDUP_REMOVED lines=9> */
[----:B------:R-:W-:-:S02]  /*191c0*/  FSEL R85, R85, -INF , P1 ;  /* 0xff80000055557808 */ /* 0x000fc40000800000 */
[----:B------:R-:W-:Y:S01]  /*191d0*/  FMNMX.FTZ R74, R82, R77, !PT ;  /* 0x0000004d524a7209 */ /* 0x000fe20007810000 */
[----:B------:R-:W5:Y:S01]  /*191e0*/  MUFU.TANH R67, R67 ;  /* 0x0000004300437308 */ /* 0x000f620000002400 */
        /* <DEDUP_REMOVED lines=47> */
[----:B--2---:R-:W-:Y:S02]  /*194e0*/  FSEL R95, R95, -INF , P1 ;  /* 0xff8000005f5f7808 */ /* 0x004fe40000800000 */
[----:B------:R-:W-:Y:S01]  /*194f0*/  FMNMX.FTZ R76, R93, R76, !PT ;  /* 0x0000004c5d4c7209 */ /* 0x000fe20007810000 */
[----:B------:R-:W2:Y:S01]  /*19500*/  MUFU.TANH R51, R51 ;  /* 0x0000003300337308 */ /* 0x000ea20000002400 */
[----:B------:R-:W-:-:S02]  /*19510*/  FSEL R56, R56, -INF , P3 ;  /* 0xff80000038387808 */ /* 0x000fc40001800000 */
[----:B------:R-:W-:Y:S02]  /*19520*/  ISETP.GT.AND P3, PT, R55, 0x58, PT ;  /* 0x000000583700780c */ /* 0x000fe40003f64270 */
[----:B0-----:R-:W-:Y:S02]  /*19530*/  FSEL R64, R64, -INF , P2 ;  /* 0xff80000040407808 */ /* 0x001fe40001000000 */
[----:B------:R-:W-:Y:S01]  /*19540*/  FMNMX.FTZ R77, R95, R76, !PT ;  /* 0x0000004c5f4d7209 */ /* 0x000fe20007810000 */
[----:B------:R-:W0:Y:S01]  /*19550*/  MUFU.TANH R42, R42 ;  /* 0x0000002a002a7308 */ /* 0x000e220000002400 */
[----:B-1----:R-:W-:Y:S02]  /*19560*/  FSEL R59, R59, -INF , P4 ;  /* 0xff8000003b3b7808 */ /* 0x002fe40002000000 */
[----:B------:R-:W-:Y:S02]  /*19570*/  ISETP.GT.AND P4, PT, R55, 0x59, PT ;  /* 0x000000593700780c */ /* 0x000fe40003f84270 */
[----:B---3--:R-:W-:-:S02]  /*19580*/  FSEL R66, R66, -INF , P3 ;  /* 0xff80000042427808 */ /* 0x008fc40001800000 */
[----:B------:R-:W-:Y:S01]  /*19590*/  FMNMX.FTZ R77, R64, R77, !PT ;  /* 0x0000004d404d7209 */ /* 0x000fe20007810000 */
[----:B------:R-:W1:Y:S01]  /*195a0*/  MUFU.TANH R50, R50 ;  /* 0x0000003200327308 */ /* 0x000e620000002400 */
[----:B----4-:R-:W-:Y:S02]  /*195b0*/  FSEL R58, R58, -INF , P5 ;  /* 0xff8000003a3a7808 */ /* 0x010fe40002800000 */
[----:B------:R-:W-:Y:S02]  /*195c0*/  ISETP.GT.AND P5, PT, R55, 0x60, PT ;  /* 0x000000603700780c */ /* 0x000fe40003fa4270 */
[----:B-----5:R-:W-:Y:S02]  /*195d0*/  FSEL R65, R65, -INF , P4 ;  /* 0xff80000041417808 */ /* 0x020fe40002000000 */
[----:B------:R-:W-:Y:S01]  /*195e0*/  FMNMX.FTZ R76, R66, R77, !PT ;  /* 0x0000004d424c7209 */ /* 0x000fe20007810000 */
[----:B------:R-:W3:Y:S01]  /*195f0*/  MUFU.TANH R45, R45 ;  /* 0x0000002d002d7308 */ /* 0x000ee20000002400 */
[----:B------:R-:W-:-:S02]  /*19600*/  FSEL R63, R63, -INF , P1 ;  /* 0xff8000003f3f7808 */ /* 0x000fc40000800000 */
[----:B------:R-:W-:Y:S02]  /*19610*/  ISETP.GT.AND P1, PT, R55, 0x61, PT ;  /* 0x000000613700780c */ /* 0x000fe40003f24270 */
[----:B------:R-:W-:Y:S02]  /*19620*/  FSEL R68, R68, -INF , P5 ;  /* 0xff80000044447808 */ /* 0x000fe40002800000 */
[----:B------:R-:W-:Y:S01]  /*19630*/  FMNMX.FTZ R77, R65, R76, !PT ;  /* 0x0000004c414d7209 */ /* 0x000fe20007810000 */
[----:B------:R-:W4:Y:S01]  /*19640*/  MUFU.TANH R53, R53 ;  /* 0x0000003500357308 */ /* 0x000f220000002400 */
        /* <DEDUP_REMOVED lines=27> */
[----:B--2---:R-:W-:Y:S02]  /*19800*/  FSEL R51, R51, -INF , P1 ;  /* 0xff80000033337808 */ /* 0x004fe40000800000 */
[----:B------:R-:W-:Y:S01]  /*19810*/  FMNMX.FTZ R76, R49, R76, !PT ;  /* 0x0000004c314c7209 */ /* 0x000fe20007810000 */
[----:B------:R-:W2:Y:S01]  /*19820*/  MUFU.TANH R96, R96 ;  /* 0x0000006000607308 */ /* 0x000ea20000002400 */
[----:B0-----:R-:W-:Y:S02]  /*19830*/  FSEL R42, R42, -INF , P3 ;  /* 0xff8000002a2a7808 */ /* 0x001fe40001800000 */
[----:B------:R-:W-:Y:S02]  /*19840*/  ISETP.GT.AND P3, PT, R55, 0x80, PT ;  /* 0x000000803700780c */ /* 0x000fe40003f64270 */
[----:B-1----:R-:W-:-:S02]  /*19850*/  FSEL R50, R50, -INF , P2 ;  /* 0xff80000032327808 */ /* 0x002fc40001000000 */
[----:B------:R-:W-:Y:S01]  /*19860*/  FMNMX.FTZ R77, R51, R76, !PT ;  /* 0x0000004c334d7209 */ /* 0x000fe20007810000 */
[----:B------:R-:W0:Y:S01]  /*19870*/  MUFU.TANH R26, R26 ;  /* 0x0000001a001a7308 */ /* 0x000e220000002400 */
[----:B---3--:R-:W-:Y:S02]  /*19880*/  FSEL R45, R45, -INF , P4 ;  /* 0xff8000002d2d7808 */ /* 0x008fe40002000000 */
        /* <DEDUP_REMOVED lines=16> */
[----:B--2---:R-:W-:Y:S02]  /*19990*/  FSEL R96, R96, -INF , P1 ;  /* 0xff80000060607808 */ /* 0x004fe40000800000 */
[----:B------:R-:W-:Y:S01]  /*199a0*/  FMNMX.FTZ R77, R54, R77, !PT ;  /* 0x0000004d364d7209 */ /* 0x000fe20007810000 */
[----:B------:R-:W2:Y:S01]  /*199b0*/  MUFU.TANH R27, R27 ;  /* 0x0000001b001b7308 */ /* 0x000ea20000002400 */
[----:B0-----:R-:W-:-:S02]  /*199c0*/  FSEL R26, R26, -INF , P3 ;  /* 0xff8000001a1a7808 */ /* 0x001fc40001800000 */
[----:B------:R-:W-:Y:S02]  /*199d0*/  ISETP.GT.AND P3, PT, R55, 0x91, PT ;  /* 0x000000913700780c */ /* 0x000fe40003f64270 */
[----:B-1----:R-:W-:Y:S02]  /*199e0*/  FSEL R97, R97, -INF , P2 ;  /* 0xff80000061617808 */ /* 0x002fe40001000000 */
[----:B------:R-:W-:Y:S01]  /*199f0*/  FMNMX.FTZ R76, R96, R77, !PT ;  /* 0x0000004d604c7209 */ /* 0x000fe20007810000 */
[----:B------:R-:W0:Y:S01]  /*19a00*/  MUFU.TANH R99, R99 ;  /* 0x0000006300637308 */ /* 0x000e220000002400 */
[----:B---3--:R-:W-:Y:S02]  /*19a10*/  FSEL R25, R25, -INF , P4 ;  /* 0xff80000019197808 */ /* 0x008fe40002000000 */
[----:B------:R-:W-:Y:S02]  /*19a20*/  ISETP.GT.AND P4, PT, R55, 0x98, PT ;  /* 0x000000983700780c */ /* 0x000fe40003f84270 */
[----:B----4-:R-:W-:-:S02]  /*19a30*/  FSEL R98, R98, -INF , P3 ;  /* 0xff80000062627808 */ /* 0x010fc40001800000 */
[----:B------:R-:W-:Y:S01]  /*19a40*/  FMNMX.FTZ R77, R97, R76, !PT ;  /* 0x0000004c614d7209 */ /* 0x000fe20007810000 */
[----:B------:R-:W1:Y:S01]  /*19a50*/  MUFU.TANH R75, R75 ;  /* 0x0000004b004b7308 */ /* 0x000e620000002400 */
[----:B--2---:R-:W-:Y:S02]  /*19a60*/  FSEL R27, R27, -INF , P5 ;  /* 0xff8000001b1b7808 */ /* 0x004fe40002800000 */
[----:B------:R-:W-:Y:S02]  /*19a70*/  ISETP.GT.AND P5, PT, R55, 0x99, PT ;  /* 0x000000993700780c */ /* 0x000fe40003fa4270 */
[----:B------:R-:W-:-:S03]  /*19a80*/  FMNMX.FTZ R77, R98, R77, !PT ;  /* 0x0000004d624d7209 */ /* 0x000fc60007810000 */
[----:B------:R-:W2:Y:S01]  /*19a90*/  MUFU.TANH R101, R101 ;  /* 0x0000006500657308 */ /* 0x000ea20000002400 */
[----:B0-----:R-:W-:Y:S01]  /*19aa0*/  FSEL R78, R99, -INF , P4 ;  /* 0xff800000634e7808 */ /* 0x001fe20002000000 */
[----:B------:R-:W-:Y:S01]  /*19ab0*/  FMUL.FTZ R99, R2, R35 ;  /* 0x0000002302637220 */ /* 0x000fe20000410000 */
[----:B------:R-:W-:Y:S02]  /*19ac0*/  FMNMX.FTZ R35, R11, R24, !PT ;  /* 0x000000180b237209 */ /* 0x000fe40007810000 */
[----:B------:R-:W-:-:S03]  /*19ad0*/  FMNMX.FTZ R77, R78, R77, !PT ;  /* 0x0000004d4e4d7209 */ /* 0x000fc60007810000 */
[----:B------:R-:W0:Y:S01]  /*19ae0*/  MUFU.TANH R102, R102 ;  /* 0x0000006600667308 */ /* 0x000e220000002400 */
[----:B-1----:R-:W-:-:S04]  /*19af0*/  FSEL R76, R75, -INF , P5 ;  /* 0xff8000004b4c7808 */ /* 0x002fc80002800000 */
[----:B------:R-:W-:-:S03]  /*19b00*/  FMNMX.FTZ R77, R76, R77, !PT ;  /* 0x0000004d4c4d7209 */ /* 0x000fc60007810000 */
[----:B------:R-:W1:Y:S01]  /*19b10*/  MUFU.TANH R99, R99 ;  /* 0x0000006300637308 */ /* 0x000e620000002400 */
[----:B--2---:R-:W-:Y:S01]  /*19b20*/  FSEL R101, R101, -INF , P1 ;  /* 0xff80000065657808 */ /* 0x004fe20000800000 */
[----:B------:R-:W2:Y:S06]  /*19b30*/  SHFL.BFLY PT, R80, R77, 0x2, 0x1f ;  /* 0x0c401f004d507f89 */ /* 0x000eac00000e0000 */
[----:B------:R-:W3:Y:S01]  /*19b40*/  MUFU.TANH R83, R83 ;  /* 0x0000005300537308 */ /* 0x000ee20000002400 */
[----:B0-----:R-:W-:Y:S02]  /*19b50*/  FSEL R102, R102, -INF , P2 ;  /* 0xff80000066667808 */ /* 0x001fe40001000000 */
[----:B-1----:R-:W-:-:S02]  /*19b60*/  FSEL R99, R99, -INF , P3 ;  /* 0xff80000063637808 */ /* 0x002fc40001800000 */
[----:B---3--:R-:W-:Y:S02]  /*19b70*/  FSEL R83, R83, -INF , P5 ;  /* 0xff80000053537808 */ /* 0x008fe40002800000 */
[----:B--2---:R-:W-:-:S05]  /*19b80*/  FMNMX.FTZ R80, R77, R80, !PT ;  /* 0x000000504d507209 */ /* 0x004fca0007810000 */
[----:B------:R-:W0:Y:S02]  /*19b90*/  SHFL.BFLY PT, R91, R80, 0x1, 0x1f ;  /* 0x0c201f00505b7f89 */ /* 0x000e2400000e0000 */
[----:B0-----:R-:W-:-:S04]  /*19ba0*/  FMNMX.FTZ R91, R80, R91, !PT ;  /* 0x0000005b505b7209 */ /* 0x001fc80007810000 */
[C---:B------:R-:W-:Y:S01]  /*19bb0*/  FSETP.NEU.FTZ.AND P6, PT, R91.reuse, -INF , PT ;  /* 0xff8000005b00780b */ /* 0x040fe20003fdd000 */
[----:B------:R-:W-:-:S01]  /*19bc0*/  FFMA.FTZ R55, R91, R100, -8 ;  /* 0xc10000005b377423 */ /* 0x000fc20000010064 */
[----:B------:R-:W-:-:S04]  /*19bd0*/  FMUL.FTZ R100, R2, R38 ;  /* 0x0000002602647220 */ /* 0x000fc80000410000 */
[----:B------:R-:W-:Y:S02]  /*19be0*/  FSEL R55, R55, RZ, P6 ;  /* 0x000000ff37377208 */ /* 0x000fe40003000000 */
[----:B------:R-:W0:Y:S03]  /*19bf0*/  MUFU.TANH R100, R100 ;  /* 0x0000006400647308 */ /* 0x000e260000002400 */
[----:B------:R-:W-:-:S01]  /*19c00*/  FFMA.FTZ R31, R32, UR52, -R55 ;  /* 0x00000034201f7c23 */ /* 0x000fc20008010837 */
[--C-:B------:R-:W-:Y:S01]  /*19c10*/  FFMA.FTZ R32, R30, UR52, -R55.reuse ;  /* 0x000000341e207c23 */ /* 0x100fe20008010837 */
[----:B------:R-:W-:-:S01]  /*19c20*/  FFMA.FTZ R30, R33, UR52, -R55 ;  /* 0x00000034211e7c23 */ /* 0x000fc20008010837 */
[--C-:B------:R-:W-:Y:S01]  /*19c30*/  FFMA.FTZ R33, R36, UR52, -R55.reuse ;  /* 0x0000003424217c23 */ /* 0x100fe20008010837 */
[----:B------:R-:W-:Y:S01]  /*19c40*/  FMNMX.FTZ R36, R72, R35, !PT ;  /* 0x0000002348247209 */ /* 0x000fe20007810000 */
        /* <DEDUP_REMOVED lines=9> */
[----:B0-----:R-:W-:Y:S01]  /*19ce0*/  FSEL R100, R100, -INF , P4 ;  /* 0xff80000064647808 */ /* 0x001fe20002000000 */
[--C-:B------:R-:W-:Y:S01]  /*19cf0*/  FFMA.FTZ R75, R90, UR52, -R55.reuse ;  /* 0x000000345a4b7c23 */ /* 0x100fe20008010837 */
[----:B------:R-:W-:Y:S01]  /*19d00*/  FMNMX.FTZ R36, R4, R37, !PT ;  /* 0x0000002504247209 */ /* 0x000fe20007810000 */
[--C-:B------:R-:W-:Y:S01]  /*19d10*/  FFMA.FTZ R88, R88, UR52, -R55.reuse ;  /* 0x0000003458587c23 */ /* 0x100fe20008010837 */
[----:B------:R-:W-:-:S01]  /*19d20*/  FFMA.FTZ R28, R28, UR52, -R55 ;  /* 0x000000341c1c7c23 */ /* 0x000fc20008010837 */
[--C-:B------:R-:W-:Y:S01]  /*19d30*/  FFMA.FTZ R29, R29, UR52, -R55.reuse ;  /* 0x000000341d1d7c23 */ /* 0x100fe20008010837 */
[----:B------:R-:W-:Y:S01]  /*19d40*/  FMNMX.FTZ R37, R13, R36, !PT ;  /* 0x000000240d257209 */ /* 0x000fe20007810000 */
[--C-:B------:R-:W-:Y:S01]  /*19d50*/  FFMA.FTZ R5, R5, UR52, -R55.reuse ;  /* 0x0000003405057c23 */ /* 0x100fe20008010837 */
[----:B------:R0:W-:Y:S01]  /*19d60*/  MUFU.EX2 R36, R82 ;  /* 0x0000005200247308 */ /* 0x0001e20000000800 */
[----:B------:R-:W-:-:S01]  /*19d70*/  FFMA.FTZ R74, R74, UR52, -R55 ;  /* 0x000000344a4a7c23 */ /* 0x000fc20008010837 */
[----:B------:R-:W-:Y:S01]  /*19d80*/  FMNMX.FTZ R37, R6, R37, !PT ;  /* 0x0000002506257209 */ /* 0x000fe20007810000 */
[----:B------:R-:W-:-:S01]  /*19d90*/  FFMA.FTZ R93, R93, UR52, -R55 ;  /* 0x000000345d5d7c23 */ /* 0x000fc20008010837 */
[--C-:B------:R-:W-:Y:S01]  /*19da0*/  FFMA.FTZ R64, R64, UR52, -R55.reuse ;  /* 0x0000003440407c23 */ /* 0x100fe20008010837 */
[----:B------:R-:W-:-:S01]  /*19db0*/  FFMA.FTZ R66, R66, UR52, -R55 ;  /* 0x0000003442427c23 */ /* 0x000fc20008010837 */
[----:B------:R-:W-:Y:S01]  /*19dc0*/  FMNMX.FTZ R38, R20, R37, !PT ;  /* 0x0000002514267209 */ /* 0x000fe20007810000 */
[----:B------:R-:W-:-:S01]  /*19dd0*/  FFMA.FTZ R65, R65, UR52, -R55 ;  /* 0x0000003441417c23 */ /* 0x000fc20008010837 */
[----:B------:R-:W-:Y:S01]  /*19de0*/  MUFU.EX2 R37, R85 ;  /* 0x0000005500257308 */ /* 0x000fe20000000800 */
[----:B------:R-:W-:-:S01]  /*19df0*/  FFMA.FTZ R68, R68, UR52, -R55 ;  /* 0x0000003444447c23 */ /* 0x000fc20008010837 */
[----:B------:R-:W-:Y:S01]  /*19e00*/  FMNMX.FTZ R39, R3, R38, !PT ;  /* 0x0000002603277209 */ /* 0x000fe20007810000 */
[----:B------:R-:W-:-:S01]  /*19e10*/  FFMA.FTZ R67, R67, UR52, -R55 ;  /* 0x0000003443437c23 */ /* 0x000fc20008010837 */
[--C-:B------:R-:W-:Y:S01]  /*19e20*/  FFMA.FTZ R70, R70, UR52, -R55.reuse ;  /* 0x0000003446467c23 */ /* 0x100fe20008010837 */
[----:B------:R-:W-:-:S01]  /*19e30*/  FFMA.FTZ R50, R50, UR52, -R55 ;  /* 0x0000003432327c23 */ /* 0x000fc20008010837 */
[----:B------:R-:W-:Y:S01]  /*19e40*/  FMNMX.FTZ R39, R14, R39, !PT ;  /* 0x000000270e277209 */ /* 0x000fe20007810000 */
[----:B------:R-:W-:-:S01]  /*19e50*/  FFMA.FTZ R52, R52, UR52, -R55 ;  /* 0x0000003434347c23 */ /* 0x000fc20008010837 */
[----:B------:R-:W-:Y:S01]  /*19e60*/  FFMA.FTZ R78, R78, UR52, -R55 ;  /* 0x000000344e4e7c23 */ /* 0x000fe20008010837 */
        /* <DEDUP_REMOVED lines=13> */
[----:B0-----:R-:W-:Y:S01]  /*19f40*/  FMNMX.FTZ R82, R58, R77, !PT ;  /* 0x0000004d3a527209 */ /* 0x001fe20007810000 */
[----:B------:R-:W-:-:S03]  /*19f50*/  FFMA.FTZ R77, R92, UR52, -R55 ;  /* 0x000000345c4d7c23 */ /* 0x000fc60008010837 */
[----:B------:R-:W-:-:S03]  /*19f60*/  FMNMX.FTZ R79, R63, R82, !PT ;  /* 0x000000523f4f7209 */ /* 0x000fc60007810000 */
[----:B------:R-:W-:Y:S01]  /*19f70*/  MUFU.EX2 R31, R31 ;  /* 0x0000001f001f7308 */ /* 0x000fe20000000800 */
[----:B------:R-:W-:-:S04]  /*19f80*/  FMNMX.FTZ R79, R60, R79, !PT ;  /* 0x0000004f3c4f7209 */ /* 0x000fc80007810000 */
[----:B------:R-:W-:Y:S01]  /*19f90*/  FMNMX.FTZ R82, R62, R79, !PT ;  /* 0x0000004f3e527209 */ /* 0x000fe20007810000 */
[----:B------:R-:W-:-:S02]  /*19fa0*/  FFMA.FTZ R79, R94, UR52, -R55 ;  /* 0x000000345e4f7c23 */ /* 0x000fc40008010837 */
[----:B------:R-:W0:Y:S01]  /*19fb0*/  MUFU.EX2 R32, R32 ;  /* 0x0000002000207308 */ /* 0x000e220000000800 */
[----:B------:R-:W-:-:S04]  /*19fc0*/  FMNMX.FTZ R82, R61, R82, !PT ;  /* 0x000000523d527209 */ /* 0x000fc80007810000 */
[----:B------:R-:W-:-:S03]  /*19fd0*/  FMNMX.FTZ R81, R41, R82, !PT ;  /* 0x0000005229517209 */ /* 0x000fc60007810000 */
[----:B------:R-:W-:Y:S01]  /*19fe0*/  MUFU.EX2 R30, R30 ;  /* 0x0000001e001e7308 */ /* 0x000fe20000000800 */
[----:B------:R-:W-:-:S04]  /*19ff0*/  FMNMX.FTZ R82, R40, R81, !PT ;  /* 0x0000005128527209 */ /* 0x000fc80007810000 */
[----:B------:R-:W-:-:S03]  /*1a000*/  FMNMX.FTZ R81, R43, R82, !PT ;  /* 0x000000522b517209 */ /* 0x000fc60007810000 */
[----:B------:R-:W-:Y:S01]  /*1a010*/  MUFU.EX2 R82, R93 ;  /* 0x0000005d00527308 */ /* 0x000fe20000000800 */
[----:B------:R-:W-:Y:S01]  /*1a020*/  FMNMX.FTZ R84, R42, R81, !PT ;  /* 0x000000512a547209 */ /* 0x000fe20007810000 */
[----:B------:R-:W-:Y:S01]  /*1a030*/  FFMA.FTZ R81, R95, UR52, -R55 ;  /* 0x000000345f517c23 */ /* 0x000fe20008010837 */
[----:B0-----:R-:W-:Y:S02]  /*1a040*/  F2FP.SATFINITE.E4M3.F32.PACK_AB_MERGE_C R176, R32, R31, RZ ;  /* 0x0000001f20b0723e */ /* 0x001fe400048070ff */
[----:B------:R-:W-:Y:S02]  /*1a050*/  FMNMX.FTZ R85, R45, R84, !PT ;  /* 0x000000542d557209 */ /* 0x000fe40007810000 */
[----:B------:R-:W-:Y:S01]  /*1a060*/  F2FP.SATFINITE.E4M3.F32.PACK_AB_MERGE_C R176, R29, R28, R176 ;  /* 0x0000001c1db0723e */ /* 0x000fe200048070b0 */
[----:B------:R-:W-:Y:S01]  /*1a070*/  MUFU.EX2 R5, R5 ;  /* 0x0000000500057308 */ /* 0x000fe20000000800 */
[----:B------:R-:W-:-:S04]  /*1a080*/  FMNMX.FTZ R84, R44, R85, !PT ;  /* 0x000000552c547209 */ /* 0x000fc80007810000 */
[----:B------:R-:W-:-:S03]  /*1a090*/  FMNMX.FTZ R85, R47, R84, !PT ;  /* 0x000000542f557209 */ /* 0x000fc60007810000 */
[----:B------:R-:W-:Y:S01]  /*1a0a0*/  MUFU.EX2 R33, R33 ;  /* 0x0000002100217308 */ /* 0x000fe20000000800 */
[----:B------:R-:W-:-:S04]  /*1a0b0*/  FMNMX.FTZ R85, R46, R85, !PT ;  /* 0x000000552e557209 */ /* 0x000fc80007810000 */
[----:B------:R-:W-:-:S03]  /*1a0c0*/  FMNMX.FTZ R84, R26, R85, !PT ;  /* 0x000000551a547209 */ /* 0x000fc60007810000 */
[----:B------:R-:W0:Y:S01]  /*1a0d0*/  MUFU.EX2 R34, R34 ;  /* 0x0000002200227308 */ /* 0x000e220000000800 */
[----:B------:R-:W-:-:S04]  /*1a0e0*/  FMNMX.FTZ R84, R25, R84, !PT ;  /* 0x0000005419547209 */ /* 0x000fc80007810000 */
[----:B------:R-:W-:-:S03]  /*1a0f0*/  FMNMX.FTZ R84, R27, R84, !PT ;  /* 0x000000541b547209 */ /* 0x000fc60007810000 */
[----:B------:R-:W-:Y:S01]  /*1a100*/  MUFU.EX2 R35, R35 ;  /* 0x0000002300237308 */ /* 0x000fe20000000800 */
[----:B------:R-:W-:-:S04]  /*1a110*/  FMNMX.FTZ R85, R101, R84, !PT ;  /* 0x0000005465557209 */ /* 0x000fc80007810000 */
[----:B------:R-:W-:-:S03]  /*1a120*/  FMNMX.FTZ R84, R102, R85, !PT ;  /* 0x0000005566547209 */ /* 0x000fc60007810000 */
[----:B------:R-:W1:Y:S01]  /*1a130*/  MUFU.EX2 R48, R48 ;  /* 0x0000003000307308 */ /* 0x000e620000000800 */
[----:B------:R-:W-:Y:S02]  /*1a140*/  FMNMX.FTZ R85, R99, R84, !PT ;  /* 0x0000005463557209 */ /* 0x000fe40007810000 */
[----:B0-----:R-:W-:Y:S02]  /*1a150*/  F2FP.SATFINITE.E4M3.F32.PACK_AB_MERGE_C R178, R34, R33, RZ ;  /* 0x0000002122b2723e */ /* 0x001fe400048070ff */
        /* <DEDUP_REMOVED lines=8> */
[----:B------:R-:W-:-:S01]  /*1a1e0*/  FFMA.FTZ R53, R54, UR52, -R55 ;  /* 0x0000003436357c23 */ /* 0x000fc20008010837 */
[----:B------:R-:W0:Y:S01]  /*1a1f0*/  SHFL.BFLY PT, R89, R86, 0x2, 0x1f ;  /* 0x0c401f0056597f89 */ /* 0x000e2200000e0000 */
[----:B------:R-:W-:-:S01]  /*1a200*/  FFMA.FTZ R54, R96, UR52, -R55 ;  /* 0x0000003460367c23 */ /* 0x000fc20008010837 */
[----:B------:R-:W2:Y:S01]  /*1a210*/  MUFU.EX2 R75, R75 ;  /* 0x0000004b004b7308 */ /* 0x000ea20000000800 */
[----:B------:R-:W-:-:S02]  /*1a220*/  F2FP.SATFINITE.E4M3.F32.PACK_AB_MERGE_C R178, R5, R30, R178 ;  /* 0x0000001e05b2723e */ /* 0x000fc400048070b2 */
[----:B-1----:R-:W-:-:S04]  /*1a230*/  F2FP.SATFINITE.E4M3.F32.PACK_AB_MERGE_C R180, R48, R37, RZ ;  /* 0x0000002530b4723e */ /* 0x002fc800048070ff */
[----:B------:R-:W-:Y:S01]  /*1a240*/  F2FP.SATFINITE.E4M3.F32.PACK_AB_MERGE_C R180, R36, R35, R180 ;  /* 0x0000002324b4723e */ /* 0x000fe200048070b4 */
[----:B------:R-:W-:Y:S08]  /*1a250*/  MUFU.EX2 R77, R77 ;  /* 0x0000004d004d7308 */ /* 0x000ff00000000800 */
[----:B------:R-:W-:Y:S01]  /*1a260*/  MUFU.EX2 R74, R74 ;  /* 0x0000004a004a7308 */ /* 0x000fe20000000800 */
[----:B--2---:R-:W-:-:S04]  /*1a270*/  F2FP.SATFINITE.E4M3.F32.PACK_AB_MERGE_C R182, R80, R75, RZ ;  /* 0x0000004b50b6723e */ /* 0x004fc800048070ff */
[----:B------:R-:W-:Y:S02]  /*1a280*/  F2FP.SATFINITE.E4M3.F32.PACK_AB_MERGE_C R182, R39, R38, R182 ;  /* 0x0000002627b6723e */ /* 0x000fe400048070b6 */
[----:B0-----:R-:W-:Y:S01]  /*1a290*/  FMNMX.FTZ R89, R86, R89, !PT ;  /* 0x0000005956597209 */ /* 0x001fe20007810000 */
[--C-:B------:R-:W-:Y:S01]  /*1a2a0*/  FFMA.FTZ R86, R98, UR52, -R55.reuse ;  /* 0x0000003462567c23 */ /* 0x100fe20008010837 */
[----:B------:R-:W-:-:S01]  /*1a2b0*/  FFMA.FTZ R55, R76, UR52, -R55 ;  /* 0x000000344c377c23 */ /* 0x000fc20008010837 */
[----:B------:R-:W0:Y:S02]  /*1a2c0*/  MUFU.EX2 R79, R79 ;  /* 0x0000004f004f7308 */ /* 0x000e240000000800 */
[----:B------:R-:W1:Y:S06]  /*1a2d0*/  SHFL.BFLY PT, R90, R89, 0x1, 0x1f ;  /* 0x0c201f00595a7f89 */ /* 0x000e6c00000e0000 */
[----:B------:R-:W-:Y:S08]  /*1a2e0*/  MUFU.EX2 R81, R81 ;  /* 0x0000005100517308 */ /* 0x000ff00000000800 */
[----:B------:R-:W-:Y:S01]  /*1a2f0*/  MUFU.EX2 R64, R64 ;  /* 0x0000004000407308 */ /* 0x000fe20000000800 */
[----:B0-----:R-:W-:-:S04]  /*1a300*/  F2FP.SATFINITE.E4M3.F32.PACK_AB_MERGE_C R184, R82, R79, RZ ;  /* 0x0000004f52b8723e */ /* 0x001fc800048070ff */
[----:B------:R-:W-:-:S03]  /*1a310*/  F2FP.SATFINITE.E4M3.F32.PACK_AB_MERGE_C R184, R74, R77, R184 ;  /* 0x0000004d4ab8723e */ /* 0x000fc600048070b8 */
[----:B------:R-:W-:Y:S01]  /*1a320*/  MUFU.EX2 R66, R66 ;  /* 0x0000004200427308 */ /* 0x000fe20000000800 */
[----:B-1----:R-:W-:Y:S02]  /*1a330*/  FMNMX.FTZ R90, R89, R90, !PT ;  /* 0x0000005a595a7209 */ /* 0x002fe40007810000 */
[----:B------:R-:W-:Y:S02]  /*1a340*/  MOV R89, UR52 ;  /* 0x0000003400597c02 */ /* 0x000fe40008000f00 */
[----:B------:R-:W-:-:S03]  /*1a350*/  FSETP.NEU.FTZ.AND P1, PT, R90, -INF , PT ;  /* 0xff8000005a00780b */ /* 0x000fc60003f3d000 */
[----:B------:R-:W-:Y:S01]  /*1a360*/  MUFU.EX2 R65, R65 ;  /* 0x0000004100417308 */ /* 0x000fe20000000800 */
[----:B------:R-:W-:-:S05]  /*1a370*/  FFMA.FTZ R88, R90, R89, -8 ;  /* 0xc10000005a587423 */ /* 0x000fca0000010059 */
[----:B------:R-:W-:Y:S02]  /*1a380*/  FSEL R76, R88, RZ, P1 ;  /* 0x000000ff584c7208 */ /* 0x000fe40000800000 */
[----:B------:R-:W-:Y:S01]  /*1a390*/  MUFU.EX2 R68, R68 ;  /* 0x0000004400447308 */ /* 0x000fe20000000800 */
[----:B------:R-:W-:Y:S02]  /*1a3a0*/  ISETP.GE.AND P1, PT, R152, 0xa1, PT ;  /* 0x000000a19800780c */ /* 0x000fe40003f26270 */
[--C-:B------:R-:W-:Y:S01]  /*1a3b0*/  FFMA.FTZ R11, R11, UR52, -R76.reuse ;  /* 0x000000340b0b7c23 */ /* 0x100fe2000801084c */
[----:B------:R-:W-:-:S01]  /*1a3c0*/  FFMA.FTZ R24, R24, UR52, -R76 ;  /* 0x0000003418187c23 */ /* 0x000fc2000801084c */
[--C-:B------:R-:W-:Y:S01]  /*1a3d0*/  FFMA.FTZ R72, R72, UR52, -R76.reuse ;  /* 0x0000003448487c23 */ /* 0x100fe2000801084c */
[----:B------:R-:W-:-:S01]  /*1a3e0*/  FFMA.FTZ R89, R7, UR52, -R76 ;  /* 0x0000003407597c23 */ /* 0x000fc2000801084c */
[--C-:B------:R-:W-:Y:S01]  /*1a3f0*/  FFMA.FTZ R7, R21, UR52, -R76.reuse ;  /* 0x0000003415077c23 */ /* 0x100fe2000801084c */
[----:B------:R-:W-:-:S01]  /*1a400*/  FFMA.FTZ R4, R4, UR52, -R76 ;  /* 0x0000003404047c23 */ /* 0x000fc2000801084c */
[----:B------:R-:W-:Y:S01]  /*1a410*/  MUFU.EX2 R11, R11 ;  /* 0x0000000b000b7308 */ /* 0x000fe20000000800 */
[----:B------:R-:W-:-:S01]  /*1a420*/  FFMA.FTZ R21, R13, UR52, -R76 ;  /* 0x000000340d157c23 */ /* 0x000fc2000801084c */
[--C-:B------:R-:W-:Y:S01]  /*1a430*/  FFMA.FTZ R88, R6, UR52, -R76.reuse ;  /* 0x0000003406587c23 */ /* 0x100fe2000801084c */
[----:B------:R-:W-:-:S01]  /*1a440*/  FFMA.FTZ R13, R10, UR52, -R76 ;  /* 0x000000340a0d7c23 */ /* 0x000fc2000801084c */
[--C-:B------:R-:W-:Y:S01]  /*1a450*/  FFMA.FTZ R6, R20, UR52, -R76.reuse ;  /* 0x0000003414067c23 */ /* 0x100fe2000801084c */
[----:B------:R-:W-:-:S01]  /*1a460*/  FFMA.FTZ R10, R57, UR52, -R76 ;  /* 0x00000034390a7c23 */ /* 0x000fc2000801084c */
[--C-:B------:R-:W-:Y:S01]  /*1a470*/  FFMA.FTZ R93, R8, UR52, -R76.reuse ;  /* 0x00000034085d7c23 */ /* 0x100fe2000801084c */
[----:B------:R-:W-:-:S01]  /*1a480*/  FFMA.FTZ R20, R12, UR52, -R76 ;  /* 0x000000340c147c23 */ /* 0x000fc2000801084c */
[----:B------:R-:W0:Y:S01]  /*1a490*/  MUFU.EX2 R24, R24 ;  /* 0x0000001800187308 */ /* 0x000e220000000800 */
[----:B------:R-:W-:-:S01]  /*1a4a0*/  FFMA.FTZ R57, R60, UR52, -R76 ;  /* 0x000000343c397c23 */ /* 0x000fc2000801084c */
[--C-:B------:R-:W-:Y:S01]  /*1a4b0*/  FFMA.FTZ R8, R15, UR52, -R76.reuse ;  /* 0x000000340f087c23 */ /* 0x100fe2000801084c */
[----:B------:R-:W-:-:S01]  /*1a4c0*/  FFMA.FTZ R12, R63, UR52, -R76 ;  /* 0x000000343f0c7c23 */ /* 0x000fc2000801084c */
[----:B------:R-:W-:Y:S01]  /*1a4d0*/  FADD.FTZ R60, R28, R29 ;  /* 0x0000001d1c3c7221 */ /* 0x000fe20000010000 */
[----:B------:R-:W-:-:S01]  /*1a4e0*/  FFMA.FTZ R15, R56, UR52, -R76 ;  /* 0x00000034380f7c23 */ /* 0x000fc2000801084c */
[--C-:B------:R-:W-:Y:S01]  /*1a4f0*/  FFMA.FTZ R56, R59, UR52, -R76.reuse ;  /* 0x000000343b387c23 */ /* 0x100fe2000801084c */
[----:B------:R-:W-:-:S01]  /*1a500*/  FFMA.FTZ R59, R58, UR52, -R76 ;  /* 0x000000343a3b7c23 */ /* 0x000fc2000801084c */
[----:B------:R-:W1:Y:S01]  /*1a510*/  MUFU.EX2 R72, R72 ;  /* 0x0000004800487308 */ /* 0x000e620000000800 */
[----:B------:R-:W-:-:S01]  /*1a520*/  FFMA.FTZ R58, R62, UR52, -R76 ;  /* 0x000000343e3a7c23 */ /* 0x000fc2000801084c */
[----:B------:R-:W-:Y:S01]  /*1a530*/  FADD.FTZ R95, R31, R60 ;  /* 0x0000003c1f5f7221 */ /* 0x000fe20000010000 */
[----:B------:R-:W-:-:S02]  /*1a540*/  VIADD R60, R0, 0x29840 ;  /* 0x00029840003c7836 */ /* 0x000fc40000000000 */
[--C-:B------:R-:W-:Y:S01]  /*1a550*/  FFMA.FTZ R0, R41, UR52, -R76.reuse ;  /* 0x0000003429007c23 */ /* 0x100fe2000801084c */
[----:B------:R-:W-:Y:S02]  /*1a560*/  IMAD.U32 R41, RZ, RZ, UR38 ;  /* 0x00000026ff297e24 */ /* 0x000fe4000f8e00ff */
[----:B------:R-:W-:Y:S01]  /*1a570*/  FADD.FTZ R95, R32, R95 ;  /* 0x0000005f205f7221 */ /* 0x000fe20000010000 */
[----:B------:R-:W-:-:S01]  /*1a580*/  FFMA.FTZ R3, R3, UR52, -R76 ;  /* 0x0000003403037c23 */ /* 0x000fc2000801084c */
[----:B------:R-:W2:Y:S01]  /*1a590*/  MUFU.EX2 R89, R89 ;  /* 0x0000005900597308 */ /* 0x000ea20000000800 */
[----:B0-----:R-:W-:-:S01]  /*1a5a0*/  FADD.FTZ R63, R11, R24 ;  /* 0x000000180b3f7221 */ /* 0x001fc20000010000 */
[----:B------:R-:W-:Y:S01]  /*1a5b0*/  FADD.FTZ R92, R30, R95 ;  /* 0x0000005f1e5c7221 */ /* 0x000fe20000010000 */
[----:B------:R-:W-:Y:S01]  /*1a5c0*/  PRMT R60, R41, 0x654, R60 ;  /* 0x00000654293c7816 */ /* 0x000fe2000000003c */
[--C-:B------:R-:W-:Y:S01]  /*1a5d0*/  FFMA.FTZ R14, R14, UR52, -R76.reuse ;  /* 0x000000340e0e7c23 */ /* 0x100fe2000801084c */
[----:B------:R-:W-:-:S01]  /*1a5e0*/  FFMA.FTZ R41, R40, UR52, -R76 ;  /* 0x0000003428297c23 */ /* 0x000fc2000801084c */
[----:B------:R-:W-:Y:S01]  /*1a5f0*/  FADD.FTZ R92, R5, R92 ;  /* 0x0000005c055c7221 */ /* 0x000fe20000010000 */
[----:B------:R0:W-:Y:S01]  /*1a600*/  SYNCS.ARRIVE.TRANS64.RED.A1T0 RZ, [R60+URZ], RZ ;  /* 0x000000ff3cff79a7 */ /* 0x0001e2000810043f */
[----:B------:R-:W3:Y:S01]  /*1a610*/  MUFU.EX2 R7, R7 ;  /* 0x0000000700077308 */ /* 0x000ee20000000800 */
[----:B-1----:R-:W-:-:S01]  /*1a620*/  FADD.FTZ R62, R72, R63 ;  /* 0x0000003f483e7221 */ /* 0x002fc20000010000 */
[--C-:B------:R-:W-:Y:S01]  /*1a630*/  FFMA.FTZ R40, R43, UR52, -R76.reuse ;  /* 0x000000342b287c23 */ /* 0x100fe2000801084c */
[----:B------:R-:W-:-:S01]  /*1a640*/  FFMA.FTZ R73, R73, UR52, -R76 ;  /* 0x0000003449497c23 */ /* 0x000fc2000801084c */
[--C-:B------:R-:W-:Y:S01]  /*1a650*/  FFMA.FTZ R42, R42, UR52, -R76.reuse ;  /* 0x000000342a2a7c23 */ /* 0x100fe2000801084c */
[----:B------:R-:W-:-:S01]  /*1a660*/  FFMA.FTZ R45, R45, UR52, -R76 ;  /* 0x000000342d2d7c23 */ /* 0x000fc2000801084c */
[----:B------:R-:W-:Y:S01]  /*1a670*/  FFMA.FTZ R61, R61, UR52, -R76 ;  /* 0x000000343d3d7c23 */ /* 0x000fe2000801084c */
[----:B------:R-:W-:Y:S01]  /*1a680*/  F2FP.SATFINITE.E4M3.F32.PACK_AB_MERGE_C R186, R65, R66, RZ ;  /* 0x0000004241ba723e */ /* 0x000fe200048070ff */
[----:B------:R-:W0:Y:S01]  /*1a690*/  MUFU.EX2 R4, R4 ;  /* 0x0000000400047308 */ /* 0x000e220000000800 */
[----:B--2---:R-:W-:-:S01]  /*1a6a0*/  FADD.FTZ R62, R89, R62 ;  /* 0x0000003e593e7221 */ /* 0x004fc20000010000 */
[--C-:B------:R-:W-:Y:S01]  /*1a6b0*/  FFMA.FTZ R44, R44, UR52, -R76.reuse ;  /* 0x000000342c2c7c23 */ /* 0x100fe2000801084c */
[----:B------:R-:W-:-:S01]  /*1a6c0*/  FFMA.FTZ R47, R47, UR52, -R76 ;  /* 0x000000342f2f7c23 */ /* 0x000fc2000801084c */
[--C-:B------:R-:W-:Y:S01]  /*1a6d0*/  FFMA.FTZ R46, R46, UR52, -R76.reuse ;  /* 0x000000342e2e7c23 */ /* 0x100fe2000801084c */
[----:B------:R-:W-:-:S01]  /*1a6e0*/  FFMA.FTZ R27, R27, UR52, -R76 ;  /* 0x000000341b1b7c23 */ /* 0x000fc2000801084c */
[--C-:B------:R-:W-:Y:S01]  /*1a6f0*/  FFMA.FTZ R101, R101, UR52, -R76.reuse ;  /* 0x0000003465657c23 */ /* 0x100fe2000801084c */
[----:B------:R-:W-:-:S01]  /*1a700*/  FFMA.FTZ R102, R102, UR52, -R76 ;  /* 0x0000003466667c23 */ /* 0x000fc2000801084c */
[----:B------:R-:W1:Y:S01]  /*1a710*/  MUFU.EX2 R21, R21 ;  /* 0x0000001500157308 */ /* 0x000e620000000800 */
[----:B---3--:R-:W-:-:S01]  /*1a720*/  FADD.FTZ R63, R7, R62 ;  /* 0x0000003e073f7221 */ /* 0x008fc20000010000 */
[----:B------:R-:W-:Y:S01]  /*1a730*/  F2FP.SATFINITE.E4M3.F32.PACK_AB_MERGE_C R177, R89, R72, RZ ;  /* 0x0000004859b1723e */ /* 0x000fe200048070ff */
[----:B------:R-:W-:-:S01]  /*1a740*/  FFMA.FTZ R99, R99, UR52, -R76 ;  /* 0x0000003463637c23 */ /* 0x000fc2000801084c */
[----:B------:R-:W-:Y:S01]  /*1a750*/  FFMA.FTZ R100, R100, UR52, -R76 ;  /* 0x0000003464647c23 */ /* 0x000fe2000801084c */
[----:B------:R-:W-:Y:S01]  /*1a760*/  F2FP.SATFINITE.E4M3.F32.PACK_AB_MERGE_C R186, R64, R81, R186 ;  /* 0x0000005140ba723e */ /* 0x000fe200048070ba */
[----:B------:R-:W-:Y:S01]  /*1a770*/  IMAD.MOV.U32 R72, RZ, RZ, R87 ;  /* 0x000000ffff487224 */ /* 0x000fe200078e0057 */
[----:B------:R-:W-:Y:S01]  /*1a780*/  F2FP.SATFINITE.E4M3.F32.PACK_AB_MERGE_C R177, R24, R11, R177 ;  /* 0x0000000b18b1723e */ /* 0x000fe200048070b1 */
[----:B------:R-:W2:Y:S01]  /*1a790*/  MUFU.EX2 R88, R88 ;  /* 0x0000005800587308 */ /* 0x000ea20000000800 */
[----:B0-----:R-:W-:-:S01]  /*1a7a0*/  FADD.FTZ R60, R4, R63 ;  /* 0x0000003f043c7221 */ /* 0x001fc20000010000 */
[----:B------:R-:W-:Y:S01]  /*1a7b0*/  FADD.FTZ R63, R33, R92 ;  /* 0x0000005c213f7221 */ /* 0x000fe20000010000 */
[----:B------:R-:W-:-:S02]  /*1a7c0*/  IMAD.MOV.U32 R30, RZ, RZ, R87 ;  /* 0x000000ffff1e7224 */ /* 0x000fc400078e0057 */
[----:B------:R-:W-:-:S03]  /*1a7d0*/  IMAD.MOV.U32 R24, RZ, RZ, R87 ;  /* 0x000000ffff187224 */ /* 0x000fc600078e0057 */
[----:B------:R-:W0:Y:S01]  /*1a7e0*/  MUFU.EX2 R6, R6 ;  /* 0x0000000600067308 */ /* 0x000e220000000800 */
[----:B-1----:R-:W-:-:S01]  /*1a7f0*/  FADD.FTZ R43, R21, R60 ;  /* 0x0000003c152b7221 */ /* 0x002fc20000010000 */
[----:B------:R-:W-:-:S04]  /*1a800*/  FADD.FTZ R60, R34, R63 ;  /* 0x0000003f223c7221 */ /* 0x000fc80000010000 */
[----:B------:R-:W-:Y:S01]  /*1a810*/  FADD.FTZ R63, R35, R60 ;  /* 0x0000003c233f7221 */ /* 0x000fe20000010000 */
[----:B------:R-:W-:Y:S01]  /*1a820*/  IMAD.MOV.U32 R35, RZ, RZ, R87 ;  /* 0x000000ffff237224 */ /* 0x000fe200078e0057 */
[----:B------:R-:W1:Y:S01]  /*1a830*/  MUFU.EX2 R3, R3 ;  /* 0x0000000300037308 */ /* 0x000e620000000800 */
[----:B--2---:R-:W-:-:S01]  /*1a840*/  FADD.FTZ R43, R88, R43 ;  /* 0x0000002b582b7221 */ /* 0x004fc20000010000 */
[----:B------:R-:W-:Y:S01]  /*1a850*/  FADD.FTZ R62, R36, R63 ;  /* 0x0000003f243e7221 */ /* 0x000fe20000010000 */
[----:B------:R-:W-:Y:S01]  /*1a860*/  F2FP.SATFINITE.E4M3.F32.PACK_AB_MERGE_C R88, R88, R21, RZ ;  /* 0x000000155858723e */ /* 0x000fe200048070ff */
[----:B------:R-:W-:Y:S02]  /*1a870*/  IMAD.MOV.U32 R36, RZ, RZ, R87 ;  /* 0x000000ffff247224 */ /* 0x000fe400078e0057 */
[----:B------:R-:W-:-:S01]  /*1a880*/  FADD.FTZ R95, R37, R62 ;  /* 0x0000003e255f7221 */ /* 0x000fc20000010000 */
[----:B------:R-:W-:Y:S01]  /*1a890*/  FFMA.FTZ R62, R25, UR52, -R76 ;  /* 0x00000034193e7c23 */ /* 0x000fe2000801084c */
[----:B------:R-:W2:Y:S01]  /*1a8a0*/  MUFU.EX2 R14, R14 ;  /* 0x0000000e000e7308 */ /* 0x000ea20000000800 */
[----:B0-----:R-:W-:-:S01]  /*1a8b0*/  FADD.FTZ R60, R6, R43 ;  /* 0x0000002b063c7221 */ /* 0x001fc20000010000 */
[----:B------:R-:W-:Y:S01]  /*1a8c0*/  FADD.FTZ R95, R48, R95 ;  /* 0x0000005f305f7221 */ /* 0x000fe20000010000 */
[----:B------:R-:W-:Y:S01]  /*1a8d0*/  F2FP.SATFINITE.E4M3.F32.PACK_AB_MERGE_C R179, R4, R7, R88 ;  /* 0x0000000704b3723e */ /* 0x000fe20004807058 */
[----:B------:R-:W-:Y:S01]  /*1a8e0*/  IMAD.MOV.U32 R48, RZ, RZ, R87 ;  /* 0x000000ffff307224 */ /* 0x000fe200078e0057 */
[----:B------:R-:W-:-:S03]  /*1a8f0*/  MOV R37, R87 ;  /* 0x0000005700257202 */ /* 0x000fc60000000f00 */
[----:B------:R-:W0:Y:S01]  /*1a900*/  MUFU.EX2 R93, R93 ;  /* 0x0000005d005d7308 */ /* 0x000e220000000800 */
[----:B-1----:R-:W-:-:S01]  /*1a910*/  FADD.FTZ R63, R3, R60 ;  /* 0x0000003c033f7221 */ /* 0x002fc20000010000 */
[--C-:B------:R-:W-:Y:S01]  /*1a920*/  FFMA.FTZ R60, R26, UR52, -R76.reuse ;  /* 0x000000341a3c7c23 */ /* 0x100fe2000801084c */
[----:B------:R-:W-:-:S01]  /*1a930*/  FFMA.FTZ R76, R83, UR52, -R76 ;  /* 0x00000034534c7c23 */ /* 0x000fc2000801084c */
[----:B------:R-:W-:-:S04]  /*1a940*/  IMAD.MOV.U32 R83, RZ, RZ, R87 ;  /* 0x000000ffff537224 */ /* 0x000fc800078e0057 */
[----:B------:R-:W1:Y:S01]  /*1a950*/  MUFU.EX2 R8, R8 ;  /* 0x0000000800087308 */ /* 0x000e620000000800 */
[----:B--2---:R-:W-:-:S07]  /*1a960*/  FADD.FTZ R26, R14, R63 ;  /* 0x0000003f0e1a7221 */ /* 0x004fce0000010000 */
[----:B------:R-:W2:Y:S01]  /*1a970*/  MUFU.EX2 R13, R13 ;  /* 0x0000000d000d7308 */ /* 0x000ea20000000800 */
[----:B0-----:R-:W-:-:S01]  /*1a980*/  FADD.FTZ R63, R93, R26 ;  /* 0x0000001a5d3f7221 */ /* 0x001fc20000010000 */
[----:B------:R-:W-:Y:S01]  /*1a990*/  FADD.FTZ R26, R38, R95 ;  /* 0x0000005f261a7221 */ /* 0x000fe20000010000 */
[----:B------:R-:W-:Y:S01]  /*1a9a0*/  F2FP.SATFINITE.E4M3.F32.PACK_AB_MERGE_C R93, R93, R14, RZ ;  /* 0x0000000e5d5d723e */ /* 0x000fe200048070ff */
[----:B------:R-:W-:Y:S02]  /*1a9b0*/  IMAD.MOV.U32 R38, RZ, RZ, R87 ;  /* 0x000000ffff267224 */ /* 0x000fe400078e0057 */
[----:B------:R-:W-:-:S01]  /*1a9c0*/  FADD.FTZ R92, R39, R26 ;  /* 0x0000001a275c7221 */ /* 0x000fc20000010000 */
[----:B------:R-:W-:Y:S01]  /*1a9d0*/  F2FP.SATFINITE.E4M3.F32.PACK_AB_MERGE_C R181, R3, R6, R93 ;  /* 0x0000000603b5723e */ /* 0x000fe2000480705d */
[----:B------:R-:W0:Y:S01]  /*1a9e0*/  MUFU.EX2 R20, R20 ;  /* 0x0000001400147308 */ /* 0x000e220000000800 */
[--C-:B------:R-:W-:Y:S02]  /*1a9f0*/  IMAD.MOV.U32 R39, RZ, RZ, R87.reuse ;  /* 0x000000ffff277224 */ /* 0x100fe400078e0057 */
[----:B------:R-:W-:Y:S01]  /*1aa00*/  FADD.FTZ R95, R75, R92 ;  /* 0x0000005c4b5f7221 */ /* 0x000fe20000010000 */
[----:B------:R-:W-:-:S03]  /*1aa10*/  IMAD.MOV.U32 R75, RZ, RZ, R87 ;  /* 0x000000ffff4b7224 */ /* 0x000fc600078e0057 */
[----:B------:R-:W-:Y:S01]  /*1aa20*/  FADD.FTZ R92, R80, R95 ;  /* 0x0000005f505c7221 */ /* 0x000fe20000010000 */
[----:B------:R-:W-:Y:S01]  /*1aa30*/  IMAD.MOV.U32 R80, RZ, RZ, R87 ;  /* 0x000000ffff507224 */ /* 0x000fe200078e0057 */
[----:B------:R-:W3:Y:S08]  /*1aa40*/  MUFU.EX2 R73, R73 ;  /* 0x0000004900497308 */ /* 0x000ef00000000800 */
[----:B------:R-:W4:Y:S08]  /*1aa50*/  MUFU.EX2 R10, R10 ;  /* 0x0000000a000a7308 */ /* 0x000f300000000800 */
[----:B------:R1:W-:Y:S08]  /*1aa60*/  MUFU.EX2 R43, R42 ;  /* 0x0000002a002b7308 */ /* 0x0003f00000000800 */
[----:B------:R-:W5:Y:S01]  /*1aa70*/  MUFU.EX2 R15, R15 ;  /* 0x0000000f000f7308 */ /* 0x000f620000000800 */
[----:B-1----:R-:W-:-:S04]  /*1aa80*/  FADD.FTZ R42, R8, R63 ;  /* 0x0000003f082a7221 */ /* 0x002fc80000010000 */
[----:B--2---:R-:W-:-:S03]  /*1aa90*/  FADD.FTZ R63, R13, R42 ;  /* 0x0000002a0d3f7221 */ /* 0x004fc60000010000 */
[----:B------:R-:W1:Y:S01]  /*1aaa0*/  MUFU.EX2 R56, R56 ;  /* 0x0000003800387308 */ /* 0x000e620000000800 */
[----:B0-----:R-:W-:-:S01]  /*1aab0*/  FADD.FTZ R42, R20, R63 ;  /* 0x0000003f142a7221 */ /* 0x001fc20000010000 */
[----:B------:R-:W-:-:S03]  /*1aac0*/  IMAD.MOV.U32 R63, RZ, RZ, R87 ;  /* 0x000000ffff3f7224 */ /* 0x000fc600078e0057 */
[C---:B---3--:R-:W-:Y:S01]  /*1aad0*/  FADD.FTZ R31, R73.reuse, R42 ;  /* 0x0000002a491f7221 */ /* 0x048fe20000010000 */
[----:B------:R-:W-:Y:S01]  /*1aae0*/  F2FP.SATFINITE.E4M3.F32.PACK_AB_MERGE_C R73, R73, R20, RZ ;  /* 0x000000144949723e */ /* 0x000fe200048070ff */
[----:B------:R-:W-:Y:S01]  /*1aaf0*/  IMAD.MOV.U32 R42, RZ, RZ, R87 ;  /* 0x000000ffff2a7224 */ /* 0x000fe200078e0057 */
[----:B------:R-:W0:Y:S01]  /*1ab00*/  MUFU.EX2 R59, R59 ;  /* 0x0000003b003b7308 */ /* 0x000e220000000800 */
[----:B----4-:R-:W-:-:S01]  /*1ab10*/  FADD.FTZ R32, R10, R31 ;  /* 0x0000001f0a207221 */ /* 0x010fc20000010000 */
[----:B------:R-:W-:Y:S02]  /*1ab20*/  F2FP.SATFINITE.E4M3.F32.PACK_AB_MERGE_C R183, R13, R8, R73 ;  /* 0x000000080db7723e */ /* 0x000fe40004807049 */
[----:B------:R-:W-:Y:S01]  /*1ab30*/  MOV R73, R87 ;  /* 0x0000005700497202 */ /* 0x000fe20000000f00 */
[----:B-----5:R-:W-:-:S03]  /*1ab40*/  FADD.FTZ R31, R15, R32 ;  /* 0x000000200f1f7221 */ /* 0x020fc60000010000 */
[----:B------:R2:W-:Y:S01]  /*1ab50*/  MUFU.EX2 R25, R45 ;  /* 0x0000002d00197308 */ /* 0x0005e20000000800 */
[----:B-1----:R-:W-:-:S07]  /*1ab60*/  FADD.FTZ R32, R56, R31 ;  /* 0x0000001f38207221 */ /* 0x002fce0000010000 */
[----:B------:R-:W1:Y:S01]  /*1ab70*/  MUFU.EX2 R12, R12 ;  /* 0x0000000c000c7308 */ /* 0x000e620000000800 */
[----:B--2---:R-:W-:-:S01]  /*1ab80*/  FADD.FTZ R45, R77, R92 ;  /* 0x0000005c4d2d7221 */ /* 0x004fc20000010000 */
[C---:B0-----:R-:W-:Y:S01]  /*1ab90*/  FADD.FTZ R21, R59.reuse, R32 ;  /* 0x000000203b157221 */ /* 0x041fe20000010000 */
[----:B------:R-:W-:Y:S01]  /*1aba0*/  F2FP.SATFINITE.E4M3.F32.PACK_AB_MERGE_C R56, R59, R56, RZ ;  /* 0x000000383b38723e */ /* 0x000fe200048070ff */
[----:B------:R-:W-:Y:S02]  /*1abb0*/  IMAD.MOV.U32 R59, RZ, RZ, R87 ;  /* 0x000000ffff3b7224 */ /* 0x000fe400078e0057 */
[----:B------:R-:W-:-:S01]  /*1abc0*/  FADD.FTZ R34, R74, R45 ;  /* 0x0000002d4a227221 */ /* 0x000fc20000010000 */
[----:B------:R-:W-:Y:S01]  /*1abd0*/  MOV R77, R87 ;  /* 0x00000057004d7202 */ /* 0x000fe20000000f00 */
[----:B------:R-:W-:Y:S01]  /*1abe0*/  IMAD.MOV.U32 R74, RZ, RZ, R87 ;  /* 0x000000ffff4a7224 */ /* 0x000fe200078e0057 */
[----:B------:R-:W0:Y:S01]  /*1abf0*/  MUFU.EX2 R57, R57 ;  /* 0x0000003900397308 */ /* 0x000e220000000800 */
[----:B------:R-:W-:-:S01]  /*1ac00*/  FADD.FTZ R33, R79, R34 ;  /* 0x000000224f217221 */ /* 0x000fc20000010000 */
[----:B------:R-:W-:Y:S01]  /*1ac10*/  F2FP.SATFINITE.E4M3.F32.PACK_AB_MERGE_C R185, R15, R10, R56 ;  /* 0x0000000a0fb9723e */ /* 0x000fe20004807038 */
[----:B------:R-:W-:Y:S01]  /*1ac20*/  IMAD.MOV.U32 R79, RZ, RZ, R87 ;  /* 0x000000ffff4f7224 */ /* 0x000fe200078e0057 */
[----:B------:R-:W-:Y:S01]  /*1ac30*/  MOV R45, R87 ;  /* 0x00000057002d7202 */ /* 0x000fe20000000f00 */
[----:B------:R-:W-:-:S01]  /*1ac40*/  FADD.FTZ R82, R82, R33 ;  /* 0x0000002152527221 */ /* 0x000fc20000010000 */
[----:B------:R-:W-:-:S02]  /*1ac50*/  IMAD.MOV.U32 R56, RZ, RZ, R87 ;  /* 0x000000ffff387224 */ /* 0x000fc400078e0057 */
[----:B------:R-:W2:Y:S01]  /*1ac60*/  MUFU.EX2 R58, R58 ;  /* 0x0000003a003a7308 */ /* 0x000ea20000000800 */
[----:B------:R-:W-:-:S01]  /*1ac70*/  FADD.FTZ R31, R81, R82 ;  /* 0x00000052511f7221 */ /* 0x000fc20000010000 */
[----:B-1----:R-:W-:Y:S01]  /*1ac80*/  FADD.FTZ R14, R12, R21 ;  /* 0x000000150c0e7221 */ /* 0x002fe20000010000 */
[----:B------:R-:W-:Y:S01]  /*1ac90*/  IMAD.MOV.U32 R82, RZ, RZ, R87 ;  /* 0x000000ffff527224 */ /* 0x000fe200078e0057 */
[----:B------:R-:W-:Y:S01]  /*1aca0*/  MOV R81, R87 ;  /* 0x0000005700517202 */ /* 0x000fe20000000f00 */
[----:B------:R-:W-:-:S01]  /*1acb0*/  FADD.FTZ R31, R64, R31 ;  /* 0x0000001f401f7221 */ /* 0x000fc20000010000 */
[----:B------:R-:W-:Y:S02]  /*1acc0*/  IMAD.MOV.U32 R64, RZ, RZ, R87 ;  /* 0x000000ffff407224 */ /* 0x000fe400078e0057 */
[----:B------:R-:W1:Y:S01]  /*1acd0*/  MUFU.EX2 R61, R61 ;  /* 0x0000003d003d7308 */ /* 0x000e620000000800 */
        /* <DEDUP_REMOVED lines=8> */
[----:B------:R-:W-:Y:S01]  /*1ad60*/  FADD.FTZ R14, R68, R65 ;  /* 0x00000041440e7221 */ /* 0x000fe20000010000 */
[-C--:B------:R-:W-:Y:S01]  /*1ad70*/  MOV R65, R87.reuse ;  /* 0x0000005700417202 */ /* 0x080fe20000000f00 */
[----:B------:R-:W-:Y:S01]  /*1ad80*/  IMAD.MOV.U32 R31, RZ, RZ, R87 ;  /* 0x000000ffff1f7224 */ /* 0x000fe200078e0057 */
[----:B------:R-:W-:-:S03]  /*1ad90*/  MOV R33, R87 ;  /* 0x0000005700217202 */ /* 0x000fc60000000f00 */
[----:B------:R-:W2:Y:S01]  /*1ada0*/  MUFU.EX2 R67, R67 ;  /* 0x0000004300437308 */ /* 0x000ea20000000800 */
[C---:B-1----:R-:W-:Y:S01]  /*1adb0*/  F2FP.SATFINITE.E4M3.F32.PACK_AB_MERGE_C R58, R61.reuse, R58, RZ ;  /* 0x0000003a3d3a723e */ /* 0x042fe200048070ff */
[----:B------:R-:W-:-:S03]  /*1adc0*/  FADD.FTZ R61, R61, R20 ;  /* 0x000000143d3d7221 */ /* 0x000fc60000010000 */
[----:B------:R-:W-:Y:S01]  /*1add0*/  F2FP.SATFINITE.E4M3.F32.PACK_AB_MERGE_C R187, R57, R12, R58 ;  /* 0x0000000c39bb723e */ /* 0x000fe2000480703a */
[----:B------:R-:W-:Y:S01]  /*1ade0*/  IMAD.MOV.U32 R58, RZ, RZ, R87 ;  /* 0x000000ffff3a7224 */ /* 0x000fe200078e0057 */
[----:B------:R-:W-:Y:S01]  /*1adf0*/  MOV R57, R87 ;  /* 0x0000005700397202 */ /* 0x000fe20000000f00 */
[----:B------:R-:W1:Y:S01]  /*1ae00*/  MUFU.EX2 R41, R41 ;  /* 0x0000002900297308 */ /* 0x000e620000000800 */
[----:B0-----:R-:W-:-:S01]  /*1ae10*/  FADD.FTZ R20, R0, R61 ;  /* 0x0000003d00147221 */ /* 0x001fc20000010000 */
[----:B------:R-:W-:-:S06]  /*1ae20*/  MOV R61, R87 ;  /* 0x00000057003d7202 */ /* 0x000fcc0000000f00 */
[----:B------:R-:W0:Y:S01]  /*1ae30*/  MUFU.EX2 R70, R70 ;  /* 0x0000004600467308 */ /* 0x000e220000000800 */
[----:B--2---:R-:W-:-:S07]  /*1ae40*/  FADD.FTZ R5, R67, R14 ;  /* 0x0000000e43057221 */ /* 0x004fce0000010000 */
[----:B------:R-:W2:Y:S01]  /*1ae50*/  MUFU.EX2 R40, R40 ;  /* 0x0000002800287308 */ /* 0x000ea20000000800 */
[----:B-1----:R-:W-:-:S07]  /*1ae60*/  FADD.FTZ R29, R41, R20 ;  /* 0x00000014291d7221 */ /* 0x002fce0000010000 */
[----:B------:R-:W1:Y:S01]  /*1ae70*/  MUFU.EX2 R85, R85 ;  /* 0x0000005500557308 */ /* 0x000e620000000800 */
[----:B0-----:R-:W-:-:S07]  /*1ae80*/  FADD.FTZ R20, R70, R5 ;  /* 0x0000000546147221 */ /* 0x001fce0000010000 */
[----:B------:R-:W0:Y:S01]  /*1ae90*/  MUFU.EX2 R69, R69 ;  /* 0x0000004500457308 */ /* 0x000e220000000800 */
[----:B--2---:R-:W-:-:S01]  /*1aea0*/  FADD.FTZ R28, R40, R29 ;  /* 0x0000001d281c7221 */ /* 0x004fc20000010000 */
[----:B------:R-:W-:-:S03]  /*1aeb0*/  F2FP.SATFINITE.E4M3.F32.PACK_AB_MERGE_C R40, R43, R40, RZ ;  /* 0x000000282b28723e */ /* 0x000fc600048070ff */
[----:B------:R-:W-:Y:S01]  /*1aec0*/  FADD.FTZ R28, R43, R28 ;  /* 0x0000001c2b1c7221 */ /* 0x000fe20000010000 */
[----:B------:R-:W-:Y:S01]  /*1aed0*/  F2FP.SATFINITE.E4M3.F32.PACK_AB_MERGE_C R189, R41, R0, R40 ;  /* 0x0000000029bd723e */ /* 0x000fe20004807028 */
[----:B------:R-:W-:Y:S01]  /*1aee0*/  IMAD.MOV.U32 R43, RZ, RZ, R87 ;  /* 0x000000ffff2b7224 */ /* 0x000fe200078e0057 */
[----:B------:R-:W2:Y:S01]  /*1aef0*/  MUFU.EX2 R84, R84 ;  /* 0x0000005400547308 */ /* 0x000ea20000000800 */
[----:B-1----:R-:W-:-:S01]  /*1af00*/  FADD.FTZ R20, R85, R20 ;  /* 0x0000001455147221 */ /* 0x002fc20000010000 */
[----:B------:R-:W-:Y:S01]  /*1af10*/  FADD.FTZ R29, R25, R28 ;  /* 0x0000001c191d7221 */ /* 0x000fe20000010000 */
[----:B------:R-:W-:Y:S01]  /*1af20*/  F2FP.SATFINITE.E4M3.F32.PACK_AB_MERGE_C R188, R85, R70, RZ ;  /* 0x0000004655bc723e */ /* 0x000fe200048070ff */
[--C-:B------:R-:W-:Y:S01]  /*1af30*/  IMAD.MOV.U32 R70, RZ, RZ, R87.reuse ;  /* 0x000000ffff467224 */ /* 0x100fe200078e0057 */
[----:B------:R-:W-:Y:S01]  /*1af40*/  MOV R85, R87 ;  /* 0x0000005700557202 */ /* 0x000fe20000000f00 */
[----:B------:R-:W-:Y:S01]  /*1af50*/  IMAD.MOV.U32 R40, RZ, RZ, R87 ;  /* 0x000000ffff287224 */ /* 0x000fe200078e0057 */
[----:B------:R-:W-:Y:S01]  /*1af60*/  F2FP.SATFINITE.E4M3.F32.PACK_AB_MERGE_C R188, R67, R68, R188 ;  /* 0x0000004443bc723e */ /* 0x000fe200048070bc */
[----:B------:R1:W3:Y:S01]  /*1af70*/  MUFU.EX2 R26, R44 ;  /* 0x0000002c001a7308 */ /* 0x0002e20000000800 */
[----:B0-----:R-:W-:-:S01]  /*1af80*/  FADD.FTZ R5, R69, R20 ;  /* 0x0000001445057221 */ /* 0x001fc20000010000 */
[--C-:B------:R-:W-:Y:S01]  /*1af90*/  IMAD.MOV.U32 R68, RZ, RZ, R87.reuse ;  /* 0x000000ffff447224 */ /* 0x100fe200078e0057 */
[----:B------:R-:W-:Y:S01]  /*1afa0*/  MOV R41, R87 ;  /* 0x0000005700297202 */ /* 0x000fe20000000f00 */
[----:B------:R-:W-:-:S04]  /*1afb0*/  IMAD.MOV.U32 R67, RZ, RZ, R87 ;  /* 0x000000ffff437224 */ /* 0x000fc800078e0057 */
[----:B------:R-:W-:Y:S01]  /*1afc0*/  MUFU.EX2 R49, R49 ;  /* 0x0000003100317308 */ /* 0x000fe20000000800 */
[----:B--2---:R-:W-:-:S01]  /*1afd0*/  FADD.FTZ R20, R84, R5 ;  /* 0x0000000554147221 */ /* 0x004fc20000010000 */
[----:B-1----:R-:W-:-:S06]  /*1afe0*/  IMAD.MOV.U32 R44, RZ, RZ, R87 ;  /* 0x000000ffff2c7224 */ /* 0x002fcc00078e0057 */
[----:B------:R-:W0:Y:S01]  /*1aff0*/  MUFU.EX2 R50, R50 ;  /* 0x0000003200327308 */ /* 0x000e220000000800 */
[----:B---3--:R-:W-:-:S01]  /*1b000*/  FADD.FTZ R28, R26, R29 ;  /* 0x0000001d1a1c7221 */ /* 0x008fc20000010000 */
[----:B------:R-:W-:-:S06]  /*1b010*/  MOV R29, R87 ;  /* 0x00000057001d7202 */ /* 0x000fcc0000000f00 */
[----:B------:R-:W1:Y:S08]  /*1b020*/  MUFU.EX2 R47, R47 ;  /* 0x0000002f002f7308 */ /* 0x000e700000000800 */
[----:B------:R-:W2:Y:S01]  /*1b030*/  MUFU.EX2 R46, R46 ;  /* 0x0000002e002e7308 */ /* 0x000ea20000000800 */
[----:B0-----:R-:W-:Y:S01]  /*1b040*/  F2FP.SATFINITE.E4M3.F32.PACK_AB_MERGE_C R190, R50, R49, RZ ;  /* 0x0000003132be723e */ /* 0x001fe200048070ff */
[----:B------:R-:W-:-:S03]  /*1b050*/  FADD.FTZ R49, R49, R20 ;  /* 0x0000001431317221 */ /* 0x000fc60000010000 */
[----:B------:R-:W-:Y:S01]  /*1b060*/  F2FP.SATFINITE.E4M3.F32.PACK_AB_MERGE_C R190, R84, R69, R190 ;  /* 0x0000004554be723e */ /* 0x000fe200048070be */
[----:B------:R-:W-:-:S01]  /*1b070*/  FADD.FTZ R50, R50, R49 ;  /* 0x0000003132327221 */ /* 0x000fc20000010000 */
[----:B------:R-:W-:Y:S01]  /*1b080*/  IMAD.MOV.U32 R84, RZ, RZ, R87 ;  /* 0x000000ffff547224 */ /* 0x000fe200078e0057 */
[----:B------:R-:W-:Y:S01]  /*1b090*/  MUFU.EX2 R53, R53 ;  /* 0x0000003500357308 */ /* 0x000fe20000000800 */
[----:B-1----:R-:W-:-:S01]  /*1b0a0*/  FADD.FTZ R5, R47, R28 ;  /* 0x0000001c2f057221 */ /* 0x002fc20000010000 */
[-C--:B------:R-:W-:Y:S01]  /*1b0b0*/  MOV R69, R87.reuse ;  /* 0x0000005700457202 */ /* 0x080fe20000000f00 */
[----:B------:R-:W-:Y:S01]  /*1b0c0*/  IMAD.MOV.U32 R28, RZ, RZ, R87 ;  /* 0x000000ffff1c7224 */ /* 0x000fe200078e0057 */
[----:B------:R-:W-:-:S04]  /*1b0d0*/  MOV R49, R87 ;  /* 0x0000005700317202 */ /* 0x000fc80000000f00 */
[----:B------:R-:W0:Y:S01]  /*1b0e0*/  MUFU.EX2 R54, R54 ;  /* 0x0000003600367308 */ /* 0x000e220000000800 */
[----:B--2---:R-:W-:-:S01]  /*1b0f0*/  FADD.FTZ R5, R46, R5 ;  /* 0x000000052e057221 */ /* 0x004fc20000010000 */
[----:B------:R-:W-:Y:S01]  /*1b100*/  F2FP.SATFINITE.E4M3.F32.PACK_AB_MERGE_C R47, R46, R47, RZ ;  /* 0x0000002f2e2f723e */ /* 0x000fe200048070ff */
[----:B------:R-:W-:-:S03]  /*1b110*/  IMAD.MOV.U32 R46, RZ, RZ, R87 ;  /* 0x000000ffff2e7224 */ /* 0x000fc600078e0057 */
[----:B------:R-:W-:Y:S01]  /*1b120*/  F2FP.SATFINITE.E4M3.F32.PACK_AB_MERGE_C R191, R26, R25, R47 ;  /* 0x000000191abf723e */ /* 0x000fe2000480702f */
[--C-:B------:R-:W-:Y:S01]  /*1b130*/  IMAD.MOV.U32 R47, RZ, RZ, R87.reuse ;  /* 0x000000ffff2f7224 */ /* 0x100fe200078e0057 */
[----:B------:R-:W1:Y:S01]  /*1b140*/  MUFU.EX2 R51, R51 ;  /* 0x0000003300337308 */ /* 0x000e620000000800 */
[----:B------:R-:W-:Y:S01]  /*1b150*/  IMAD.MOV.U32 R26, RZ, RZ, R87 ;  /* 0x000000ffff1a7224 */ /* 0x000fe200078e0057 */
[----:B------:R-:W-:-:S06]  /*1b160*/  MOV R25, R87 ;  /* 0x0000005700197202 */ /* 0x000fcc0000000f00 */
[----:B------:R-:W2:Y:S01]  /*1b170*/  MUFU.EX2 R60, R60 ;  /* 0x0000003c003c7308 */ /* 0x000ea20000000800 */
[----:B0-----:R-:W-:-:S07]  /*1b180*/  F2FP.SATFINITE.E4M3.F32.PACK_AB_MERGE_C R20, R54, R53, RZ ;  /* 0x000000353614723e */ /* 0x001fce00048070ff */
[----:B------:R-:W0:Y:S01]  /*1b190*/  MUFU.EX2 R52, R52 ;  /* 0x0000003400347308 */ /* 0x000e220000000800 */
[----:B-1----:R-:W-:-:S01]  /*1b1a0*/  FADD.FTZ R11, R51, R50 ;  /* 0x00000032330b7221 */ /* 0x002fc20000010000 */
[----:B------:R-:W-:-:S06]  /*1b1b0*/  IMAD.MOV.U32 R50, RZ, RZ, R87 ;  /* 0x000000ffff327224 */ /* 0x000fcc00078e0057 */
[----:B------:R1:W3:Y:S01]  /*1b1c0*/  MUFU.EX2 R21, R62 ;  /* 0x0000003e00157308 */ /* 0x0002e20000000800 */
[----:B--2---:R-:W-:-:S07]  /*1b1d0*/  FADD.FTZ R4, R60, R5 ;  /* 0x000000053c047221 */ /* 0x004fce0000010000 */
[----:B------:R-:W2:Y:S01]  /*1b1e0*/  MUFU.EX2 R27, R27 ;  /* 0x0000001b001b7308 */ /* 0x000ea20000000800 */
[C---:B0-----:R-:W-:Y:S01]  /*1b1f0*/  F2FP.SATFINITE.E4M3.F32.PACK_AB_MERGE_C R192, R52.reuse, R51, R20 ;  /* 0x0000003334c0723e */ /* 0x041fe20004807014 */
[----:B------:R-:W-:Y:S01]  /*1b200*/  FADD.FTZ R52, R52, R11 ;  /* 0x0000000b34347221 */ /* 0x000fe20000010000 */
[--C-:B-1----:R-:W-:Y:S02]  /*1b210*/  IMAD.MOV.U32 R62, RZ, RZ, R87.reuse ;  /* 0x000000ffff3e7224 */ /* 0x102fe400078e0057 */
[----:B------:R-:W-:Y:S02]  /*1b220*/  IMAD.MOV.U32 R51, RZ, RZ, R87 ;  /* 0x000000ffff337224 */ /* 0x000fe400078e0057 */
[----:B------:R-:W-:-:S01]  /*1b230*/  FADD.FTZ R53, R53, R52 ;  /* 0x0000003435357221 */ /* 0x000fc20000010000 */
[----:B------:R-:W-:Y:S01]  /*1b240*/  IMAD.MOV.U32 R52, RZ, RZ, R87 ;  /* 0x000000ffff347224 */ /* 0x000fe200078e0057 */
[----:B------:R-:W0:Y:S01]  /*1b250*/  MUFU.EX2 R14, R101 ;  /* 0x00000065000e7308 */ /* 0x000e220000000800 */
[----:B---3--:R-:W-:-:S01]  /*1b260*/  FADD.FTZ R4, R21, R4 ;  /* 0x0000000415047221 */ /* 0x008fc20000010000 */
[----:B------:R-:W-:Y:S01]  /*1b270*/  FADD.FTZ R54, R54, R53 ;  /* 0x0000003536367221 */ /* 0x000fe20000010000 */
[----:B------:R-:W-:-:S05]  /*1b280*/  MOV R53, R87 ;  /* 0x0000005700357202 */ /* 0x000fca0000000f00 */
[----:B------:R-:W1:Y:S01]  /*1b290*/  MUFU.EX2 R71, R71 ;  /* 0x0000004700477308 */ /* 0x000e620000000800 */
[----:B--2---:R-:W-:-:S07]  /*1b2a0*/  FADD.FTZ R5, R27, R4 ;  /* 0x000000041b057221 */ /* 0x004fce0000010000 */
[----:B------:R-:W2:Y:S01]  /*1b2b0*/  MUFU.EX2 R102, R102 ;  /* 0x0000006600667308 */ /* 0x000ea20000000800 */
[----:B0-----:R-:W-:-:S01]  /*1b2c0*/  FADD.FTZ R5, R14, R5 ;  /* 0x000000050e057221 */ /* 0x001fc20000010000 */
[----:B------:R-:W-:-:S04]  /*1b2d0*/  F2FP.SATFINITE.E4M3.F32.PACK_AB_MERGE_C R27, R14, R27, RZ ;  /* 0x0000001b0e1b723e */ /* 0x000fc800048070ff */
[----:B------:R-:W-:Y:S01]  /*1b2e0*/  F2FP.SATFINITE.E4M3.F32.PACK_AB_MERGE_C R193, R21, R60, R27 ;  /* 0x0000003c15c1723e */ /* 0x000fe2000480701b */
[----:B------:R-:W-:Y:S01]  /*1b2f0*/  IMAD.MOV.U32 R60, RZ, RZ, R87 ;  /* 0x000000ffff3c7224 */ /* 0x000fe200078e0057 */
[----:B------:R-:W0:Y:S01]  /*1b300*/  MUFU.EX2 R86, R86 ;  /* 0x0000005600567308 */ /* 0x000e220000000800 */
[----:B-1----:R-:W-:-:S01]  /*1b310*/  FADD.FTZ R7, R71, R54 ;  /* 0x0000003647077221 */ /* 0x002fc20000010000 */
[--C-:B------:R-:W-:Y:S02]  /*1b320*/  IMAD.MOV.U32 R54, RZ, RZ, R87.reuse ;  /* 0x000000ffff367224 */ /* 0x100fe400078e0057 */
[----:B------:R-:W-:-:S04]  /*1b330*/  IMAD.MOV.U32 R27, RZ, RZ, R87 ;  /* 0x000000ffff1b7224 */ /* 0x000fc800078e0057 */
[----:B------:R-:W1:Y:S01]  /*1b340*/  MUFU.EX2 R99, R99 ;  /* 0x0000006300637308 */ /* 0x000e620000000800 */
[----:B--2---:R-:W-:-:S07]  /*1b350*/  FADD.FTZ R4, R102, R5 ;  /* 0x0000000566047221 */ /* 0x004fce0000010000 */
[----:B------:R-:W2:Y:S01]  /*1b360*/  MUFU.EX2 R78, R78 ;  /* 0x0000004e004e7308 */ /* 0x000ea20000000800 */
[----:B0-----:R-:W-:-:S07]  /*1b370*/  FADD.FTZ R7, R86, R7 ;  /* 0x0000000756077221 */ /* 0x001fce0000010000 */
[----:B------:R-:W0:Y:S01]  /*1b380*/  MUFU.EX2 R55, R55 ;  /* 0x0000003700377308 */ /* 0x000e220000000800 */
[----:B-1----:R-:W-:-:S07]  /*1b390*/  FADD.FTZ R5, R99, R4 ;  /* 0x0000000463057221 */ /* 0x002fce0000010000 */
[----:B------:R-:W-:Y:S01]  /*1b3a0*/  MUFU.EX2 R100, R100 ;  /* 0x0000006400647308 */ /* 0x000fe20000000800 */
[----:B--2---:R-:W-:-:S07]  /*1b3b0*/  FADD.FTZ R0, R78, R7 ;  /* 0x000000074e007221 */ /* 0x004fce0000010000 */
[----:B------:R1:W2:Y:S01]  /*1b3c0*/  MUFU.EX2 R3, R76 ;  /* 0x0000004c00037308 */ /* 0x0002a20000000800 */
[C---:B0-----:R-:W-:Y:S01]  /*1b3d0*/  F2FP.SATFINITE.E4M3.F32.PACK_AB_MERGE_C R6, R55.reuse, R78, RZ ;  /* 0x0000004e3706723e */ /* 0x041fe200048070ff */
[----:B------:R-:W-:Y:S01]  /*1b3e0*/  FADD.FTZ R0, R55, R0 ;  /* 0x0000000037007221 */ /* 0x000fe20000010000 */
[--C-:B------:R-:W-:Y:S02]  /*1b3f0*/  IMAD.MOV.U32 R78, RZ, RZ, R87.reuse ;  /* 0x000000ffff4e7224 */ /* 0x100fe400078e0057 */
[----:B------:R-:W-:Y:S01]  /*1b400*/  F2FP.SATFINITE.E4M3.F32.PACK_AB_MERGE_C R194, R86, R71, R6 ;  /* 0x0000004756c2723e */ /* 0x000fe20004807006 */
[--C-:B------:R-:W-:Y:S02]  /*1b410*/  IMAD.MOV.U32 R86, RZ, RZ, R87.reuse ;  /* 0x000000ffff567224 */ /* 0x100fe400078e0057 */
[--C-:B------:R-:W-:Y:S02]  /*1b420*/  IMAD.MOV.U32 R71, RZ, RZ, R87.reuse ;  /* 0x000000ffff477224 */ /* 0x100fe400078e0057 */
[----:B-1----:R-:W-:-:S02]  /*1b430*/  IMAD.MOV.U32 R76, RZ, RZ, R87 ;  /* 0x000000ffff4c7224 */ /* 0x002fc400078e0057 */
[----:B------:R-:W-:Y:S01]  /*1b440*/  IMAD.MOV.U32 R55, RZ, RZ, R87 ;  /* 0x000000ffff377224 */ /* 0x000fe200078e0057 */
[----:B--2---:R-:W-:Y:S01]  /*1b450*/  F2FP.SATFINITE.E4M3.F32.PACK_AB_MERGE_C R4, R3, R100, RZ ;  /* 0x000000640304723e */ /* 0x004fe200048070ff */
[----:B------:R-:W-:-:S03]  /*1b460*/  FADD.FTZ R100, R100, R5 ;  /* 0x0000000564647221 */ /* 0x000fc60000010000 */
[----:B------:R-:W-:Y:S01]  /*1b470*/  F2FP.SATFINITE.E4M3.F32.PACK_AB_MERGE_C R195, R99, R102, R4 ;  /* 0x0000006663c3723e */ /* 0x000fe20004807004 */
[----:B------:R-:W-:-:S01]  /*1b480*/  FADD.FTZ R3, R3, R100 ;  /* 0x0000006403037221 */ /* 0x000fc20000010000 */
[----:B------:R-:W-:Y:S06]  /*1b490*/  @!P1 BRA `(.L_x_588) ;  /* 0x0000003c00a49947 */ /* 0x000fec0003800000 */
[----:B------:R-:W-:Y:S01]  /*1b4a0*/  VIADD R4, R154, 0xfffffffe ;  /* 0xfffffffe9a047836 */ /* 0x000fe20000000000 */
[----:B------:R-:W-:Y:S01]  /*1b4b0*/  MOV R6, R91 ;  /* 0x0000005b00067202 */ /* 0x000fe20000000f00 */
[----:B------:R-:W-:Y:S01]  /*1b4c0*/  IMAD.MOV.U32 R5, RZ, RZ, R90 ;  /* 0x000000ffff057224 */ /* 0x000fe200078e005a */
[----:B------:R-:W-:Y:S01]  /*1b4d0*/  CS2R R86, SRZ ;  /* 0x0000000000567805 */ /* 0x000fe2000001ff00 */
[----:B------:R-:W-:Y:S01]  /*1b4e0*/  IMAD.MOV.U32 R7, RZ, RZ, R211 ;  /* 0x000000ffff077224 */ /* 0x000fe200078e00d3 */
[----:B------:R-:W-:Y:S01]  /*1b4f0*/  CS2R R84, SRZ ;  /* 0x0000000000547805 */ /* 0x000fe2000001ff00 */
[----:B------:R-:W-:Y:S01]  /*1b500*/  IMAD.MOV.U32 R8, RZ, RZ, R205 ;  /* 0x000000ffff087224 */ /* 0x000fe200078e00cd */
        /* <DEDUP_REMOVED lines=29> */
[----:B------:R-:W-:-:S07]  /*1b6e0*/  CS2R R24, SRZ ;  /* 0x0000000000187805 */ /* 0x000fce000001ff00 */
.L_x_600:
[----:B------:R-:W-:Y:S01]  /*1b6f0*/  ISETP.NE.AND P1, PT, R8, 0x1, PT ;  /* 0x000000010800780c */ /* 0x000fe20003f25270 */
[----:B------:R-:W-:Y:S05]  /*1b700*/  YIELD ;  /* 0x0000000000007946 */ /* 0x000fea0003800000 */
[----:B------:R-:W-:Y:S02]  /*1b710*/  SEL R10, RZ, 0x1, P1 ;  /* 0x00000001ff0a7807 */ /* 0x000fe40000800000 */
[----:B------:R-:W-:Y:S02]  /*1b720*/  ISETP.NE.AND P1, PT, R168, RZ, PT ;  /* 0x000000ffa800720c */ /* 0x000fe40003f25270 */
[----:B------:R-:W-:-:S11]  /*1b730*/  LOP3.LUT R211, R7, R10, RZ, 0x3c, !PT ;  /* 0x0000000a07d37212 */ /* 0x000fd600078e3cff */
[----:B------:R-:W-:Y:S05]  /*1b740*/  @P1 BRA `(.L_x_589) ;  /* 0x00000000003c1947 */ /* 0x000fea0003800000 */
[----:B------:R-:W-:Y:S05]  /*1b750*/  @!P0 BRA `(.L_x_590) ;  /* 0x0000000000048947 */ /* 0x000fea0003800000 */
[----:B------:R-:W-:Y:S01]  /*1b760*/  BPT.TRAP 0x1 ;  /* 0x000000040000795c */ /* 0x000fe20000300000 */
.L_x_590:
[----:B------:R-:W-:-:S05]  /*1b770*/  VIADD R10, R8, 0x1 ;  /* 0x00000001080a7836 */ /* 0x000fca0000000000 */
[----:B------:R-:W-:-:S04]  /*1b780*/  ISETP.NE.AND P2, PT, R10, 0x2, PT ;  /* 0x000000020a00780c */ /* 0x000fc80003f45270 */
[----:B------:R-:W-:Y:S02]  /*1b790*/  SEL R11, R10, RZ, P2 ;  /* 0x000000ff0a0b7207 */ /* 0x000fe40001000000 */
[----:B------:R-:W-:Y:S02]  /*1b7a0*/  SHF.L.U32 R10, R211, 0x1f, RZ ;  /* 0x0000001fd30a7819 */ /* 0x000fe400000006ff */
[----:B------:R-:W-:-:S04]  /*1b7b0*/  LEA R11, R11, R18, 0x3 ;  /* 0x000000120b0b7211 */ /* 0x000fc800078e18ff */
[----:B------:R0:W1:Y:S01]  /*1b7c0*/  SYNCS.PHASECHK.TRANS64.TRYWAIT P2, [R11+URZ+0x29830], R10 ;  /* 0x0298300a0b0075a7 */ /* 0x000062000804017f */
[----:B------:R-:W-:Y:S05]  /*1b7d0*/  @!P0 BRA `(.L_x_591) ;  /* 0x0000000000048947 */ /* 0x000fea0003800000 */
[----:B------:R-:W-:Y:S01]  /*1b7e0*/  BPT.TRAP 0x1 ;  /* 0x000000040000795c */ /* 0x000fe20000300000 */
.L_x_591:
[----:B------:R-:W-:Y:S04]  /*1b7f0*/  BSSY B0, `(.L_x_589) ;  /* 0x0000004000007945 */ /* 0x000fe80003800000 */
[----:B-1----:R-:W-:Y:S05]  /*1b800*/  @P2 BRA `(.L_x_592) ;  /* 0x0000000000082947 */ /* 0x002fea0003800000 */
[----:B------:R-:W1:Y:S02]  /*1b810*/  SYNCS.PHASECHK.TRANS64.TRYWAIT P2, [R11+URZ+0x29830], R10 ;  /* 0x0298300a0b0075a7 */ /* 0x000e64000804017f */
[----:B-1----:R-:W-:Y:S05]  /*1b820*/  @!P2 BRA `(.L_x_593) ;  /* 0x000000f40074a947 */ /* 0x002fea0003800000 */
.L_x_592:
[----:B------:R-:W-:Y:S05]  /*1b830*/  BSYNC B0 ;  /* 0x0000000000007941 */ /* 0x000fea0003800000 */
.L_x_589:
[----:B01----:R-:W0:Y:S01]  /*1b840*/  S2R R10, SR_TID.X ;  /* 0x00000000000a7919 */ /* 0x003e220000002100 */
[----:B------:R-:W-:Y:S01]  /*1b850*/  VIADD R205, R8, 0x1 ;  /* 0x0000000108cd7836 */ /* 0x000fe20000000000 */
[----:B------:R-:W-:Y:S05]  /*1b860*/  WARPSYNC.ALL ;  /* 0x0000000000007948 */ /* 0x000fea0003800000 */
[C---:B------:R-:W-:Y:S01]  /*1b870*/  ISETP.NE.AND P2, PT, R205.reuse, 0x2, PT ;  /* 0x00000002cd00780c */ /* 0x040fe20003f45270 */
[----:B------:R-:W-:Y:S01]  /*1b880*/  UMOV UR20, UR28 ;  /* 0x0000001c00147c82 */ /* 0x000fe20008000000 */
[----:B------:R-:W-:Y:S01]  /*1b890*/  MOV R11, 0x80000020 ;  /* 0x80000020000b7802 */ /* 0x000fe20000000f00 */
[----:B------:R-:W-:Y:S01]  /*1b8a0*/  UMOV UR21, UR29 ;  /* 0x0000001d00157c82 */ /* 0x000fe20008000000 */
[----:B------:R-:W-:Y:S01]  /*1b8b0*/  SEL R205, R205, RZ, P2 ;  /* 0x000000ffcdcd7207 */ /* 0x000fe20001000000 */
[----:B------:R-:W-:Y:S01]  /*1b8c0*/  IMAD.MOV.U32 R13, RZ, RZ, -0x7fffffe0 ;  /* 0x80000020ff0d7424 */ /* 0x000fe200078e00ff */
[----:B------:R-:W-:Y:S01]  /*1b8d0*/  R2UR UR23, R11 ;  /* 0x000000000b1772ca */ /* 0x000fe200000e0000 */
[----:B------:R-:W-:Y:S01]  /*1b8e0*/  UMOV UR24, UR28 ;  /* 0x0000001c00187c82 */ /* 0x000fe20008000000 */
[----:B------:R-:W-:Y:S01]  /*1b8f0*/  UMOV UR25, UR29 ;  /* 0x0000001d00197c82 */ /* 0x000fe20008000000 */
[----:B------:R-:W-:Y:S01]  /*1b900*/  IMAD.MOV.U32 R21, RZ, RZ, -0x7fffffe0 ;  /* 0x80000020ff157424 */ /* 0x000fe200078e00ff */
[----:B------:R-:W-:Y:S01]  /*1b910*/  R2UR UR27, R13 ;  /* 0x000000000d1b72ca */ /* 0x000fe200000e0000 */
[----:B------:R-:W-:Y:S01]  /*1b920*/  IMAD.MOV.U32 R15, RZ, RZ, -0x7fffffe0 ;  /* 0x80000020ff0f7424 */ /* 0x000fe200078e00ff */
[----:B------:R-:W-:Y:S01]  /*1b930*/  UMOV UR32, UR28 ;  /* 0x0000001c00207c82 */ /* 0x000fe20008000000 */
[----:B------:R-:W-:Y:S01]  /*1b940*/  UMOV UR33, UR29 ;  /* 0x0000001d00217c82 */ /* 0x000fe20008000000 */
[----:B------:R-:W-:Y:S01]  /*1b950*/  R2UR UR31, R21 ;  /* 0x00000000151f72ca */ /* 0x000fe200000e0000 */
[----:B------:R-:W-:Y:S01]  /*1b960*/  UMOV UR40, UR28 ;  /* 0x0000001c00287c82 */ /* 0x000fe20008000000 */
[----:B------:R-:W-:Y:S01]  /*1b970*/  R2UR UR35, R15 ;  /* 0x000000000f2372ca */ /* 0x000fe200000e0000 */
[----:B------:R-:W-:Y:S01]  /*1b980*/  UMOV UR41, UR29 ;  /* 0x0000001d00297c82 */ /* 0x000fe20008000000 */
[----:B------:R-:W-:Y:S01]  /*1b990*/  R2UR UR43, R13 ;  /* 0x000000000d2b72ca */ /* 0x000fe200000e0000 */
[----:B------:R-:W-:Y:S01]  /*1b9a0*/  IMAD.MOV.U32 R15, RZ, RZ, -0x7fffffe0 ;  /* 0x80000020ff0f7424 */ /* 0x000fe200078e00ff */
[----:B------:R-:W-:Y:S01]  /*1b9b0*/  R2UR UR47, R21 ;  /* 0x00000000152f72ca */ /* 0x000fe200000e0000 */
[----:B------:R-:W-:Y:S01]  /*1b9c0*/  IMAD.MOV.U32 R13, RZ, RZ, -0x7fffffe0 ;  /* 0x80000020ff0d7424 */ /* 0x000fe200078e00ff */
[----:B------:R-:W-:-:S02]  /*1b9d0*/  MOV R11, 0x80000020 ;  /* 0x80000020000b7802 */ /* 0x000fc40000000f00 */
[----:B0-----:R-:W-:-:S05]  /*1b9e0*/  SHF.R.U32.HI R10, RZ, 0x7, R10 ;  /* 0x00000007ff0a7819 */ /* 0x001fca000001160a */
[----:B------:R-:W-:Y:S02]  /*1b9f0*/  VIADD R88, R10, 0x8 ;  /* 0x000000080a587836 */ /* 0x000fe40000000000 */
[----:B------:R-:W-:-:S03]  /*1ba00*/  IMAD R10, R205, 0x780, R9 ;  /* 0x00000780cd0a7824 */ /* 0x000fc600078e0209 */
[----:B------:R0:W-:Y:S01]  /*1ba10*/  BAR.SYNC.DEFER_BLOCKING R88, 0x100 ;  /* 0x000400580000751d */ /* 0x0001e20000010000 */
[C---:B------:R-:W-:Y:S01]  /*1ba20*/  VIADD R12, R10.reuse, 0x80 ;  /* 0x000000800a0c7836 */ /* 0x040fe20000000000 */
[C---:B------:R-:W-:Y:S01]  /*1ba30*/  R2UR UR22, R10.reuse ;  /* 0x000000000a1672ca */ /* 0x040fe200000e0000 */
[C---:B------:R-:W-:Y:S02]  /*1ba40*/  VIADD R20, R10.reuse, 0x100 ;  /* 0x000001000a147836 */ /* 0x040fe40000000000 */
[----:B------:R-:W-:Y:S01]  /*1ba50*/  VIADD R14, R10, 0x180 ;  /* 0x000001800a0e7836 */ /* 0x000fe20000000000 */
[----:B------:R-:W-:Y:S02]  /*1ba60*/  R2UR UR26, R12 ;  /* 0x000000000c1a72ca */ /* 0x000fe400000e0000 */
[----:B------:R-:W-:Y:S01]  /*1ba70*/  R2UR UR30, R20 ;  /* 0x00000000141e72ca */ /* 0x000fe200000e0000 */
[----:B------:R-:W-:Y:S01]  /*1ba80*/  VIADD R20, R10, 0x2 ;  /* 0x000000020a147836 */ /* 0x000fe20000000000 */
[----:B------:R-:W-:-:S02]  /*1ba90*/  R2UR UR34, R14 ;  /* 0x000000000e2272ca */ /* 0x000fc400000e0000 */
[----:B------:R-:W-:Y:S02]  /*1baa0*/  IADD3 R12, R10, 0x200, RZ ;  /* 0x000002000a0c7810 */ /* 0x000fe40007ffe0ff */
[----:B------:R-:W-:Y:S02]  /*1bab0*/  R2UR UR46, R20 ;  /* 0x00000000142e72ca */ /* 0x000fe400000e0000 */
[----:B------:R-:W-:Y:S01]  /*1bac0*/  R2UR UR42, R12 ;  /* 0x000000000c2a72ca */ /* 0x000fe200000e0000 */
[C---:B------:R-:W-:Y:S01]  /*1bad0*/  VIADD R12, R10.reuse, 0x102 ;  /* 0x000001020a0c7836 */ /* 0x040fe20000000000 */
[----:B------:R-:W-:Y:S01]  /*1bae0*/  IADD3 R14, R10, 0x82, RZ ;  /* 0x000000820a0e7810 */ /* 0x000fe20007ffe0ff */
[----:B------:R-:W-:-:S06]  /*1baf0*/  WARPGROUP.ARRIVE ;  /* 0x00000000000079c5 */ /* 0x000fcc0000000000 */
[----:B------:R-:W-:Y:S01]  /*1bb00*/  QGMMA.64x32x32.F32.E4M3.E4M3 R152, gdesc[UR20], RZ, !UPT, gsb0 ;  /* 0x00600000149879f3 */ /* 0x000fe2000c0008ff */
[----:B------:R-:W-:Y:S01]  /*1bb10*/  R2UR UR22, R14 ;  /* 0x000000000e1672ca */ /* 0x000fe200000e0000 */
[----:B------:R-:W-:Y:S01]  /*1bb20*/  UMOV UR20, UR44 ;  /* 0x0000002c00147c82 */ /* 0x000fe20008000000 */
[----:B------:R-:W-:Y:S01]  /*1bb30*/  R2UR UR23, R15 ;  /* 0x000000000f1772ca */ /* 0x000fe200000e0000 */
[----:B------:R-:W-:Y:S01]  /*1bb40*/  UMOV UR21, UR45 ;  /* 0x0000002d00157c82 */ /* 0x000fe20008000000 */
[----:B------:R-:W-:Y:S02]  /*1bb50*/  WARPGROUP.DEPBAR.LE gsb0, 0x0 ;  /* 0x00008000000079c5 */ /* 0x000fe40000010000 */
[----:B------:R-:W-:-:S06]  /*1bb60*/  WARPGROUP.ARRIVE ;  /* 0x00000000000079c5 */ /* 0x000fcc0000000000 */
[----:B------:R-:W-:Y:S01]  /*1bb70*/  QGMMA.64x32x32.F32.E4M3.E4M3 R136, gdesc[UR24], RZ, !UPT, gsb0 ;  /* 0x00600000188879f3 */ /* 0x000fe2000c0008ff */
        /* <DEDUP_REMOVED lines=8> */
[----:B------:R-:W-:Y:S03]  /*1bc00*/  QGMMA.64x32x32.F32.E4M3.E4M3 R120, gdesc[UR28], RZ, !UPT, gsb0 ;  /* 0x006000001c7879f3 */ /* 0x000fe6000c0008ff */
        /* <DEDUP_REMOVED lines=10> */
[----:B0-----:R-:W-:-:S06]  /*1bcb0*/  WARPGROUP.ARRIVE ;  /* 0x00000000000079c5 */ /* 0x001fcc0000000000 */
[----:B------:R-:W-:Y:S01]  /*1bcc0*/  QGMMA.64x32x32.F32.E4M3.E4M3 R88, gdesc[UR40], RZ, !UPT, gsb0 ;  /* 0x00600000285879f3 */ /* 0x000fe2000c0008ff */
[----:B------:R-:W-:Y:S01]  /*1bcd0*/  R2UR UR42, R12 ;  /* 0x000000000c2a72ca */ /* 0x000fe200000e0000 */
[----:B------:R-:W-:Y:S01]  /*1bce0*/  UMOV UR40, UR44 ;  /* 0x0000002c00287c82 */ /* 0x000fe20008000000 */
[----:B------:R-:W-:Y:S01]  /*1bcf0*/  R2UR UR43, R13 ;  /* 0x000000000d2b72ca */ /* 0x000fe200000e0000 */
[----:B------:R-:W-:Y:S01]  /*1bd00*/  UMOV UR41, UR45 ;  /* 0x0000002d00297c82 */ /* 0x000fe20008000000 */
[----:B------:R-:W-:Y:S01]  /*1bd10*/  IMAD.MOV.U32 R13, RZ, RZ, -0x7fffffe0 ;  /* 0x80000020ff0d7424 */ /* 0x000fe200078e00ff */
[----:B------:R-:W-:-:S04]  /*1bd20*/  IADD3 R12, R10, 0x280, RZ ;  /* 0x000002800a0c7810 */ /* 0x000fc80007ffe0ff */
[----:B------:R-:W-:Y:S01]  /*1bd30*/  R2UR UR6, R12 ;  /* 0x000000000c0672ca */ /* 0x000fe200000e0000 */
[----:B------:R-:W-:Y:S01]  /*1bd40*/  VIADD R12, R10, 0x300 ;  /* 0x000003000a0c7836 */ /* 0x000fe20000000000 */
[----:B------:R-:W-:Y:S01]  /*1bd50*/  R2UR UR7, R13 ;  /* 0x000000000d0772ca */ /* 0x000fe200000e0000 */
        /* <DEDUP_REMOVED lines=40> */
[----:B------:R-:W-:Y:S02]  /*1bfe0*/  R2UR UR10, R12 ;  /* 0x000000000c0a72ca */ /* 0x000fe400000e0000 */
[----:B------:R-:W-:Y:S01]  /*1bff0*/  R2UR UR11, R13 ;  /* 0x000000000d0b72ca */ /* 0x000fe200000e0000 */
        /* <DEDUP_REMOVED lines=108> */
[C---:B------:R-:W-:Y:S01]  /*1c6c0*/  IADD3 R12, R10.reuse, 0x682, RZ ;  /* 0x000006820a0c7810 */ /* 0x040fe20007ffe0ff */
[----:B------:R-:W-:Y:S01]  /*1c6d0*/  VIADD R10, R10, 0x702 ;  /* 0x000007020a0a7836 */ /* 0x000fe20000000000 */
        /* <DEDUP_REMOVED lines=30> */
[----:B------:R-:W-:Y:S05]  /*1c8c0*/  @P1 BRA `(.L_x_594) ;  /* 0x0000000000281947 */ /* 0x000fea0003800000 */
[----:B------:R-:W-:Y:S05]  /*1c8d0*/  @!P0 BRA `(.L_x_595) ;  /* 0x0000000000048947 */ /* 0x000fea0003800000 */
[----:B------:R-:W-:Y:S01]  /*1c8e0*/  BPT.TRAP 0x1 ;  /* 0x000000040000795c */ /* 0x000fe20000300000 */
.L_x_595:
[----:B------:R-:W-:Y:S01]  /*1c8f0*/  SHF.L.U32 R7, R7, 0x1f, RZ ;  /* 0x0000001f07077819 */ /* 0x000fe200000006ff */
[----:B------:R-:W-:-:S04]  /*1c900*/  IMAD R10, R8, 0x8, R18 ;  /* 0x00000008080a7824 */ /* 0x000fc800078e0212 */
[----:B------:R0:W1:Y:S01]  /*1c910*/  SYNCS.PHASECHK.TRANS64.TRYWAIT P1, [R10+URZ+0x29850], R7 ;  /* 0x029850070a0075a7 */ /* 0x000062000802017f */
[----:B------:R-:W-:Y:S05]  /*1c920*/  @!P0 BRA `(.L_x_596) ;  /* 0x0000000000048947 */ /* 0x000fea0003800000 */
[----:B------:R-:W-:Y:S01]  /*1c930*/  BPT.TRAP 0x1 ;  /* 0x000000040000795c */ /* 0x000fe20000300000 */
.L_x_596:
[----:B-1----:R-:W-:Y:S05]  /*1c940*/  @P1 BRA `(.L_x_594) ;  /* 0x0000000000081947 */ /* 0x002fea0003800000 */
[----:B------:R-:W1:Y:S02]  /*1c950*/  SYNCS.PHASECHK.TRANS64.TRYWAIT P1, [R10+URZ+0x29850], R7 ;  /* 0x029850070a0075a7 */ /* 0x000e64000802017f */
[----:B-1----:R-:W-:Y:S05]  /*1c960*/  @!P1 BRA `(.L_x_597) ;  /* 0x000000e400389947 */ /* 0x002fea0003800000 */
.L_x_594:
[----:B01----:R-:W-:Y:S01]  /*1c970*/  VIADD R7, R18, 0x400 ;  /* 0x0000040012077836 */ /* 0x003fe20000000000 */
[----:B------:R-:W-:Y:S01]  /*1c980*/  MOV R11, 0xc0000010 ;  /* 0xc0000010000b7802 */ /* 0x000fe20000000f00 */
[----:B------:R-:W-:Y:S05]  /*1c990*/  WARPSYNC.ALL ;  /* 0x0000000000007948 */ /* 0x000fea0003800000 */
[----:B------:R-:W-:Y:S01]  /*1c9a0*/  SHF.R.U32.HI R7, RZ, 0x4, R7 ;  /* 0x00000004ff077819 */ /* 0x000fe20000011607 */
[----:B------:R-:W-:Y:S01]  /*1c9b0*/  WARPGROUP.ARRIVE ;  /* 0x00000000000079c5 */ /* 0x000fe20000000000 */
[----:B------:R-:W-:Y:S01]  /*1c9c0*/  R2UR UR7, R11 ;  /* 0x000000000b0772ca */ /* 0x000fe200000e0000 */
[----:B------:R-:W-:Y:S01]  /*1c9d0*/  IMAD.MOV.U32 R13, RZ, RZ, -0x3ffffff0 ;  /* 0xc0000010ff0d7424 */ /* 0x000fe200078e00ff */
[----:B------:R-:W-:Y:S01]  /*1c9e0*/  LOP3.LUT R7, R7, 0x3fff, RZ, 0xc0, !PT ;  /* 0x00003fff07077812 */ /* 0x000fe200078ec0ff */
[----:B------:R-:W-:-:S02]  /*1c9f0*/  IMAD.MOV.U32 R11, RZ, RZ, -0x3ffffff0 ;  /* 0xc0000010ff0b7424 */ /* 0x000fc400078e00ff */
[----:B------:R-:W0:Y:S01]  /*1ca00*/  S2R R14, SR_TID.X ;  /* 0x00000000000e7919 */ /* 0x000e220000002100 */
[----:B------:R-:W-:-:S05]  /*1ca10*/  LOP3.LUT R7, R7, 0x10000, RZ, 0xfc, !PT ;  /* 0x0001000007077812 */ /* 0x000fca00078efcff */
[----:B------:R-:W-:-:S04]  /*1ca20*/  IMAD R10, R8, 0x500, R7 ;  /* 0x00000500080a7824 */ /* 0x000fc800078e0207 */
[C---:B------:R-:W-:Y:S01]  /*1ca30*/  VIADD R12, R10.reuse, 0x100 ;  /* 0x000001000a0c7836 */ /* 0x040fe20000000000 */
[----:B------:R-:W-:-:S13]  /*1ca40*/  R2UR UR6, R10 ;  /* 0x000000000a0672ca */ /* 0x000fda00000e0000 */
[----:B------:R-:W-:Y:S01]  /*1ca50*/  QGMMA.64x128x32.F32.E4M3.E4M3 R24, R176, gdesc[UR4], R24, gsb0 ;  /* 0x01e00004b0187df3 */ /* 0x000fe20008000818 */
[----:B------:R-:W-:Y:S02]  /*1ca60*/  R2UR UR6, R12 ;  /* 0x000000000c0672ca */ /* 0x000fe400000e0000 */
[----:B------:R-:W-:Y:S01]  /*1ca70*/  R2UR UR7, R13 ;  /* 0x000000000d0772ca */ /* 0x000fe200000e0000 */
[----:B------:R-:W-:Y:S01]  /*1ca80*/  IMAD.MOV.U32 R13, RZ, RZ, -0x3ffffff0 ;  /* 0xc0000010ff0d7424 */ /* 0x000fe200078e00ff */
[----:B------:R-:W-:Y:S02]  /*1ca90*/  IADD3 R12, R10, 0x200, RZ ;  /* 0x000002000a0c7810 */ /* 0x000fe40007ffe0ff */
[----:B0-----:R-:W-:-:S04]  /*1caa0*/  SHF.R.U32.HI R14, RZ, 0x7, R14 ;  /* 0x00000007ff0e7819 */ /* 0x001fc8000001160e */
[----:B------:R-:W-:Y:S01]  /*1cab0*/  IADD3 R7, -R14, 0xb, RZ ;  /* 0x0000000b0e077810 */ /* 0x000fe20007ffe1ff */
[----:B------:R-:W-:Y:S02]  /*1cac0*/  WARPGROUP.DEPBAR.LE gsb0, 0x0 ;  /* 0x00008000000079c5 */ /* 0x000fe40000010000 */
[----:B------:R-:W-:-:S06]  /*1cad0*/  WARPGROUP.ARRIVE ;  /* 0x00000000000079c5 */ /* 0x000fcc0000000000 */
[----:B------:R-:W-:Y:S01]  /*1cae0*/  QGMMA.64x128x32.F32.E4M3.E4M3 R24, R180, gdesc[UR4], R24, gsb0 ;  /* 0x01e00004b4187df3 */ /* 0x000fe20008000818 */
[----:B------:R-:W-:Y:S01]  /*1caf0*/  R2UR UR6, R12 ;  /* 0x000000000c0672ca */ /* 0x000fe200000e0000 */
[C---:B------:R-:W-:Y:S01]  /*1cb00*/  VIADD R12, R10.reuse, 0x300 ;  /* 0x000003000a0c7836 */ /* 0x040fe20000000000 */
[----:B------:R-:W-:Y:S01]  /*1cb10*/  R2UR UR7, R13 ;  /* 0x000000000d0772ca */ /* 0x000fe200000e0000 */
[----:B------:R-:W-:Y:S01]  /*1cb20*/  VIADD R10, R10, 0x400 ;  /* 0x000004000a0a7836 */ /* 0x000fe20000000000 */
[----:B------:R-:W-:Y:S01]  /*1cb30*/  MOV R13, 0xc0000010 ;  /* 0xc0000010000d7802 */ /* 0x000fe20000000f00 */
[----:B------:R-:W-:Y:S02]  /*1cb40*/  WARPGROUP.DEPBAR.LE gsb0, 0x0 ;  /* 0x00008000000079c5 */ /* 0x000fe40000010000 */
[----:B------:R-:W-:-:S08]  /*1cb50*/  WARPGROUP.ARRIVE ;  /* 0x00000000000079c5 */ /* 0x000fd00000000000 */
[----:B------:R-:W-:Y:S01]  /*1cb60*/  QGMMA.64x128x32.F32.E4M3.E4M3 R24, R184, gdesc[UR4], R24, gsb0 ;  /* 0x01e00004b8187df3 */ /* 0x000fe20008000818 */
[----:B------:R-:W-:Y:S02]  /*1cb70*/  R2UR UR6, R12 ;  /* 0x000000000c0672ca */ /* 0x000fe400000e0000 */
[----:B------:R-:W-:Y:S01]  /*1cb80*/  R2UR UR7, R13 ;  /* 0x000000000d0772ca */ /* 0x000fe200000e0000 */
[----:B------:R-:W-:Y:S02]  /*1cb90*/  WARPGROUP.DEPBAR.LE gsb0, 0x0 ;  /* 0x00008000000079c5 */ /* 0x000fe40000010000 */
[----:B------:R-:W-:-:S10]  /*1cba0*/  WARPGROUP.ARRIVE ;  /* 0x00000000000079c5 */ /* 0x000fd40000000000 */
[----:B------:R-:W-:Y:S01]  /*1cbb0*/  QGMMA.64x128x32.F32.E4M3.E4M3 R24, R188, gdesc[UR4], R24, gsb0 ;  /* 0x01e00004bc187df3 */ /* 0x000fe20008000818 */
[----:B------:R-:W-:Y:S02]  /*1cbc0*/  R2UR UR6, R10 ;  /* 0x000000000a0672ca */ /* 0x000fe400000e0000 */
[----:B------:R-:W-:Y:S01]  /*1cbd0*/  R2UR UR7, R11 ;  /* 0x000000000b0772ca */ /* 0x000fe200000e0000 */
[----:B------:R-:W-:Y:S02]  /*1cbe0*/  WARPGROUP.DEPBAR.LE gsb0, 0x0 ;  /* 0x00008000000079c5 */ /* 0x000fe40000010000 */
[----:B------:R-:W-:-:S10]  /*1cbf0*/  WARPGROUP.ARRIVE ;  /* 0x00000000000079c5 */ /* 0x000fd40000000000 */
[----:B------:R-:W-:Y:S03]  /*1cc00*/  QGMMA.64x128x32.F32.E4M3.E4M3 R24, R192, gdesc[UR4], R24, gsb0 ;  /* 0x01e00004c0187df3 */ /* 0x000fe60008000818 */
[----:B------:R-:W-:Y:S02]  /*1cc10*/  WARPGROUP.DEPBAR.LE gsb0, 0x0 ;  /* 0x00008000000079c5 */ /* 0x000fe40000010000 */
[----:B------:R0:W-:Y:S06]  /*1cc20*/  BAR.ARV R7, 0x100 ;  /* 0x000400070000751d */ /* 0x0001ec0000002000 */
[----:B------:R-:W-:Y:S05]  /*1cc30*/  @!P0 BRA `(.L_x_598) ;  /* 0x0000000000048947 */ /* 0x000fea0003800000 */
[----:B------:R-:W-:Y:S01]  /*1cc40*/  BPT.TRAP 0x1 ;  /* 0x000000040000795c */ /* 0x000fe20000300000 */
.L_x_598:
[C---:B0-----:R-:W-:Y:S01]  /*1cc50*/  FMUL.FTZ R7, R2.reuse, R152 ;  /* 0x0000009802077220 */ /* 0x041fe20000410000 */
        /* <DEDUP_REMOVED lines=52> */
[C---:B------:R-:W-:Y:S01]  /*1cfa0*/  FMUL.FTZ R131, R2.reuse, R131 ;  /* 0x0000008302837220 */ /* 0x040fe20000410000 */
[----:B------:R-:W0:Y:S01]  /*1cfb0*/  MUFU.TANH R14, R14 ;  /* 0x0000000e000e7308 */ /* 0x000e220000002400 */
[----:B-1----:R-:W-:Y:S01]  /*1cfc0*/  FMNMX.FTZ R159, R13, R162, !PT ;  /* 0x000000a20d9f7209 */ /* 0x002fe20007810000 */
[C---:B------:R-:W-:Y:S01]  /*1cfd0*/  FMUL.FTZ R132, R2.reuse, R132 ;  /* 0x0000008402847220 */ /* 0x040fe20000410000 */
[C---:B------:R-:W-:Y:S01]  /*1cfe0*/  FMUL.FTZ R134, R2.reuse, R134 ;  /* 0x0000008602867220 */ /* 0x040fe20000410000 */
[C---:B------:R-:W-:Y:S01]  /*1cff0*/  FMUL.FTZ R133, R2.reuse, R133 ;  /* 0x0000008502857220 */ /* 0x040fe20000410000 */
[C---:B------:R-:W-:Y:S01]  /*1d000*/  FMUL.FTZ R135, R2.reuse, R135 ;  /* 0x0000008702877220 */ /* 0x040fe20000410000 */
[C---:B------:R-:W-:Y:S01]  /*1d010*/  FMUL.FTZ R104, R2.reuse, R104 ;  /* 0x0000006802687220 */ /* 0x040fe20000410000 */
[C---:B------:R-:W-:Y:S01]  /*1d020*/  FMUL.FTZ R106, R2.reuse, R106 ;  /* 0x0000006a026a7220 */ /* 0x040fe20000410000 */
        /* <DEDUP_REMOVED lines=37> */
[----:B------:R-:W-:Y:S01]  /*1d280*/  FMUL.FTZ R103, R2, R103 ;  /* 0x0000006702677220 */ /* 0x000fe20000410000 */
[----:B------:R-:W-:-:S02]  /*1d290*/  UMOV UR52, UR49 ;  /* 0x0000003100347c82 */ /* 0x000fc40008000000 */
        /* <DEDUP_REMOVED lines=13> */
[----:B-1----:R-:W-:Y:S01]  /*1d370*/  FMNMX.FTZ R160, R136, R159, !PT ;  /* 0x0000009f88a07209 */ /* 0x002fe20007810000 */
[----:B------:R-:W-:-:S06]  /*1d380*/  FMUL.FTZ R159, R2, R90 ;  /* 0x0000005a029f7220 */ /* 0x000fcc0000410000 */
[----:B------:R-:W1:Y:S01]  /*1d390*/  MUFU.TANH R139, R139 ;  /* 0x0000008b008b7308 */ /* 0x000e620000002400 */
[----:B--2---:R-:W-:-:S07]  /*1d3a0*/  FMNMX.FTZ R90, R138, R161, !PT ;  /* 0x000000a18a5a7209 */ /* 0x004fce0007810000 */
[----:B------:R-:W2:Y:S01]  /*1d3b0*/  MUFU.TANH R140, R140 ;  /* 0x0000008c008c7308 */ /* 0x000ea20000002400 */
[----:B0-----:R-:W-:Y:S01]  /*1d3c0*/  FMNMX.FTZ R161, R137, R160, !PT ;  /* 0x000000a089a17209 */ /* 0x001fe20007810000 */
[----:B------:R-:W-:-:S06]  /*1d3d0*/  FMUL.FTZ R160, R2, R91 ;  /* 0x0000005b02a07220 */ /* 0x000fcc0000410000 */
        /* <DEDUP_REMOVED lines=117> */
[----:B--2---:R-:W-:Y:S02]  /*1db30*/  FMNMX.FTZ R162, R102, R161, !PT ;  /* 0x000000a166a27209 */ /* 0x004fe40007810000 */
[----:B0-----:R-:W-:-:S05]  /*1db40*/  FMNMX.FTZ R161, R101, R90, !PT ;  /* 0x0000005a65a17209 */ /* 0x001fca0007810000 */
[----:B------:R-:W0:Y:S01]  /*1db50*/  SHFL.BFLY PT, R90, R161, 0x2, 0x1f ;  /* 0x0c401f00a15a7f89 */ /* 0x000e2200000e0000 */
[----:B-1----:R-:W-:-:S05]  /*1db60*/  FMNMX.FTZ R162, R103, R162, !PT ;  /* 0x000000a267a27209 */ /* 0x002fca0007810000 */
[----:B------:R-:W1:Y:S01]  /*1db70*/  SHFL.BFLY PT, R91, R162, 0x2, 0x1f ;  /* 0x0c401f00a25b7f89 */ /* 0x000e6200000e0000 */
[----:B0-----:R-:W-:-:S05]  /*1db80*/  FMNMX.FTZ R163, R161, R90, !PT ;  /* 0x0000005aa1a37209 */ /* 0x001fca0007810000 */
[----:B------:R-:W0:Y:S01]  /*1db90*/  SHFL.BFLY PT, R90, R163, 0x1, 0x1f ;  /* 0x0c201f00a35a7f89 */ /* 0x000e2200000e0000 */
[----:B-1----:R-:W-:Y:S02]  /*1dba0*/  FMNMX.FTZ R164, R162, R91, !PT ;  /* 0x0000005ba2a47209 */ /* 0x002fe40007810000 */
[----:B------:R-:W-:-:S03]  /*1dbb0*/  MOV R162, UR52 ;  /* 0x0000003400a27c02 */ /* 0x000fc60008000f00 */
[----:B------:R-:W1:Y:S01]  /*1dbc0*/  SHFL.BFLY PT, R165, R164, 0x1, 0x1f ;  /* 0x0c201f00a4a57f89 */ /* 0x000e6200000e0000 */
[----:B0-----:R-:W-:-:S05]  /*1dbd0*/  FMNMX.FTZ R91, R163, R90, !PT ;  /* 0x0000005aa35b7209 */ /* 0x001fca0007810000 */
[C---:B------:R-:W-:Y:S01]  /*1dbe0*/  FFMA.FTZ R161, R91.reuse, R162, -8 ;  /* 0xc10000005ba17423 */ /* 0x040fe200000100a2 */
[----:B------:R-:W-:-:S01]  /*1dbf0*/  FADD.FTZ R6, -R91, R6 ;  /* 0x000000065b067221 */ /* 0x000fc20000010100 */
[----:B-1----:R-:W-:Y:S02]  /*1dc00*/  FMNMX.FTZ R90, R164, R165, !PT ;  /* 0x000000a5a45a7209 */ /* 0x002fe40007810000 */
[----:B------:R-:W-:-:S01]  /*1dc10*/  FFMA.FTZ R162, R7, UR52, -R161 ;  /* 0x0000003407a27c23 */ /* 0x000fc200080108a1 */
[--C-:B------:R-:W-:Y:S01]  /*1dc20*/  FFMA.FTZ R7, R10, UR52, -R161.reuse ;  /* 0x000000340a077c23 */ /* 0x100fe200080108a1 */
        /* <DEDUP_REMOVED lines=37> */
[----:B------:R-:W-:Y:S01]  /*1de80*/  FFMA.FTZ R100, R101, UR52, -R161 ;  /* 0x0000003465647c23 */ /* 0x000fe200080108a1 */
[----:B------:R-:W-:-:S02]  /*1de90*/  IMAD.U32 R161, RZ, RZ, UR52 ;  /* 0x00000034ffa17e24 */ /* 0x000fc4000f8e00ff */
[----:B------:R-:W-:Y:S01]  /*1dea0*/  FMUL.FTZ R165, R6, UR52 ;  /* 0x0000003406a57c20 */ /* 0x000fe20008410000 */
[----:B------:R-:W-:-:S01]  /*1deb0*/  FADD.FTZ R6, -R90, R5 ;  /* 0x000000055a067221 */ /* 0x000fc20000010100 */
[----:B------:R-:W-:Y:S01]  /*1dec0*/  MUFU.EX2 R162, R162 ;  /* 0x000000a200a27308 */ /* 0x000fe20000000800 */
[----:B------:R-:W-:-:S01]  /*1ded0*/  FFMA.FTZ R156, R90, R161, -8 ;  /* 0xc10000005a9c7423 */ /* 0x000fc200000100a1 */
[----:B------:R-:W-:Y:S02]  /*1dee0*/  IMAD.U32 R164, RZ, RZ, UR38 ;  /* 0x00000026ffa47e24 */ /* 0x000fe4000f8e00ff */
[----:B------:R-:W-:Y:S01]  /*1def0*/  FMUL.FTZ R6, R6, UR52 ;  /* 0x0000003406067c20 */ /* 0x000fe20008410000 */
[--C-:B------:R-:W-:Y:S01]  /*1df00*/  FFMA.FTZ R161, R12, UR52, -R156.reuse ;  /* 0x000000340ca17c23 */ /* 0x100fe2000801089c */
[----:B------:R-:W-:-:S01]  /*1df10*/  FFMA.FTZ R12, R11, UR52, -R156 ;  /* 0x000000340b0c7c23 */ /* 0x000fc2000801089c */
[--C-:B------:R-:W-:Y:S01]  /*1df20*/  FFMA.FTZ R11, R15, UR52, -R156.reuse ;  /* 0x000000340f0b7c23 */ /* 0x100fe2000801089c */
[----:B------:R-:W0:Y:S01]  /*1df30*/  MUFU.EX2 R5, R165 ;  /* 0x000000a500057308 */ /* 0x000e220000000800 */
[----:B------:R-:W-:-:S01]  /*1df40*/  FFMA.FTZ R15, R153, UR52, -R156 ;  /* 0x00000034990f7c23 */ /* 0x000fc2000801089c */
[--C-:B------:R-:W-:Y:S01]  /*1df50*/  FFMA.FTZ R153, R157, UR52, -R156.reuse ;  /* 0x000000349d997c23 */ /* 0x100fe2000801089c */
[----:B------:R-:W-:-:S01]  /*1df60*/  FFMA.FTZ R20, R20, UR52, -R156 ;  /* 0x0000003414147c23 */ /* 0x000fc2000801089c */
[----:B------:R-:W-:-:S02]  /*1df70*/  IMAD R157, R205, 0x8, R18 ;  /* 0x00000008cd9d7824 */ /* 0x000fc400078e0212 */
[----:B------:R-:W-:-:S01]  /*1df80*/  FFMA.FTZ R154, R154, UR52, -R156 ;  /* 0x000000349a9a7c23 */ /* 0x000fc2000801089c */
[--C-:B------:R-:W-:Y:S01]  /*1df90*/  FFMA.FTZ R158, R158, UR52, -R156.reuse ;  /* 0x000000349e9e7c23 */ /* 0x100fe2000801089c */
[----:B------:R-:W-:-:S01]  /*1dfa0*/  FFMA.FTZ R138, R138, UR52, -R156 ;  /* 0x000000348a8a7c23 */ /* 0x000fc2000801089c */
[----:B------:R-:W-:Y:S01]  /*1dfb0*/  MUFU.EX2 R6, R6 ;  /* 0x0000000600067308 */ /* 0x000fe20000000800 */
[----:B------:R-:W-:Y:S01]  /*1dfc0*/  IADD3 R157, R157, 0x29840, RZ ;  /* 0x000298409d9d7810 */ /* 0x000fe20007ffe0ff */
[--C-:B------:R-:W-:Y:S01]  /*1dfd0*/  FFMA.FTZ R139, R139, UR52, -R156.reuse ;  /* 0x000000348b8b7c23 */ /* 0x100fe2000801089c */
[----:B------:R-:W-:-:S01]  /*1dfe0*/  FFMA.FTZ R142, R142, UR52, -R156 ;  /* 0x000000348e8e7c23 */ /* 0x000fc2000801089c */
[--C-:B------:R-:W-:Y:S01]  /*1dff0*/  FFMA.FTZ R143, R143, UR52, -R156.reuse ;  /* 0x000000348f8f7c23 */ /* 0x100fe2000801089c */
[----:B------:R-:W-:Y:S01]  /*1e000*/  PRMT R157, R164, 0x654, R157 ;  /* 0x00000654a49d7816 */ /* 0x000fe2000000009d */
[--C-:B------:R-:W-:Y:S01]  /*1e010*/  FFMA.FTZ R146, R146, UR52, -R156.reuse ;  /* 0x0000003492927c23 */ /* 0x100fe2000801089c */
[----:B------:R-:W-:-:S01]  /*1e020*/  FFMA.FTZ R147, R147, UR52, -R156 ;  /* 0x0000003493937c23 */ /* 0x000fc2000801089c */
[----:B------:R-:W1:Y:S01]  /*1e030*/  MUFU.EX2 R161, R161 ;  /* 0x000000a100a17308 */ /* 0x000e620000000800 */
[----:B0-----:R-:W-:-:S01]  /*1e040*/  FFMA.FTZ R0, R5, R0, R162 ;  /* 0x0000000005007223 */ /* 0x001fc200000100a2 */
[----:B------:R0:W-:Y:S01]  /*1e050*/  SYNCS.ARRIVE.TRANS64.RED.A1T0 RZ, [R157+URZ], RZ ;  /* 0x000000ff9dff79a7 */ /* 0x0001e2000810043f */
        /* <DEDUP_REMOVED lines=9> */
[--C-:B------:R-:W-:Y:S01]  /*1e0f0*/  FFMA.FTZ R134, R134, UR52, -R156.reuse ;  /* 0x0000003486867c23 */ /* 0x100fe2000801089c */
[----:B------:R-:W-:-:S01]  /*1e100*/  FFMA.FTZ R135, R135, UR52, -R156 ;  /* 0x0000003487877c23 */ /* 0x000fc2000801089c */
[--C-:B------:R-:W-:Y:S01]  /*1e110*/  FFMA.FTZ R106, R106, UR52, -R156.reuse ;  /* 0x000000346a6a7c23 */ /* 0x100fe2000801089c */
[----:B------:R-:W-:-:S01]  /*1e120*/  FFMA.FTZ R107, R107, UR52, -R156 ;  /* 0x000000346b6b7c23 */ /* 0x000fc2000801089c */
[----:B------:R-:W2:Y:S01]  /*1e130*/  MUFU.EX2 R12, R12 ;  /* 0x0000000c000c7308 */ /* 0x000ea20000000800 */
[----:B-1----:R-:W-:-:S01]  /*1e140*/  FFMA.FTZ R3, R6, R3, R161 ;  /* 0x0000000306037223 */ /* 0x002fc200000100a1 */
[--C-:B------:R-:W-:Y:S01]  /*1e150*/  FFMA.FTZ R110, R110, UR52, -R156.reuse ;  /* 0x000000346e6e7c23 */ /* 0x100fe2000801089c */
[----:B------:R-:W-:-:S01]  /*1e160*/  FFMA.FTZ R111, R111, UR52, -R156 ;  /* 0x000000346f6f7c23 */ /* 0x000fc2000801089c */
[--C-:B------:R-:W-:Y:S01]  /*1e170*/  FFMA.FTZ R114, R114, UR52, -R156.reuse ;  /* 0x0000003472727c23 */ /* 0x100fe2000801089c */
[----:B------:R-:W-:-:S01]  /*1e180*/  FFMA.FTZ R115, R115, UR52, -R156 ;  /* 0x0000003473737c23 */ /* 0x000fc2000801089c */
[--C-:B------:R-:W-:Y:S01]  /*1e190*/  FFMA.FTZ R118, R118, UR52, -R156.reuse ;  /* 0x0000003476767c23 */ /* 0x100fe2000801089c */
[----:B------:R-:W-:-:S01]  /*1e1a0*/  FFMA.FTZ R119, R119, UR52, -R156 ;  /* 0x0000003477777c23 */ /* 0x000fc2000801089c */
[----:B------:R-:W1:Y:S01]  /*1e1b0*/  MUFU.EX2 R10, R10 ;  /* 0x0000000a000a7308 */ /* 0x000e620000000800 */
[----:B0-----:R-:W-:-:S01]  /*1e1c0*/  FADD.FTZ R157, R7, R0 ;  /* 0x00000000079d7221 */ /* 0x001fc20000010000 */
[--C-:B------:R-:W-:Y:S01]  /*1e1d0*/  FFMA.FTZ R159, R159, UR52, -R156.reuse ;  /* 0x000000349f9f7c23 */ /* 0x100fe2000801089c */
[----:B------:R-:W-:-:S01]  /*1e1e0*/  FFMA.FTZ R160, R160, UR52, -R156 ;  /* 0x00000034a0a07c23 */ /* 0x000fc2000801089c */
[--C-:B------:R-:W-:Y:S01]  /*1e1f0*/  FFMA.FTZ R94, R94, UR52, -R156.reuse ;  /* 0x000000345e5e7c23 */ /* 0x100fe2000801089c */
[----:B------:R-:W-:-:S01]  /*1e200*/  FFMA.FTZ R95, R95, UR52, -R156 ;  /* 0x000000345f5f7c23 */ /* 0x000fc2000801089c */
[--C-:B------:R-:W-:Y:S01]  /*1e210*/  FFMA.FTZ R98, R98, UR52, -R156.reuse ;  /* 0x0000003462627c23 */ /* 0x100fe2000801089c */
[----:B------:R-:W-:-:S01]  /*1e220*/  FFMA.FTZ R99, R99, UR52, -R156 ;  /* 0x0000003463637c23 */ /* 0x000fc2000801089c */
[----:B------:R-:W0:Y:S01]  /*1e230*/  MUFU.EX2 R11, R11 ;  /* 0x0000000b000b7308 */ /* 0x000e220000000800 */
[----:B--2---:R-:W-:-:S01]  /*1e240*/  FADD.FTZ R0, R12, R3 ;  /* 0x000000030c007221 */ /* 0x004fc20000010000 */
[--C-:B------:R-:W-:Y:S01]  /*1e250*/  FFMA.FTZ R102, R102, UR52, -R156.reuse ;  /* 0x0000003466667c23 */ /* 0x100fe2000801089c */
[----:B------:R-:W-:-:S05]  /*1e260*/  FFMA.FTZ R103, R103, UR52, -R156 ;  /* 0x0000003467677c23 */ /* 0x000fca000801089c */
[----:B------:R-:W2:Y:S01]  /*1e270*/  MUFU.EX2 R13, R13 ;  /* 0x0000000d000d7308 */ /* 0x000ea20000000800 */
[----:B-1----:R-:W-:-:S07]  /*1e280*/  FADD.FTZ R156, R10, R157 ;  /* 0x0000009d0a9c7221 */ /* 0x002fce0000010000 */
[----:B------:R-:W1:Y:S01]  /*1e290*/  MUFU.EX2 R20, R20 ;  /* 0x0000001400147308 */ /* 0x000e620000000800 */
[----:B0-----:R-:W-:-:S07]  /*1e2a0*/  FADD.FTZ R3, R11, R0 ;  /* 0x000000000b037221 */ /* 0x001fce0000010000 */
[----:B------:R-:W0:Y:S01]  /*1e2b0*/  MUFU.EX2 R14, R14 ;  /* 0x0000000e000e7308 */ /* 0x000e220000000800 */
[----:B--2---:R-:W-:-:S07]  /*1e2c0*/  FADD.FTZ R157, R13, R156 ;  /* 0x0000009c0d9d7221 */ /* 0x004fce0000010000 */
        /* <DEDUP_REMOVED lines=141> */
[----:B0-----:R-:W-:-:S01]  /*1eba0*/  FADD.FTZ R156, R102, R3 ;  /* 0x00000003669c7221 */ /* 0x001fc20000010000 */
[----:B--2---:R-:W-:-:S03]  /*1ebb0*/  FADD.FTZ R0, R100, R157 ;  /* 0x0000009d64007221 */ /* 0x004fc60000010000 */
[----:B-1----:R-:W-:Y:S01]  /*1ebc0*/  FADD.FTZ R3, R103, R156 ;  /* 0x0000009c67037221 */ /* 0x002fe20000010000 */
[----:B------:R-:W-:Y:S06]  /*1ebd0*/  @!P0 BRA `(.L_x_599) ;  /* 0x0000000000048947 */ /* 0x000fec0003800000 */
[----:B------:R-:W-:Y:S01]  /*1ebe0*/  BPT.TRAP 0x1 ;  /* 0x000000040000795c */ /* 0x000fe20000300000 */
.L_x_599:
[----:B------:R-:W-:Y:S01]  /*1ebf0*/  F2FP.SATFINITE.E4M3.F32.PACK_AB_MERGE_C R10, R13, R10, RZ ;  /* 0x0000000a0d0a723e */ /* 0x000fe200048070ff */
[-C--:B------:R-:W-:Y:S01]  /*1ec00*/  FMUL.FTZ R24, R24, R5.reuse ;  /* 0x0000000518187220 */ /* 0x080fe20000410000 */
[----:B------:R-:W-:Y:S01]  /*1ec10*/  ISETP.GT.AND P1, PT, R4, RZ, PT ;  /* 0x000000ff0400720c */ /* 0x000fe20003f24270 */
[-C--:B------:R-:W-:Y:S01]  /*1ec20*/  FMUL.FTZ R25, R25, R5.reuse ;  /* 0x0000000519197220 */ /* 0x080fe20000410000 */
[----:B------:R-:W-:Y:S01]  /*1ec30*/  F2FP.SATFINITE.E4M3.F32.PACK_AB_MERGE_C R176, R7, R162, R10 ;  /* 0x000000a207b0723e */ /* 0x000fe2000480700a */
[----:B------:R-:W-:Y:S01]  /*1ec40*/  IMAD R7, R8, 0x8, R18 ;  /* 0x0000000808077824 */ /* 0x000fe200078e0212 */
[----:B------:R-:W-:Y:S01]  /*1ec50*/  MOV R8, UR38 ;  /* 0x0000002600087c02 */ /* 0x000fe20008000f00 */
[----:B------:R-:W-:Y:S01]  /*1ec60*/  FMUL.FTZ R28, R28, R5 ;  /* 0x000000051c1c7220 */ /* 0x000fe20000410000 */
[----:B------:R-:W-:Y:S01]  /*1ec70*/  F2FP.SATFINITE.E4M3.F32.PACK_AB_MERGE_C R11, R20, R11, RZ ;  /* 0x0000000b140b723e */ /* 0x000fe200048070ff */
[----:B------:R-:W-:Y:S01]  /*1ec80*/  VIADD R7, R7, 0x29860 ;  /* 0x0002986007077836 */ /* 0x000fe20000000000 */
[----:B------:R-:W-:Y:S01]  /*1ec90*/  F2FP.SATFINITE.E4M3.F32.PACK_AB_MERGE_C R152, R155, R152, RZ ;  /* 0x000000989b98723e */ /* 0x000fe200048070ff */
[----:B------:R-:W-:Y:S01]  /*1eca0*/  FMUL.FTZ R29, R29, R5 ;  /* 0x000000051d1d7220 */ /* 0x000fe20000410000 */
[----:B------:R-:W-:Y:S01]  /*1ecb0*/  F2FP.SATFINITE.E4M3.F32.PACK_AB_MERGE_C R153, R158, R153, RZ ;  /* 0x000000999e99723e */ /* 0x000fe200048070ff */
[-C--:B------:R-:W-:Y:S01]  /*1ecc0*/  FMUL.FTZ R32, R32, R5.reuse ;  /* 0x0000000520207220 */ /* 0x080fe20000410000 */
[----:B------:R-:W-:Y:S01]  /*1ecd0*/  PRMT R7, R8, 0x654, R7 ;  /* 0x0000065408077816 */ /* 0x000fe20000000007 */
[-C--:B------:R-:W-:Y:S01]  /*1ece0*/  FMUL.FTZ R33, R33, R5.reuse ;  /* 0x0000000521217220 */ /* 0x080fe20000410000 */
[----:B------:R-:W-:Y:S01]  /*1ecf0*/  F2FP.SATFINITE.E4M3.F32.PACK_AB_MERGE_C R140, R141, R140, RZ ;  /* 0x0000008c8d8c723e */ /* 0x000fe200048070ff */
[-C--:B------:R-:W-:Y:S01]  /*1ed00*/  FMUL.FTZ R36, R36, R5.reuse ;  /* 0x0000000524247220 */ /* 0x080fe20000410000 */
[----:B------:R-:W-:Y:S01]  /*1ed10*/  F2FP.SATFINITE.E4M3.F32.PACK_AB_MERGE_C R142, R143, R142, RZ ;  /* 0x0000008e8f8e723e */ /* 0x000fe200048070ff */
[----:B------:R0:W-:Y:S01]  /*1ed20*/  SYNCS.ARRIVE.TRANS64.RED.A1T0 RZ, [R7+URZ], RZ ;  /* 0x000000ff07ff79a7 */ /* 0x0001e2000810043f */
        /* <DEDUP_REMOVED lines=72> */
[----:B------:R-:W-:Y:S01]  /*1f1b0*/  VIADD R4, R4, 0xffffffff ;  /* 0xffffffff04047836 */ /* 0x000fe20000000000 */
[----:B------:R-:W-:Y:S01]  /*1f1c0*/  F2FP.SATFINITE.E4M3.F32.PACK_AB_MERGE_C R178, R21, R14, R152 ;  /* 0x0000000e15b2723e */ /* 0x000fe20004807098 */
[----:B------:R-:W-:Y:S01]  /*1f1d0*/  IMAD.MOV.U32 R6, RZ, RZ, R91 ;  /* 0x000000ffff067224 */ /* 0x000fe200078e005b */
[----:B------:R-:W-:Y:S01]  /*1f1e0*/  F2FP.SATFINITE.E4M3.F32.PACK_AB_MERGE_C R179, R154, R15, R153 ;  /* 0x0000000f9ab3723e */ /* 0x000fe20004807099 */
[----:B0-----:R-:W-:Y:S01]  /*1f1f0*/  IMAD.MOV.U32 R7, RZ, RZ, R211 ;  /* 0x000000ffff077224 */ /* 0x001fe200078e00d3 */
        /* <DEDUP_REMOVED lines=16> */
[----:B------:R-:W-:Y:S02]  /*1f300*/  MOV R5, R90 ;  /* 0x0000005a00057202 */ /* 0x000fe40000000f00 */
[----:B------:R-:W-:Y:S01]  /*1f310*/  MOV R8, R205 ;  /* 0x000000cd00087202 */ /* 0x000fe20000000f00 */
[----:B------:R-:W-:Y:S06]  /*1f320*/  @P1 BRA `(.L_x_600) ;  /* 0xffffffc000f01947 */ /* 0x000fec000383ffff */
.L_x_588:
[----:B------:R-:W-:Y:S05]  /*1f330*/  WARPSYNC.ALL ;  /* 0x0000000000007948 */ /* 0x000fea0003800000 */
[----:B------:R-:W-:Y:S06]  /*1f340*/  BAR.ARV 0x8, 0x180 ;  /* 0x0206000000007b1d */ /* 0x000fec0000002000 */
[----:B------:R-:W-:Y:S05]  /*1f350*/  @!P0 BRA `(.L_x_601) ;  /* 0x0000000000048947 */ /* 0x000fea0003800000 */
[----:B------:R-:W-:Y:S01]  /*1f360*/  BPT.TRAP 0x1 ;  /* 0x000000040000795c */ /* 0x000fe20000300000 */
.L_x_601:
[----:B------:R-:W-:Y:S01]  /*1f370*/  IMAD R11, R205, 0x8, R18 ;  /* 0x00000008cd0b7824 */ /* 0x000fe200078e0212 */
[----:B------:R-:W-:-:S04]  /*1f380*/  SHF.L.U32 R2, R211, 0x1f, RZ ;  /* 0x0000001fd3027819 */ /* 0x000fc800000006ff */
[----:B------:R0:W1:Y:S01]  /*1f390*/  SYNCS.PHASECHK.TRANS64.TRYWAIT P1, [R11+URZ+0x29850], R2 ;  /* 0x029850020b0075a7 */ /* 0x000062000802017f */
[----:B------:R-:W-:Y:S05]  /*1f3a0*/  @!P0 BRA `(.L_x_602) ;  /* 0x0000000000048947 */ /* 0x000fea0003800000 */
[----:B------:R-:W-:Y:S01]  /*1f3b0*/  BPT.TRAP 0x1 ;  /* 0x000000040000795c */ /* 0x000fe20000300000 */
.L_x_602:
[----:B------:R-:W-:-:S05]  /*1f3c0*/  VIADD R18, R18, 0x400 ;  /* 0x0000040012127836 */ /* 0x000fca0000000000 */
[----:B------:R-:W-:-:S04]  /*1f3d0*/  SHF.R.U32.HI R18, RZ, 0x4, R18 ;  /* 0x00000004ff127819 */ /* 0x000fc80000011612 */
[----:B------:R-:W-:-:S04]  /*1f3e0*/  LOP3.LUT R18, R18, 0x3fff, RZ, 0xc0, !PT ;  /* 0x00003fff12127812 */ /* 0x000fc800078ec0ff */
[----:B------:R-:W-:Y:S01]  /*1f3f0*/  LOP3.LUT R18, R18, 0x10000, RZ, 0xfc, !PT ;  /* 0x0001000012127812 */ /* 0x000fe200078efcff */
[----:B-1----:R-:W-:Y:S06]  /*1f400*/  @P1 BRA `(.L_x_603) ;  /* 0x0000000000081947 */ /* 0x002fec0003800000 */
[----:B------:R-:W1:Y:S02]  /*1f410*/  SYNCS.PHASECHK.TRANS64.TRYWAIT P1, [R11+URZ+0x29850], R2 ;  /* 0x029850020b0075a7 */ /* 0x000e64000802017f */
[----:B-1----:R-:W-:Y:S05]  /*1f420*/  @!P1 BRA `(.L_x_604) ;  /* 0x000000b8009c9947 */ /* 0x002fea0003800000 */
.L_x_603:
[----:B------:R-:W-:Y:S01]  /*1f430*/  IMAD R4, R205, 0x500, R18 ;  /* 0x00000500cd047824 */ /* 0x000fe200078e0212 */
[----:B------:R-:W-:Y:S01]  /*1f440*/  MOV R5, 0xc0000010 ;  /* 0xc000001000057802 */ /* 0x000fe20000000f00 */
[----:B------:R-:W-:Y:S05]  /*1f450*/  WARPSYNC.ALL ;  /* 0x0000000000007948 */ /* 0x000fea0003800000 */
[C---:B------:R-:W-:Y:S01]  /*1f460*/  R2UR UR6, R4.reuse ;  /* 0x00000000040672ca */ /* 0x040fe200000e0000 */
[----:B------:R-:W-:Y:S01]  /*1f470*/  WARPGROUP.ARRIVE ;  /* 0x00000000000079c5 */ /* 0x000fe20000000000 */
[----:B------:R-:W-:Y:S01]  /*1f480*/  R2UR UR7, R5 ;  /* 0x00000000050772ca */ /* 0x000fe200000e0000 */
[----:B------:R-:W-:Y:S01]  /*1f490*/  VIADD R6, R4, 0x100 ;  /* 0x0000010004067836 */ /* 0x000fe20000000000 */
[----:B------:R-:W-:Y:S01]  /*1f4a0*/  ULDC.64 UR4, c[0x0][0x9a0] ;  /* 0x0002680000047ab9 */ /* 0x000fe20000000a00 */
[----:B------:R-:W-:Y:S01]  /*1f4b0*/  IMAD.MOV.U32 R7, RZ, RZ, -0x3ffffff0 ;  /* 0xc0000010ff077424 */ /* 0x000fe200078e00ff */
[----:B------:R-:W-:-:S04]  /*1f4c0*/  ISETP.NE.U32.AND P1, PT, RZ, UR4, PT ;  /* 0x00000004ff007c0c */ /* 0x000fc8000bf25070 */
[----:B------:R-:W-:-:S05]  /*1f4d0*/  ISETP.NE.AND.EX P1, PT, RZ, UR5, PT, P1 ;  /* 0x00000005ff007c0c */ /* 0x000fca000bf25310 */
[----:B------:R-:W-:Y:S01]  /*1f4e0*/  QGMMA.64x128x32.F32.E4M3.E4M3 R24, R176, gdesc[UR4], R24, gsb0 ;  /* 0x01e00004b0187df3 */ /* 0x000fe20008000818 */
[----:B------:R-:W-:Y:S02]  /*1f4f0*/  R2UR UR6, R6 ;  /* 0x00000000060672ca */ /* 0x000fe400000e0000 */
[----:B------:R-:W-:-:S05]  /*1f500*/  R2UR UR7, R7 ;  /* 0x00000000070772ca */ /* 0x000fca00000e0000 */
[----:B------:R-:W0:Y:S01]  /*1f510*/  @P1 LDC.64 R8, c[0x0][0x9c8] ;  /* 0x00027200ff081b82 */ /* 0x000e220000000a00 */
[----:B------:R-:W-:-:S07]  /*1f520*/  @P1 SHF.R.S32.HI R13, RZ, 0x1f, R170 ;  /* 0x0000001fff0d1819 */ /* 0x000fce00000114aa */
[----:B------:R-:W2:Y:S01]  /*1f530*/  @P1 LDC.64 R6, c[0x0][0x9d0] ;  /* 0x00027400ff061b82 */ /* 0x000ea20000000a00 */
[----:B01----:R-:W-:-:S04]  /*1f540*/  @P1 IMAD R2, R224, R8, RZ ;  /* 0x00000008e0021224 */ /* 0x003fc800078e02ff */
[C---:B------:R-:W-:Y:S02]  /*1f550*/  @P1 IMAD R5, R218.reuse, R9, R2 ;  /* 0x00000009da051224 */ /* 0x040fe400078e0202 */
[----:B------:R-:W-:-:S04]  /*1f560*/  @P1 IMAD.WIDE.U32 R8, R218, R8, RZ ;  /* 0x00000008da081225 */ /* 0x000fc800078e00ff */
[----:B--2---:R-:W-:Y:S01]  /*1f570*/  @P1 IMAD R2, R13, R6, RZ ;  /* 0x000000060d021224 */ /* 0x004fe200078e02ff */
[----:B------:R-:W-:-:S03]  /*1f580*/  @P1 IADD3 R9, R9, R5, RZ ;  /* 0x0000000509091210 */ /* 0x000fc60007ffe0ff */
[C---:B------:R-:W-:Y:S02]  /*1f590*/  @P1 IMAD R5, R170.reuse, R7, R2 ;  /* 0x00000007aa051224 */ /* 0x040fe400078e0202 */
[----:B------:R-:W-:-:S04]  /*1f5a0*/  @P1 IMAD.WIDE.U32 R6, R170, R6, R8 ;  /* 0x00000006aa061225 */ /* 0x000fc800078e0008 */
[----:B------:R-:W-:Y:S01]  /*1f5b0*/  @P1 IMAD.IADD R5, R7, 0x1, R5 ;  /* 0x0000000107051824 */ /* 0x000fe200078e0205 */
[C---:B------:R-:W-:Y:S01]  /*1f5c0*/  @P1 LEA R8, P2, R6.reuse, UR4, 0x2 ;  /* 0x0000000406081c11 */ /* 0x040fe2000f8410ff */
[----:B------:R-:W-:Y:S02]  /*1f5d0*/  WARPGROUP.DEPBAR.LE gsb0, 0x0 ;  /* 0x00008000000079c5 */ /* 0x000fe40000010000 */
[----:B------:R-:W-:Y:S01]  /*1f5e0*/  WARPGROUP.ARRIVE ;  /* 0x00000000000079c5 */ /* 0x000fe20000000000 */
[----:B------:R-:W-:Y:S01]  /*1f5f0*/  @P1 LEA.HI.X R9, R6, UR5, R5, 0x2, P2 ;  /* 0x0000000506091c11 */ /* 0x000fe200090f1405 */
[----:B------:R-:W-:Y:S01]  /*1f600*/  IMAD.MOV.U32 R7, RZ, RZ, -0x3ffffff0 ;  /* 0xc0000010ff077424 */ /* 0x000fe200078e00ff */
[----:B------:R-:W-:Y:S01]  /*1f610*/  IADD3 R6, R4, 0x200, RZ ;  /* 0x0000020004067810 */ /* 0x000fe20007ffe0ff */
[----:B------:R-:W-:Y:S02]  /*1f620*/  IMAD.MOV.U32 R2, RZ, RZ, 0x3f800000 ;  /* 0x3f800000ff027424 */ /* 0x000fe400078e00ff */
[----:B------:R-:W-:Y:S01]  /*1f630*/  QGMMA.64x128x32.F32.E4M3.E4M3 R24, R180, gdesc[UR4], R24, gsb0 ;  /* 0x01e00004b4187df3 */ /* 0x000fe20008000818 */
[----:B------:R-:W-:-:S02]  /*1f640*/  R2UR UR6, R6 ;  /* 0x00000000060672ca */ /* 0x000fc400000e0000 */
[----:B------:R-:W-:Y:S01]  /*1f650*/  R2UR UR7, R7 ;  /* 0x00000000070772ca */ /* 0x000fe200000e0000 */
[----:B------:R0:W2:Y:S01]  /*1f660*/  @P1 LDG.E R2, desc[UR50][R8.64] ;  /* 0x0000003208021981 */ /* 0x0000a2000c1e1900 */
[----:B------:R-:W-:Y:S01]  /*1f670*/  VIADD R6, R4, 0x300 ;  /* 0x0000030004067836 */ /* 0x000fe20000000000 */
[----:B------:R-:W-:Y:S01]  /*1f680*/  MOV R7, 0xc0000010 ;  /* 0xc000001000077802 */ /* 0x000fe20000000f00 */
[----:B------:R-:W-:Y:S02]  /*1f690*/  WARPGROUP.DEPBAR.LE gsb0, 0x0 ;  /* 0x00008000000079c5 */ /* 0x000fe40000010000 */
[----:B------:R-:W-:-:S07]  /*1f6a0*/  WARPGROUP.ARRIVE ;  /* 0x00000000000079c5 */ /* 0x000fce0000000000 */
[----:B------:R-:W-:Y:S01]  /*1f6b0*/  QGMMA.64x128x32.F32.E4M3.E4M3 R24, R184, gdesc[UR4], R24, gsb0 ;  /* 0x01e00004b8187df3 */ /* 0x000fe20008000818 */
[----:B------:R-:W-:Y:S02]  /*1f6c0*/  R2UR UR6, R6 ;  /* 0x00000000060672ca */ /* 0x000fe400000e0000 */
[----:B------:R-:W-:Y:S01]  /*1f6d0*/  R2UR UR7, R7 ;  /* 0x00000000070772ca */ /* 0x000fe200000e0000 */
[----:B------:R-:W-:Y:S02]  /*1f6e0*/  VIADD R4, R4, 0x400 ;  /* 0x0000040004047836 */ /* 0x000fe40000000000 */
[----:B------:R-:W-:Y:S01]  /*1f6f0*/  IMAD.MOV.U32 R5, RZ, RZ, -0x3ffffff0 ;  /* 0xc0000010ff057424 */ /* 0x000fe200078e00ff */
[----:B------:R-:W1:Y:S04]  /*1f700*/  SHFL.BFLY PT, R7, R0, 0x2, 0x1f ;  /* 0x0c401f0000077f89 */ /* 0x000e6800000e0000 */
[----:B------:R-:W3:Y:S01]  /*1f710*/  SHFL.BFLY PT, R6, R3, 0x2, 0x1f ;  /* 0x0c401f0003067f89 */ /* 0x000ee200000e0000 */
[----:B------:R-:W-:-:S02]  /*1f720*/  WARPGROUP.DEPBAR.LE gsb0, 0x0 ;  /* 0x00008000000079c5 */ /* 0x000fc40000010000 */
[----:B------:R-:W-:-:S06]  /*1f730*/  WARPGROUP.ARRIVE ;  /* 0x00000000000079c5 */ /* 0x000fcc0000000000 */
[----:B------:R-:W-:Y:S01]  /*1f740*/  QGMMA.64x128x32.F32.E4M3.E4M3 R24, R188, gdesc[UR4], R24, gsb0 ;  /* 0x01e00004bc187df3 */ /* 0x000fe20008000818 */
[----:B------:R-:W-:Y:S02]  /*1f750*/  R2UR UR6, R4 ;  /* 0x00000000040672ca */ /* 0x000fe400000e0000 */
[----:B------:R-:W-:Y:S01]  /*1f760*/  R2UR UR7, R5 ;  /* 0x00000000050772ca */ /* 0x000fe200000e0000 */
[----:B-1----:R-:W-:-:S01]  /*1f770*/  FADD.FTZ R7, R7, R0 ;  /* 0x0000000007077221 */ /* 0x002fc20000010000 */
[----:B---3--:R-:W-:-:S04]  /*1f780*/  FADD.FTZ R6, R6, R3 ;  /* 0x0000000306067221 */ /* 0x008fc80000010000 */
[----:B------:R-:W0:Y:S04]  /*1f790*/  SHFL.BFLY PT, R4, R7, 0x1, 0x1f ;  /* 0x0c201f0007047f89 */ /* 0x000e2800000e0000 */
[----:B------:R-:W1:Y:S01]  /*1f7a0*/  SHFL.BFLY PT, R5, R6, 0x1, 0x1f ;  /* 0x0c201f0006057f89 */ /* 0x000e6200000e0000 */
[----:B------:R-:W-:Y:S01]  /*1f7b0*/  MOV R3, RZ ;  /* 0x000000ff00037202 */ /* 0x000fe20000000f00 */
[----:B0-----:R-:W-:Y:S01]  /*1f7c0*/  FADD.FTZ R8, R7, R4 ;  /* 0x0000000407087221 */ /* 0x001fe20000010000 */
[----:B-1----:R-:W-:-:S04]  /*1f7d0*/  FADD.FTZ R10, R6, R5 ;  /* 0x00000005060a7221 */ /* 0x002fc80000010000 */
[C---:B------:R-:W-:Y:S01]  /*1f7e0*/  FSETP.NE.FTZ.AND P1, PT, R8.reuse, RZ, PT ;  /* 0x000000ff0800720b */ /* 0x040fe20003f35000 */
[----:B------:R-:W-:Y:S01]  /*1f7f0*/  FMUL.FTZ R4, R8, 0.00390625 ;  /* 0x3b80000008047820 */ /* 0x000fe20000410000 */
[----:B------:R-:W-:-:S04]  /*1f800*/  FMUL.FTZ R12, R10, 0.00390625 ;  /* 0x3b8000000a0c7820 */ /* 0x000fc80000410000 */
[----:B------:R-:W-:Y:S02]  /*1f810*/  FSETP.NE.FTZ.AND P2, PT, R4, RZ, PT ;  /* 0x000000ff0400720b */ /* 0x000fe40003f55000 */
[----:B------:R-:W-:-:S05]  /*1f820*/  FSETP.NE.FTZ.AND P3, PT, R12, RZ, PT ;  /* 0x000000ff0c00720b */ /* 0x000fca0003f75000 */
[----:B------:R0:W-:Y:S01]  /*1f830*/  @P1 MUFU.RCP R3, R8 ;  /* 0x0000000800031308 */ /* 0x0001e20000001000 */
[----:B------:R-:W-:Y:S01]  /*1f840*/  FSETP.NE.FTZ.AND P1, PT, R10, RZ, PT ;  /* 0x000000ff0a00720b */ /* 0x000fe20003f35000 */
[----:B------:R-:W-:Y:S01]  /*1f850*/  IMAD.MOV.U32 R7, RZ, RZ, RZ ;  /* 0x000000ffff077224 */ /* 0x000fe200078e00ff */
[----:B------:R-:W-:Y:S02]  /*1f860*/  WARPGROUP.DEPBAR.LE gsb0, 0x0 ;  /* 0x00008000000079c5 */ /* 0x000fe40000010000 */
[----:B------:R-:W-:-:S06]  /*1f870*/  WARPGROUP.ARRIVE ;  /* 0x00000000000079c5 */ /* 0x000fcc0000000000 */
[----:B------:R-:W-:Y:S01]  /*1f880*/  QGMMA.64x128x32.F32.E4M3.E4M3 R24, R192, gdesc[UR4], R24, gsb0 ;  /* 0x01e00004c0187df3 */ /* 0x000fe20008000818 */
[----:B------:R-:W1:Y:S08]  /*1f890*/  @P2 MUFU.LG2 R4, R4 ;  /* 0x0000000400042308 */ /* 0x000e700000000c00 */
[----:B------:R-:W3:Y:S01]  /*1f8a0*/  @P3 MUFU.LG2 R6, R12 ;  /* 0x0000000c00063308 */ /* 0x000ee20000000c00 */
[----:B------:R-:W-:-:S07]  /*1f8b0*/  MOV R5, UR52 ;  /* 0x0000003400057c02 */ /* 0x000fce0008000f00 */
[----:B------:R-:W4:Y:S01]  /*1f8c0*/  @P1 MUFU.RCP R7, R10 ;  /* 0x0000000a00071308 */ /* 0x000f220000001000 */
[----:B------:R-:W-:Y:S02]  /*1f8d0*/  IMAD.U32 R0, RZ, RZ, UR52 ;  /* 0x00000034ff007e24 */ /* 0x000fe4000f8e00ff */
[----:B0-----:R-:W-:Y:S01]  /*1f8e0*/  @P3 FMUL.FTZ R8, R5, 0.69314718246459960938 ;  /* 0x3f31721805083820 */ /* 0x001fe20000410000 */
[----:B-1----:R-:W-:Y:S01]  /*1f8f0*/  @P2 FMUL.FTZ R5, R4, 0.69314718246459960938 ;  /* 0x3f31721804052820 */ /* 0x002fe20000410000 */
[----:B------:R-:W-:Y:S01]  /*1f900*/  @P2 FMUL.FTZ R0, R0, 0.69314718246459960938 ;  /* 0x3f31721800002820 */ /* 0x000fe20000410000 */
[----:B------:R-:W-:Y:S02]  /*1f910*/  IMAD.MOV.U32 R88, RZ, RZ, -0x800000 ;  /* 0xff800000ff587424 */ /* 0x000fe400078e00ff */
[----:B---3--:R-:W-:Y:S01]  /*1f920*/  @P3 FMUL.FTZ R9, R6, 0.69314718246459960938 ;  /* 0x3f31721806093820 */ /* 0x008fe20000410000 */
[----:B------:R-:W-:Y:S02]  /*1f930*/  IMAD.MOV.U32 R89, RZ, RZ, -0x800000 ;  /* 0xff800000ff597424 */ /* 0x000fe400078e00ff */
[----:B--2---:R-:W-:Y:S01]  /*1f940*/  FMUL.FTZ R3, R3, R2 ;  /* 0x0000000203037220 */ /* 0x004fe20000410000 */
[----:B------:R-:W-:-:S01]  /*1f950*/  @P2 FFMA.FTZ R88, R0, R91, R5 ;  /* 0x0000005b00582223 */ /* 0x000fc20000010005 */
[----:B------:R-:W-:Y:S01]  /*1f960*/  @P3 FFMA.FTZ R89, R8, R90, R9 ;  /* 0x0000005a08593223 */ /* 0x000fe20000010009 */
[----:B----4-:R-:W-:Y:S01]  /*1f970*/  FMUL.FTZ R2, R7, R2 ;  /* 0x0000000207027220 */ /* 0x010fe20000410000 */
[----:B------:R-:W-:-:S02]  /*1f980*/  WARPGROUP.DEPBAR.LE gsb0, 0x0 ;  /* 0x00008000000079c5 */ /* 0x000fc40000010000 */
[----:B------:R-:W-:Y:S05]  /*1f990*/  @!P0 BRA `(.L_x_605) ;  /* 0x0000000000048947 */ /* 0x000fea0003800000 */
[----:B------:R-:W-:Y:S01]  /*1f9a0*/  BPT.TRAP 0x1 ;  /* 0x000000040000795c */ /* 0x000fe20000300000 */
.L_x_605:
[----:B------:R-:W-:Y:S01]  /*1f9b0*/  IMAD.U32 R5, RZ, RZ, UR38 ;  /* 0x00000026ff057e24 */ /* 0x000fe2000f8e00ff */
[----:B------:R-:W-:Y:S01]  /*1f9c0*/  IADD3 R0, R11, 0x29860, RZ ;  /* 0x000298600b007810 */ /* 0x000fe20007ffe0ff */
[----:B------:R-:W-:Y:S02]  /*1f9d0*/  VIADD R205, R205, 0x1 ;  /* 0x00000001cdcd7836 */ /* 0x000fe40000000000 */
[-C--:B------:R-:W-:Y:S01]  /*1f9e0*/  FMUL.FTZ R91, R48, R3.reuse ;  /* 0x00000003305b7220 */ /* 0x080fe20000410000 */
[-C--:B------:R-:W-:Y:S01]  /*1f9f0*/  FMUL.FTZ R99, R32, R3.reuse ;  /* 0x0000000320637220 */ /* 0x080fe20000410000 */
[----:B------:R-:W-:Y:S01]  /*1fa00*/  PRMT R0, R5, 0x654, R0 ;  /* 0x0000065405007816 */ /* 0x000fe20000000000 */
[-C--:B------:R-:W-:Y:S01]  /*1fa10*/  FMUL.FTZ R97, R33, R3.reuse ;  /* 0x0000000321617220 */ /* 0x080fe20000410000 */
[----:B------:R-:W-:Y:S01]  /*1fa20*/  ISETP.NE.AND P0, PT, R205, 0x2, PT ;  /* 0x00000002cd00780c */ /* 0x000fe20003f05270 */
[-C--:B------:R-:W-:Y:S01]  /*1fa30*/  FMUL.FTZ R96, R36, R3.reuse ;  /* 0x0000000324607220 */ /* 0x080fe20000410000 */
[----:B------:R0:W-:Y:S01]  /*1fa40*/  SYNCS.ARRIVE.TRANS64.RED.A1T0 RZ, [R0+URZ], RZ ;  /* 0x000000ff00ff79a7 */ /* 0x0001e2000810043f */
[-C--:B------:R-:W-:Y:S01]  /*1fa50*/  FMUL.FTZ R94, R37, R3.reuse ;  /* 0x00000003255e7220 */ /* 0x080fe20000410000 */
[-C--:B------:R-:W-:Y:S01]  /*1fa60*/  FMUL.FTZ R95, R40, R3.reuse ;  /* 0x00000003285f7220 */ /* 0x080fe20000410000 */
[-C--:B------:R-:W-:Y:S01]  /*1fa70*/  FMUL.FTZ R93, R41, R3.reuse ;  /* 0x00000003295d7220 */ /* 0x080fe20000410000 */
[-C--:B------:R-:W-:Y:S01]  /*1fa80*/  FMUL.FTZ R92, R44, R3.reuse ;  /* 0x000000032c5c7220 */ /* 0x080fe20000410000 */
[-C--:B------:R-:W-:Y:S01]  /*1fa90*/  FMUL.FTZ R90, R45, R3.reuse ;  /* 0x000000032d5a7220 */ /* 0x080fe20000410000 */
[-C--:B------:R-:W-:Y:S01]  /*1faa0*/  FMUL.FTZ R48, R49, R3.reuse ;  /* 0x0000000331307220 */ /* 0x080fe20000410000 */
[-C--:B------:R-:W-:Y:S01]  /*1fab0*/  FMUL.FTZ R100, R28, R3.reuse ;  /* 0x000000031c647220 */ /* 0x080fe20000410000 */
[----:B0-----:R-:W-:Y:S01]  /*1fac0*/  SEL R0, RZ, 0x1, P0 ;  /* 0x00000001ff007807 */ /* 0x001fe20000000000 */
        /* <DEDUP_REMOVED lines=53> */
[----:B------:R-:W-:Y:S01]  /*1fe20*/  FMUL.FTZ R87, R87, R2 ;  /* 0x0000000257577220 */ /* 0x000fe20000410000 */
[----:B------:R-:W-:Y:S01]  /*1fe30*/  LOP3.LUT R211, R211, R0, RZ, 0x3c, !PT ;  /* 0x00000000d3d37212 */ /* 0x000fe200078e3cff */
[----:B------:R-:W-:Y:S01]  /*1fe40*/  UIADD3 UR37, UR37, 0x1, URZ ;  /* 0x0000000125257890 */ /* 0x000fe2000fffe03f */
[----:B------:R-:W-:-:S11]  /*1fe50*/  SEL R205, R205, RZ, P0 ;  /* 0x000000ffcdcd7207 */ /* 0x000fd60000000000 */
.L_x_547:
[----:B------:R-:W-:Y:S05]  /*1fe60*/  WARPSYNC.ALL ;  /* 0x0000000000007948 */ /* 0x000fea0003800000 */
[----:B------:R-:W0:Y:S08]  /*1fe70*/  S2UR UR38, SR_CgaCtaId ;  /* 0x00000000002679c3 */ /* 0x000e300000008800 */
[----:B------:R-:W-:Y:S06]  /*1fe80*/  BAR.SYNC.DEFER_BLOCKING 0x5, 0x180 ;  /* 0x0146000000007b1d */ /* 0x000fec0000010000 */
[----:B------:R-:W-:Y:S01]  /*1fe90*/  UMOV UR4, 0x400 ;  /* 0x0000040000047882 */ /* 0x000fe20000000000 */
[----:B------:R-:W-:Y:S01]  /*1fea0*/  BSSY B0, `(.L_x_606) ;  /* 0x0000275000007945 */ /* 0x000fe20003800000 */
[----:B0-----:R-:W-:-:S06]  /*1feb0*/  ULEA UR4, UR38, UR4, 0x18 ;  /* 0x0000000426047291 */ /* 0x001fcc000f8ec03f */
[----:B------:R-:W-:-:S05]  /*1fec0*/  MOV R18, UR4 ;  /* 0x0000000400127c02 */ /* 0x000fca0008000f00 */
[----:B------:R0:W1:Y:S01]  /*1fed0*/  LDS.128 R168, [R18+0x298d0] ;  /* 0x0298d00012a87984 */ /* 0x0000620000000c00 */
[----:B------:R-:W-:Y:S06]  /*1fee0*/  BAR.ARV 0x4, 0x180 ;  /* 0x0106000000007b1d */ /* 0x000fec0000002000 */
[----:B------:R-:W-:Y:S05]  /*1fef0*/  @P1 BRA `(.L_x_607) ;  /* 0x0000001800c41947 */ /* 0x000fea0003800000 */
[----:B------:R-:W2:Y:S01]  /*1ff00*/  S2R R55, SR_TID.X ;  /* 0x0000000000377919 */ /* 0x000ea20000002100 */
[----:B------:R-:W-:Y:S01]  /*1ff10*/  ULDC.64 UR4, c[0x4][0x40] ;  /* 0x0100100000047ab9 */ /* 0x000fe20000000a00 */
[----:B------:R-:W3:Y:S01]  /*1ff20*/  LDL R54, [R1+0x40] ;  /* 0x0000400001367983 */ /* 0x000ee20000100800 */
[----:B--2---:R-:W-:-:S05]  /*1ff30*/  IMAD.SHL.U32 R0, R55, 0x4, RZ ;  /* 0x0000000437007824 */ /* 0x004fca00078e00ff */
[----:B------:R-:W-:-:S04]  /*1ff40*/  LOP3.LUT R0, R0, 0xc, RZ, 0xc0, !PT ;  /* 0x0000000c00007812 */ /* 0x000fc800078ec0ff */
[----:B------:R-:W-:-:S05]  /*1ff50*/  IADD3 R2, P0, R0, UR4, RZ ;  /* 0x0000000400027c10 */ /* 0x000fca000ff1e0ff */
[----:B------:R-:W-:-:S05]  /*1ff60*/  IMAD.X R3, RZ, RZ, UR5, P0 ;  /* 0x00000005ff037e24 */ /* 0x000fca00080e06ff */
[----:B------:R2:W4:Y:S01]  /*1ff70*/  LDG.E.CONSTANT R0, desc[UR50][R2.64] ;  /* 0x0000003202007981 */ /* 0x000522000c1e9900 */
[----:B------:R-:W-:Y:S01]  /*1ff80*/  F2FP.BF16.F32.PACK_AB R50, R43, R50 ;  /* 0x000000322b32723e */ /* 0x000fe200000010ff */
[----:B------:R-:W-:Y:S01]  /*1ff90*/  UMOV UR4, 0xffffffff ;  /* 0xffffffff00047882 */ /* 0x000fe20000000000 */
[----:B------:R-:W-:Y:S01]  /*1ffa0*/  F2FP.BF16.F32.PACK_AB R43, R45, R48 ;  /* 0x000000302d2b723e */ /* 0x000fe200000010ff */
[----:B------:R-:W0:Y:S01]  /*1ffb0*/  S2R R51, SR_SWINHI ;  /* 0x0000000000337919 */ /* 0x000e220000002f00 */
[----:B------:R-:W-:Y:S02]  /*1ffc0*/  F2FP.BF16.F32.PACK_AB R41, R41, R44 ;  /* 0x0000002c2929723e */ /* 0x000fe400000010ff */
[----:B------:R-:W-:Y:S02]  /*1ffd0*/  F2FP.BF16.F32.PACK_AB R30, R30, R61 ;  /* 0x0000003d1e1e723e */ /* 0x000fe400000010ff */
[----:B------:R-:W-:Y:S02]  /*1ffe0*/  F2FP.BF16.F32.PACK_AB R61, R39, R46 ;  /* 0x0000002e273d723e */ /* 0x000fe400000010ff */
[----:B------:R-:W-:-:S02]  /*1fff0*/  F2FP.BF16.F32.PACK_AB R46, R4, R5 ;  /* 0x00000005042e723e */ /* 0x000fc400000010ff */
[----:B------:R-:W-:Y:S02]  /*20000*/  F2FP.BF16.F32.PACK_AB R34, R27, R34 ;  /* 0x000000221b22723e */ /* 0x000fe400000010ff */
[----:B------:R-:W-:Y:S02]  /*20010*/  F2FP.BF16.F32.PACK_AB R69, R25, R26 ;  /* 0x0000001a1945723e */ /* 0x000fe400000010ff */
        /* <DEDUP_REMOVED lines=10> */
[----:B------:R-:W-:Y:S02]  /*200c0*/  MOV R44, R18 ;  /* 0x00000012002c7202 */ /* 0x000fe40000000f00 */
[----:B0-----:R-:W-:Y:S02]  /*200d0*/  MOV R45, R51 ;  /* 0x00000033002d7202 */ /* 0x001fe40000000f00 */
[----:B------:R-:W-:Y:S02]  /*200e0*/  F2FP.BF16.F32.PACK_AB R77, R9, R10 ;  /* 0x0000000a094d723e */ /* 0x000fe400000010ff */
[----:B------:R-:W-:Y:S02]  /*200f0*/  F2FP.BF16.F32.PACK_AB R48, R87, R6 ;  /* 0x000000065730723e */ /* 0x000fe400000010ff */
[----:B--2---:R-:W-:Y:S02]  /*20100*/  LOP3.LUT P0, R2, R55, 0x3, RZ, 0xc0, !PT ;  /* 0x0000000337027812 */ /* 0x004fe4000780c0ff */
[----:B------:R-:W-:-:S02]  /*20110*/  F2FP.BF16.F32.PACK_AB R100, R100, R103 ;  /* 0x000000676464723e */ /* 0x000fc400000010ff */
[----:B------:R-:W-:Y:S02]  /*20120*/  F2FP.BF16.F32.PACK_AB R101, R98, R101 ;  /* 0x000000656265723e */ /* 0x000fe400000010ff */
[----:B------:R-:W-:Y:S02]  /*20130*/  ISETP.EQ.OR P0, PT, R2, 0x3, !P0 ;  /* 0x000000030200780c */ /* 0x000fe40004702670 */
        /* <DEDUP_REMOVED lines=10> */
[----:B------:R-:W-:Y:S02]  /*201e0*/  SEL R13, R100, R101, P0 ;  /* 0x00000065640d7207 */ /* 0x000fe40000000000 */
[----:B------:R-:W-:Y:S01]  /*201f0*/  SEL R3, R101, R100, P0 ;  /* 0x0000006465037207 */ /* 0x000fe20000000000 */
[----:B---3--:R-:W-:-:S03]  /*20200*/  IMAD.WIDE R4, R54, 0x2, R44 ;  /* 0x0000000236047825 */ /* 0x008fc600078e022c */
[C---:B------:R-:W-:Y:S02]  /*20210*/  IADD3 R27, P5, R4.reuse, 0x4060, RZ ;  /* 0x00004060041b7810 */ /* 0x040fe40007fbe0ff */
[C---:B------:R-:W-:Y:S02]  /*20220*/  IADD3 R25, P1, R4.reuse, 0x4040, RZ ;  /* 0x0000404004197810 */ /* 0x040fe40007f3e0ff */
[----:B------:R-:W-:Y:S02]  /*20230*/  LOP3.LUT R26, R27, 0x380, RZ, 0xc0, !PT ;  /* 0x000003801b1a7812 */ /* 0x000fe400078ec0ff */
[----:B------:R-:W-:Y:S02]  /*20240*/  LOP3.LUT R24, R25, 0x380, RZ, 0xc0, !PT ;  /* 0x0000038019187812 */ /* 0x000fe400078ec0ff */
[----:B------:R-:W-:Y:S02]  /*20250*/  IADD3 R7, P3, R4, 0x4000, RZ ;  /* 0x0000400004077810 */ /* 0x000fe40007f7e0ff */
[----:B------:R-:W-:-:S02]  /*20260*/  SHF.R.U64 R26, R26, 0x3, RZ ;  /* 0x000000031a1a7819 */ /* 0x000fc400000012ff */
[----:B------:R-:W-:Y:S02]  /*20270*/  SHF.R.U64 R24, R24, 0x3, RZ ;  /* 0x0000000318187819 */ /* 0x000fe400000012ff */
[----:B------:R-:W-:Y:S02]  /*20280*/  LOP3.LUT R14, R7, 0x380, RZ, 0xc0, !PT ;  /* 0x00000380070e7812 */ /* 0x000fe400078ec0ff */
[----:B------:R-:W-:Y:S02]  /*20290*/  LOP3.LUT R26, R26, R27, RZ, 0x3c, !PT ;  /* 0x0000001b1a1a7212 */ /* 0x000fe400078e3cff */
[----:B------:R-:W-:Y:S01]  /*202a0*/  LOP3.LUT R24, R24, R25, RZ, 0x3c, !PT ;  /* 0x0000001918187212 */ /* 0x000fe200078e3cff */
[----:B------:R-:W-:Y:S01]  /*202b0*/  IMAD.X R25, RZ, RZ, R5, P1 ;  /* 0x000000ffff197224 */ /* 0x000fe200008e0605 */
[----:B------:R-:W-:Y:S02]  /*202c0*/  IADD3.X R27, RZ, R5, RZ, P5, !PT ;  /* 0x00000005ff1b7210 */ /* 0x000fe40002ffe4ff */
[----:B------:R-:W-:-:S02]  /*202d0*/  SHF.R.U64 R14, R14, 0x3, RZ ;  /* 0x000000030e0e7819 */ /* 0x000fc400000012ff */
[C---:B------:R-:W-:Y:S02]  /*202e0*/  IADD3 R21, P2, R4.reuse, 0x4020, RZ ;  /* 0x0000402004157810 */ /* 0x040fe40007f5e0ff */
[C---:B------:R-:W-:Y:S02]  /*202f0*/  IADD3 R11, P5, R4.reuse, 0x40, RZ ;  /* 0x00000040040b7810 */ /* 0x040fe40007fbe0ff */
[C---:B------:R-:W-:Y:S02]  /*20300*/  IADD3 R15, P4, R4.reuse, 0x60, RZ ;  /* 0x00000060040f7810 */ /* 0x040fe40007f9e0ff */
[----:B------:R-:W-:Y:S02]  /*20310*/  IADD3 R9, P1, R4, 0x20, RZ ;  /* 0x0000002004097810 */ /* 0x000fe40007f3e0ff */
[----:B------:R-:W-:Y:S02]  /*20320*/  LOP3.LUT R14, R14, R7, RZ, 0x3c, !PT ;  /* 0x000000070e0e7212 */ /* 0x000fe400078e3cff */
[----:B------:R-:W-:-:S02]  /*20330*/  LOP3.LUT R20, R21, 0x380, RZ, 0xc0, !PT ;  /* 0x0000038015147812 */ /* 0x000fc400078ec0ff */
[----:B------:R-:W-:Y:S02]  /*20340*/  LOP3.LUT R6, R11, 0x380, RZ, 0xc0, !PT ;  /* 0x000003800b067812 */ /* 0x000fe400078ec0ff */
[----:B------:R-:W-:Y:S02]  /*20350*/  LOP3.LUT R7, R4, 0x380, RZ, 0xc0, !PT ;  /* 0x0000038004077812 */ /* 0x000fe400078ec0ff */
[----:B------:R-:W-:Y:S02]  /*20360*/  LOP3.LUT R10, R15, 0x380, RZ, 0xc0, !PT ;  /* 0x000003800f0a7812 */ /* 0x000fe400078ec0ff */
[----:B------:R-:W-:Y:S02]  /*20370*/  LOP3.LUT R8, R9, 0x380, RZ, 0xc0, !PT ;  /* 0x0000038009087812 */ /* 0x000fe400078ec0ff */
[----:B------:R-:W-:Y:S02]  /*20380*/  SHF.R.U64 R20, R20, 0x3, RZ ;  /* 0x0000000314147819 */ /* 0x000fe400000012ff */
[----:B------:R-:W-:-:S02]  /*20390*/  SHF.R.U64 R6, R6, 0x3, RZ ;  /* 0x0000000306067819 */ /* 0x000fc400000012ff */
[----:B------:R-:W-:Y:S02]  /*203a0*/  SHF.R.U64 R7, R7, 0x3, RZ ;  /* 0x0000000307077819 */ /* 0x000fe400000012ff */
[----:B------:R-:W-:Y:S02]  /*203b0*/  SHF.R.U64 R10, R10, 0x3, RZ ;  /* 0x000000030a0a7819 */ /* 0x000fe400000012ff */
[----:B------:R-:W-:Y:S02]  /*203c0*/  SHF.R.U64 R8, R8, 0x3, RZ ;  /* 0x0000000308087819 */ /* 0x000fe400000012ff */
[----:B------:R-:W-:Y:S01]  /*203d0*/  LOP3.LUT R20, R20, R21, RZ, 0x3c, !PT ;  /* 0x0000001514147212 */ /* 0x000fe200078e3cff */
[--C-:B------:R-:W-:Y:S01]  /*203e0*/  IMAD.X R21, RZ, RZ, R5.reuse, P2 ;  /* 0x000000ffff157224 */ /* 0x100fe200010e0605 */
[----:B------:R-:W-:Y:S01]  /*203f0*/  LOP3.LUT R6, R6, R11, RZ, 0x3c, !PT ;  /* 0x0000000b06067212 */ /* 0x000fe200078e3cff */
[--C-:B------:R-:W-:Y:S01]  /*20400*/  IMAD.X R11, RZ, RZ, R5.reuse, P4 ;  /* 0x000000ffff0b7224 */ /* 0x100fe200020e0605 */
[----:B------:R-:W-:Y:S01]  /*20410*/  LOP3.LUT R4, R7, R4, RZ, 0x3c, !PT ;  /* 0x0000000407047212 */ /* 0x000fe200078e3cff */
[----:B------:R-:W-:Y:S01]  /*20420*/  IMAD.X R7, RZ, RZ, R5, P5 ;  /* 0x000000ffff077224 */ /* 0x000fe200028e0605 */
[----:B------:R-:W-:-:S02]  /*20430*/  LOP3.LUT R10, R10, R15, RZ, 0x3c, !PT ;  /* 0x0000000f0a0a7212 */ /* 0x000fc400078e3cff */
[----:B------:R-:W-:Y:S02]  /*20440*/  LOP3.LUT R8, R8, R9, RZ, 0x3c, !PT ;  /* 0x0000000908087212 */ /* 0x000fe400078e3cff */
[-C--:B------:R-:W-:Y:S02]  /*20450*/  IADD3.X R15, RZ, R5.reuse, RZ, P3, !PT ;  /* 0x00000005ff0f7210 */ /* 0x080fe40001ffe4ff */
[-C--:B------:R-:W-:Y:S02]  /*20460*/  IADD3.X R9, RZ, R5.reuse, RZ, P1, !PT ;  /* 0x00000005ff097210 */ /* 0x080fe40000ffe4ff */
[----:B------:R-:W-:Y:S02]  /*20470*/  MOV R76, R4 ;  /* 0x00000004004c7202 */ /* 0x000fe40000000f00 */
[----:B------:R-:W-:Y:S02]  /*20480*/  MOV R62, R26 ;  /* 0x0000001a003e7202 */ /* 0x000fe40000000f00 */
[----:B------:R-:W-:-:S02]  /*20490*/  MOV R64, R24 ;  /* 0x0000001800407202 */ /* 0x000fc40000000f00 */
[----:B------:R-:W-:Y:S02]  /*204a0*/  MOV R66, R20 ;  /* 0x0000001400427202 */ /* 0x000fe40000000f00 */
[----:B------:R-:W-:Y:S02]  /*204b0*/  MOV R68, R14 ;  /* 0x0000000e00447202 */ /* 0x000fe40000000f00 */
[----:B------:R-:W-:Y:S02]  /*204c0*/  MOV R70, R10 ;  /* 0x0000000a00467202 */ /* 0x000fe40000000f00 */
[----:B------:R-:W-:Y:S02]  /*204d0*/  MOV R72, R6 ;  /* 0x0000000600487202 */ /* 0x000fe40000000f00 */
[----:B------:R-:W-:Y:S02]  /*204e0*/  MOV R74, R8 ;  /* 0x00000008004a7202 */ /* 0x000fe40000000f00 */
[----:B----4-:R-:W-:Y:S01]  /*204f0*/  LOP3.LUT R2, R0, 0x2, RZ, 0x3c, !PT ;  /* 0x0000000200027812 */ /* 0x010fe200078e3cff */
[----:B------:R-:W-:Y:S06]  /*20500*/  BRA.DIV UR4, `(.L_x_608) ;  /* 0x000000aa04787947 */ /* 0x000fec000b800000 */
[----:B------:R-:W-:Y:S01]  /*20510*/  SEL R33, R35, R32, P0 ;  /* 0x0000002023217207 */ /* 0x000fe20000000000 */
[----:B------:R-:W-:Y:S01]  /*20520*/  SHFL.IDX PT, R6, R13, R0, 0x1c1f ;  /* 0x001c1f000d067589 */ /* 0x000fe200000e0000 */
[----:B------:R-:W-:Y:S02]  /*20530*/  SEL R37, R39, R36, P0 ;  /* 0x0000002427257207 */ /* 0x000fe40000000000 */
[----:B------:R-:W-:Y:S01]  /*20540*/  SEL R7, R97, R96, P0 ;  /* 0x0000006061077207 */ /* 0x000fe20000000000 */
[----:B------:R-:W-:Y:S01]  /*20550*/  SHFL.IDX PT, R3, R3, R2, 0x1c1f ;  /* 0x001c1f0203037589 */ /* 0x000fe200000e0000 */
[----:B------:R-:W-:Y:S02]  /*20560*/  SEL R25, R52, R43, P0 ;  /* 0x0000002b34197207 */ /* 0x000fe40000000000 */
[----:B------:R-:W-:Y:S02]  /*20570*/  SEL R27, R43, R52, P0 ;  /* 0x000000342b1b7207 */ /* 0x000fe40000000000 */
[----:B------:R-:W-:Y:S01]  /*20580*/  SEL R29, R41, R40, P0 ;  /* 0x00000028291d7207 */ /* 0x000fe20000000000 */
[----:B------:R-:W-:Y:S01]  /*20590*/  SHFL.IDX PT, R7, R7, R2, 0x1c1f ;  /* 0x001c1f0207077589 */ /* 0x000fe200000e0000 */
[----:B------:R-:W-:-:S02]  /*205a0*/  SEL R31, R40, R41, P0 ;  /* 0x00000029281f7207 */ /* 0x000fc40000000000 */
[----:B------:R-:W-:Y:S01]  /*205b0*/  SEL R35, R32, R35, P0 ;  /* 0x0000002320237207 */ /* 0x000fe20000000000 */
[----:B------:R-:W-:Y:S01]  /*205c0*/  SHFL.IDX PT, R26, R25, R0, 0x1c1f ;  /* 0x001c1f00191a7589 */ /* 0x000fe200000e0000 */
[----:B------:R-:W-:Y:S02]  /*205d0*/  SEL R39, R36, R39, P0 ;  /* 0x0000002724277207 */ /* 0x000fe40000000000 */
[----:B------:R-:W-:Y:S01]  /*205e0*/  SEL R5, R96, R97, P0 ;  /* 0x0000006160057207 */ /* 0x000fe20000000000 */
[----:B------:R-:W-:Y:S01]  /*205f0*/  SHFL.IDX PT, R27, R27, R2, 0x1c1f ;  /* 0x001c1f021b1b7589 */ /* 0x000fe200000e0000 */
[----:B------:R-:W-:Y:S02]  /*20600*/  SEL R9, R92, R93, P0 ;  /* 0x0000005d5c097207 */ /* 0x000fe40000000000 */
[----:B------:R-:W-:Y:S01]  /*20610*/  SEL R41, R46, R47, P0 ;  /* 0x0000002f2e297207 */ /* 0x000fe20000000000 */
[----:B------:R-:W0:Y:S01]  /*20620*/  SHFL.IDX PT, R10, R5, R0, 0x1c1f ;  /* 0x001c1f00050a7589 */ /* 0x000e2200000e0000 */
        /* <DEDUP_REMOVED lines=14> */
[----:B------:R-:W2:Y:S01]  /*20710*/  SHFL.IDX PT, R20, R21, R2, 0x1c1f ;  /* 0x001c1f0215147589 */ /* 0x000ea200000e0000 */
[----:B------:R-:W-:Y:S02]  /*20720*/  SEL R53, R30, R53, P0 ;  /* 0x000000351e357207 */ /* 0x000fe40000000000 */
[----:B------:R-:W-:Y:S01]  /*20730*/  SEL R57, R56, R57, P0 ;  /* 0x0000003938397207 */ /* 0x000fe20000000000 */
[----:B------:R-:W3:Y:S01]  /*20740*/  SHFL.IDX PT, R30, R29, R0, 0x1c1f ;  /* 0x001c1f001d1e7589 */ /* 0x000ee200000e0000 */
[----:B------:R-:W-:-:S02]  /*20750*/  SEL R61, R61, R50, P0 ;  /* 0x000000323d3d7207 */ /* 0x000fc40000000000 */
[----:B------:R-:W-:Y:S01]  /*20760*/  SEL R65, R65, R42, P0 ;  /* 0x0000002a41417207 */ /* 0x000fe20000000000 */
[----:B------:R-:W-:Y:S01]  /*20770*/  SHFL.IDX PT, R43, R43, R2, 0x1c1f ;  /* 0x001c1f022b2b7589 */ /* 0x000fe200000e0000 */
[----:B------:R-:W-:Y:S02]  /*20780*/  SEL R69, R69, R34, P0 ;  /* 0x0000002245457207 */ /* 0x000fe40000000000 */
[----:B------:R-:W-:Y:S01]  /*20790*/  SEL R73, R38, R73, P0 ;  /* 0x0000004926497207 */ /* 0x000fe20000000000 */
[----:B------:R-:W4:Y:S01]  /*207a0*/  SHFL.IDX PT, R34, R33, R0, 0x1c1f ;  /* 0x001c1f0021227589 */ /* 0x000f2200000e0000 */
[----:B------:R-:W-:Y:S02]  /*207b0*/  SEL R75, R77, R48, P0 ;  /* 0x000000304d4b7207 */ /* 0x000fe40000000000 */
[----:B------:R-:W-:Y:S01]  /*207c0*/  SEL R77, R48, R77, P0 ;  /* 0x0000004d304d7207 */ /* 0x000fe20000000000 */
[----:B------:R-:W1:Y:S01]  /*207d0*/  SHFL.IDX PT, R38, R37, R0, 0x1c1f ;  /* 0x001c1f0025267589 */ /* 0x000e6200000e0000 */
[----:B0-----:R-:W-:-:S02]  /*207e0*/  SEL R8, R10, R7, P0 ;  /* 0x000000070a087207 */ /* 0x001fc40000000000 */
[----:B------:R-:W-:Y:S01]  /*207f0*/  SEL R24, R26, R27, P0 ;  /* 0x0000001b1a187207 */ /* 0x000fe20000000000 */
[----:B------:R-:W0:Y:S01]  /*20800*/  SHFL.IDX PT, R42, R41, R0, 0x1c1f ;  /* 0x001c1f00292a7589 */ /* 0x000e2200000e0000 */
[----:B------:R-:W-:Y:S02]  /*20810*/  SEL R4, R6, R3, P0 ;  /* 0x0000000306047207 */ /* 0x000fe40000000000 */
[----:B------:R-:W-:Y:S01]  /*20820*/  SEL R10, R7, R10, P0 ;  /* 0x0000000a070a7207 */ /* 0x000fe20000000000 */
[----:B------:R-:W-:Y:S01]  /*20830*/  SHFL.IDX PT, R47, R47, R0, 0x1c1f ;  /* 0x001c1f002f2f7589 */ /* 0x000fe200000e0000 */
[----:B--2---:R-:W-:Y:S02]  /*20840*/  SEL R12, R9, R20, P0 ;  /* 0x00000014090c7207 */ /* 0x004fe40000000000 */
[----:B------:R-:W-:Y:S01]  /*20850*/  SEL R14, R20, R9, P0 ;  /* 0x00000009140e7207 */ /* 0x000fe20000000000 */
[----:B------:R-:W-:Y:S01]  /*20860*/  SHFL.IDX PT, R51, R51, R0, 0x1c1f ;  /* 0x001c1f0033337589 */ /* 0x000fe200000e0000 */
[----:B---3--:R-:W-:-:S02]  /*20870*/  SEL R28, R30, R31, P0 ;  /* 0x0000001f1e1c7207 */ /* 0x008fc40000000000 */
[----:B------:R-:W-:Y:S01]  /*20880*/  SEL R26, R27, R26, P0 ;  /* 0x0000001a1b1a7207 */ /* 0x000fe20000000000 */
[----:B------:R-:W-:Y:S01]  /*20890*/  SHFL.IDX PT, R55, R55, R0, 0x1c1f ;  /* 0x001c1f0037377589 */ /* 0x000fe200000e0000 */
[----:B------:R-:W-:Y:S02]  /*208a0*/  SEL R30, R31, R30, P0 ;  /* 0x0000001e1f1e7207 */ /* 0x000fe40000000000 */
[----:B------:R-:W-:Y:S01]  /*208b0*/  SEL R6, R3, R6, P0 ;  /* 0x0000000603067207 */ /* 0x000fe20000000000 */
[----:B------:R-:W-:Y:S01]  /*208c0*/  SHFL.IDX PT, R59, R59, R0, 0x1c1f ;  /* 0x001c1f003b3b7589 */ /* 0x000fe200000e0000 */
[----:B----4-:R-:W-:Y:S02]  /*208d0*/  SEL R32, R34, R35, P0 ;  /* 0x0000002322207207 */ /* 0x010fe40000000000 */
[----:B------:R-:W-:Y:S01]  /*208e0*/  SEL R34, R35, R34, P0 ;  /* 0x0000002223227207 */ /* 0x000fe20000000000 */
[----:B------:R-:W-:Y:S01]  /*208f0*/  SHFL.IDX PT, R63, R63, R0, 0x1c1f ;  /* 0x001c1f003f3f7589 */ /* 0x000fe200000e0000 */
[----:B-1----:R-:W-:-:S02]  /*20900*/  SEL R36, R38, R39, P0 ;  /* 0x0000002726247207 */ /* 0x002fc40000000000 */
[----:B------:R-:W-:Y:S01]  /*20910*/  SEL R38, R39, R38, P0 ;  /* 0x0000002627267207 */ /* 0x000fe20000000000 */
[----:B------:R-:W-:Y:S01]  /*20920*/  SHFL.IDX PT, R67, R67, R0, 0x1c1f ;  /* 0x001c1f0043437589 */ /* 0x000fe200000e0000 */
[----:B0-----:R-:W-:Y:S02]  /*20930*/  SEL R40, R42, R43, P0 ;  /* 0x0000002b2a287207 */ /* 0x001fe40000000000 */
[----:B------:R-:W-:Y:S01]  /*20940*/  SEL R42, R43, R42, P0 ;  /* 0x0000002a2b2a7207 */ /* 0x000fe20000000000 */
[----:B------:R-:W-:Y:S04]  /*20950*/  SHFL.IDX PT, R71, R71, R0, 0x1c1f ;  /* 0x001c1f0047477589 */ /* 0x000fe800000e0000 */
[----:B------:R-:W0:Y:S04]  /*20960*/  SHFL.IDX PT, R46, R49, R2, 0x1c1f ;  /* 0x001c1f02312e7589 */ /* 0x000e2800000e0000 */
[----:B------:R-:W1:Y:S04]  /*20970*/  SHFL.IDX PT, R48, R53, R2, 0x1c1f ;  /* 0x001c1f0235307589 */ /* 0x000e6800000e0000 */
[----:B------:R-:W2:Y:S04]  /*20980*/  SHFL.IDX PT, R50, R57, R2, 0x1c1f ;  /* 0x001c1f0239327589 */ /* 0x000ea800000e0000 */
[----:B------:R-:W3:Y:S04]  /*20990*/  SHFL.IDX PT, R52, R61, R2, 0x1c1f ;  /* 0x001c1f023d347589 */ /* 0x000ee800000e0000 */
[----:B------:R-:W4:Y:S04]  /*209a0*/  SHFL.IDX PT, R54, R65, R2, 0x1c1f ;  /* 0x001c1f0241367589 */ /* 0x000f2800000e0000 */
[----:B------:R-:W4:Y:S04]  /*209b0*/  SHFL.IDX PT, R56, R69, R2, 0x1c1f ;  /* 0x001c1f0245387589 */ /* 0x000f2800000e0000 */
[----:B------:R-:W4:Y:S01]  /*209c0*/  SHFL.IDX PT, R58, R73, R2, 0x1c1f ;  /* 0x001c1f02493a7589 */ /* 0x000f2200000e0000 */
[----:B0-----:R-:W-:-:S02]  /*209d0*/  SEL R5, R47, R46, P0 ;  /* 0x0000002e2f057207 */ /* 0x001fc40000000000 */
[----:B------:R-:W-:Y:S01]  /*209e0*/  SEL R7, R46, R47, P0 ;  /* 0x0000002f2e077207 */ /* 0x000fe20000000000 */
[----:B------:R-:W0:Y:S01]  /*209f0*/  SHFL.IDX PT, R75, R75, R0, 0x1c1f ;  /* 0x001c1f004b4b7589 */ /* 0x000e2200000e0000 */
[----:B-1----:R-:W-:Y:S02]  /*20a00*/  SEL R9, R51, R48, P0 ;  /* 0x0000003033097207 */ /* 0x002fe40000000000 */
[----:B------:R-:W-:Y:S01]  /*20a10*/  SEL R11, R48, R51, P0 ;  /* 0x00000033300b7207 */ /* 0x000fe20000000000 */
[----:B------:R1:W0:Y:S01]  /*20a20*/  SHFL.IDX PT, R60, R77, R2, 0x1c1f ;  /* 0x001c1f024d3c7589 */ /* 0x00022200000e0000 */
[----:B--2---:R-:W-:Y:S02]  /*20a30*/  SEL R13, R55, R50, P0 ;  /* 0x00000032370d7207 */ /* 0x004fe40000000000 */
[----:B------:R-:W-:Y:S02]  /*20a40*/  SEL R15, R50, R55, P0 ;  /* 0x00000037320f7207 */ /* 0x000fe40000000000 */
[----:B---3--:R-:W-:-:S02]  /*20a50*/  SEL R25, R59, R52, P0 ;  /* 0x000000343b197207 */ /* 0x008fc40000000000 */
[----:B------:R-:W-:Y:S02]  /*20a60*/  SEL R27, R52, R59, P0 ;  /* 0x0000003b341b7207 */ /* 0x000fe40000000000 */
[----:B----4-:R-:W-:Y:S01]  /*20a70*/  SEL R29, R63, R54, P0 ;  /* 0x000000363f1d7207 */ /* 0x010fe20000000000 */
[----:B-1----:R-:W-:Y:S01]  /*20a80*/  IMAD.MOV.U32 R2, RZ, RZ, RZ ;  /* 0x000000ffff027224 */ /* 0x002fe200078e00ff */
[----:B------:R-:W-:Y:S02]  /*20a90*/  SEL R31, R54, R63, P0 ;  /* 0x0000003f361f7207 */ /* 0x000fe40000000000 */
[----:B------:R-:W-:Y:S02]  /*20aa0*/  SEL R33, R67, R56, P0 ;  /* 0x0000003843217207 */ /* 0x000fe40000000000 */
[----:B------:R-:W-:Y:S02]  /*20ab0*/  SEL R35, R56, R67, P0 ;  /* 0x0000004338237207 */ /* 0x000fe40000000000 */
[----:B------:R-:W-:-:S02]  /*20ac0*/  SEL R37, R71, R58, P0 ;  /* 0x0000003a47257207 */ /* 0x000fc40000000000 */
[----:B------:R-:W-:-:S07]  /*20ad0*/  SEL R39, R58, R71, P0 ;  /* 0x000000473a277207 */ /* 0x000fce0000000000 */
.L_x_848:
[----:B------:R-:W-:Y:S05]  /*20ae0*/  WARPSYNC.ALL ;  /* 0x0000000000007948 */ /* 0x000fea0003800000 */
[----:B------:R-:W-:Y:S01]  /*20af0*/  BAR.SYNC.DEFER_BLOCKING 0x1, 0x100 ;  /* 0x0044000000007b1d */ /* 0x000fe20000010000 */
[----:B0-----:R-:W-:-:S05]  /*20b00*/  SEL R41, R75, R60, P0 ;  /* 0x0000003c4b297207 */ /* 0x001fca0000000000 */
[----:B------:R-:W-:Y:S01]  /*20b10*/  ULDC.64 UR4, c[0x0][0xc00] ;  /* 0x0003000000047ab9 */ /* 0x000fe20000000a00 */
[----:B------:R-:W-:Y:S01]  /*20b20*/  SEL R43, R60, R75, P0 ;  /* 0x0000004b3c2b7207 */ /* 0x000fe20000000000 */
[----:B------:R-:W2:Y:S01]  /*20b30*/  LDL R3, [R1+0x3c] ;  /* 0x00003c0001037983 */ /* 0x000ea20000100800 */
[----:B------:R-:W-:Y:S01]  /*20b40*/  ISETP.NE.U32.AND P1, PT, RZ, UR4, PT ;  /* 0x00000004ff007c0c */ /* 0x000fe2000bf25070 */
[----:B------:R-:W0:Y:S01]  /*20b50*/  LDC R49, c[0x0][0xbe8] ;  /* 0x0002fa00ff317b82 */ /* 0x000e220000000800 */
[----:B------:R-:W-:Y:S02]  /*20b60*/  IADD3 R20, P2, R222, UR4, RZ ;  /* 0x00000004de147c10 */ /* 0x000fe4000ff5e0ff */
[----:B------:R-:W-:Y:S02]  /*20b70*/  ISETP.NE.AND.EX P1, PT, RZ, UR5, PT, P1 ;  /* 0x00000005ff007c0c */ /* 0x000fe4000bf25310 */
[----:B------:R-:W-:Y:S01]  /*20b80*/  IADD3.X R21, R223, UR5, RZ, P2, !PT ;  /* 0x00000005df157c10 */ /* 0x000fe200097fe4ff */
[----:B------:R-:W-:-:S02]  /*20b90*/  ULDC.64 UR4, c[0x0][0xc08] ;  /* 0x0003020000047ab9 */ /* 0x000fc40000000a00 */
[----:B------:R-:W-:Y:S01]  /*20ba0*/  ISETP.NE.U32.AND P0, PT, RZ, UR4, PT ;  /* 0x00000004ff007c0c */ /* 0x000fe2000bf05070 */
[----:B------:R1:W-:Y:S04]  /*20bb0*/  STSM.16.M88.4 [R76], R4 ;  /* 0x000000044c007844 */ /* 0x0003e80000000200 */
[----:B------:R-:W-:Y:S04]  /*20bc0*/  STSM.16.M88.4 [R74], R8 ;  /* 0x000000084a007844 */ /* 0x000fe80000000200 */
[----:B------:R2:W-:Y:S04]  /*20bd0*/  STSM.16.M88.4 [R72], R12 ;  /* 0x0000000c48007844 */ /* 0x0005e80000000200 */
[----:B------:R3:W-:Y:S04]  /*20be0*/  STSM.16.M88.4 [R70], R24 ;  /* 0x0000001846007844 */ /* 0x0007e80000000200 */
[----:B------:R3:W-:Y:S04]  /*20bf0*/  STSM.16.M88.4 [R68], R28 ;  /* 0x0000001c44007844 */ /* 0x0007e80000000200 */
[----:B------:R3:W-:Y:S04]  /*20c00*/  STSM.16.M88.4 [R66], R32 ;  /* 0x0000002042007844 */ /* 0x0007e80000000200 */
[----:B------:R3:W-:Y:S01]  /*20c10*/  STSM.16.M88.4 [R64], R36 ;  /* 0x0000002440007844 */ /* 0x0007e20000000200 */
[----:B------:R-:W-:-:S03]  /*20c20*/  ISETP.NE.AND.EX P0, PT, RZ, UR5, PT, P0 ;  /* 0x00000005ff007c0c */ /* 0x000fc6000bf05300 */
[----:B------:R3:W-:Y:S01]  /*20c30*/  STSM.16.M88.4 [R62], R40 ;  /* 0x000000283e007844 */ /* 0x0007e20000000200 */
[----:B------:R-:W-:Y:S09]  /*20c40*/  BAR.SYNC.DEFER_BLOCKING 0x1, 0x100 ;  /* 0x0044000000007b1d */ /* 0x000ff20000010000 */
[----:B------:R-:W-:Y:S01]  /*20c50*/  @P0 IADD3 R222, P3, R222, UR4, RZ ;  /* 0x00000004dede0c10 */ /* 0x000fe2000ff7e0ff */
[----:B------:R-:W-:-:S02]  /*20c60*/  ULDC UR4, c[0x0][0xa88] ;  /* 0x0002a20000047ab9 */ /* 0x000fc40000000800 */
[----:B------:R-:W-:Y:S01]  /*20c70*/  IMAD.U32 R0, RZ, RZ, UR4 ;  /* 0x00000004ff007e24 */ /* 0x000fe2000f8e00ff */
[----:B------:R-:W-:Y:S01]  /*20c80*/  @P0 IADD3.X R223, R223, UR5, RZ, P3, !PT ;  /* 0x00000005dfdf0c10 */ /* 0x000fe20009ffe4ff */
[----:B------:R3:W5:Y:S01]  /*20c90*/  @P1 LDG.E R2, desc[UR50][R20.64] ;  /* 0x0000003214021981 */ /* 0x000762000c1e1900 */
[----:B0-----:R-:W-:-:S03]  /*20ca0*/  ISETP.NE.AND P2, PT, R49, 0x1, PT ;  /* 0x000000013100780c */ /* 0x001fc60003f45270 */
[----:B------:R3:W5:Y:S10]  /*20cb0*/  @P0 LDG.E R0, desc[UR50][R222.64] ;  /* 0x00000032de000981 */ /* 0x000774000c1e1900 */
[----:B-1----:R-:W0:Y:S08]  /*20cc0*/  @P2 LDC R4, c[0x0][0xbec] ;  /* 0x0002fb00ff042b82 */ /* 0x002e300000000800 */
[----:B------:R-:W1:Y:S01]  /*20cd0*/  @P2 LDC R5, c[0x0][0xbf0] ;  /* 0x0002fc00ff052b82 */ /* 0x000e620000000800 */
[----:B--2---:R-:W-:Y:S01]  /*20ce0*/  LEA R13, R225, R3, 0x7 ;  /* 0x00000003e10d7211 */ /* 0x004fe200078e38ff */
[----:B01-3--:R-:W-:Y:S06]  /*20cf0*/  @P0 BRA `(.L_x_609) ;  /* 0x0000000000100947 */ /* 0x00bfec0003800000 */
[----:B------:R-:W-:Y:S05]  /*20d00*/  @!P1 BRA `(.L_x_609) ;  /* 0x00000000000c9947 */ /* 0x000fea0003800000 */
[----:B------:R-:W2:Y:S04]  /*20d10*/  LDG.E R3, desc[UR50][R20.64] ;  /* 0x0000003214037981 */ /* 0x000ea8000c1e1900 */
[----:B-----5:R-:W2:Y:S02]  /*20d20*/  LDG.E R0, desc[UR50][R20.64+0x4] ;  /* 0x0000043214007981 */ /* 0x020ea4000c1e1900 */
[----:B--2---:R-:W-:-:S07]  /*20d30*/  IMAD.IADD R0, R0, 0x1, -R3 ;  /* 0x0000000100007824 */ /* 0x004fce00078e0a03 */
.L_x_609:
[----:B------:R-:W2:Y:S01]  /*20d40*/  LDL R10, [R1+0x30] ;  /* 0x00003000010a7983 */ /* 0x000ea20000100800 */
[----:B------:R-:W-:Y:S01]  /*20d50*/  SHF.R.S32.HI R48, RZ, 0x1f, R221 ;  /* 0x0000001fff307819 */ /* 0x000fe200000114dd */
[----:B------:R-:W-:Y:S01]  /*20d60*/  @P2 IMAD.HI.U32 R4, R13, R4, RZ ;  /* 0x000000040d042227 */ /* 0x000fe200078e00ff */
[----:B------:R-:W-:Y:S01]  /*20d70*/  ULDC.64 UR4, c[0x0][0xb90] ;  /* 0x0002e40000047ab9 */ /* 0x000fe20000000a00 */
[----:B-----5:R-:W-:Y:S01]  /*20d80*/  SHF.R.S32.HI R3, RZ, 0x1f, R2 ;  /* 0x0000001fff037819 */ /* 0x020fe20000011402 */
[----:B------:R-:W0:Y:S01]  /*20d90*/  @P2 LDC R55, c[0x0][0xbec] ;  /* 0x0002fb00ff372b82 */ /* 0x000e220000000800 */
[----:B------:R-:W-:Y:S01]  /*20da0*/  IMAD R6, R48, UR4, RZ ;  /* 0x0000000430067c24 */ /* 0x000fe2000f8e02ff */
[----:B------:R-:W-:Y:S01]  /*20db0*/  SEL R224, R224, RZ, !P1 ;  /* 0x000000ffe0e07207 */ /* 0x000fe20004800000 */
[----:B------:R-:W-:Y:S01]  /*20dc0*/  IMAD.MOV.U32 R7, RZ, RZ, R13 ;  /* 0x000000ffff077224 */ /* 0x000fe200078e000d */
[----:B------:R-:W-:Y:S01]  /*20dd0*/  @P2 SHF.R.U32.HI R7, RZ, R5, R4 ;  /* 0x00000005ff072219 */ /* 0x000fe20000011604 */
[----:B------:R-:W-:Y:S01]  /*20de0*/  IMAD.WIDE.U32 R4, R221, UR4, R2 ;  /* 0x00000004dd047c25 */ /* 0x000fe2000f8e0002 */
[----:B------:R-:W-:-:S02]  /*20df0*/  SEL R51, R218, RZ, !P1 ;  /* 0x000000ffda337207 */ /* 0x000fc40004800000 */
[----:B------:R-:W-:Y:S01]  /*20e00*/  LEA R11, R227, R214, 0x6 ;  /* 0x000000d6e30b7211 */ /* 0x000fe200078e30ff */
[----:B------:R-:W-:Y:S01]  /*20e10*/  IMAD R9, R221, UR5, R6 ;  /* 0x00000005dd097c24 */ /* 0x000fe2000f8e0206 */
[----:B------:R-:W-:Y:S01]  /*20e20*/  ULDC.64 UR4, c[0x0][0xb98] ;  /* 0x0002e60000047ab9 */ /* 0x000fe20000000a00 */
[----:B------:R-:W-:Y:S02]  /*20e30*/  IMAD.MOV R6, RZ, RZ, -R7 ;  /* 0x000000ffff067224 */ /* 0x000fe400078e0a07 */
[----:B------:R-:W-:Y:S02]  /*20e40*/  IMAD.IADD R5, R5, 0x1, R9 ;  /* 0x0000000105057824 */ /* 0x000fe400078e0209 */
[----:B------:R-:W-:Y:S02]  /*20e50*/  IMAD R9, R49, R6, R13 ;  /* 0x0000000631097224 */ /* 0x000fe400078e020d */
[----:B------:R-:W-:Y:S02]  /*20e60*/  IMAD R6, R224, UR4, RZ ;  /* 0x00000004e0067c24 */ /* 0x000fe4000f8e02ff */
[----:B------:R-:W-:-:S04]  /*20e70*/  IMAD.WIDE.U32 R4, R51, UR4, R4 ;  /* 0x0000000433047c25 */ /* 0x000fc8000f8e0004 */
[----:B------:R-:W-:Y:S01]  /*20e80*/  IMAD.WIDE R44, R11, 0x2, R44 ;  /* 0x000000020b2c7825 */ /* 0x000fe200078e022c */
[----:B------:R-:W-:Y:S02]  /*20e90*/  SHF.R.S32.HI R11, RZ, 0x1f, R7 ;  /* 0x0000001fff0b7819 */ /* 0x000fe40000011407 */
[----:B------:R-:W-:Y:S01]  /*20ea0*/  IADD3 R4, P1, R7, R4, RZ ;  /* 0x0000000407047210 */ /* 0x000fe20007f3e0ff */
[----:B------:R-:W-:Y:S01]  /*20eb0*/  IMAD R8, R51, UR5, R6 ;  /* 0x0000000533087c24 */ /* 0x000fe2000f8e0206 */
[----:B------:R-:W-:Y:S01]  /*20ec0*/  SHF.R.S32.HI R6, RZ, 0x1f, R9 ;  /* 0x0000001fff067819 */ /* 0x000fe20000011409 */
[----:B------:R-:W-:Y:S01]  /*20ed0*/  ULDC.64 UR4, c[0x0][0xb88] ;  /* 0x0002e20000047ab9 */ /* 0x000fe20000000a00 */
[----:B------:R-:W-:Y:S01]  /*20ee0*/  IADD3 R13, P4, R44, 0x2000, RZ ;  /* 0x000020002c0d7810 */ /* 0x000fe20007f9e0ff */
[----:B------:R-:W-:Y:S01]  /*20ef0*/  IMAD R53, R0, R49, RZ ;  /* 0x0000003100357224 */ /* 0x000fe200078e02ff */
[----:B------:R-:W-:Y:S01]  /*20f00*/  IADD3.X R5, R11, R5, R8, P1, !PT ;  /* 0x000000050b057210 */ /* 0x000fe20000ffe408 */
[----:B------:R-:W-:Y:S01]  /*20f10*/  IMAD R6, R6, UR4, RZ ;  /* 0x0000000406067c24 */ /* 0x000fe2000f8e02ff */
[----:B------:R-:W-:-:S02]  /*20f20*/  IADD3 R29, P3, R44, 0x4000, RZ ;  /* 0x000040002c1d7810 */ /* 0x000fc40007f7e0ff */
[----:B------:R-:W-:Y:S01]  /*20f30*/  IADD3 R7, P0, R44, 0x1000, RZ ;  /* 0x000010002c077810 */ /* 0x000fe20007f1e0ff */
[----:B------:R-:W-:Y:S01]  /*20f40*/  IMAD R11, R9, UR5, R6 ;  /* 0x00000005090b7c24 */ /* 0x000fe2000f8e0206 */
[----:B------:R-:W-:Y:S01]  /*20f50*/  LOP3.LUT R12, R13, 0x380, RZ, 0xc0, !PT ;  /* 0x000003800d0c7812 */ /* 0x000fe200078ec0ff */
[----:B------:R-:W-:Y:S01]  /*20f60*/  IMAD.WIDE.U32 R4, R9, UR4, R4 ;  /* 0x0000000409047c25 */ /* 0x000fe2000f8e0004 */
[----:B------:R-:W-:Y:S01]  /*20f70*/  ULDC.64 UR4, c[0x0][0xb50] ;  /* 0x0002d40000047ab9 */ /* 0x000fe20000000a00 */
[----:B------:R-:W-:Y:S02]  /*20f80*/  LOP3.LUT R28, R29, 0x380, RZ, 0xc0, !PT ;  /* 0x000003801d1c7812 */ /* 0x000fe400078ec0ff */
[----:B------:R-:W-:Y:S01]  /*20f90*/  LOP3.LUT R8, R7, 0x380, RZ, 0xc0, !PT ;  /* 0x0000038007087812 */ /* 0x000fe200078ec0ff */
[----:B------:R-:W-:Y:S01]  /*20fa0*/  IMAD.X R9, RZ, RZ, R45, P0 ;  /* 0x000000ffff097224 */ /* 0x000fe200000e062d */
[----:B------:R-:W-:Y:S02]  /*20fb0*/  IADD3 R5, R5, R11, RZ ;  /* 0x0000000b05057210 */ /* 0x000fe40007ffe0ff */
[----:B------:R-:W-:-:S02]  /*20fc0*/  LEA R6, P1, R4, UR4, 0x2 ;  /* 0x0000000404067c11 */ /* 0x000fc4000f8210ff */
[----:B------:R-:W-:Y:S02]  /*20fd0*/  SHF.R.U64 R12, R12, 0x3, RZ ;  /* 0x000000030c0c7819 */ /* 0x000fe400000012ff */
[----:B------:R-:W-:Y:S01]  /*20fe0*/  LEA.HI.X R4, R4, UR5, R5, 0x2, P1 ;  /* 0x0000000504047c11 */ /* 0x000fe200088f1405 */
[----:B------:R-:W-:Y:S01]  /*20ff0*/  SHFL.IDX PT, R20, R6, RZ, 0x1c1f ;  /* 0x001c1fff06147589 */ /* 0x000fe200000e0000 */
[----:B------:R-:W-:Y:S01]  /*21000*/  IADD3 R25, P1, R44, 0x3000, RZ ;  /* 0x000030002c197810 */ /* 0x000fe20007f3e0ff */
[----:B------:R-:W-:Y:S01]  /*21010*/  ULDC.64 UR4, c[0x0][0xaa0] ;  /* 0x0002a80000047ab9 */ /* 0x000fe20000000a00 */
[----:B------:R-:W-:Y:S01]  /*21020*/  SHF.R.U64 R28, R28, 0x3, RZ ;  /* 0x000000031c1c7819 */ /* 0x000fe200000012ff */
[----:B------:R-:W1:Y:S01]  /*21030*/  SHFL.IDX PT, R21, R4, RZ, 0x1c1f ;  /* 0x001c1fff04157589 */ /* 0x000e6200000e0000 */
[----:B------:R-:W-:Y:S02]  /*21040*/  LOP3.LUT R24, R25, 0x380, RZ, 0xc0, !PT ;  /* 0x0000038019187812 */ /* 0x000fe400078ec0ff */
[----:B------:R-:W-:Y:S01]  /*21050*/  LOP3.LUT P0, RZ, R229, 0x3, RZ, 0xc0, !PT ;  /* 0x00000003e5ff7812 */ /* 0x000fe2000780c0ff */
[----:B------:R-:W-:Y:S01]  /*21060*/  SHFL.IDX PT, R46, R6, 0x1, 0x1c1f ;  /* 0x003c1f00062e7f89 */ /* 0x000fe200000e0000 */
[----:B------:R-:W-:-:S02]  /*21070*/  SHF.R.U64 R24, R24, 0x3, RZ ;  /* 0x0000000318187819 */ /* 0x000fc400000012ff */
[----:B------:R-:W-:Y:S01]  /*21080*/  SHF.R.U64 R8, R8, 0x3, RZ ;  /* 0x0000000308087819 */ /* 0x000fe200000012ff */
[----:B------:R-:W3:Y:S01]  /*21090*/  SHFL.IDX PT, R47, R4, 0x1, 0x1c1f ;  /* 0x003c1f00042f7f89 */ /* 0x000ee200000e0000 */
[----:B------:R-:W-:Y:S01]  /*210a0*/  LOP3.LUT R24, R24, R25, RZ, 0x3c, !PT ;  /* 0x0000001918187212 */ /* 0x000fe200078e3cff */
[----:B------:R-:W-:Y:S01]  /*210b0*/  IMAD.X R25, RZ, RZ, R45, P1 ;  /* 0x000000ffff197224 */ /* 0x000fe200008e062d */
[----:B------:R-:W-:Y:S02]  /*210c0*/  LOP3.LUT R12, R12, R13, RZ, 0x3c, !PT ;  /* 0x0000000d0c0c7212 */ /* 0x000fe400078e3cff */
[----:B------:R-:W-:Y:S02]  /*210d0*/  LOP3.LUT R28, R28, R29, RZ, 0x3c, !PT ;  /* 0x0000001d1c1c7212 */ /* 0x000fe400078e3cff */
[----:B------:R-:W-:Y:S02]  /*210e0*/  LOP3.LUT R8, R8, R7, RZ, 0x3c, !PT ;  /* 0x0000000708087212 */ /* 0x000fe400078e3cff */
[----:B------:R-:W-:-:S02]  /*210f0*/  IADD3.X R13, RZ, R45, RZ, P4, !PT ;  /* 0x0000002dff0d7210 */ /* 0x000fc400027fe4ff */
[----:B------:R-:W-:Y:S02]  /*21100*/  IADD3.X R29, RZ, R45, RZ, P3, !PT ;  /* 0x0000002dff1d7210 */ /* 0x000fe40001ffe4ff */
[C---:B------:R-:W-:Y:S02]  /*21110*/  IADD3 R33, P5, R44.reuse, 0x5000, RZ ;  /* 0x000050002c217810 */ /* 0x040fe40007fbe0ff */
[C---:B------:R-:W-:Y:S02]  /*21120*/  IADD3 R37, P4, R44.reuse, 0x6000, RZ ;  /* 0x000060002c257810 */ /* 0x040fe40007f9e0ff */
[C---:B------:R-:W-:Y:S02]  /*21130*/  LOP3.LUT R7, R44.reuse, 0x380, RZ, 0xc0, !PT ;  /* 0x000003802c077812 */ /* 0x040fe400078ec0ff */
[----:B------:R-:W-:Y:S02]  /*21140*/  IADD3 R5, P3, R44, 0x7000, RZ ;  /* 0x000070002c057810 */ /* 0x000fe40007f7e0ff */
[----:B------:R-:W-:-:S02]  /*21150*/  LOP3.LUT R32, R33, 0x380, RZ, 0xc0, !PT ;  /* 0x0000038021207812 */ /* 0x000fc400078ec0ff */
[----:B------:R-:W-:Y:S02]  /*21160*/  LOP3.LUT R36, R37, 0x380, RZ, 0xc0, !PT ;  /* 0x0000038025247812 */ /* 0x000fe400078ec0ff */
[----:B------:R-:W-:Y:S02]  /*21170*/  SHF.R.U64 R7, R7, 0x3, RZ ;  /* 0x0000000307077819 */ /* 0x000fe400000012ff */
[----:B------:R-:W-:Y:S02]  /*21180*/  SHF.R.U64 R32, R32, 0x3, RZ ;  /* 0x0000000320207819 */ /* 0x000fe400000012ff */
[----:B------:R-:W-:Y:S02]  /*21190*/  SHF.R.U64 R36, R36, 0x3, RZ ;  /* 0x0000000324247819 */ /* 0x000fe400000012ff */
[----:B------:R-:W-:Y:S02]  /*211a0*/  LOP3.LUT R44, R7, R44, RZ, 0x3c, !PT ;  /* 0x0000002c072c7212 */ /* 0x000fe400078e3cff */
[----:B------:R-:W-:Y:S01]  /*211b0*/  LOP3.LUT R32, R32, R33, RZ, 0x3c, !PT ;  /* 0x0000002120207212 */ /* 0x000fe200078e3cff */
[--C-:B------:R-:W-:Y:S01]  /*211c0*/  IMAD.X R33, RZ, RZ, R45.reuse, P5 ;  /* 0x000000ffff217224 */ /* 0x100fe200028e062d */
[----:B------:R-:W-:Y:S01]  /*211d0*/  LOP3.LUT R36, R36, R37, RZ, 0x3c, !PT ;  /* 0x0000002524247212 */ /* 0x000fe200078e3cff */
[----:B------:R-:W-:Y:S01]  /*211e0*/  IMAD.X R37, RZ, RZ, R45, P4 ;  /* 0x000000ffff257224 */ /* 0x000fe200020e062d */
[----:B------:R-:W-:Y:S01]  /*211f0*/  IADD3.X R41, RZ, R45, RZ, P3, !PT ;  /* 0x0000002dff297210 */ /* 0x000fe20001ffe4ff */
[----:B------:R-:W-:Y:S01]  /*21200*/  IMAD R3, R3, UR4, RZ ;  /* 0x0000000403037c24 */ /* 0x000fe2000f8e02ff */
[----:B------:R-:W-:Y:S01]  /*21210*/  BSSY B1, `(.L_x_610) ;  /* 0x0000053000017945 */ /* 0x000fe20003800000 */
[----:B------:R-:W-:-:S02]  /*21220*/  SHF.R.S32.HI R50, RZ, 0x1f, R219 ;  /* 0x0000001fff327819 */ /* 0x000fc400000114db */
[----:B------:R-:W-:Y:S01]  /*21230*/  SHF.R.S32.HI R52, RZ, 0x1f, R214 ;  /* 0x0000001fff347819 */ /* 0x000fe200000114d6 */
[----:B--2---:R-:W-:-:S04]  /*21240*/  IMAD R10, R225, 0x80, R10 ;  /* 0x00000080e10a7824 */ /* 0x004fc800078e020a */
[C---:B------:R-:W-:Y:S01]  /*21250*/  VIADD R0, R10.reuse, 0x8 ;  /* 0x000000080a007836 */ /* 0x040fe20000000000 */
[----:B------:R-:W-:-:S04]  /*21260*/  ISETP.GE.OR P1, PT, R10, R53, P0 ;  /* 0x000000350a00720c */ /* 0x000fc80000726670 */
[----:B------:R-:W-:Y:S02]  /*21270*/  ISETP.GE.OR P0, PT, R0, R53, P0 ;  /* 0x000000350000720c */ /* 0x000fe40000706670 */
[----:B------:R-:W-:-:S04]  /*21280*/  LOP3.LUT R0, R5, 0x380, RZ, 0xc0, !PT ;  /* 0x0000038005007812 */ /* 0x000fc800078ec0ff */
[----:B------:R-:W-:-:S03]  /*21290*/  SHF.R.U64 R0, R0, 0x3, RZ ;  /* 0x0000000300007819 */ /* 0x000fc600000012ff */
[----:B-1----:R1:W-:Y:S01]  /*212a0*/  @!P1 ST.E desc[UR50][R20.64], R88 ;  /* 0x0000005814009985 */ /* 0x0023e2000c101932 */
[----:B------:R-:W-:-:S03]  /*212b0*/  LOP3.LUT R40, R0, R5, RZ, 0x3c, !PT ;  /* 0x0000000500287212 */ /* 0x000fc600078e3cff */
[----:B---3--:R2:W-:Y:S04]  /*212c0*/  @!P0 ST.E desc[UR50][R46.64], R89 ;  /* 0x000000592e008985 */ /* 0x0085e8000c101932 */
[----:B------:R3:W5:Y:S01]  /*212d0*/  LD.E.128 R4, desc[UR50][R44.64] ;  /* 0x000000322c047980 */ /* 0x000762000c101d00 */
[----:B------:R-:W-:Y:S02]  /*212e0*/  IMAD R0, R220, 0x20, R227 ;  /* 0x00000020dc007824 */ /* 0x000fe400078e02e3 */
[C---:B-1----:R-:W-:Y:S01]  /*212f0*/  IMAD R21, R2.reuse, UR5, R3 ;  /* 0x0000000502157c24 */ /* 0x042fe2000f8e0203 */
[----:B------:R-:W5:Y:S04]  /*21300*/  LD.E.128 R8, desc[UR50][R8.64] ;  /* 0x0000003208087980 */ /* 0x000f68000c101d00 */
[----:B------:R-:W5:Y:S01]  /*21310*/  LD.E.128 R12, desc[UR50][R12.64] ;  /* 0x000000320c0c7980 */ /* 0x000f62000c101d00 */
[----:B---3--:R-:W1:Y:S01]  /*21320*/  @P2 LDC R45, c[0x0][0xbf0] ;  /* 0x0002fc00ff2d2b82 */ /* 0x008e620000000800 */
[----:B------:R-:W-:Y:S01]  /*21330*/  IMAD.WIDE.U32 R2, R2, UR4, RZ ;  /* 0x0000000402027c25 */ /* 0x000fe2000f8e00ff */
[----:B------:R-:W-:Y:S01]  /*21340*/  ULDC.64 UR4, c[0x0][0xae8] ;  /* 0x0002ba0000047ab9 */ /* 0x000fe20000000a00 */
[----:B------:R-:W-:Y:S01]  /*21350*/  LEA R44, R225, R0, 0x7 ;  /* 0x00000000e12c7211 */ /* 0x000fe200078e38ff */
[----:B------:R-:W5:Y:S01]  /*21360*/  LD.E.128 R24, desc[UR50][R24.64] ;  /* 0x0000003218187980 */ /* 0x000f62000c101d00 */
[----:B------:R-:W-:-:S02]  /*21370*/  IMAD.IADD R3, R3, 0x1, R21 ;  /* 0x0000000103037824 */ /* 0x000fc400078e0215 */
[----:B------:R-:W-:Y:S01]  /*21380*/  IMAD R20, R48, UR4, RZ ;  /* 0x0000000430147c24 */ /* 0x000fe2000f8e02ff */
[----:B------:R-:W5:Y:S01]  /*21390*/  LD.E.128 R28, desc[UR50][R28.64] ;  /* 0x000000321c1c7980 */ /* 0x000f62000c101d00 */
[----:B------:R-:W-:-:S03]  /*213a0*/  IMAD.WIDE.U32 R2, R221, UR4, R2 ;  /* 0x00000004dd027c25 */ /* 0x000fc6000f8e0002 */
[----:B------:R-:W5:Y:S01]  /*213b0*/  LD.E.128 R32, desc[UR50][R32.64] ;  /* 0x0000003220207980 */ /* 0x000f62000c101d00 */
[----:B------:R-:W-:Y:S01]  /*213c0*/  IMAD R21, R221, UR5, R20 ;  /* 0x00000005dd157c24 */ /* 0x000fe2000f8e0214 */
[----:B------:R-:W-:Y:S01]  /*213d0*/  ULDC.64 UR4, c[0x0][0xaf0] ;  /* 0x0002bc0000047ab9 */ /* 0x000fe20000000a00 */
[----:B0-----:R-:W-:Y:S01]  /*213e0*/  @P2 IMAD.HI.U32 R0, R44, R55, RZ ;  /* 0x000000372c002227 */ /* 0x001fe200078e00ff */
[----:B------:R-:W5:Y:S03]  /*213f0*/  LD.E.128 R36, desc[UR50][R36.64] ;  /* 0x0000003224247980 */ /* 0x000f66000c101d00 */
[----:B------:R-:W-:Y:S01]  /*21400*/  IMAD.IADD R3, R3, 0x1, R21 ;  /* 0x0000000103037824 */ /* 0x000fe200078e0215 */
[----:B------:R-:W5:Y:S01]  /*21410*/  LD.E.128 R40, desc[UR50][R40.64] ;  /* 0x0000003228287980 */ /* 0x000f62000c101d00 */
[----:B------:R-:W-:Y:S02]  /*21420*/  IMAD.MOV.U32 R21, RZ, RZ, R44 ;  /* 0x000000ffff157224 */ /* 0x000fe400078e002c */
[----:B------:R-:W-:Y:S01]  /*21430*/  IMAD R20, R224, UR4, RZ ;  /* 0x00000004e0147c24 */ /* 0x000fe2000f8e02ff */
[----:B-1----:R-:W-:Y:S01]  /*21440*/  @P2 SHF.R.U32.HI R21, RZ, R45, R0 ;  /* 0x0000002dff152219 */ /* 0x002fe20000011600 */
[C---:B------:R-:W-:Y:S01]  /*21450*/  IMAD.WIDE.U32 R2, R51.reuse, UR4, R2 ;  /* 0x0000000433027c25 */ /* 0x040fe2000f8e0002 */
[----:B------:R-:W-:Y:S01]  /*21460*/  @!PT LDS RZ, [RZ] ;  /* 0x00000000fffff984 */ /* 0x000fe20000000800 */
[----:B------:R-:W-:Y:S01]  /*21470*/  @!PT LDS RZ, [RZ] ;  /* 0x00000000fffff984 */ /* 0x000fe20000000800 */
[----:B------:R-:W-:Y:S01]  /*21480*/  @!PT LDS RZ, [RZ] ;  /* 0x00000000fffff984 */ /* 0x000fe20000000800 */
[----:B------:R-:W-:Y:S01]  /*21490*/  @!PT LDS RZ, [RZ] ;  /* 0x00000000fffff984 */ /* 0x000fe20000000800 */
[----:B------:R0:W-:Y:S06]  /*214a0*/  MEMBAR.ALL.CTA ;  /* 0x0000000000007992 */ /* 0x0001ec0000008000 */
[----:B0-----:R-:W0:Y:S01]  /*214b0*/  FENCE.VIEW.ASYNC.S ;  /* 0x00000000000073c6 */ /* 0x001e220000000000 */
[----:B------:R-:W-:Y:S01]  /*214c0*/  SHF.R.S32.HI R0, RZ, 0x1f, R21 ;  /* 0x0000001fff007819 */ /* 0x000fe20000011415 */
[----:B------:R-:W-:Y:S01]  /*214d0*/  IMAD R45, R51, UR5, R20 ;  /* 0x00000005332d7c24 */ /* 0x000fe2000f8e0214 */
[----:B------:R-:W-:Y:S01]  /*214e0*/  IADD3 R20, -R21, RZ, RZ ;  /* 0x000000ff15147210 */ /* 0x000fe20007ffe1ff */
[----:B------:R-:W-:Y:S01]  /*214f0*/  ULDC.64 UR4, c[0x0][0xae0] ;  /* 0x0002b80000047ab9 */ /* 0x000fe20000000a00 */
[----:B--2---:R-:W-:-:S02]  /*21500*/  IMAD R46, R225, 0x80, R227 ;  /* 0x00000080e12e7824 */ /* 0x004fc400078e02e3 */
[----:B------:R-:W-:Y:S02]  /*21510*/  IMAD.IADD R3, R3, 0x1, R45 ;  /* 0x0000000103037824 */ /* 0x000fe400078e022d */
[----:B------:R-:W-:Y:S01]  /*21520*/  IMAD R0, R0, UR4, RZ ;  /* 0x0000000400007c24 */ /* 0x000fe2000f8e02ff */
[----:B------:R-:W-:Y:S01]  /*21530*/  ISETP.GE.AND P2, PT, R46, R53, PT ;  /* 0x000000352e00720c */ /* 0x000fe20003f46270 */
[----:B------:R-:W-:Y:S02]  /*21540*/  IMAD R45, R49, R20, R44 ;  /* 0x00000014312d7224 */ /* 0x000fe400078e022c */
[C---:B------:R-:W-:Y:S02]  /*21550*/  IMAD R47, R21.reuse, UR5, R0 ;  /* 0x00000005152f7c24 */ /* 0x040fe4000f8e0200 */
[----:B------:R-:W-:Y:S01]  /*21560*/  IMAD.WIDE.U32 R2, R21, UR4, R2 ;  /* 0x0000000415027c25 */ /* 0x000fe2000f8e0002 */
[----:B------:R-:W-:Y:S01]  /*21570*/  SHF.R.S32.HI R0, RZ, 0x1f, R45 ;  /* 0x0000001fff007819 */ /* 0x000fe2000001142d */
[----:B------:R-:W-:-:S03]  /*21580*/  ULDC.64 UR4, c[0x0][0xad8] ;  /* 0x0002b60000047ab9 */ /* 0x000fc60000000a00 */
[----:B------:R-:W-:Y:S01]  /*21590*/  IADD3 R3, R3, R47, RZ ;  /* 0x0000002f03037210 */ /* 0x000fe20007ffe0ff */
[----:B------:R-:W-:Y:S02]  /*215a0*/  IMAD R20, R0, UR4, RZ ;  /* 0x0000000400147c24 */ /* 0x000fe4000f8e02ff */
[C---:B------:R-:W-:Y:S02]  /*215b0*/  VIADD R0, R46.reuse, 0x20 ;  /* 0x000000202e007836 */ /* 0x040fe40000000000 */
[C---:B------:R-:W-:Y:S01]  /*215c0*/  IMAD R21, R45.reuse, UR5, R20 ;  /* 0x000000052d157c24 */ /* 0x040fe2000f8e0214 */
[----:B------:R-:W-:Y:S01]  /*215d0*/  IADD3 R20, R46, 0x40, RZ ;  /* 0x000000402e147810 */ /* 0x000fe20007ffe0ff */
[----:B------:R-:W-:Y:S01]  /*215e0*/  IMAD.WIDE.U32 R2, R45, UR4, R2 ;  /* 0x000000042d027c25 */ /* 0x000fe2000f8e0002 */
[-C--:B------:R-:W-:Y:S01]  /*215f0*/  ISETP.GE.AND P0, PT, R0, R53.reuse, PT ;  /* 0x000000350000720c */ /* 0x080fe20003f06270 */
[----:B------:R-:W-:Y:S01]  /*21600*/  ULDC.64 UR4, c[0x0][0xa80] ;  /* 0x0002a00000047ab9 */ /* 0x000fe20000000a00 */
[----:B------:R-:W-:Y:S01]  /*21610*/  ISETP.GE.AND P1, PT, R20, R53, PT ;  /* 0x000000351400720c */ /* 0x000fe20003f26270 */
[----:B------:R-:W-:Y:S01]  /*21620*/  VIADD R0, R18, 0x29820 ;  /* 0x0002982012007836 */ /* 0x000fe20000000000 */
[----:B------:R-:W-:Y:S01]  /*21630*/  LEA R44, P3, R2, UR4, 0x1 ;  /* 0x00000004022c7c11 */ /* 0x000fe2000f8608ff */
[----:B------:R-:W-:-:S03]  /*21640*/  IMAD.IADD R3, R3, 0x1, R21 ;  /* 0x0000000103037824 */ /* 0x000fc600078e0215 */
[----:B------:R-:W-:Y:S01]  /*21650*/  PRMT R0, RZ, 0x654, R0 ;  /* 0x00000654ff007816 */ /* 0x000fe20000000000 */
[----:B0-----:R0:W1:Y:S01]  /*21660*/  SHFL.IDX PT, R20, R44, RZ, 0x181f ;  /* 0x00181fff2c147589 */ /* 0x00106200000e0000 */
[----:B------:R-:W-:Y:S02]  /*21670*/  LEA.HI.X R45, R2, UR5, R3, 0x1, P3 ;  /* 0x00000005022d7c11 */ /* 0x000fe400098f0c03 */
[----:B------:R2:W-:Y:S03]  /*21680*/  SYNCS.ARRIVE.TRANS64.RED.A1T0 RZ, [R0+URZ], RZ ;  /* 0x000000ff00ff79a7 */ /* 0x0005e6000810043f */
[----:B--2---:R0:W2:Y:S01]  /*21690*/  SHFL.IDX PT, R0, R45, RZ, 0x181f ;  /* 0x00181fff2d007589 */ /* 0x0040a200000e0000 */
[----:B------:R-:W-:Y:S05]  /*216a0*/  @P2 BRA `(.L_x_611) ;  /* 0x0000000000242947 */ /* 0x000fea0003800000 */
[----:B------:R-:W-:Y:S02]  /*216b0*/  ULDC UR4, c[0x0][0xac8] ;  /* 0x0002b20000047ab9 */ /* 0x000fe40000000800 */
[----:B------:R-:W-:Y:S02]  /*216c0*/  ISETP.GE.AND P2, PT, R214, UR4, PT ;  /* 0x00000004d6007c0c */ /* 0x000fe4000bf46270 */
[----:B------:R-:W-:-:S11]  /*216d0*/  ISETP.GE.AND P3, PT, R219, UR4, PT ;  /* 0x00000004db007c0c */ /* 0x000fd6000bf66270 */
[CC--:B-1----:R-:W-:Y:S02]  /*216e0*/  @!P2 LEA R2, P4, R214.reuse, R20.reuse, 0x1 ;  /* 0x00000014d602a211 */ /* 0x0c2fe400078808ff */
[C---:B------:R-:W-:Y:S02]  /*216f0*/  @!P3 LEA R20, P5, R219.reuse, R20, 0x1 ;  /* 0x00000014db14b211 */ /* 0x040fe400078a08ff */
[-C--:B--2---:R-:W-:Y:S02]  /*21700*/  @!P2 LEA.HI.X R3, R214, R0.reuse, R52, 0x1, P4 ;  /* 0x00000000d603a211 */ /* 0x084fe400020f0c34 */
[----:B------:R-:W-:-:S03]  /*21710*/  @!P3 LEA.HI.X R21, R219, R0, R50, 0x1, P5 ;  /* 0x00000000db15b211 */ /* 0x000fc600028f0c32 */
[----:B-----5:R3:W-:Y:S04]  /*21720*/  @!P2 ST.E.128 desc[UR50][R2.64], R4 ;  /* 0x000000040200a985 */ /* 0x0207e8000c101d32 */
[----:B------:R3:W-:Y:S02]  /*21730*/  @!P3 ST.E.128 desc[UR50][R20.64], R28 ;  /* 0x0000001c1400b985 */ /* 0x0007e4000c101d32 */
.L_x_611:
[----:B------:R-:W-:Y:S05]  /*21740*/  BSYNC B1 ;  /* 0x0000000000017941 */ /* 0x000fea0003800000 */
.L_x_610:
[----:B--2---:R2:W4:Y:S01]  /*21750*/  SHFL.IDX PT, R0, R45, 0x1, 0x181f ;  /* 0x00381f002d007f89 */ /* 0x00452200000e0000 */
[----:B------:R-:W-:Y:S03]  /*21760*/  BSSY B1, `(.L_x_612) ;  /* 0x000000c000017945 */ /* 0x000fe60003800000 */
[----:B---3-5:R2:W3:Y:S01]  /*21770*/  SHFL.IDX PT, R4, R44, 0x1, 0x181f ;  /* 0x00381f002c047f89 */ /* 0x0284e200000e0000 */
[----:B------:R-:W-:Y:S05]  /*21780*/  @P0 BRA `(.L_x_613) ;  /* 0x0000000000240947 */ /* 0x000fea0003800000 */
[----:B------:R-:W-:Y:S02]  /*21790*/  ULDC UR4, c[0x0][0xac8] ;  /* 0x0002b20000047ab9 */ /* 0x000fe40000000800 */
[----:B------:R-:W-:Y:S02]  /*217a0*/  ISETP.GE.AND P3, PT, R214, UR4, PT ;  /* 0x00000004d6007c0c */ /* 0x000fe4000bf66270 */
[----:B------:R-:W-:-:S11]  /*217b0*/  ISETP.GE.AND P4, PT, R219, UR4, PT ;  /* 0x00000004db007c0c */ /* 0x000fd6000bf86270 */
[CC--:B---3--:R-:W-:Y:S02]  /*217c0*/  @!P3 LEA R2, P0, R214.reuse, R4.reuse, 0x1 ;  /* 0x00000004d602b211 */ /* 0x0c8fe400078008ff */
[C---:B------:R-:W-:Y:S02]  /*217d0*/  @!P4 LEA R4, P2, R219.reuse, R4, 0x1 ;  /* 0x00000004db04c211 */ /* 0x040fe400078408ff */
[-C--:B----4-:R-:W-:Y:S02]  /*217e0*/  @!P3 LEA.HI.X R3, R214, R0.reuse, R52, 0x1, P0 ;  /* 0x00000000d603b211 */ /* 0x090fe400000f0c34 */
[----:B------:R-:W-:-:S03]  /*217f0*/  @!P4 LEA.HI.X R5, R219, R0, R50, 0x1, P2 ;  /* 0x00000000db05c211 */ /* 0x000fc600010f0c32 */
[----:B------:R3:W-:Y:S04]  /*21800*/  @!P3 ST.E.128 desc[UR50][R2.64], R8 ;  /* 0x000000080200b985 */ /* 0x0007e8000c101d32 */
[----:B------:R3:W-:Y:S02]  /*21810*/  @!P4 ST.E.128 desc[UR50][R4.64], R32 ;  /* 0x000000200400c985 */ /* 0x0007e4000c101d32 */
.L_x_613:
[----:B------:R-:W-:Y:S05]  /*21820*/  BSYNC B1 ;  /* 0x0000000000017941 */ /* 0x000fea0003800000 */
.L_x_612:
[----:B----4-:R4:W0:Y:S01]  /*21830*/  SHFL.IDX PT, R0, R45, 0x2, 0x181f ;  /* 0x00581f002d007f89 */ /* 0x01082200000e0000 */
[----:B------:R-:W-:Y:S03]  /*21840*/  BSSY B1, `(.L_x_614) ;  /* 0x000000c000017945 */ /* 0x000fe60003800000 */
[----:B---3--:R4:W3:Y:S01]  /*21850*/  SHFL.IDX PT, R4, R44, 0x2, 0x181f ;  /* 0x00581f002c047f89 */ /* 0x0088e200000e0000 */
[----:B------:R-:W-:Y:S05]  /*21860*/  @P1 BRA `(.L_x_615) ;  /* 0x0000000000241947 */ /* 0x000fea0003800000 */
[----:B------:R-:W-:Y:S02]  /*21870*/  ULDC UR4, c[0x0][0xac8] ;  /* 0x0002b20000047ab9 */ /* 0x000fe40000000800 */
[----:B------:R-:W-:Y:S02]  /*21880*/  ISETP.GE.AND P2, PT, R214, UR4, PT ;  /* 0x00000004d6007c0c */ /* 0x000fe4000bf46270 */
[----:B------:R-:W-:-:S11]  /*21890*/  ISETP.GE.AND P3, PT, R219, UR4, PT ;  /* 0x00000004db007c0c */ /* 0x000fd6000bf66270 */
[CC--:B---3--:R-:W-:Y:S02]  /*218a0*/  @!P2 LEA R2, P0, R214.reuse, R4.reuse, 0x1 ;  /* 0x00000004d602a211 */ /* 0x0c8fe400078008ff */
[C---:B------:R-:W-:Y:S02]  /*218b0*/  @!P3 LEA R4, P1, R219.reuse, R4, 0x1 ;  /* 0x00000004db04b211 */ /* 0x040fe400078208ff */
[-C--:B0-----:R-:W-:Y:S02]  /*218c0*/  @!P2 LEA.HI.X R3, R214, R0.reuse, R52, 0x1, P0 ;  /* 0x00000000d603a211 */ /* 0x081fe400000f0c34 */
[----:B------:R-:W-:-:S03]  /*218d0*/  @!P3 LEA.HI.X R5, R219, R0, R50, 0x1, P1 ;  /* 0x00000000db05b211 */ /* 0x000fc600008f0c32 */
[----:B------:R0:W-:Y:S04]  /*218e0*/  @!P2 ST.E.128 desc[UR50][R2.64], R12 ;  /* 0x0000000c0200a985 */ /* 0x0001e8000c101d32 */
[----:B------:R0:W-:Y:S02]  /*218f0*/  @!P3 ST.E.128 desc[UR50][R4.64], R36 ;  /* 0x000000240400b985 */ /* 0x0001e4000c101d32 */
.L_x_615:
[----:B------:R-:W-:Y:S05]  /*21900*/  BSYNC B1 ;  /* 0x0000000000017941 */ /* 0x000fea0003800000 */
.L_x_614:
[----:B0-----:R-:W-:Y:S01]  /*21910*/  VIADD R0, R46, 0x60 ;  /* 0x000000602e007836 */ /* 0x001fe20000000000 */
[----:B--2-4-:R-:W0:Y:S04]  /*21920*/  SHFL.IDX PT, R45, R45, 0x3, 0x181f ;  /* 0x00781f002d2d7f89 */ /* 0x014e2800000e0000 */
[----:B------:R-:W-:Y:S01]  /*21930*/  ISETP.GE.AND P0, PT, R0, R53, PT ;  /* 0x000000350000720c */ /* 0x000fe20003f06270 */
[----:B------:R-:W2:-:S12]  /*21940*/  SHFL.IDX PT, R44, R44, 0x3, 0x181f ;  /* 0x00781f002c2c7f89 */ /* 0x000e9800000e0000 */
[----:B------:R-:W-:Y:S05]  /*21950*/  @P0 BRA `(.L_x_616) ;  /* 0x0000000c00240947 */ /* 0x000fea0003800000 */
[----:B------:R-:W-:Y:S02]  /*21960*/  ULDC UR4, c[0x0][0xac8] ;  /* 0x0002b20000047ab9 */ /* 0x000fe40000000800 */
[----:B------:R-:W-:-:S13]  /*21970*/  ISETP.GE.AND P1, PT, R214, UR4, PT ;  /* 0x00000004d6007c0c */ /* 0x000fda000bf26270 */
[----:B--2---:R-:W-:-:S04]  /*21980*/  @!P1 LEA R2, P0, R214, R44, 0x1 ;  /* 0x0000002cd6029211 */ /* 0x004fc800078008ff */
[----:B0-----:R-:W-:Y:S02]  /*21990*/  @!P1 LEA.HI.X R3, R214, R45, R52, 0x1, P0 ;  /* 0x0000002dd6039211 */ /* 0x001fe400000f0c34 */
[----:B------:R-:W-:-:S03]  /*219a0*/  ISETP.GE.AND P0, PT, R219, UR4, PT ;  /* 0x00000004db007c0c */ /* 0x000fc6000bf06270 */
[----:B------:R4:W-:Y:S10]  /*219b0*/  @!P1 ST.E.128 desc[UR50][R2.64], R24 ;  /* 0x0000001802009985 */ /* 0x0009f4000c101d32 */
[----:B------:R-:W-:Y:S05]  /*219c0*/  @P0 BRA `(.L_x_616) ;  /* 0x0000000c00080947 */ /* 0x000fea0003800000 */
[----:B----4-:R-:W-:-:S04]  /*219d0*/  LEA R2, P0, R219, R44, 0x1 ;  /* 0x0000002cdb027211 */ /* 0x010fc800078008ff */
[----:B------:R-:W-:-:S05]  /*219e0*/  LEA.HI.X R3, R219, R45, R50, 0x1, P0 ;  /* 0x0000002ddb037211 */ /* 0x000fca00000f0c32 */
[----:B------:R0:W-:Y:S01]  /*219f0*/  ST.E.128 desc[UR50][R2.64], R40 ;  /* 0x0000002802007985 */ /* 0x0001e2000c101d32 */
[----:B------:R-:W-:Y:S05]  /*21a00*/  BRA `(.L_x_616) ;  /* 0x0000000800f87947 */ /* 0x000fea0003800000 */
.L_x_607:
[----:B------:R-:W-:Y:S01]  /*21a10*/  ULDC.64 UR4, c[0x0][0xc00] ;  /* 0x0003000000047ab9 */ /* 0x000fe20000000a00 */
[----:B------:R-:W-:Y:S01]  /*21a20*/  MOV R0, RZ ;  /* 0x000000ff00007202 */ /* 0x000fe20000000f00 */
[----:B------:R-:W2:Y:S01]  /*21a30*/  LDC R21, c[0x0][0xbe8] ;  /* 0x0002fa00ff157b82 */ /* 0x000ea20000000800 */
[----:B------:R-:W-:Y:S02]  /*21a40*/  ISETP.NE.U32.AND P0, PT, RZ, UR4, PT ;  /* 0x00000004ff007c0c */ /* 0x000fe4000bf05070 */
[----:B------:R-:W-:Y:S02]  /*21a50*/  IADD3 R2, P1, R222, UR4, RZ ;  /* 0x00000004de027c10 */ /* 0x000fe4000ff3e0ff */
[----:B------:R-:W-:Y:S02]  /*21a60*/  ISETP.NE.AND.EX P0, PT, RZ, UR5, PT, P0 ;  /* 0x00000005ff007c0c */ /* 0x000fe4000bf05300 */
[----:B------:R-:W-:Y:S01]  /*21a70*/  IADD3.X R3, R223, UR5, RZ, P1, !PT ;  /* 0x00000005df037c10 */ /* 0x000fe20008ffe4ff */
[----:B------:R-:W-:-:S02]  /*21a80*/  ULDC.64 UR4, c[0x0][0xc08] ;  /* 0x0003020000047ab9 */ /* 0x000fc40000000a00 */
[----:B------:R-:W-:-:S04]  /*21a90*/  ISETP.NE.U32.AND P1, PT, RZ, UR4, PT ;  /* 0x00000004ff007c0c */ /* 0x000fc8000bf25070 */
[----:B------:R-:W-:-:S04]  /*21aa0*/  ISETP.NE.AND.EX P1, PT, RZ, UR5, PT, P1 ;  /* 0x00000005ff007c0c */ /* 0x000fc8000bf25310 */
[----:B------:R3:W5:Y:S01]  /*21ab0*/  @P0 LDG.E R0, desc[UR50][R2.64] ;  /* 0x0000003202000981 */ /* 0x000762000c1e1900 */
[----:B------:R-:W4:Y:S08]  /*21ac0*/  S2R R4, SR_TID.X ;  /* 0x0000000000047919 */ /* 0x000f300000002100 */
[----:B------:R-:W-:Y:S01]  /*21ad0*/  @P1 IADD3 R222, P2, R222, UR4, RZ ;  /* 0x00000004dede1c10 */ /* 0x000fe2000ff5e0ff */
[----:B------:R-:W-:-:S02]  /*21ae0*/  ULDC UR4, c[0x0][0xa88] ;  /* 0x0002a20000047ab9 */ /* 0x000fc40000000800 */
[----:B------:R-:W-:Y:S01]  /*21af0*/  IMAD.U32 R6, RZ, RZ, UR4 ;  /* 0x00000004ff067e24 */ /* 0x000fe2000f8e00ff */
[----:B------:R-:W-:-:S05]  /*21b00*/  @P1 IADD3.X R223, R223, UR5, RZ, P2, !PT ;  /* 0x00000005dfdf1c10 */ /* 0x000fca00097fe4ff */
[----:B------:R3:W5:Y:S01]  /*21b10*/  @P1 LDG.E R6, desc[UR50][R222.64] ;  /* 0x00000032de061981 */ /* 0x000762000c1e1900 */
[----:B--2---:R-:W-:-:S13]  /*21b20*/  ISETP.NE.AND P2, PT, R21, 0x1, PT ;  /* 0x000000011500780c */ /* 0x004fda0003f45270 */
[----:B------:R-:W2:Y:S01]  /*21b30*/  @P2 LDC R14, c[0x0][0xbec] ;  /* 0x0002fb00ff0e2b82 */ /* 0x000ea20000000800 */
[----:B----4-:R-:W-:-:S07]  /*21b40*/  VIADD R4, R4, 0xffffff80 ;  /* 0xffffff8004047836 */ /* 0x010fce0000000000 */
[----:B------:R-:W4:Y:S01]  /*21b50*/  @P2 LDC R25, c[0x0][0xbf0] ;  /* 0x0002fc00ff192b82 */ /* 0x000f220000000800 */
[----:B------:R-:W-:Y:S01]  /*21b60*/  ISETP.GE.AND P3, PT, R4, 0x80, PT ;  /* 0x000000800400780c */ /* 0x000fe20003f66270 */
[----:B---3--:R-:W-:-:S12]  /*21b70*/  @P1 BRA `(.L_x_617) ;  /* 0x0000000000101947 */ /* 0x008fd80003800000 */
[----:B------:R-:W-:Y:S05]  /*21b80*/  @!P0 BRA `(.L_x_617) ;  /* 0x00000000000c8947 */ /* 0x000fea0003800000 */
[----:B------:R-:W3:Y:S04]  /*21b90*/  LDG.E R5, desc[UR50][R2.64] ;  /* 0x0000003202057981 */ /* 0x000ee8000c1e1900 */
[----:B-----5:R-:W3:Y:S02]  /*21ba0*/  LDG.E R6, desc[UR50][R2.64+0x4] ;  /* 0x0000043202067981 */ /* 0x020ee4000c1e1900 */
[----:B---3--:R-:W-:-:S07]  /*21bb0*/  IADD3 R6, -R5, R6, RZ ;  /* 0x0000000605067210 */ /* 0x008fce0007ffe1ff */
.L_x_617:
[----:B------:R-:W-:Y:S01]  /*21bc0*/  BSSY B1, `(.L_x_618) ;  /* 0x000002e000017945 */ /* 0x000fe20003800000 */
[----:B------:R-:W-:Y:S02]  /*21bd0*/  SHF.R.S32.HI R12, RZ, 0x1f, R221 ;  /* 0x0000001fff0c7819 */ /* 0x000fe400000114dd */
[----:B------:R-:W-:Y:S02]  /*21be0*/  SEL R13, R218, RZ, !P0 ;  /* 0x000000ffda0d7207 */ /* 0x000fe40004000000 */
[----:B------:R-:W-:Y:S02]  /*21bf0*/  SEL R224, R224, RZ, !P0 ;  /* 0x000000ffe0e07207 */ /* 0x000fe40004000000 */
[----:B-----5:R-:W-:Y:S01]  /*21c00*/  SHF.R.S32.HI R11, RZ, 0x1f, R0 ;  /* 0x0000001fff0b7819 */ /* 0x020fe20000011400 */
[----:B------:R-:W-:Y:S06]  /*21c10*/  @P3 BRA `(.L_x_619) ;  /* 0x0000000000a03947 */ /* 0x000fec0003800000 */
[----:B------:R-:W3:Y:S01]  /*21c20*/  S2R R2, SR_TID.X ;  /* 0x0000000000027919 */ /* 0x000ee20000002100 */
[----:B------:R-:W5:Y:S02]  /*21c30*/  LDC R9, c[0x0][0xbe8] ;  /* 0x0002fa00ff097b82 */ /* 0x000f640000000800 */
[----:B-----5:R-:W-:Y:S02]  /*21c40*/  IMAD R3, R6, R9, RZ ;  /* 0x0000000906037224 */ /* 0x020fe400078e02ff */
[----:B---3--:R-:W-:-:S04]  /*21c50*/  IMAD R2, R225, 0x80, R2 ;  /* 0x00000080e1027824 */ /* 0x008fc800078e0202 */
[----:B------:R-:W-:-:S05]  /*21c60*/  VIADD R10, R2, 0xffffff80 ;  /* 0xffffff80020a7836 */ /* 0x000fca0000000000 */
[----:B------:R-:W-:-:S13]  /*21c70*/  ISETP.GE.AND P0, PT, R10, R3, PT ;  /* 0x000000030a00720c */ /* 0x000fda0003f06270 */
[----:B------:R-:W-:Y:S05]  /*21c80*/  @P0 BRA `(.L_x_619) ;  /* 0x0000000000840947 */ /* 0x000fea0003800000 */
[----:B------:R-:W-:Y:S01]  /*21c90*/  ISETP.NE.AND P0, PT, R9, 0x1, PT ;  /* 0x000000010900780c */ /* 0x000fe20003f05270 */
[----:B------:R-:W-:Y:S01]  /*21ca0*/  ULDC.64 UR4, c[0x0][0xb90] ;  /* 0x0002e40000047ab9 */ /* 0x000fe20000000a00 */
[----:B------:R-:W-:Y:S01]  /*21cb0*/  IMAD.MOV.U32 R2, RZ, RZ, R0 ;  /* 0x000000ffff027224 */ /* 0x000fe200078e0000 */
[----:B------:R-:W-:Y:S01]  /*21cc0*/  MOV R5, R10 ;  /* 0x0000000a00057202 */ /* 0x000fe20000000f00 */
[----:B------:R-:W-:Y:S02]  /*21cd0*/  IMAD R8, R12, UR4, RZ ;  /* 0x000000040c087c24 */ /* 0x000fe4000f8e02ff */
[----:B------:R-:W-:Y:S02]  /*21ce0*/  IMAD.MOV.U32 R3, RZ, RZ, R11 ;  /* 0x000000ffff037224 */ /* 0x000fe400078e000b */
[----:B------:R-:W-:-:S05]  /*21cf0*/  IMAD.WIDE.U32 R2, R221, UR4, R2 ;  /* 0x00000004dd027c25 */ /* 0x000fca000f8e0002 */
[----:B------:R-:W3:Y:S08]  /*21d00*/  @P0 LDC R7, c[0x0][0xbec] ;  /* 0x0002fb00ff070b82 */ /* 0x000ef00000000800 */
[----:B------:R-:W5:Y:S01]  /*21d10*/  @P0 LDC R15, c[0x0][0xbf0] ;  /* 0x0002fc00ff0f0b82 */ /* 0x000f620000000800 */
[----:B---3--:R-:W-:-:S04]  /*21d20*/  @P0 IMAD.HI.U32 R4, R10, R7, RZ ;  /* 0x000000070a040227 */ /* 0x008fc800078e00ff */
[----:B------:R-:W-:Y:S01]  /*21d30*/  IMAD R7, R221, UR5, R8 ;  /* 0x00000005dd077c24 */ /* 0x000fe2000f8e0208 */
[----:B------:R-:W-:Y:S01]  /*21d40*/  ULDC.64 UR4, c[0x0][0xb98] ;  /* 0x0002e60000047ab9 */ /* 0x000fe20000000a00 */
[----:B-----5:R-:W-:Y:S01]  /*21d50*/  @P0 SHF.R.U32.HI R5, RZ, R15, R4 ;  /* 0x0000000fff050219 */ /* 0x020fe20000011604 */
[----:B------:R-:W-:Y:S02]  /*21d60*/  IMAD R4, R224, UR4, RZ ;  /* 0x00000004e0047c24 */ /* 0x000fe4000f8e02ff */
[----:B------:R-:W-:Y:S02]  /*21d70*/  IADD3 R3, R3, R7, RZ ;  /* 0x0000000703037210 */ /* 0x000fe40007ffe0ff */
[----:B------:R-:W-:Y:S02]  /*21d80*/  IMAD.MOV R7, RZ, RZ, -R5 ;  /* 0x000000ffff077224 */ /* 0x000fe400078e0a05 */
[----:B------:R-:W-:-:S04]  /*21d90*/  IMAD.WIDE.U32 R2, R13, UR4, R2 ;  /* 0x000000040d027c25 */ /* 0x000fc8000f8e0002 */
[----:B------:R-:W-:Y:S01]  /*21da0*/  IMAD R7, R9, R7, R10 ;  /* 0x0000000709077224 */ /* 0x000fe200078e020a */
[----:B------:R-:W-:Y:S01]  /*21db0*/  SHF.R.S32.HI R9, RZ, 0x1f, R5 ;  /* 0x0000001fff097819 */ /* 0x000fe20000011405 */
[----:B------:R-:W-:Y:S01]  /*21dc0*/  IMAD R8, R13, UR5, R4 ;  /* 0x000000050d087c24 */ /* 0x000fe2000f8e0204 */
[----:B------:R-:W-:Y:S01]  /*21dd0*/  IADD3 R2, P0, R5, R2, RZ ;  /* 0x0000000205027210 */ /* 0x000fe20007f1e0ff */
[----:B------:R-:W-:Y:S01]  /*21de0*/  ULDC.64 UR4, c[0x0][0xb88] ;  /* 0x0002e20000047ab9 */ /* 0x000fe20000000a00 */
[----:B------:R-:W-:Y:S02]  /*21df0*/  SHF.R.S32.HI R4, RZ, 0x1f, R7 ;  /* 0x0000001fff047819 */ /* 0x000fe40000011407 */
[----:B------:R-:W-:-:S03]  /*21e00*/  IADD3.X R3, R9, R3, R8, P0, !PT ;  /* 0x0000000309037210 */ /* 0x000fc600007fe408 */
[----:B------:R-:W-:Y:S02]  /*21e10*/  IMAD R4, R4, UR4, RZ ;  /* 0x0000000404047c24 */ /* 0x000fe4000f8e02ff */
[----:B------:R-:W-:-:S04]  /*21e20*/  IMAD.WIDE.U32 R2, R7, UR4, R2 ;  /* 0x0000000407027c25 */ /* 0x000fc8000f8e0002 */
[----:B------:R-:W-:Y:S01]  /*21e30*/  IMAD R5, R7, UR5, R4 ;  /* 0x0000000507057c24 */ /* 0x000fe2000f8e0204 */
[----:B------:R-:W-:Y:S02]  /*21e40*/  ULDC.64 UR4, c[0x0][0xb50] ;  /* 0x0002d40000047ab9 */ /* 0x000fe40000000a00 */
[----:B------:R-:W-:Y:S01]  /*21e50*/  LEA R4, P0, R2, UR4, 0x2 ;  /* 0x0000000402047c11 */ /* 0x000fe2000f8010ff */
[----:B------:R-:W-:-:S05]  /*21e60*/  IMAD.IADD R3, R3, 0x1, R5 ;  /* 0x0000000103037824 */ /* 0x000fca00078e0205 */
[----:B------:R-:W-:Y:S02]  /*21e70*/  LEA.HI.X R5, R2, UR5, R3, 0x2, P0 ;  /* 0x0000000502057c11 */ /* 0x000fe400080f1403 */
[----:B------:R-:W-:-:S05]  /*21e80*/  MOV R3, 0xff800000 ;  /* 0xff80000000037802 */ /* 0x000fca0000000f00 */
[----:B------:R3:W-:Y:S02]  /*21e90*/  STG.E desc[UR50][R4.64], R3 ;  /* 0x0000000304007986 */ /* 0x0007e4000c101932 */
.L_x_619:
[----:B------:R-:W-:Y:S05]  /*21ea0*/  BSYNC B1 ;  /* 0x0000000000017941 */ /* 0x000fea0003800000 */
.L_x_618:
[----:B------:R-:W-:Y:S02]  /*21eb0*/  ULDC.64 UR4, c[0x0][0xaa0] ;  /* 0x0002a80000047ab9 */ /* 0x000fe40000000a00 */
[----:B---3--:R-:W-:-:S04]  /*21ec0*/  IMAD R3, R11, UR4, RZ ;  /* 0x000000040b037c24 */ /* 0x008fc8000f8e02ff */
[C---:B------:R-:W-:Y:S02]  /*21ed0*/  IMAD R5, R0.reuse, UR5, R3 ;  /* 0x0000000500057c24 */ /* 0x040fe4000f8e0203 */
[----:B------:R-:W-:Y:S01]  /*21ee0*/  IMAD.WIDE.U32 R2, R0, UR4, RZ ;  /* 0x0000000400027c25 */ /* 0x000fe2000f8e00ff */
[----:B------:R-:W-:-:S03]  /*21ef0*/  ULDC.64 UR4, c[0x0][0xae8] ;  /* 0x0002ba0000047ab9 */ /* 0x000fc60000000a00 */
[----:B------:R-:W-:Y:S02]  /*21f00*/  IMAD R0, R220, 0x20, R227 ;  /* 0x00000020dc007824 */ /* 0x000fe400078e02e3 */
[----:B------:R-:W-:Y:S02]  /*21f10*/  IMAD.IADD R3, R3, 0x1, R5 ;  /* 0x0000000103037824 */ /* 0x000fe400078e0205 */
[----:B------:R-:W-:Y:S01]  /*21f20*/  IMAD R4, R12, UR4, RZ ;  /* 0x000000040c047c24 */ /* 0x000fe2000f8e02ff */
[----:B------:R-:W-:Y:S01]  /*21f30*/  LEA R9, R225, R0, 0x7 ;  /* 0x00000000e1097211 */ /* 0x000fe200078e38ff */
[----:B------:R-:W-:-:S04]  /*21f40*/  IMAD.WIDE.U32 R2, R221, UR4, R2 ;  /* 0x00000004dd027c25 */ /* 0x000fc8000f8e0002 */
[----:B--2---:R-:W-:-:S04]  /*21f50*/  @P2 IMAD.HI.U32 R0, R9, R14, RZ ;  /* 0x0000000e09002227 */ /* 0x004fc800078e00ff */
[----:B------:R-:W-:Y:S01]  /*21f60*/  IMAD R7, R221, UR5, R4 ;  /* 0x00000005dd077c24 */ /* 0x000fe2000f8e0204 */
[----:B------:R-:W-:Y:S01]  /*21f70*/  ULDC.64 UR4, c[0x0][0xaf0] ;  /* 0x0002bc0000047ab9 */ /* 0x000fe20000000a00 */
[----:B------:R-:W-:Y:S01]  /*21f80*/  IMAD.MOV.U32 R5, RZ, RZ, R9 ;  /* 0x000000ffff057224 */ /* 0x000fe200078e0009 */
[----:B----4-:R-:W-:Y:S01]  /*21f90*/  @P2 SHF.R.U32.HI R5, RZ, R25, R0 ;  /* 0x00000019ff052219 */ /* 0x010fe20000011600 */
[----:B------:R-:W-:Y:S02]  /*21fa0*/  IMAD R4, R224, UR4, RZ ;  /* 0x00000004e0047c24 */ /* 0x000fe4000f8e02ff */
[----:B------:R-:W-:Y:S01]  /*21fb0*/  IMAD.IADD R3, R3, 0x1, R7 ;  /* 0x0000000103037824 */ /* 0x000fe200078e0207 */
[----:B------:R-:W-:Y:S01]  /*21fc0*/  SHF.R.S32.HI R0, RZ, 0x1f, R5 ;  /* 0x0000001fff007819 */ /* 0x000fe20000011405 */
[----:B------:R-:W-:Y:S01]  /*21fd0*/  IMAD R7, R13, UR5, R4 ;  /* 0x000000050d077c24 */ /* 0x000fe2000f8e0204 */
[----:B------:R-:W-:Y:S01]  /*21fe0*/  IADD3 R4, -R5, RZ, RZ ;  /* 0x000000ff05047210 */ /* 0x000fe20007ffe1ff */
[----:B------:R-:W-:Y:S01]  /*21ff0*/  IMAD.WIDE.U32 R2, R13, UR4, R2 ;  /* 0x000000040d027c25 */ /* 0x000fe2000f8e0002 */
[----:B------:R-:W-:-:S03]  /*22000*/  ULDC.64 UR4, c[0x0][0xae0] ;  /* 0x0002b80000047ab9 */ /* 0x000fc60000000a00 */
[----:B------:R-:W-:Y:S02]  /*22010*/  IMAD.IADD R3, R3, 0x1, R7 ;  /* 0x0000000103037824 */ /* 0x000fe400078e0207 */
[----:B------:R-:W-:Y:S02]  /*22020*/  IMAD R0, R0, UR4, RZ ;  /* 0x0000000400007c24 */ /* 0x000fe4000f8e02ff */
[----:B------:R-:W-:Y:S02]  /*22030*/  IMAD R7, R21, R4, R9 ;  /* 0x0000000415077224 */ /* 0x000fe400078e0209 */
[C---:B------:R-:W-:Y:S02]  /*22040*/  IMAD R9, R5.reuse, UR5, R0 ;  /* 0x0000000505097c24 */ /* 0x040fe4000f8e0200 */
[----:B------:R-:W-:Y:S01]  /*22050*/  IMAD.WIDE.U32 R2, R5, UR4, R2 ;  /* 0x0000000405027c25 */ /* 0x000fe2000f8e0002 */
[----:B------:R-:W-:Y:S01]  /*22060*/  SHF.R.S32.HI R0, RZ, 0x1f, R7 ;  /* 0x0000001fff007819 */ /* 0x000fe20000011407 */
[----:B------:R-:W-:-:S02]  /*22070*/  ULDC.64 UR4, c[0x0][0xad8] ;  /* 0x0002b60000047ab9 */ /* 0x000fc40000000a00 */
[----:B------:R-:W-:Y:S02]  /*22080*/  IMAD.IADD R3, R3, 0x1, R9 ;  /* 0x0000000103037824 */ /* 0x000fe400078e0209 */
[----:B------:R-:W-:Y:S02]  /*22090*/  IMAD R0, R0, UR4, RZ ;  /* 0x0000000400007c24 */ /* 0x000fe4000f8e02ff */
[----:B------:R-:W-:-:S04]  /*220a0*/  IMAD.WIDE.U32 R4, R7, UR4, R2 ;  /* 0x0000000407047c25 */ /* 0x000fc8000f8e0002 */
[----:B------:R-:W-:Y:S01]  /*220b0*/  IMAD R3, R7, UR5, R0 ;  /* 0x0000000507037c24 */ /* 0x000fe2000f8e0200 */
[----:B------:R-:W-:Y:S02]  /*220c0*/  ULDC.64 UR4, c[0x0][0xa80] ;  /* 0x0002a00000047ab9 */ /* 0x000fe40000000a00 */
[----:B------:R-:W-:Y:S01]  /*220d0*/  LEA R2, P0, R4, UR4, 0x1 ;  /* 0x0000000404027c11 */ /* 0x000fe2000f8008ff */
[----:B------:R-:W-:Y:S01]  /*220e0*/  UMOV UR4, 0xffffffff ;  /* 0xffffffff00047882 */ /* 0x000fe20000000000 */
[----:B------:R-:W-:-:S04]  /*220f0*/  IADD3 R3, R5, R3, RZ ;  /* 0x0000000305037210 */ /* 0x000fc80007ffe0ff */
[----:B------:R-:W-:Y:S01]  /*22100*/  LEA.HI.X R3, R4, UR5, R3, 0x1, P0 ;  /* 0x0000000504037c11 */ /* 0x000fe200080f0c03 */
[----:B------:R-:W-:Y:S06]  /*22110*/  BRA.DIV UR4, `(.L_x_620) ;  /* 0x0000009e04707947 */ /* 0x000fec000b800000 */
[----:B------:R2:W3:Y:S04]  /*22120*/  SHFL.IDX PT, R0, R3, RZ, 0x181f ;  /* 0x00181fff03007589 */ /* 0x0004e800000e0000 */
[----:B------:R2:W4:Y:S02]  /*22130*/  SHFL.IDX PT, R14, R2, RZ, 0x181f ;  /* 0x00181fff020e7589 */ /* 0x00052400000e0000 */
.L_x_851:
[----:B------:R-:W-:Y:S01]  /*22140*/  IMAD R21, R6, R21, RZ ;  /* 0x0000001506157224 */ /* 0x000fe200078e02ff */
[----:B------:R-:W-:Y:S01]  /*22150*/  BSSY B1, `(.L_x_621) ;  /* 0x000000f000017945 */ /* 0x000fe20003800000 */
[----:B------:R-:W-:-:S05]  /*22160*/  IMAD R6, R225, 0x80, R227 ;  /* 0x00000080e1067824 */ /* 0x000fca00078e02e3 */
[----:B------:R-:W-:-:S13]  /*22170*/  ISETP.GE.AND P0, PT, R6, R21, PT ;  /* 0x000000150600720c */ /* 0x000fda0003f06270 */
[----:B------:R-:W-:Y:S05]  /*22180*/  @P0 BRA `(.L_x_622) ;  /* 0x00000000002c0947 */ /* 0x000fea0003800000 */
[----:B------:R-:W-:Y:S01]  /*22190*/  ULDC UR4, c[0x0][0xac8] ;  /* 0x0002b20000047ab9 */ /* 0x000fe20000000800 */
[----:B------:R-:W-:Y:S02]  /*221a0*/  SHF.R.S32.HI R8, RZ, 0x1f, R214 ;  /* 0x0000001fff087819 */ /* 0x000fe400000114d6 */
[----:B------:R-:W-:Y:S02]  /*221b0*/  ISETP.GE.AND P2, PT, R214, UR4, PT ;  /* 0x00000004d6007c0c */ /* 0x000fe4000bf46270 */
[----:B------:R-:W-:Y:S02]  /*221c0*/  ISETP.GE.AND P3, PT, R219, UR4, PT ;  /* 0x00000004db007c0c */ /* 0x000fe4000bf66270 */
[----:B------:R-:W-:-:S09]  /*221d0*/  SHF.R.S32.HI R7, RZ, 0x1f, R219 ;  /* 0x0000001fff077819 */ /* 0x000fd200000114db */
[CC--:B----4-:R-:W-:Y:S02]  /*221e0*/  @!P2 LEA R4, P0, R214.reuse, R14.reuse, 0x1 ;  /* 0x0000000ed604a211 */ /* 0x0d0fe400078008ff */
[C---:B------:R-:W-:Y:S02]  /*221f0*/  @!P3 LEA R14, P1, R219.reuse, R14, 0x1 ;  /* 0x0000000edb0eb211 */ /* 0x040fe400078208ff */
[-C--:B---3--:R-:W-:Y:S02]  /*22200*/  @!P2 LEA.HI.X R5, R214, R0.reuse, R8, 0x1, P0 ;  /* 0x00000000d605a211 */ /* 0x088fe400000f0c08 */
[----:B------:R-:W-:-:S03]  /*22210*/  @!P3 LEA.HI.X R15, R219, R0, R7, 0x1, P1 ;  /* 0x00000000db0fb211 */ /* 0x000fc600008f0c07 */
[----:B------:R3:W-:Y:S04]  /*22220*/  @!P2 ST.E.128 desc[UR50][R4.64], RZ ;  /* 0x000000ff0400a985 */ /* 0x0007e8000c101d32 */
[----:B------:R3:W-:Y:S02]  /*22230*/  @!P3 ST.E.128 desc[UR50][R14.64], RZ ;  /* 0x000000ff0e00b985 */ /* 0x0007e4000c101d32 */
.L_x_622:
[----:B------:R-:W-:Y:S05]  /*22240*/  BSYNC B1 ;  /* 0x0000000000017941 */ /* 0x000fea0003800000 */
.L_x_621:
[----:B------:R-:W-:-:S03]  /*22250*/  UMOV UR4, 0xffffffff ;  /* 0xffffffff00047882 */ /* 0x000fc60000000000 */
[----:B------:R-:W-:Y:S05]  /*22260*/  BRA.DIV UR4, `(.L_x_623) ;  /* 0x0000009e04507947 */ /* 0x000fea000b800000 */
[----:B---3--:R3:W0:Y:S04]  /*22270*/  SHFL.IDX PT, R0, R3, 0x1, 0x181f ;  /* 0x00381f0003007f89 */ /* 0x00862800000e0000 */
[----:B----4-:R3:W4:Y:S02]  /*22280*/  SHFL.IDX PT, R14, R2, 0x1, 0x181f ;  /* 0x00381f00020e7f89 */ /* 0x01072400000e0000 */
.L_x_855:
[----:B------:R-:W-:Y:S01]  /*22290*/  VIADD R4, R6, 0x20 ;  /* 0x0000002006047836 */ /* 0x000fe20000000000 */
[----:B------:R-:W-:Y:S04]  /*222a0*/  BSSY B1, `(.L_x_624) ;  /* 0x000000e000017945 */ /* 0x000fe80003800000 */
        /* <DEDUP_REMOVED lines=9> */
[-C--:B0-----:R-:W-:Y:S02]  /*22340*/  @!P2 LEA.HI.X R5, R214, R0.reuse, R8, 0x1, P0 ;  /* 0x00000000d605a211 */ /* 0x081fe400000f0c08 */
[----:B------:R-:W-:-:S03]  /*22350*/  @!P3 LEA.HI.X R15, R219, R0, R7, 0x1, P1 ;  /* 0x00000000db0fb211 */ /* 0x000fc600008f0c07 */
[----:B------:R0:W-:Y:S04]  /*22360*/  @!P2 ST.E.128 desc[UR50][R4.64], RZ ;  /* 0x000000ff0400a985 */ /* 0x0001e8000c101d32 */
[----:B------:R0:W-:Y:S02]  /*22370*/  @!P3 ST.E.128 desc[UR50][R14.64], RZ ;  /* 0x000000ff0e00b985 */ /* 0x0001e4000c101d32 */
.L_x_625:
[----:B------:R-:W-:Y:S05]  /*22380*/  BSYNC B1 ;  /* 0x0000000000017941 */ /* 0x000fea0003800000 */
.L_x_624:
[----:B------:R-:W-:-:S03]  /*22390*/  UMOV UR4, 0xffffffff ;  /* 0xffffffff00047882 */ /* 0x000fc60000000000 */
[----:B------:R-:W-:Y:S05]  /*223a0*/  BRA.DIV UR4, `(.L_x_626) ;  /* 0x0000009e04487947 */ /* 0x000fea000b800000 */
[----:B0-----:R0:W0:Y:S04]  /*223b0*/  SHFL.IDX PT, R0, R3, 0x2, 0x181f ;  /* 0x00581f0003007f89 */ /* 0x00102800000e0000 */
[----:B----4-:R4:W0:Y:S02]  /*223c0*/  SHFL.IDX PT, R14, R2, 0x2, 0x181f ;  /* 0x00581f00020e7f89 */ /* 0x01082400000e0000 */
.L_x_859:
[----:B------:R-:W-:Y:S01]  /*223d0*/  IADD3 R4, R6, 0x40, RZ ;  /* 0x0000004006047810 */ /* 0x000fe20007ffe0ff */
[----:B------:R-:W-:Y:S03]  /*223e0*/  BSSY B1, `(.L_x_627) ;  /* 0x000000e000017945 */ /* 0x000fe60003800000 */
[----:B------:R-:W-:-:S13]  /*223f0*/  ISETP.GE.AND P0, PT, R4, R21, PT ;  /* 0x000000150400720c */ /* 0x000fda0003f06270 */
[----:B------:R-:W-:Y:S05]  /*22400*/  @P0 BRA `(.L_x_628) ;  /* 0x00000000002c0947 */ /* 0x000fea0003800000 */
[----:B------:R-:W-:Y:S01]  /*22410*/  ULDC UR4, c[0x0][0xac8] ;  /* 0x0002b20000047ab9 */ /* 0x000fe20000000800 */
[----:B------:R-:W-:Y:S02]  /*22420*/  SHF.R.S32.HI R8, RZ, 0x1f, R214 ;  /* 0x0000001fff087819 */ /* 0x000fe400000114d6 */
[----:B------:R-:W-:Y:S02]  /*22430*/  ISETP.GE.AND P2, PT, R214, UR4, PT ;  /* 0x00000004d6007c0c */ /* 0x000fe4000bf46270 */
[----:B------:R-:W-:Y:S02]  /*22440*/  ISETP.GE.AND P3, PT, R219, UR4, PT ;  /* 0x00000004db007c0c */ /* 0x000fe4000bf66270 */
[----:B------:R-:W-:-:S09]  /*22450*/  SHF.R.S32.HI R7, RZ, 0x1f, R219 ;  /* 0x0000001fff077819 */ /* 0x000fd200000114db */
[CC--:B0-----:R-:W-:Y:S02]  /*22460*/  @!P2 LEA R4, P0, R214.reuse, R14.reuse, 0x1 ;  /* 0x0000000ed604a211 */ /* 0x0c1fe400078008ff */
[C---:B------:R-:W-:Y:S02]  /*22470*/  @!P3 LEA R14, P1, R219.reuse, R14, 0x1 ;  /* 0x0000000edb0eb211 */ /* 0x040fe400078208ff */
[-C--:B------:R-:W-:Y:S02]  /*22480*/  @!P2 LEA.HI.X R5, R214, R0.reuse, R8, 0x1, P0 ;  /* 0x00000000d605a211 */ /* 0x080fe400000f0c08 */
[----:B------:R-:W-:-:S03]  /*22490*/  @!P3 LEA.HI.X R15, R219, R0, R7, 0x1, P1 ;  /* 0x00000000db0fb211 */ /* 0x000fc600008f0c07 */
[----:B------:R0:W-:Y:S04]  /*224a0*/  @!P2 ST.E.128 desc[UR50][R4.64], RZ ;  /* 0x000000ff0400a985 */ /* 0x0001e8000c101d32 */
[----:B------:R0:W-:Y:S02]  /*224b0*/  @!P3 ST.E.128 desc[UR50][R14.64], RZ ;  /* 0x000000ff0e00b985 */ /* 0x0001e4000c101d32 */
.L_x_628:
[----:B------:R-:W-:Y:S05]  /*224c0*/  BSYNC B1 ;  /* 0x0000000000017941 */ /* 0x000fea0003800000 */
.L_x_627:
[----:B------:R-:W-:-:S03]  /*224d0*/  UMOV UR4, 0xffffffff ;  /* 0xffffffff00047882 */ /* 0x000fc60000000000 */
[----:B------:R-:W-:Y:S05]  /*224e0*/  BRA.DIV UR4, `(.L_x_629) ;  /* 0x0000009e04407947 */ /* 0x000fea000b800000 */
[----:B0-----:R0:W0:Y:S04]  /*224f0*/  SHFL.IDX PT, R0, R3, 0x3, 0x181f ;  /* 0x00781f0003007f89 */ /* 0x00102800000e0000 */
[----:B------:R0:W0:Y:S02]  /*22500*/  SHFL.IDX PT, R14, R2, 0x3, 0x181f ;  /* 0x00781f00020e7f89 */ /* 0x00002400000e0000 */
.L_x_863:
[----:B0-234-:R-:W-:-:S05]  /*22510*/  VIADD R2, R6, 0x60 ;  /* 0x0000006006027836 */ /* 0x01dfca0000000000 */
[----:B------:R-:W-:-:S13]  /*22520*/  ISETP.GE.AND P0, PT, R2, R21, PT ;  /* 0x000000150200720c */ /* 0x000fda0003f06270 */
[----:B------:R-:W-:Y:S05]  /*22530*/  @P0 BRA `(.L_x_616) ;  /* 0x00000000002c0947 */ /* 0x000fea0003800000 */
[----:B------:R-:W-:Y:S01]  /*22540*/  ULDC UR4, c[0x0][0xac8] ;  /* 0x0002b20000047ab9 */ /* 0x000fe20000000800 */
[----:B------:R-:W-:Y:S02]  /*22550*/  SHF.R.S32.HI R5, RZ, 0x1f, R214 ;  /* 0x0000001fff057819 */ /* 0x000fe400000114d6 */
[----:B------:R-:W-:Y:S02]  /*22560*/  ISETP.GE.AND P2, PT, R214, UR4, PT ;  /* 0x00000004d6007c0c */ /* 0x000fe4000bf46270 */
[----:B------:R-:W-:Y:S02]  /*22570*/  ISETP.GE.AND P3, PT, R219, UR4, PT ;  /* 0x00000004db007c0c */ /* 0x000fe4000bf66270 */
[----:B------:R-:W-:-:S09]  /*22580*/  SHF.R.S32.HI R4, RZ, 0x1f, R219 ;  /* 0x0000001fff047819 */ /* 0x000fd200000114db */
[CC--:B------:R-:W-:Y:S02]  /*22590*/  @!P2 LEA R2, P0, R214.reuse, R14.reuse, 0x1 ;  /* 0x0000000ed602a211 */ /* 0x0c0fe400078008ff */
[C---:B------:R-:W-:Y:S02]  /*225a0*/  @!P3 LEA R14, P1, R219.reuse, R14, 0x1 ;  /* 0x0000000edb0eb211 */ /* 0x040fe400078208ff */
[-C--:B------:R-:W-:Y:S02]  /*225b0*/  @!P2 LEA.HI.X R3, R214, R0.reuse, R5, 0x1, P0 ;  /* 0x00000000d603a211 */ /* 0x080fe400000f0c05 */
[----:B------:R-:W-:-:S03]  /*225c0*/  @!P3 LEA.HI.X R15, R219, R0, R4, 0x1, P1 ;  /* 0x00000000db0fb211 */ /* 0x000fc600008f0c04 */
[----:B------:R0:W-:Y:S04]  /*225d0*/  @!P2 ST.E.128 desc[UR50][R2.64], RZ ;  /* 0x000000ff0200a985 */ /* 0x0001e8000c101d32 */
[----:B------:R0:W-:Y:S02]  /*225e0*/  @!P3 ST.E.128 desc[UR50][R14.64], RZ ;  /* 0x000000ff0e00b985 */ /* 0x0001e4000c101d32 */
.L_x_616:
[----:B------:R-:W-:Y:S05]  /*225f0*/  BSYNC B0 ;  /* 0x0000000000007941 */ /* 0x000fea0003800000 */
.L_x_606:
[----:B------:R-:W-:Y:S02]  /*22600*/  ULDC UR4, c[0x0][0xc3c] ;  /* 0x00030f0000047ab9 */ /* 0x000fe40000000800 */
[----:B-1----:R-:W-:-:S13]  /*22610*/  ISETP.GE.AND P0, PT, R171, UR4, PT ;  /* 0x00000004ab007c0c */ /* 0x002fda000bf06270 */
[----:B------:R-:W-:Y:S05]  /*22620*/  @!P0 BRA `(.L_x_630) ;  /* 0xfffffdec00c48947 */ /* 0x000fea000383ffff */
[----:B------:R-:W-:Y:S05]  /*22630*/  BRA `(.L_x_431) ;  /* 0x0000007800707947 */ /* 0x000fea0003800000 */
.L_x_429:
[----:B------:R-:W-:-:S08]  /*22640*/  NOP ;  /* 0x0000000000007918 */ /* 0x000fd00000000000 */
[----:B------:R-:W0:-:S00]  /*22650*/  USETMAXREG.DEALLOC.CTAPOOL 0x28 ;  /* 0x00000028000079c8 */ /* 0x000e0000080e0500 */
[----:B0-----:R-:W2:Y:S01]  /*22660*/  LDL.LU R3, [R1] ;  /* 0x0000000001037983 */ /* 0x001ea20000300800 */
[----:B------:R-:W-:-:S06]  /*22670*/  LOP3.LUT R0, R0, 0x3, RZ, 0xc0, !PT ;  /* 0x0000000300007812 */ /* 0x000fcc00078ec0ff */
[----:B------:R-:W0:Y:S02]  /*22680*/  SHFL.IDX PT, R0, R0, RZ, 0x1f ;  /* 0x00001fff00007589 */ /* 0x000e2400000e0000 */
[----:B0-----:R-:W-:-:S13]  /*22690*/  ISETP.NE.AND P0, PT, R0, RZ, PT ;  /* 0x000000ff0000720c */ /* 0x001fda0003f05270 */
[----:B------:R-:W-:Y:S01]  /*226a0*/  @P0 BAR.SYNC.DEFER_BLOCKING 0x5, 0x180 ;  /* 0x0146000000000b1d */ /* 0x000fe20000010000 */
[----:B--2---:R-:W-:-:S04]  /*226b0*/  LOP3.LUT R3, R3, 0xfffffeff, RZ, 0xc0, !PT ;  /* 0xfffffeff03037812 */ /* 0x004fc800078ec0ff */
[----:B------:R-:W-:-:S05]  /*226c0*/  @P0 LOP3.LUT R3, R3, 0x100, RZ, 0xfc, !PT ;  /* 0x0000010003030812 */ /* 0x000fca00078efcff */
[----:B------:R0:W-:Y:S02]  /*226d0*/  STL [R1], R3 ;  /* 0x0000000301007387 */ /* 0x0001e40000100800 */
[----:B0-----:R-:W-:-:S04]  /*226e0*/  @P0 MOV R3, 0x400 ;  /* 0x0000040000030802 */ /* 0x001fc80000000f00 */
[----:B------:R-:W-:-:S05]  /*226f0*/  @P0 LEA R2, R2, R3, 0x18 ;  /* 0x0000000302020211 */ /* 0x000fca00078ec0ff */
[----:B------:R0:W1:Y:S01]  /*22700*/  @P0 LDS.128 R16, [R2+0x298d0] ;  /* 0x0298d00002100984 */ /* 0x0000620000000c00 */
[----:B------:R-:W-:Y:S06]  /*22710*/  @P0 BAR.ARV 0x4, 0x180 ;  /* 0x0106000000000b1d */ /* 0x000fec0000002000 */
[----:B------:R-:W-:Y:S05]  /*22720*/  @P0 BRA `(.L_x_631) ;  /* 0x0000000800040947 */ /* 0x000fea0003800000 */
[----:B------:R-:W2:Y:S01]  /*22730*/  S2R R4, SR_TID.X ;  /* 0x0000000000047919 */ /* 0x000ea20000002100 */
[----:B------:R-:W-:Y:S01]  /*22740*/  ULDC UR4, c[0x0][0xc3c] ;  /* 0x00030f0000047ab9 */ /* 0x000fe20000000800 */
[----:B------:R-:W-:Y:S01]  /*22750*/  IMAD.MOV.U32 R0, RZ, RZ, RZ ;  /* 0x000000ffff007224 */ /* 0x000fe200078e00ff */
[----:B------:R-:W3:Y:S01]  /*22760*/  S2UR UR6, SR_CTAID.X ;  /* 0x00000000000679c3 */ /* 0x000ee20000002500 */
[----:B------:R-:W-:Y:S01]  /*22770*/  ULDC UR5, c[0x0][0xc38] ;  /* 0x00030e0000057ab9 */ /* 0x000fe20000000800 */
[----:B--2---:R-:W-:-:S04]  /*22780*/  LOP3.LUT R5, R4, 0x1f, RZ, 0xc0, !PT ;  /* 0x0000001f04057812 */ /* 0x004fc800078ec0ff */
[----:B------:R-:W-:-:S04]  /*22790*/  ISETP.NE.AND P0, PT, R5, 0x1f, PT ;  /* 0x0000001f0500780c */ /* 0x000fc80003f05270 */
[----:B------:R-:W-:-:S13]  /*227a0*/  ISETP.GE.OR P1, PT, R5, UR4, !P0 ;  /* 0x0000000405007c0c */ /* 0x000fda000c726670 */
[----:B0-----:R-:W0:Y:S02]  /*227b0*/  @!P1 LDC.64 R2, c[0x0][0xc80] ;  /* 0x00032000ff029b82 */ /* 0x001e240000000a00 */
[----:B0-----:R-:W-:-:S05]  /*227c0*/  @!P1 IMAD.WIDE.U32 R2, R5, 0x4, R2 ;  /* 0x0000000405029825 */ /* 0x001fca00078e0002 */
[----:B------:R-:W2:Y:S01]  /*227d0*/  @!P1 LDG.E R0, desc[UR50][R2.64] ;  /* 0x0000003202009981 */ /* 0x000ea2000c1e1900 */
[C---:B------:R-:W-:Y:S01]  /*227e0*/  ISETP.NE.AND P1, PT, R5.reuse, RZ, PT ;  /* 0x000000ff0500720c */ /* 0x040fe20003f25270 */
[----:B------:R-:W-:Y:S01]  /*227f0*/  UMOV UR4, URZ ;  /* 0x0000003f00047c82 */ /* 0x000fe20008000000 */
[C---:B------:R-:W-:Y:S01]  /*22800*/  ISETP.GE.U32.AND P2, PT, R5.reuse, 0x2, PT ;  /* 0x000000020500780c */ /* 0x040fe20003f46070 */
[----:B-1----:R-:W-:Y:S01]  /*22810*/  IMAD.MOV.U32 R16, RZ, RZ, RZ ;  /* 0x000000ffff107224 */ /* 0x002fe200078e00ff */
[C---:B------:R-:W-:Y:S02]  /*22820*/  ISETP.GE.U32.AND P3, PT, R5.reuse, 0x4, PT ;  /* 0x000000040500780c */ /* 0x040fe40003f66070 */
[C---:B------:R-:W-:Y:S02]  /*22830*/  ISETP.GE.U32.AND P4, PT, R5.reuse, 0x8, PT ;  /* 0x000000080500780c */ /* 0x040fe40003f86070 */
[----:B------:R-:W-:Y:S01]  /*22840*/  ISETP.GE.U32.AND P5, PT, R5, 0x10, PT ;  /* 0x000000100500780c */ /* 0x000fe20003fa6070 */
[----:B--2---:R-:W0:Y:S02]  /*22850*/  SHFL.UP PT, R4, R0, 0x1, RZ ;  /* 0x0420000000047989 */ /* 0x004e2400000e00ff */
        /* <DEDUP_REMOVED lines=14> */
[----:B------:R-:W0:Y:S02]  /*22940*/  SHFL.IDX PT, R4, R7, 0x1f, 0x1f ;  /* 0x03e01f0007047f89 */ /* 0x000e2400000e0000 */
[----:B0-----:R-:W-:-:S05]  /*22950*/  IMAD R4, R4, UR5, RZ ;  /* 0x0000000504047c24 */ /* 0x001fca000f8e02ff */
[----:B---3--:R-:W-:Y:S02]  /*22960*/  ISETP.GT.AND P6, PT, R4, UR6, PT ;  /* 0x0000000604007c0c */ /* 0x008fe4000bfc4270 */
[----:B------:R-:W-:-:S11]  /*22970*/  MOV R3, R4 ;  /* 0x0000000400037202 */ /* 0x000fd60000000f00 */
[----:B------:R-:W-:Y:S05]  /*22980*/  @P6 BRA `(.L_x_632) ;  /* 0x00000000009c6947 */ /* 0x000fea0003800000 */
[----:B------:R-:W0:Y:S01]  /*22990*/  LDC R10, c[0x0][0xc3c] ;  /* 0x00030f00ff0a7b82 */ /* 0x000e220000000800 */
[----:B------:R-:W-:Y:S01]  /*229a0*/  IMAD.MOV.U32 R4, RZ, RZ, R3 ;  /* 0x000000ffff047224 */ /* 0x000fe200078e0003 */
[----:B------:R-:W-:Y:S01]  /*229b0*/  UMOV UR4, URZ ;  /* 0x0000003f00047c82 */ /* 0x000fe20008000000 */
[----:B------:R-:W-:Y:S01]  /*229c0*/  ULDC UR7, c[0x0][0xc3c] ;  /* 0x00030f0000077ab9 */ /* 0x000fe20000000800 */
[----:B------:R-:W-:-:S05]  /*229d0*/  ULDC UR5, c[0x0][0xc38] ;  /* 0x00030e0000057ab9 */ /* 0x000fca0000000800 */
.L_x_636:
[----:B------:R-:W-:Y:S01]  /*229e0*/  UIADD3 UR4, UR4, 0x1f, URZ ;  /* 0x0000001f04047890 */ /* 0x000fe2000fffe03f */
[----:B------:R-:W-:-:S05]  /*229f0*/  IMAD.U32 R19, RZ, RZ, UR7 ;  /* 0x00000007ff137e24 */ /* 0x000fca000f8e00ff */
[----:B0-----:R-:W-:-:S13]  /*22a00*/  ISETP.LE.AND P6, PT, R10, UR4, PT ;  /* 0x000000040a007c0c */ /* 0x001fda000bfc3270 */
[----:B------:R-:W-:Y:S05]  /*22a10*/  @P6 BRA `(.L_x_633) ;  /* 0x0000000400246947 */ /* 0x000fea0003800000 */
[----:B------:R-:W-:Y:S01]  /*22a20*/  IADD3 R7, R5, UR4, RZ ;  /* 0x0000000405077c10 */ /* 0x000fe2000fffe0ff */
[----:B------:R-:W-:Y:S01]  /*22a30*/  BSSY B0, `(.L_x_634) ;  /* 0x0000007000007945 */ /* 0x000fe20003800000 */
[----:B------:R-:W-:Y:S02]  /*22a40*/  IMAD.MOV.U32 R0, RZ, RZ, RZ ;  /* 0x000000ffff007224 */ /* 0x000fe400078e00ff */
[----:B------:R-:W-:-:S13]  /*22a50*/  ISETP.GE.OR P6, PT, R7, R10, !P0 ;  /* 0x0000000a0700720c */ /* 0x000fda00047c6670 */
[----:B------:R-:W-:Y:S05]  /*22a60*/  @P6 BRA `(.L_x_635) ;  /* 0x00000000000c6947 */ /* 0x000fea0003800000 */
[----:B------:R-:W0:Y:S02]  /*22a70*/  LDC.64 R2, c[0x0][0xc80] ;  /* 0x00032000ff027b82 */ /* 0x000e240000000a00 */
[----:B0-----:R-:W-:-:S05]  /*22a80*/  IMAD.WIDE R2, R7, 0x4, R2 ;  /* 0x0000000407027825 */ /* 0x001fca00078e0202 */
[----:B------:R0:W5:Y:S02]  /*22a90*/  LDG.E R0, desc[UR50][R2.64] ;  /* 0x0000003202007981 */ /* 0x000164000c1e1900 */
.L_x_635:
[----:B------:R-:W-:Y:S05]  /*22aa0*/  BSYNC B0 ;  /* 0x0000000000007941 */ /* 0x000fea0003800000 */
.L_x_634:
        /* <DEDUP_REMOVED lines=15> */
[----:B------:R-:W0:Y:S02]  /*22ba0*/  SHFL.IDX PT, R3, R9, 0x1f, 0x1f ;  /* 0x03e01f0009037f89 */ /* 0x000e2400000e0000 */
[----:B0-----:R-:W-:-:S04]  /*22bb0*/  IMAD R3, R3, UR5, RZ ;  /* 0x0000000503037c24 */ /* 0x001fc8000f8e02ff */
[----:B------:R-:W-:-:S05]  /*22bc0*/  IMAD.IADD R4, R3, 0x1, R4 ;  /* 0x0000000103047824 */ /* 0x000fca00078e0204 */
[----:B------:R-:W-:-:S13]  /*22bd0*/  ISETP.GT.AND P6, PT, R4, UR6, PT ;  /* 0x0000000604007c0c */ /* 0x000fda000bfc4270 */
[----:B------:R-:W-:Y:S05]  /*22be0*/  @!P6 BRA `(.L_x_636) ;  /* 0xfffffffc007ce947 */ /* 0x000fea000383ffff */
[----:B------:R-:W-:-:S07]  /*22bf0*/  IMAD.MOV.U32 R7, RZ, RZ, R9 ;  /* 0x000000ffff077224 */ /* 0x000fce00078e0009 */
.L_x_632:
[----:B------:R-:W-:-:S05]  /*22c00*/  IADD3 R8, -R3, R4, RZ ;  /* 0x0000000403087210 */ /* 0x000fca0007ffe1ff */
[----:B------:R-:W-:-:S05]  /*22c10*/  IMAD R2, R7, UR5, R8 ;  /* 0x0000000507027c24 */ /* 0x000fca000f8e0208 */
[----:B------:R-:W-:-:S13]  /*22c20*/  ISETP.GT.AND P0, PT, R2, UR6, PT ;  /* 0x0000000602007c0c */ /* 0x000fda000bf04270 */
[----:B------:R-:W-:-:S04]  /*22c30*/  VOTE.ANY R4, PT, !P0 ;  /* 0x0000000000047806 */ /* 0x000fc800040e0100 */
[----:B------:R-:W0:Y:S01]  /*22c40*/  POPC R19, R4 ;  /* 0x0000000400137309 */ /* 0x000e220000000000 */
[----:B------:R-:W-:Y:S01]  /*22c50*/  ISETP.NE.AND P0, PT, R4, RZ, PT ;  /* 0x000000ff0400720c */ /* 0x000fe20003f05270 */
[----:B0-----:R-:W0:Y:S02]  /*22c60*/  SHFL.IDX PT, R10, R0, R19, 0x1f ;  /* 0x00001f13000a7589 */ /* 0x001e2400000e0000 */
[----:B0-----:R-:W-:-:S04]  /*22c70*/  IABS R9, R10 ;  /* 0x0000000a00097213 */ /* 0x001fc80000000000 */
[----:B------:R-:W0:Y:S08]  /*22c80*/  I2F.RP R6, R9 ;  /* 0x0000000900067306 */ /* 0x000e300000209400 */
[----:B0-----:R-:W0:Y:S02]  /*22c90*/  MUFU.RCP R6, R6 ;  /* 0x0000000600067308 */ /* 0x001e240000001000 */
[----:B0-----:R-:W-:-:S06]  /*22ca0*/  VIADD R2, R6, 0xffffffe ;  /* 0x0ffffffe06027836 */ /* 0x001fcc0000000000 */
[----:B------:R0:W1:Y:S01]  /*22cb0*/  F2I.FTZ.U32.TRUNC.NTZ R3, R2 ;  /* 0x0000000200037305 */ /* 0x000062000021f000 */
[----:B------:R-:W-:Y:S05]  /*22cc0*/  @!P0 BRA `(.L_x_637) ;  /* 0x0000000000088947 */ /* 0x000fea0003800000 */
[----:B------:R-:W-:-:S06]  /*22cd0*/  VIADD R16, R19, 0xffffffff ;  /* 0xffffffff13107836 */ /* 0x000fcc0000000000 */
[----:B------:R2:W3:Y:S02]  /*22ce0*/  SHFL.IDX PT, R16, R7, R16, 0x1f ;  /* 0x00001f1007107589 */ /* 0x0004e400000e0000 */
.L_x_637:
[----:B---3--:R-:W-:Y:S01]  /*22cf0*/  IMAD R16, R16, UR5, R8 ;  /* 0x0000000510107c24 */ /* 0x008fe2000f8e0208 */
[----:B0-----:R-:W-:Y:S01]  /*22d00*/  IABS R2, R10 ;  /* 0x0000000a00027213 */ /* 0x001fe20000000000 */
[----:B------:R-:W-:Y:S01]  /*22d10*/  VIADD R19, R19, UR4 ;  /* 0x0000000413137c36 */ /* 0x000fe20008000000 */
[----:B-1----:R-:W-:Y:S02]  /*22d20*/  IADD3 R0, RZ, -R3, RZ ;  /* 0x80000003ff007210 */ /* 0x002fe40007ffe0ff */
[----:B------:R-:W-:Y:S01]  /*22d30*/  IADD3 R11, -R16, UR6, RZ ;  /* 0x00000006100b7c10 */ /* 0x000fe2000fffe1ff */
[----:B------:R-:W-:Y:S02]  /*22d40*/  IMAD.MOV R4, RZ, RZ, -R2 ;  /* 0x000000ffff047224 */ /* 0x000fe400078e0a02 */
[----:B--2---:R-:W-:Y:S01]  /*22d50*/  IMAD R7, R0, R9, RZ ;  /* 0x0000000900077224 */ /* 0x004fe200078e02ff */
[----:B------:R-:W-:Y:S01]  /*22d60*/  IABS R0, R11 ;  /* 0x0000000b00007213 */ /* 0x000fe20000000000 */
[----:B------:R-:W-:-:S04]  /*22d70*/  IMAD.MOV.U32 R2, RZ, RZ, RZ ;  /* 0x000000ffff027224 */ /* 0x000fc800078e00ff */
[----:B------:R-:W-:Y:S01]  /*22d80*/  IMAD.HI.U32 R2, R3, R7, R2 ;  /* 0x0000000703027227 */ /* 0x000fe200078e0002 */
[----:B------:R-:W-:-:S03]  /*22d90*/  MOV R3, R0 ;  /* 0x0000000000037202 */ /* 0x000fc60000000f00 */
[----:B------:R-:W-:Y:S02]  /*22da0*/  IMAD.MOV.U32 R0, RZ, RZ, R4 ;  /* 0x000000ffff007224 */ /* 0x000fe400078e0004 */
[----:B------:R-:W-:-:S04]  /*22db0*/  IMAD.HI.U32 R2, R2, R3, RZ ;  /* 0x0000000302027227 */ /* 0x000fc800078e00ff */
[----:B------:R-:W-:-:S05]  /*22dc0*/  IMAD R0, R2, R0, R3 ;  /* 0x0000000002007224 */ /* 0x000fca00078e0203 */
[----:B------:R-:W-:-:S13]  /*22dd0*/  ISETP.GT.U32.AND P1, PT, R9, R0, PT ;  /* 0x000000000900720c */ /* 0x000fda0003f24070 */
[----:B------:R-:W-:Y:S01]  /*22de0*/  @!P1 IMAD.IADD R0, R0, 0x1, -R9 ;  /* 0x0000000100009824 */ /* 0x000fe200078e0a09 */
[----:B------:R-:W-:Y:S02]  /*22df0*/  @!P1 IADD3 R2, R2, 0x1, RZ ;  /* 0x0000000102029810 */ /* 0x000fe40007ffe0ff */
[----:B------:R-:W-:Y:S02]  /*22e00*/  ISETP.NE.AND P1, PT, R10, RZ, PT ;  /* 0x000000ff0a00720c */ /* 0x000fe40003f25270 */
[----:B------:R-:W-:Y:S02]  /*22e10*/  ISETP.GE.U32.AND P0, PT, R0, R9, PT ;  /* 0x000000090000720c */ /* 0x000fe40003f06070 */
[----:B------:R-:W-:-:S04]  /*22e20*/  LOP3.LUT R0, R11, R10, RZ, 0x3c, !PT ;  /* 0x0000000a0b007212 */ /* 0x000fc800078e3cff */
[----:B------:R-:W-:-:S07]  /*22e30*/  ISETP.GE.AND P2, PT, R0, RZ, PT ;  /* 0x000000ff0000720c */ /* 0x000fce0003f46270 */
[----:B------:R-:W-:-:S06]  /*22e40*/  @P0 VIADD R2, R2, 0x1 ;  /* 0x0000000102020836 */ /* 0x000fcc0000000000 */
[----:B------:R-:W-:Y:S01]  /*22e50*/  @!P2 IMAD.MOV R2, RZ, RZ, -R2 ;  /* 0x000000ffff02a224 */ /* 0x000fe200078e0a02 */
[----:B------:R-:W-:-:S04]  /*22e60*/  @!P1 LOP3.LUT R2, RZ, R10, RZ, 0x33, !PT ;  /* 0x0000000aff029212 */ /* 0x000fc800078e33ff */
[----:B------:R-:W-:Y:S01]  /*22e70*/  IADD3 R17, -R2, RZ, RZ ;  /* 0x000000ff02117210 */ /* 0x000fe20007ffe1ff */
[----:B------:R-:W-:-:S04]  /*22e80*/  IMAD.MOV.U32 R18, RZ, RZ, R2 ;  /* 0x000000ffff127224 */ /* 0x000fc800078e0002 */
[----:B------:R-:W-:Y:S01]  /*22e90*/  IMAD R17, R10, R17, R11 ;  /* 0x000000110a117224 */ /* 0x000fe200078e020b */
[----:B------:R-:W-:Y:S06]  /*22ea0*/  BRA `(.L_x_638) ;  /* 0x00000000000c7947 */ /* 0x000fec0003800000 */
.L_x_633:
[----:B------:R-:W-:Y:S01]  /*22eb0*/  MOV R17, RZ ;  /* 0x000000ff00117202 */ /* 0x000fe20000000f00 */
[----:B------:R-:W-:Y:S02]  /*22ec0*/  IMAD.U32 R16, RZ, RZ, UR6 ;  /* 0x00000006ff107e24 */ /* 0x000fe4000f8e00ff */
[----:B------:R-:W-:-:S07]  /*22ed0*/  IMAD.MOV.U32 R18, RZ, RZ, RZ ;  /* 0x000000ffff127224 */ /* 0x000fce00078e00ff */
.L_x_638:
[----:B------:R-:W-:-:S13]  /*22ee0*/  ISETP.NE.AND P0, PT, R5, RZ, PT ;  /* 0x000000ff0500720c */ /* 0x000fda0003f05270 */
[----:B------:R-:W0:Y:S01]  /*22ef0*/  @!P0 S2R R3, SR_CgaCtaId ;  /* 0x0000000000038919 */ /* 0x000e220000008800 */
[----:B------:R-:W-:-:S04]  /*22f00*/  @!P0 MOV R0, 0x400 ;  /* 0x0000040000008802 */ /* 0x000fc80000000f00 */
[----:B0-----:R-:W-:-:S05]  /*22f10*/  @!P0 LEA R0, R3, R0, 0x18 ;  /* 0x0000000003008211 */ /* 0x001fca00078ec0ff */
[----:B------:R2:W-:Y:S01]  /*22f20*/  @!P0 STS.128 [R0+0x298d0], R16 ;  /* 0x0298d01000008388 */ /* 0x0005e20000000c00 */
[----:B------:R-:W-:Y:S06]  /*22f30*/  BAR.ARV 0x5, 0x180 ;  /* 0x0146000000007b1d */ /* 0x000fec0000002000 */
.L_x_631:
[----:B------:R3:W-:Y:S01]  /*22f40*/  STL [R1+0x48], RZ ;  /* 0x000048ff01007387 */ /* 0x0007e20000100800 */
[----:B------:R-:W-:Y:S01]  /*22f50*/  ULDC UR4, c[0x0][0xc3c] ;  /* 0x00030f0000047ab9 */ /* 0x000fe20000000800 */
[----:B------:R-:W-:Y:S01]  /*22f60*/  MOV R34, 0x1 ;  /* 0x0000000100227802 */ /* 0x000fe20000000f00 */
[----:B------:R-:W-:Y:S01]  /*22f70*/  IMAD.MOV.U32 R23, RZ, RZ, RZ ;  /* 0x000000ffff177224 */ /* 0x000fe200078e00ff */
[----:B-1----:R-:W-:-:S13]  /*22f80*/  ISETP.GE.AND P0, PT, R19, UR4, PT ;  /* 0x0000000413007c0c */ /* 0x002fda000bf06270 */
[----:B---3--:R-:W-:Y:S05]  /*22f90*/  @P0 BRA `(.L_x_639) ;  /* 0x0000006c001c0947 */ /* 0x008fea0003800000 */
[----:B------:R-:W1:Y:S01]  /*22fa0*/  S2R R12, SR_TID.X ;  /* 0x00000000000c7919 */ /* 0x000e620000002100 */
[----:B------:R-:W3:Y:S01]  /*22fb0*/  S2UR UR4, SR_CgaCtaId ;  /* 0x00000000000479c3 */ /* 0x000ee20000008800 */
[----:B------:R-:W-:Y:S01]  /*22fc0*/  MOV R22, 0x400 ;  /* 0x0000040000167802 */ /* 0x000fe20000000f00 */
[----:B------:R-:W-:Y:S01]  /*22fd0*/  BSSY B7, `(.L_x_639) ;  /* 0x00006c3000077945 */ /* 0x000fe20003800000 */
[----:B------:R-:W-:Y:S01]  /*22fe0*/  IMAD.MOV.U32 R35, RZ, RZ, 0x1 ;  /* 0x00000001ff237424 */ /* 0x000fe200078e00ff */
[----:B------:R-:W-:Y:S01]  /*22ff0*/  MOV R28, RZ ;  /* 0x000000ff001c7202 */ /* 0x000fe20000000f00 */
[----:B------:R-:W-:Y:S01]  /*23000*/  IMAD.MOV.U32 R23, RZ, RZ, RZ ;  /* 0x000000ffff177224 */ /* 0x000fe200078e00ff */
[----:B------:R-:W-:Y:S01]  /*23010*/  ULDC.64 UR40, c[0x0][0x198] ;  /* 0x0000660000287ab9 */ /* 0x000fe20000000a00 */
[----:B------:R-:W-:Y:S01]  /*23020*/  IMAD.MOV.U32 R34, RZ, RZ, 0x1 ;  /* 0x00000001ff227424 */ /* 0x000fe200078e00ff */
[----:B------:R-:W-:Y:S02]  /*23030*/  ULOP3.LUT UR39, UR36, 0x2, URZ, 0xfc, !UPT ;  /* 0x0000000224277892 */ /* 0x000fe4000f8efc3f */
[----:B------:R-:W-:Y:S01]  /*23040*/  ULOP3.LUT UR37, UR36, 0x1, URZ, 0xfc, !UPT ;  /* 0x0000000124257892 */ /* 0x000fe2000f8efc3f */
[----:B------:R-:W-:Y:S01]  /*23050*/  ULDC UR38, c[0x0][0xc] ;  /* 0x0000030000267ab9 */ /* 0x000fe20000000800 */
[C---:B-1----:R-:W-:Y:S01]  /*23060*/  LOP3.LUT R10, R12.reuse, 0x7f, RZ, 0xc0, !PT ;  /* 0x0000007f0c0a7812 */ /* 0x042fe200078ec0ff */
[C---:B0-----:R-:W-:Y:S01]  /*23070*/  IMAD.SHL.U32 R2, R12.reuse, 0x10, RZ ;  /* 0x000000100c027824 */ /* 0x041fe200078e00ff */
[C---:B------:R-:W-:Y:S01]  /*23080*/  SHF.L.U32 R3, R12.reuse, 0x7, RZ ;  /* 0x000000070c037819 */ /* 0x040fe200000006ff */
[C---:B------:R-:W-:Y:S01]  /*23090*/  IMAD.SHL.U32 R11, R12.reuse, 0x2, RZ ;  /* 0x000000020c0b7824 */ /* 0x040fe200078e00ff */
[----:B------:R-:W-:Y:S01]  /*230a0*/  SHF.R.U32.HI R7, RZ, 0x5, R10 ;  /* 0x00000005ff077819 */ /* 0x000fe2000001160a */
[----:B------:R-:W-:Y:S01]  /*230b0*/  IMAD.SHL.U32 R37, R12, 0x4, RZ ;  /* 0x000000040c257824 */ /* 0x000fe200078e00ff */
[----:B--2---:R-:W-:-:S02]  /*230c0*/  LOP3.LUT R0, R2, 0x1b0, RZ, 0xc0, !PT ;  /* 0x000001b002007812 */ /* 0x004fc400078ec0ff */
[----:B------:R-:W-:Y:S01]  /*230d0*/  SHF.R.U32.HI R5, RZ, 0x1, R12 ;  /* 0x00000001ff057819 */ /* 0x000fe2000001160c */
[----:B------:R-:W-:Y:S01]  /*230e0*/  IMAD.SHL.U32 R9, R7, 0x200, RZ ;  /* 0x0000020007097824 */ /* 0x000fe200078e00ff */
[----:B------:R-:W-:Y:S02]  /*230f0*/  LOP3.LUT R4, R3, 0x380, RZ, 0xc0, !PT ;  /* 0x0000038003047812 */ /* 0x000fe400078ec0ff */
[----:B------:R-:W-:Y:S02]  /*23100*/  LOP3.LUT R11, R0, 0x30, R11, 0x78, !PT ;  /* 0x00000030000b7812 */ /* 0x000fe400078e780b */
[----:B------:R-:W-:Y:S02]  /*23110*/  SHF.L.U32 R0, R12, 0x5, RZ ;  /* 0x000000050c007819 */ /* 0x000fe400000006ff */
[----:B------:R-:W-:Y:S02]  /*23120*/  LOP3.LUT R6, R9, 0x40, R2, 0xf8, !PT ;  /* 0x0000004009067812 */ /* 0x000fe400078ef802 */
[----:B------:R-:W-:-:S02]  /*23130*/  LOP3.LUT R5, R4, 0x30, R5, 0xf8, !PT ;  /* 0x0000003004057812 */ /* 0x000fc400078ef805 */
[----:B------:R-:W-:Y:S02]  /*23140*/  LOP3.LUT R4, R0, 0x80, RZ, 0xc0, !PT ;  /* 0x0000008000047812 */ /* 0x000fe400078ec0ff */
[----:B------:R-:W-:Y:S02]  /*23150*/  LOP3.LUT R8, R6, R11, RZ, 0xfc, !PT ;  /* 0x0000000b06087212 */ /* 0x000fe400078efcff */
[----:B------:R-:W-:Y:S02]  /*23160*/  LOP3.LUT R6, R4, 0x10, R12, 0xf8, !PT ;  /* 0x0000001004067812 */ /* 0x000fe400078ef80c */
[----:B------:R-:W-:Y:S01]  /*23170*/  LOP3.LUT R9, R9, 0x60, R0, 0xf8, !PT ;  /* 0x0000006009097812 */ /* 0x000fe200078ef800 */
[----:B------:R-:W-:Y:S01]  /*23180*/  STL [R1+0x18], R8 ;  /* 0x0000180801007387 */ /* 0x000fe20000100800 */
[----:B------:R-:W-:Y:S02]  /*23190*/  LOP3.LUT R4, R5, 0x70, R2, 0x78, !PT ;  /* 0x0000007005047812 */ /* 0x000fe400078e7802 */
[----:B------:R-:W-:-:S02]  /*231a0*/  LOP3.LUT R6, R6, 0x10, R37, 0x78, !PT ;  /* 0x0000001006067812 */ /* 0x000fc400078e7825 */
[----:B------:R-:W-:Y:S02]  /*231b0*/  LOP3.LUT R9, R9, 0x100, R0, 0xf8, !PT ;  /* 0x0000010009097812 */ /* 0x000fe400078ef800 */
[----:B------:R-:W-:Y:S02]  /*231c0*/  LOP3.LUT R4, R4, 0xc00, R3, 0xf8, !PT ;  /* 0x00000c0004047812 */ /* 0x000fe400078ef803 */
[----:B------:R-:W-:Y:S02]  /*231d0*/  LOP3.LUT R3, R9, R6, RZ, 0xfc, !PT ;  /* 0x0000000609037212 */ /* 0x000fe400078efcff */
[----:B------:R-:W-:Y:S01]  /*231e0*/  R2P PR, R12, 0x14 ;  /* 0x000000140c007804 */ /* 0x000fe20000000000 */
[----:B------:R3:W-:Y:S01]  /*231f0*/  STL [R1+0x24], R4 ;  /* 0x0000240401007387 */ /* 0x0007e20000100800 */
[----:B------:R-:W-:Y:S02]  /*23200*/  LOP3.LUT R11, R0, 0x380, RZ, 0xc0, !PT ;  /* 0x00000380000b7812 */ /* 0x000fe400078ec0ff */
[----:B------:R-:W-:Y:S01]  /*23210*/  SHF.L.U32 R6, R7, 0xa, RZ ;  /* 0x0000000a07067819 */ /* 0x000fe200000006ff */
[----:B------:R0:W-:Y:S01]  /*23220*/  STL [R1+0x20], R3 ;  /* 0x0000200301007387 */ /* 0x0001e20000100800 */
[----:B------:R-:W-:-:S02]  /*23230*/  SHF.R.U32.HI R5, RZ, 0x2, R10 ;  /* 0x00000002ff057819 */ /* 0x000fc4000001160a */
[----:B------:R-:W-:Y:S02]  /*23240*/  LOP3.LUT R11, R11, 0x30, R2, 0xf8, !PT ;  /* 0x000000300b0b7812 */ /* 0x000fe400078ef802 */
[----:B------:R-:W-:Y:S01]  /*23250*/  LOP3.LUT R2, R2, 0x30, RZ, 0xc0, !PT ;  /* 0x0000003002027812 */ /* 0x000fe200078ec0ff */
[----:B---3--:R-:W-:Y:S01]  /*23260*/  IMAD.U32 R4, RZ, RZ, UR4 ;  /* 0x00000004ff047e24 */ /* 0x008fe2000f8e00ff */
[----:B------:R-:W-:Y:S02]  /*23270*/  LOP3.LUT R0, R5, 0x60, R0, 0xf8, !PT ;  /* 0x0000006005007812 */ /* 0x000fe400078ef800 */
[----:B------:R-:W-:Y:S01]  /*23280*/  LOP3.LUT R37, R11, 0x70, R37, 0x78, !PT ;  /* 0x000000700b257812 */ /* 0x000fe200078e7825 */
[----:B0-----:R-:W-:Y:S01]  /*23290*/  IMAD.MOV.U32 R3, RZ, RZ, 0x40 ;  /* 0x00000040ff037424 */ /* 0x001fe200078e00ff */
[----:B------:R-:W-:-:S04]  /*232a0*/  LEA R22, R4, R22, 0x18 ;  /* 0x0000001604167211 */ /* 0x000fc800078ec0ff */
[C---:B------:R-:W-:Y:S02]  /*232b0*/  SEL R6, R3.reuse, 0xffffffc0, !P2 ;  /* 0xffffffc003067807 */ /* 0x040fe40005000000 */
[----:B------:R-:W-:-:S03]  /*232c0*/  SEL R3, R3, 0xffffffc0, !P4 ;  /* 0xffffffc003037807 */ /* 0x000fc60006000000 */
[----:B------:R-:W-:Y:S04]  /*232d0*/  STL [R1+0x28], R6 ;  /* 0x0000280601007387 */ /* 0x000fe80000100800 */
[----:B------:R0:W-:Y:S04]  /*232e0*/  STL [R1+0x14], R4 ;  /* 0x0000140401007387 */ /* 0x0001e80000100800 */
[----:B------:R1:W-:Y:S04]  /*232f0*/  STL [R1+0x4], R3 ;  /* 0x0000040301007387 */ /* 0x0003e80000100800 */
[----:B------:R2:W-:Y:S01]  /*23300*/  STL [R1+0x48], RZ ;  /* 0x000048ff01007387 */ /* 0x0005e20000100800 */
[----:B0-----:R-:W-:-:S02]  /*23310*/  LOP3.LUT R4, R2, 0x40, RZ, 0xfc, !PT ;  /* 0x0000004002047812 */ /* 0x001fc400078efcff */
[----:B-1----:R-:W-:Y:S02]  /*23320*/  LOP3.LUT R3, R2, 0x80, RZ, 0xfc, !PT ;  /* 0x0000008002037812 */ /* 0x002fe400078efcff */
[----:B------:R-:W-:Y:S02]  /*23330*/  LOP3.LUT R2, R0, 0x80, RZ, 0xfc, !PT ;  /* 0x0000008000027812 */ /* 0x000fe400078efcff */
[----:B------:R-:W-:-:S05]  /*23340*/  IADD3 R0, R22, R8, RZ ;  /* 0x0000000816007210 */ /* 0x000fca0007ffe0ff */
[----:B------:R2:W-:Y:S02]  /*23350*/  STL [R1+0x2c], R0 ;  /* 0x00002c0001007387 */ /* 0x0005e40000100800 */
.L_x_755:
[----:B0-----:R-:W0:Y:S02]  /*23360*/  LDC.64 R24, c[0x0][0xc88] ;  /* 0x00032200ff187b82 */ /* 0x001e240000000a00 */
[----:B0-----:R-:W-:-:S06]  /*23370*/  IMAD.WIDE R24, R19, 0x4, R24 ;  /* 0x0000000413187825 */ /* 0x001fcc00078e0218 */
[----:B------:R-:W2:Y:S01]  /*23380*/  LDG.E R24, desc[UR50][R24.64] ;  /* 0x0000003218187981 */ /* 0x000ea2000c1e1900 */
[----:B------:R-:W-:Y:S05]  /*23390*/  YIELD ;  /* 0x0000000000007946 */ /* 0x000fea0003800000 */
[----:B------:R-:W-:Y:S01]  /*233a0*/  ULDC.64 UR4, c[0x0][0xa28] ;  /* 0x00028a0000047ab9 */ /* 0x000fe20000000a00 */
[----:B------:R-:W-:Y:S01]  /*233b0*/  ULDC.64 UR8, c[0x0][0xa18] ;  /* 0x0002860000087ab9 */ /* 0x000fe20000000a00 */
[----:B------:R-:W-:Y:S01]  /*233c0*/  ISETP.NE.U32.AND P0, PT, RZ, UR4, PT ;  /* 0x00000004ff007c0c */ /* 0x000fe2000bf05070 */
[----:B------:R-:W-:Y:S01]  /*233d0*/  IMAD.MOV.U32 R9, RZ, RZ, RZ ;  /* 0x000000ffff097224 */ /* 0x000fe200078e00ff */
[----:B------:R-:W-:-:S02]  /*233e0*/  ULDC.64 UR6, c[0x0][0xa10] ;  /* 0x0002840000067ab9 */ /* 0x000fc40000000a00 */
[----:B------:R-:W-:Y:S02]  /*233f0*/  ISETP.NE.AND.EX P0, PT, RZ, UR5, PT, P0 ;  /* 0x00000005ff007c0c */ /* 0x000fe4000bf05300 */
[----:B------:R-:W-:-:S04]  /*23400*/  ISETP.NE.U32.AND P2, PT, RZ, UR8, PT ;  /* 0x00000008ff007c0c */ /* 0x000fc8000bf45070 */
[----:B------:R-:W-:Y:S02]  /*23410*/  ISETP.NE.AND.EX P2, PT, RZ, UR9, PT, P2 ;  /* 0x00000009ff007c0c */ /* 0x000fe4000bf45320 */
[----:B------:R-:W-:Y:S02]  /*23420*/  MOV R29, RZ ;  /* 0x000000ff001d7202 */ /* 0x000fe40000000f00 */
[----:B-12---:R-:W-:-:S03]  /*23430*/  SHF.R.S32.HI R0, RZ, 0x1f, R24 ;  /* 0x0000001fff007819 */ /* 0x006fc60000011418 */
[C---:B---3--:R-:W-:Y:S01]  /*23440*/  @P0 LEA R2, P1, R24.reuse, UR4, 0x2 ;  /* 0x0000000418020c11 */ /* 0x048fe2000f8210ff */
[C---:B------:R-:W-:Y:S01]  /*23450*/  IMAD.SHL.U32 R26, R24.reuse, 0x4, RZ ;  /* 0x00000004181a7824 */ /* 0x040fe200078e00ff */
[C-C-:B------:R-:W-:Y:S01]  /*23460*/  SHF.L.U64.HI R27, R24.reuse, 0x2, R0.reuse ;  /* 0x00000002181b7819 */ /* 0x140fe20000010200 */
[----:B------:R0:W-:Y:S01]  /*23470*/  STL [R1+0x40], R0 ;  /* 0x0000400001007387 */ /* 0x0001e20000100800 */
[----:B------:R-:W-:Y:S01]  /*23480*/  @P0 LEA.HI.X R3, R24, UR5, R0, 0x2, P1 ;  /* 0x0000000518030c11 */ /* 0x000fe200088f1400 */
[----:B------:R-:W-:-:S04]  /*23490*/  ULDC.64 UR4, c[0x0][0xa00] ;  /* 0x0002800000047ab9 */ /* 0x000fc80000000a00 */
[----:B------:R1:W2:Y:S01]  /*234a0*/  @P0 LDG.E R9, desc[UR50][R2.64] ;  /* 0x0000003202090981 */ /* 0x0002a2000c1e1900 */
[----:B------:R-:W-:Y:S02]  /*234b0*/  ISETP.NE.U32.AND P0, PT, RZ, UR4, PT ;  /* 0x00000004ff007c0c */ /* 0x000fe4000bf05070 */
[----:B------:R-:W-:Y:S01]  /*234c0*/  ISETP.NE.U32.AND P1, PT, RZ, UR6, PT ;  /* 0x00000006ff007c0c */ /* 0x000fe2000bf25070 */
[----:B0-----:R-:W-:Y:S01]  /*234d0*/  IMAD.MOV.U32 R0, RZ, RZ, RZ ;  /* 0x000000ffff007224 */ /* 0x001fe200078e00ff */
[----:B------:R-:W-:Y:S02]  /*234e0*/  ISETP.NE.AND.EX P0, PT, RZ, UR5, PT, P0 ;  /* 0x00000005ff007c0c */ /* 0x000fe4000bf05300 */
[----:B------:R-:W-:Y:S02]  /*234f0*/  ISETP.NE.AND.EX P1, PT, RZ, UR7, PT, P1 ;  /* 0x00000007ff007c0c */ /* 0x000fe4000bf25310 */
[C---:B------:R-:W-:Y:S02]  /*23500*/  IADD3 R4, P4, R26.reuse, UR6, RZ ;  /* 0x000000061a047c10 */ /* 0x040fe4000ff9e0ff */
[----:B-1----:R-:W-:Y:S01]  /*23510*/  IADD3 R2, P3, R26, UR4, RZ ;  /* 0x000000041a027c10 */ /* 0x002fe2000ff7e0ff */
[----:B------:R-:W-:Y:S01]  /*23520*/  ULDC UR4, c[0x0][0x288] ;  /* 0x0000a20000047ab9 */ /* 0x000fe20000000800 */
[----:B------:R-:W-:-:S02]  /*23530*/  IADD3.X R5, R27, UR7, RZ, P4, !PT ;  /* 0x000000071b057c10 */ /* 0x000fc4000a7fe4ff */
[C---:B------:R-:W-:Y:S02]  /*23540*/  IADD3.X R3, R27.reuse, UR5, RZ, P3, !PT ;  /* 0x000000051b037c10 */ /* 0x040fe40009ffe4ff */
[----:B------:R-:W-:Y:S01]  /*23550*/  @P2 IADD3 R6, P3, R26, UR8, RZ ;  /* 0x000000081a062c10 */ /* 0x000fe2000ff7e0ff */
[----:B------:R-:W-:Y:S01]  /*23560*/  IMAD.U32 R8, RZ, RZ, UR4 ;  /* 0x00000004ff087e24 */ /* 0x000fe2000f8e00ff */
[----:B------:R-:W-:Y:S01]  /*23570*/  ULDC.64 UR4, c[0x0][0x418] ;  /* 0x0001060000047ab9 */ /* 0x000fe20000000a00 */
[----:B------:R-:W5:Y:S01]  /*23580*/  @P0 LDG.E R29, desc[UR50][R2.64] ;  /* 0x00000032021d0981 */ /* 0x000f62000c1e1900 */
[----:B------:R-:W-:-:S03]  /*23590*/  @P2 IADD3.X R7, R27, UR9, RZ, P3, !PT ;  /* 0x000000091b072c10 */ /* 0x000fc60009ffe4ff */
[----:B------:R-:W5:Y:S04]  /*235a0*/  @P1 LDG.E R0, desc[UR50][R4.64] ;  /* 0x0000003204001981 */ /* 0x000f68000c1e1900 */
[----:B------:R0:W3:Y:S01]  /*235b0*/  @P2 LDG.E R8, desc[UR50][R6.64] ;  /* 0x0000003206082981 */ /* 0x0000e2000c1e1900 */
[----:B------:R-:W-:-:S03]  /*235c0*/  UISETP.NE.U32.AND UP0, UPT, UR4, URZ, UPT ;  /* 0x0000003f0400728c */ /* 0x000fc6000bf05070 */
[----:B------:R-:W-:Y:S01]  /*235d0*/  ULDC UR4, c[0x0][0x424] ;  /* 0x0001090000047ab9 */ /* 0x000fe20000000800 */
[----:B------:R-:W-:-:S03]  /*235e0*/  UISETP.NE.AND.EX UP0, UPT, UR5, URZ, UPT, UP0 ;  /* 0x0000003f0500728c */ /* 0x000fc6000bf05300 */
[----:B------:R-:W-:Y:S01]  /*235f0*/  ULDC UR5, c[0x0][0x2f0] ;  /* 0x0000bc0000057ab9 */ /* 0x000fe20000000800 */
[----:B------:R-:W-:-:S04]  /*23600*/  USEL UR4, UR4, 0x1, UP0 ;  /* 0x0000000104047887 */ /* 0x000fc80008000000 */
[----:B------:R-:W-:-:S03]  /*23610*/  UIMAD UR4, UR4, UR5, URZ ;  /* 0x00000005040472a4 */ /* 0x000fc6000f8e023f */
[----:B------:R-:W-:Y:S02]  /*23620*/  ULDC UR5, c[0x0][0x348] ;  /* 0x0000d20000057ab9 */ /* 0x000fe40000000800 */
[----:B0-----:R-:W-:Y:S01]  /*23630*/  MOV R6, UR5 ;  /* 0x0000000500067c02 */ /* 0x001fe20008000f00 */
[----:B------:R-:W-:Y:S01]  /*23640*/  IMAD.U32 R7, RZ, RZ, UR4 ;  /* 0x00000004ff077e24 */ /* 0x000fe2000f8e00ff */
[----:B--2---:R0:W-:Y:S04]  /*23650*/  STL [R1+0xc], R9 ;  /* 0x00000c0901007387 */ /* 0x0041e80000100800 */
[----:B---3--:R0:W-:Y:S01]  /*23660*/  STL [R1+0x44], R8 ;  /* 0x0000440801007387 */ /* 0x0081e20000100800 */
[----:B------:R-:W-:Y:S05]  /*23670*/  @P2 BRA `(.L_x_640) ;  /* 0x0000000000142947 */ /* 0x000fea0003800000 */
[----:B------:R-:W-:Y:S05]  /*23680*/  @!P0 BRA `(.L_x_640) ;  /* 0x0000000000108947 */ /* 0x000fea0003800000 */
[----:B0-----:R-:W2:Y:S04]  /*23690*/  LDG.E R8, desc[UR50][R2.64] ;  /* 0x0000003202087981 */ /* 0x001ea8000c1e1900 */
[----:B------:R-:W2:Y:S02]  /*236a0*/  LDG.E R2, desc[UR50][R2.64+0x4] ;  /* 0x0000043202027981 */ /* 0x000ea4000c1e1900 */
[----:B--2---:R-:W-:-:S05]  /*236b0*/  IMAD.IADD R2, R2, 0x1, -R8 ;  /* 0x0000000102027824 */ /* 0x004fca00078e0a08 */
[----:B------:R1:W-:Y:S02]  /*236c0*/  STL [R1+0x44], R2 ;  /* 0x0000440201007387 */ /* 0x0003e40000100800 */
.L_x_640:
[----:B------:R-:W-:Y:S01]  /*236d0*/  ULDC.64 UR4, c[0x0][0xa20] ;  /* 0x0002880000047ab9 */ /* 0x000fe20000000a00 */
[----:B------:R-:W-:Y:S02]  /*236e0*/  MOV R33, R24 ;  /* 0x0000001800217202 */ /* 0x000fe40000000f00 */
[----:B------:R-:W-:-:S04]  /*236f0*/  ISETP.NE.U32.AND P0, PT, RZ, UR4, PT ;  /* 0x00000004ff007c0c */ /* 0x000fc8000bf05070 */
[----:B------:R-:W-:-:S13]  /*23700*/  ISETP.NE.AND.EX P0, PT, RZ, UR5, PT, P0 ;  /* 0x00000005ff007c0c */ /* 0x000fda000bf05300 */
[----:B------:R-:W-:Y:S05]  /*23710*/  @!P0 BRA `(.L_x_641) ;  /* 0x0000000000108947 */ /* 0x000fea0003800000 */
[----:B-1----:R-:W-:-:S04]  /*23720*/  IADD3 R2, P0, R26, UR4, RZ ;  /* 0x000000041a027c10 */ /* 0x002fc8000ff1e0ff */
[----:B------:R-:W-:-:S05]  /*23730*/  IADD3.X R3, R27, UR5, RZ, P0, !PT ;  /* 0x000000051b037c10 */ /* 0x000fca00087fe4ff */
[----:B------:R2:W5:Y:S01]  /*23740*/  LDG.E R7, desc[UR50][R2.64] ;  /* 0x0000003202077981 */ /* 0x000562000c1e1900 */
[----:B------:R-:W-:Y:S05]  /*23750*/  BRA `(.L_x_642) ;  /* 0x0000000000247947 */ /* 0x000fea0003800000 */
.L_x_641:
[----:B------:R-:W-:Y:S02]  /*23760*/  ULDC.64 UR4, c[0x0][0xa08] ;  /* 0x0002820000047ab9 */ /* 0x000fe40000000a00 */
[----:B------:R-:W-:-:S04]  /*23770*/  ISETP.NE.U32.AND P0, PT, RZ, UR4, PT ;  /* 0x00000004ff007c0c */ /* 0x000fc8000bf05070 */
[----:B------:R-:W-:-:S13]  /*23780*/  ISETP.NE.AND.EX P0, PT, RZ, UR5, PT, P0 ;  /* 0x00000005ff007c0c */ /* 0x000fda000bf05300 */
[----:B------:R-:W-:Y:S05]  /*23790*/  @!P0 BRA `(.L_x_642) ;  /* 0x0000000000148947 */ /* 0x000fea0003800000 */
[----:B-1----:R-:W1:Y:S02]  /*237a0*/  LDC.64 R2, c[0x0][0xa08] ;  /* 0x00028200ff027b82 */ /* 0x002e640000000a00 */
[----:B-1----:R-:W-:-:S05]  /*237b0*/  IMAD.WIDE R2, R33, 0x4, R2 ;  /* 0x0000000421027825 */ /* 0x002fca00078e0202 */
[----:B------:R-:W2:Y:S04]  /*237c0*/  LDG.E R7, desc[UR50][R2.64] ;  /* 0x0000003202077981 */ /* 0x000ea8000c1e1900 */
[----:B------:R-:W2:Y:S02]  /*237d0*/  LDG.E R2, desc[UR50][R2.64+0x4] ;  /* 0x0000043202027981 */ /* 0x000ea4000c1e1900 */
[----:B--2---:R-:W-:-:S07]  /*237e0*/  IMAD.IADD R7, R2, 0x1, -R7 ;  /* 0x0000000102077824 */ /* 0x004fce00078e0a07 */
.L_x_642:
[----:B-12---:R-:W2:Y:S04]  /*237f0*/  @P1 LDG.E R2, desc[UR50][R4.64] ;  /* 0x0000003204021981 */ /* 0x006ea8000c1e1900 */
[----:B------:R-:W2:Y:S01]  /*23800*/  @P1 LDG.E R4, desc[UR50][R4.64+0x4] ;  /* 0x0000043204041981 */ /* 0x000ea2000c1e1900 */
[----:B-----5:R-:W-:Y:S01]  /*23810*/  IADD3 R7, -R9, R7, RZ ;  /* 0x0000000709077210 */ /* 0x020fe20007ffe1ff */
[----:B------:R-:W-:Y:S01]  /*23820*/  BSSY B0, `(.L_x_643) ;  /* 0x0000118000007945 */ /* 0x000fe20003800000 */
[----:B--2---:R-:W-:-:S04]  /*23830*/  @P1 IMAD.IADD R6, R4, 0x1, -R2 ;  /* 0x0000000104061824 */ /* 0x004fc800078e0a02 */
[----:B------:R-:W-:-:S04]  /*23840*/  IMAD.IADD R25, R7, 0x1, R6 ;  /* 0x0000000107197824 */ /* 0x000fc800078e0206 */
[----:B------:R-:W-:-:S04]  /*23850*/  VIADD R32, R25, 0x9f ;  /* 0x0000009f19207836 */ /* 0x000fc80000000000 */
[----:B------:R-:W-:-:S05]  /*23860*/  IMAD.HI R32, R32, 0x66666667, RZ ;  /* 0x6666666720207827 */ /* 0x000fca00078e02ff */
[----:B------:R-:W-:-:S04]  /*23870*/  SHF.R.U32.HI R2, RZ, 0x1f, R32 ;  /* 0x0000001fff027819 */ /* 0x000fc80000011620 */
[----:B------:R-:W-:-:S05]  /*23880*/  LEA.HI.SX32 R32, R32, R2, 0x1a ;  /* 0x0000000220207211 */ /* 0x000fca00078fd2ff */
[----:B------:R-:W-:Y:S01]  /*23890*/  IMAD R2, R32, 0xa0, -R7 ;  /* 0x000000a020027824 */ /* 0x000fe200078e0a07 */
[----:B------:R-:W-:-:S04]  /*238a0*/  IADD3 R7, -R7, RZ, RZ ;  /* 0x000000ff07077210 */ /* 0x000fc80007ffe1ff */
[----:B------:R-:W-:Y:S02]  /*238b0*/  VIMNMX R2, R2, R6, PT ;  /* 0x0000000602027248 */ /* 0x000fe40003fe0100 */
[----:B------:R-:W-:-:S04]  /*238c0*/  VIMNMX R7, RZ, R7, !PT ;  /* 0x00000007ff077248 */ /* 0x000fc80007fe0100 */
[----:B------:R-:W-:Y:S01]  /*238d0*/  ISETP.GT.AND P0, PT, R2, R7, PT ;  /* 0x000000070200720c */ /* 0x000fe20003f04270 */
[----:B------:R-:W-:-:S05]  /*238e0*/  IMAD.WIDE.U32 R4, R7, -0x33333333, RZ ;  /* 0xcccccccd07047825 */ /* 0x000fca00078e00ff */
[----:B------:R-:W-:-:S05]  /*238f0*/  SHF.R.U32.HI R4, RZ, 0x7, R5 ;  /* 0x00000007ff047819 */ /* 0x000fca0000011605 */
[----:B------:R-:W-:Y:S02]  /*23900*/  IMAD.MOV.U32 R3, RZ, RZ, R4 ;  /* 0x000000ffff037224 */ /* 0x000fe400078e0004 */
[----:B------:R-:W-:-:S04]  /*23910*/  @P0 VIADD R2, R2, 0x9f ;  /* 0x0000009f02020836 */ /* 0x000fc80000000000 */
[----:B------:R-:W-:-:S05]  /*23920*/  @P0 IMAD.HI R2, R2, 0x66666667, RZ ;  /* 0x6666666702020827 */ /* 0x000fca00078e02ff */
[----:B------:R-:W-:-:S04]  /*23930*/  @P0 SHF.R.U32.HI R5, RZ, 0x1f, R2 ;  /* 0x0000001fff050819 */ /* 0x000fc80000011602 */
[----:B------:R-:W-:Y:S02]  /*23940*/  @P0 LEA.HI.SX32 R3, R2, R5, 0x1a ;  /* 0x0000000502030211 */ /* 0x000fe400078fd2ff */
[----:B------:R-:W-:Y:S02]  /*23950*/  PLOP3.LUT P0, PT, PT, PT, PT, 0x80, 0x0 ;  /* 0x000000000000781c */ /* 0x000fe40003f0f070 */
[----:B------:R-:W-:-:S13]  /*23960*/  ISETP.GT.AND P2, PT, R3, R4, PT ;  /* 0x000000040300720c */ /* 0x000fda0003f44270 */
[----:B------:R-:W-:Y:S05]  /*23970*/  @!P2 BRA `(.L_x_644) ;  /* 0x000000100008a947 */ /* 0x000fea0003800000 */
[----:B------:R-:W-:Y:S01]  /*23980*/  UMOV UR4, 0xffffffff ;  /* 0xffffffff00047882 */ /* 0x000fe20000000000 */
[----:B------:R-:W-:Y:S02]  /*23990*/  SEL R2, R33, RZ, !P1 ;  /* 0x000000ff21027207 */ /* 0x000fe40004800000 */
[----:B------:R-:W-:Y:S05]  /*239a0*/  BRA.DIV UR4, `(.L_x_645) ;  /* 0x0000008a04587947 */ /* 0x000fea000b800000 */
[----:B------:R-:W1:Y:S02]  /*239b0*/  S2R R5, SR_TID.X ;  /* 0x0000000000057919 */ /* 0x000e640000002100 */
[----:B-1----:R-:W-:-:S04]  /*239c0*/  SHF.R.U32.HI R5, RZ, 0x5, R5 ;  /* 0x00000005ff057819 */ /* 0x002fc80000011605 */
[----:B------:R-:W-:-:S05]  /*239d0*/  LOP3.LUT R5, R5, 0x3, RZ, 0xc0, !PT ;  /* 0x0000000305057812 */ /* 0x000fca00078ec0ff */
[----:B------:R1:W2:Y:S02]  /*239e0*/  SHFL.IDX PT, R14, R5, RZ, 0x1f ;  /* 0x00001fff050e7589 */ /* 0x0002a400000e0000 */
.L_x_866:
[----:B--2---:R-:W-:Y:S02]  /*239f0*/  ISETP.NE.AND P0, PT, R14, RZ, PT ;  /* 0x000000ff0e00720c */ /* 0x004fe40003f05270 */
[----:B------:R-:W-:-:S11]  /*23a00*/  PLOP3.LUT P6, PT, PT, PT, PT, 0x8, 0x0 ;  /* 0x000000000000781c */ /* 0x000fd60003fce170 */
[----:B------:R-:W-:Y:S05]  /*23a10*/  @P0 BRA `(.L_x_646) ;  /* 0x00000000000c0947 */ /* 0x000fea0003800000 */
[----:B------:R-:W-:-:S03]  /*23a20*/  UMOV UR4, 0xffffffff ;  /* 0xffffffff00047882 */ /* 0x000fc60000000000 */
[----:B------:R-:W-:Y:S05]  /*23a30*/  BRA.DIV UR4, `(.L_x_647) ;  /* 0x0000008a04687947 */ /* 0x000fea000b800000 */
[----:B------:R-:W-:-:S13]  /*23a40*/  ELECT P6, URZ, PT ;  /* 0x00000000003f782f */ /* 0x000fda00038c0000 */
.L_x_646:
[----:B-1----:R-:W2:Y:S01]  /*23a50*/  LDL R5, [R1+0x48] ;  /* 0x0000480001057983 */ /* 0x002ea20000100800 */
[----:B------:R-:W-:Y:S01]  /*23a60*/  BSSY B1, `(.L_x_648) ;  /* 0x0000008000017945 */ /* 0x000fe20003800000 */
[----:B--2---:R-:W-:-:S04]  /*23a70*/  IADD3 R5, R5, 0x1, RZ ;  /* 0x0000000105057810 */ /* 0x004fc80007ffe0ff */
[----:B------:R-:W-:-:S04]  /*23a80*/  LEA.HI R6, R5, R5, RZ, 0x1 ;  /* 0x0000000505067211 */ /* 0x000fc800078f08ff */
[----:B------:R-:W-:-:S05]  /*23a90*/  LOP3.LUT R6, R6, 0xfffffffe, RZ, 0xc0, !PT ;  /* 0xfffffffe06067812 */ /* 0x000fca00078ec0ff */
[----:B------:R-:W-:-:S05]  /*23aa0*/  IMAD.IADD R5, R5, 0x1, -R6 ;  /* 0x0000000105057824 */ /* 0x000fca00078e0a06 */
[----:B------:R-:W-:-:S04]  /*23ab0*/  SHF.L.U32 R5, R5, 0x1f, RZ ;  /* 0x0000001f05057819 */ /* 0x000fc800000006ff */
[----:B------:R-:W1:Y:S02]  /*23ac0*/  SYNCS.PHASECHK.TRANS64.TRYWAIT P0, [R22+URZ+0x29820], R5 ;  /* 0x02982005160075a7 */ /* 0x000e64000800017f */
[----:B-1----:R-:W-:Y:S05]  /*23ad0*/  @!P0 BRA `(.L_x_649) ;  /* 0x0000008800608947 */ /* 0x002fea0003800000 */
.L_x_869:
[----:B------:R-:W-:Y:S05]  /*23ae0*/  BSYNC B1 ;  /* 0x0000000000017941 */ /* 0x000fea0003800000 */
.L_x_648:
[----:B------:R-:W-:Y:S04]  /*23af0*/  BSSY B1, `(.L_x_650) ;  /* 0x000006c000017945 */ /* 0x000fe80003800000 */
[----:B------:R-:W-:Y:S05]  /*23b00*/  @!P6 BRA `(.L_x_651) ;  /* 0x0000000400a8e947 */ /* 0x000fea0003800000 */
[----:B0-----:R-:W-:Y:S01]  /*23b10*/  IMAD R9, R28, 0x8, R22 ;  /* 0x000000081c097824 */ /* 0x001fe200078e0216 */
[----:B------:R-:W-:Y:S01]  /*23b20*/  SHF.L.U32 R8, R35, 0x1f, RZ ;  /* 0x0000001f23087819 */ /* 0x000fe200000006ff */
[----:B------:R-:W0:Y:S01]  /*23b30*/  S2R R6, SR_TID.X ;  /* 0x0000000000067919 */ /* 0x000e220000002100 */
[----:B------:R-:W-:Y:S02]  /*23b40*/  BSSY B2, `(.L_x_652) ;  /* 0x0000005000027945 */ /* 0x000fe40003800000 */
[----:B------:R-:W2:Y:S01]  /*23b50*/  SYNCS.PHASECHK.TRANS64.TRYWAIT P0, [R9+URZ+0x298a0], R8 ;  /* 0x0298a008090075a7 */ /* 0x000ea2000800017f */
[----:B0-----:R-:W-:-:S04]  /*23b60*/  LOP3.LUT R6, R6, 0x7f, RZ, 0xc0, !PT ;  /* 0x0000007f06067812 */ /* 0x001fc800078ec0ff */
[----:B------:R-:W-:Y:S01]  /*23b70*/  ISETP.NE.AND P1, PT, R6, RZ, PT ;  /* 0x000000ff0600720c */ /* 0x000fe20003f25270 */
[----:B--2---:R-:W-:-:S12]  /*23b80*/  @!P0 BRA `(.L_x_653) ;  /* 0x0000008800488947 */ /* 0x004fd80003800000 */
.L_x_870:
[----:B------:R-:W-:Y:S05]  /*23b90*/  BSYNC B2 ;  /* 0x0000000000027941 */ /* 0x000fea0003800000 */
.L_x_652:
[----:B------:R-:W-:Y:S04]  /*23ba0*/  BSSY B2, `(.L_x_654) ;  /* 0x0000009000027945 */ /* 0x000fe80003800000 */
[----:B------:R-:W-:Y:S05]  /*23bb0*/  @P1 BRA `(.L_x_655) ;  /* 0x00000000001c1947 */ /* 0x000fea0003800000 */
[----:B-1----:R-:W1:Y:S02]  /*23bc0*/  S2R R5, SR_TID.X ;  /* 0x0000000000057919 */ /* 0x002e640000002100 */
[----:B-1----:R-:W-:Y:S02]  /*23bd0*/  LOP3.LUT R6, R5, 0x1f, RZ, 0xc0, !PT ;  /* 0x0000001f05067812 */ /* 0x002fe400078ec0ff */
[----:B------:R-:W-:Y:S02]  /*23be0*/  MOV R5, 0x7800 ;  /* 0x0000780000057802 */ /* 0x000fe40000000f00 */
[----:B------:R-:W-:Y:S02]  /*23bf0*/  ISETP.NE.AND P0, PT, R6, RZ, PT ;  /* 0x000000ff0600720c */ /* 0x000fe40003f05270 */
[----:B------:R2:W-:Y:S11]  /*23c00*/  SYNCS.ARRIVE.TRANS64 RZ, [R9+URZ+0x29890], R5 ;  /* 0x0298900509ff79a7 */ /* 0x0005f6000800003f */
[----:B--2---:R-:W-:Y:S05]  /*23c10*/  @!P0 BRA `(.L_x_655) ;  /* 0x0000000000048947 */ /* 0x004fea0003800000 */
[----:B------:R-:W-:Y:S01]  /*23c20*/  BPT.TRAP 0x1 ;  /* 0x000000040000795c */ /* 0x000fe20000300000 */
.L_x_655:
[----:B------:R-:W-:Y:S05]  /*23c30*/  BSYNC B2 ;  /* 0x0000000000027941 */ /* 0x000fea0003800000 */
.L_x_654:
[----:B------:R-:W-:Y:S01]  /*23c40*/  IMAD.MOV.U32 R11, RZ, RZ, RZ ;  /* 0x000000ffff0b7224 */ /* 0x000fe200078e00ff */
[----:B------:R-:W-:Y:S01]  /*23c50*/  UIADD3 UR4, UP0, UR40, 0x570, URZ ;  /* 0x0000057028047890 */ /* 0x000fe2000ff1e03f */
[----:B------:R-:W-:Y:S01]  /*23c60*/  IMAD R6, R3, 0xa0, R0 ;  /* 0x000000a003067824 */ /* 0x000fe200078e0200 */
[----:B------:R-:W-:Y:S01]  /*23c70*/  PLOP3.LUT P0, PT, PT, PT, PT, 0x80, 0x0 ;  /* 0x000000000000781c */ /* 0x000fe20003f0f070 */
[----:B------:R-:W-:Y:S01]  /*23c80*/  IMAD R7, R28, 0x7800, R22 ;  /* 0x000078001c077824 */ /* 0x000fe200078e0216 */
[----:B------:R-:W-:Y:S01]  /*23c90*/  R2UR UR10, R11 ;  /* 0x000000000b0a72ca */ /* 0x000fe200000e0000 */
[----:B------:R-:W-:Y:S01]  /*23ca0*/  VIADD R6, R6, 0xffffff60 ;  /* 0xffffff6006067836 */ /* 0x000fe20000000000 */
[----:B-1----:R-:W-:Y:S01]  /*23cb0*/  IADD3 R5, R9, 0x29890, RZ ;  /* 0x0002989009057810 */ /* 0x002fe20007ffe0ff */
[----:B------:R-:W-:Y:S01]  /*23cc0*/  VIADD R10, R7, 0x1a400 ;  /* 0x0001a400070a7836 */ /* 0x000fe20000000000 */
[----:B------:R-:W-:Y:S01]  /*23cd0*/  UIADD3.X UR5, URZ, UR41, URZ, UP0, !UPT ;  /* 0x000000293f057290 */ /* 0x000fe200087fe43f */
[----:B------:R-:W-:Y:S01]  /*23ce0*/  UMOV UR6, 0x0 ;  /* 0x0000000000067882 */ /* 0x000fe20000000000 */
[----:B------:R-:W-:-:S10]  /*23cf0*/  UMOV UR7, 0x12f00000 ;  /* 0x12f0000000077882 */ /* 0x000fd40000000000 */
.L_x_656:
[----:B------:R-:W-:-:S13]  /*23d00*/  @P0 ELECT P2, URZ, PT ;  /* 0x00000000003f082f */ /* 0x000fda0003840000 */
[----:B------:R-:W-:Y:S02]  /*23d10*/  @P2 R2UR UR13, R2 ;  /* 0x00000000020d22ca */ /* 0x000fe400000e0000 */
[----:B------:R-:W-:Y:S02]  /*23d20*/  @P2 R2UR UR12, R18 ;  /* 0x00000000120c22ca */ /* 0x000fe400000e0000 */
[----:B------:R-:W-:Y:S02]  /*23d30*/  @P2 R2UR UR11, R6 ;  /* 0x00000000060b22ca */ /* 0x000fe400000e0000 */
[----:B------:R-:W-:Y:S02]  /*23d40*/  @P2 R2UR UR9, R5 ;  /* 0x00000000050922ca */ /* 0x000fe400000e0000 */
[----:B------:R-:W-:Y:S02]  /*23d50*/  @P2 R2UR UR8, R10 ;  /* 0x000000000a0822ca */ /* 0x000fe400000e0000 */
[----:B------:R-:W-:-:S02]  /*23d60*/  @P2 PLOP3.LUT P0, PT, P2, PT, PT, 0x8, 0x0 ;  /* 0x000000000000281c */ /* 0x000fc4000170e170 */
[----:B------:R-:W-:-:S09]  /*23d70*/  PLOP3.LUT P2, PT, PT, PT, PT, 0x8, 0x0 ;  /* 0x000000000000781c */ /* 0x000fd20003f4e170 */
[----:B------:R1:W-:Y:S02]  /*23d80*/  UTMALDG.4D [UR8], [UR4], desc[UR6] ;  /* 0x00000608040075b4 */ /* 0x0003e40008019000 */
[----:B-1----:R-:W-:Y:S05]  /*23d90*/  @P0 BRA.U.ANY `(.L_x_656) ;  /* 0xfffffffd00d80947 */ /* 0x002fea000393ffff */
[----:B------:R-:W-:Y:S01]  /*23da0*/  PLOP3.LUT P0, PT, PT, PT, PT, 0x80, 0x0 ;  /* 0x000000000000781c */ /* 0x000fe20003f0f070 */
[----:B------:R-:W-:Y:S01]  /*23db0*/  VIADD R10, R7, 0x1cc00 ;  /* 0x0001cc00070a7836 */ /* 0x000fe20000000000 */
[----:B------:R-:W-:Y:S01]  /*23dc0*/  UMOV UR6, 0x0 ;  /* 0x0000000000067882 */ /* 0x000fe20000000000 */
[----:B------:R-:W-:Y:S01]  /*23dd0*/  UMOV UR7, 0x12f00000 ;  /* 0x12f0000000077882 */ /* 0x000fe20000000000 */
[----:B------:R-:W-:-:S09]  /*23de0*/  UMOV UR10, 0x40 ;  /* 0x00000040000a7882 */ /* 0x000fd20000000000 */
.L_x_657:
        /* <DEDUP_REMOVED lines=11> */
[----:B------:R-:W-:Y:S01]  /*23ea0*/  UMOV UR6, 0x0 ;  /* 0x0000000000067882 */ /* 0x000fe20000000000 */
[----:B------:R-:W-:Y:S01]  /*23eb0*/  IADD3 R7, R7, 0x1f400, RZ ;  /* 0x0001f40007077810 */ /* 0x000fe20007ffe0ff */
[----:B------:R-:W-:Y:S01]  /*23ec0*/  UMOV UR7, 0x12f00000 ;  /* 0x12f0000000077882 */ /* 0x000fe20000000000 */
[----:B------:R-:W-:-:S09]  /*23ed0*/  UMOV UR10, 0x80 ;  /* 0x00000080000a7882 */ /* 0x000fd20000000000 */
.L_x_658:
        /* <DEDUP_REMOVED lines=10> */
[----:B------:R-:W1:Y:S01]  /*23f80*/  SYNCS.PHASECHK.TRANS64.TRYWAIT P0, [R9+URZ+0x298c0], R8 ;  /* 0x0298c008090075a7 */ /* 0x000e62000800017f */
[----:B------:R-:W-:Y:S04]  /*23f90*/  BSSY B2, `(.L_x_659) ;  /* 0x0000002000027945 */ /* 0x000fe80003800000 */
[----:B-1----:R-:W-:Y:S05]  /*23fa0*/  @!P0 BRA `(.L_x_660) ;  /* 0x0000008400548947 */ /* 0x002fea0003800000 */
.L_x_871:
[----:B------:R-:W-:Y:S05]  /*23fb0*/  BSYNC B2 ;  /* 0x0000000000027941 */ /* 0x000fea0003800000 */
.L_x_659:
[----:B------:R-:W-:Y:S01]  /*23fc0*/  BSSY B2, `(.L_x_661) ;  /* 0x000000b000027945 */ /* 0x000fe20003800000 */
[----:B------:R-:W-:Y:S02]  /*23fd0*/  IMAD.MOV.U32 R12, RZ, RZ, 0x0 ;  /* 0x00000000ff0c7424 */ /* 0x000fe400078e00ff */
[----:B------:R-:W-:Y:S01]  /*23fe0*/  IMAD.MOV.U32 R13, RZ, RZ, 0x12f00000 ;  /* 0x12f00000ff0d7424 */ /* 0x000fe200078e00ff */
[----:B------:R-:W-:Y:S06]  /*23ff0*/  @P1 BRA `(.L_x_662) ;  /* 0x00000000001c1947 */ /* 0x000fec0003800000 */
[----:B------:R-:W2:Y:S02]  /*24000*/  S2R R5, SR_TID.X ;  /* 0x0000000000057919 */ /* 0x000ea40000002100 */
[----:B--2---:R-:W-:Y:S02]  /*24010*/  LOP3.LUT R7, R5, 0x1f, RZ, 0xc0, !PT ;  /* 0x0000001f05077812 */ /* 0x004fe400078ec0ff */
[----:B------:R-:W-:Y:S02]  /*24020*/  MOV R5, 0x5000 ;  /* 0x0000500000057802 */ /* 0x000fe40000000f00 */
[----:B------:R-:W-:Y:S02]  /*24030*/  ISETP.NE.AND P0, PT, R7, RZ, PT ;  /* 0x000000ff0700720c */ /* 0x000fe40003f05270 */
[----:B------:R2:W-:Y:S11]  /*24040*/  SYNCS.ARRIVE.TRANS64 RZ, [R9+URZ+0x298b0], R5 ;  /* 0x0298b00509ff79a7 */ /* 0x0005f6000800003f */
[----:B--2---:R-:W-:Y:S05]  /*24050*/  @!P0 BRA `(.L_x_662) ;  /* 0x0000000000048947 */ /* 0x004fea0003800000 */
[----:B------:R-:W-:Y:S01]  /*24060*/  BPT.TRAP 0x1 ;  /* 0x000000040000795c */ /* 0x000fe20000300000 */
.L_x_662:
[----:B------:R-:W-:Y:S05]  /*24070*/  BSYNC B2 ;  /* 0x0000000000027941 */ /* 0x000fea0003800000 */
.L_x_661:
[----:B------:R-:W-:Y:S01]  /*24080*/  R2UR UR10, R11 ;  /* 0x000000000b0a72ca */ /* 0x000fe200000e0000 */
[----:B------:R-:W-:Y:S01]  /*24090*/  IMAD R5, R28, 0x5000, R22 ;  /* 0x000050001c057824 */ /* 0x000fe200078e0216 */
[----:B------:R-:W-:Y:S01]  /*240a0*/  R2UR UR6, R12 ;  /* 0x000000000c0672ca */ /* 0x000fe200000e0000 */
[----:B------:R-:W-:Y:S01]  /*240b0*/  UIADD3 UR4, UP0, UR40, 0x670, URZ ;  /* 0x0000067028047890 */ /* 0x000fe2000ff1e03f */
[----:B------:R-:W-:Y:S01]  /*240c0*/  R2UR UR7, R13 ;  /* 0x000000000d0772ca */ /* 0x000fe200000e0000 */
[----:B01----:R-:W-:Y:S01]  /*240d0*/  VIADD R9, R9, 0x298b0 ;  /* 0x000298b009097836 */ /* 0x003fe20000000000 */
[----:B------:R-:W-:Y:S01]  /*240e0*/  PLOP3.LUT P0, PT, PT, PT, PT, 0x80, 0x0 ;  /* 0x000000000000781c */ /* 0x000fe20003f0f070 */
[----:B------:R-:W-:Y:S01]  /*240f0*/  VIADD R5, R5, 0xa400 ;  /* 0x0000a40005057836 */ /* 0x000fe20000000000 */
[----:B------:R-:W-:-:S12]  /*24100*/  UIADD3.X UR5, URZ, UR41, URZ, UP0, !UPT ;  /* 0x000000293f057290 */ /* 0x000fd800087fe43f */
.L_x_663:
        /* <DEDUP_REMOVED lines=9> */
[----:B--2---:R-:W-:Y:S05]  /*241a0*/  @P0 BRA.U.ANY `(.L_x_663) ;  /* 0xfffffffd00d80947 */ /* 0x004fea000393ffff */
.L_x_651:
[----:B------:R-:W-:Y:S05]  /*241b0*/  BSYNC B1 ;  /* 0x0000000000017941 */ /* 0x000fea0003800000 */
.L_x_650:
[----:B0-----:R-:W-:Y:S01]  /*241c0*/  VIADD R9, R3, 0xfffffffe ;  /* 0xfffffffe03097836 */ /* 0x001fe20000000000 */
[----:B------:R-:W-:Y:S02]  /*241d0*/  IADD3 R28, R28, 0x1, RZ ;  /* 0x000000011c1c7810 */ /* 0x000fe40007ffe0ff */
[----:B------:R-:W-:Y:S02]  /*241e0*/  PLOP3.LUT P0, PT, PT, PT, PT, 0x8, 0x0 ;  /* 0x000000000000781c */ /* 0x000fe40003f0e170 */
[----:B------:R-:W-:Y:S02]  /*241f0*/  ISETP.GE.AND P2, PT, R9, R4, PT ;  /* 0x000000040900720c */ /* 0x000fe40003f46270 */
[----:B------:R-:W-:-:S04]  /*24200*/  ISETP.NE.AND P1, PT, R28, 0x2, PT ;  /* 0x000000021c00780c */ /* 0x000fc80003f25270 */
[----:B------:R-:W-:Y:S02]  /*24210*/  SEL R3, RZ, 0x1, P1 ;  /* 0x00000001ff037807 */ /* 0x000fe40000800000 */
[----:B------:R-:W-:Y:S02]  /*24220*/  SEL R28, R28, RZ, P1 ;  /* 0x000000ff1c1c7207 */ /* 0x000fe40000800000 */
[----:B------:R-:W-:-:S03]  /*24230*/  LOP3.LUT R35, R35, R3, RZ, 0x3c, !PT ;  /* 0x0000000323237212 */ /* 0x000fc600078e3cff */
[----:B------:R-:W-:Y:S05]  /*24240*/  @!P2 BRA `(.L_x_644) ;  /* 0x0000000400d4a947 */ /* 0x000fea0003800000 */
.L_x_678:
[----:B------:R-:W-:Y:S05]  /*24250*/  YIELD ;  /* 0x0000000000007946 */ /* 0x000fea0003800000 */
[----:B------:R-:W-:Y:S04]  /*24260*/  BSSY B1, `(.L_x_664) ;  /* 0x000006b000017945 */ /* 0x000fe80003800000 */
[----:B------:R-:W-:Y:S05]  /*24270*/  @!P6 BRA `(.L_x_665) ;  /* 0x0000000400a4e947 */ /* 0x000fea0003800000 */
[----:B------:R-:W-:Y:S01]  /*24280*/  IMAD R8, R28, 0x8, R22 ;  /* 0x000000081c087824 */ /* 0x000fe200078e0216 */
[----:B------:R-:W-:Y:S01]  /*24290*/  SHF.L.U32 R7, R35, 0x1f, RZ ;  /* 0x0000001f23077819 */ /* 0x000fe200000006ff */
[----:B------:R-:W0:Y:S01]  /*242a0*/  S2R R3, SR_TID.X ;  /* 0x0000000000037919 */ /* 0x000e220000002100 */
[----:B------:R-:W-:Y:S02]  /*242b0*/  BSSY B2, `(.L_x_666) ;  /* 0x0000005000027945 */ /* 0x000fe40003800000 */
[----:B------:R-:W2:Y:S01]  /*242c0*/  SYNCS.PHASECHK.TRANS64.TRYWAIT P1, [R8+URZ+0x298a0], R7 ;  /* 0x0298a007080075a7 */ /* 0x000ea2000802017f */
[----:B0-----:R-:W-:-:S04]  /*242d0*/  LOP3.LUT R3, R3, 0x7f, RZ, 0xc0, !PT ;  /* 0x0000007f03037812 */ /* 0x001fc800078ec0ff */
[----:B------:R-:W-:Y:S01]  /*242e0*/  ISETP.NE.AND P2, PT, R3, RZ, PT ;  /* 0x000000ff0300720c */ /* 0x000fe20003f45270 */
[----:B--2---:R-:W-:-:S12]  /*242f0*/  @!P1 BRA `(.L_x_667) ;  /* 0x0000008000949947 */ /* 0x004fd80003800000 */
.L_x_872:
[----:B------:R-:W-:Y:S05]  /*24300*/  BSYNC B2 ;  /* 0x0000000000027941 */ /* 0x000fea0003800000 */
.L_x_666:
[----:B------:R-:W-:Y:S04]  /*24310*/  BSSY B2, `(.L_x_668) ;  /* 0x0000009000027945 */ /* 0x000fe80003800000 */
[----:B------:R-:W-:Y:S05]  /*24320*/  @P2 BRA `(.L_x_669) ;  /* 0x00000000001c2947 */ /* 0x000fea0003800000 */
[----:B------:R-:W1:Y:S02]  /*24330*/  S2R R3, SR_TID.X ;  /* 0x0000000000037919 */ /* 0x000e640000002100 */
[----:B-1----:R-:W-:Y:S02]  /*24340*/  LOP3.LUT R5, R3, 0x1f, RZ, 0xc0, !PT ;  /* 0x0000001f03057812 */ /* 0x002fe400078ec0ff */
[----:B------:R-:W-:Y:S02]  /*24350*/  MOV R3, 0x7800 ;  /* 0x0000780000037802 */ /* 0x000fe40000000f00 */
[----:B------:R-:W-:Y:S02]  /*24360*/  ISETP.NE.AND P1, PT, R5, RZ, PT ;  /* 0x000000ff0500720c */ /* 0x000fe40003f25270 */
[----:B------:R2:W-:Y:S11]  /*24370*/  SYNCS.ARRIVE.TRANS64 RZ, [R8+URZ+0x29890], R3 ;  /* 0x0298900308ff79a7 */ /* 0x0005f6000800003f */
[----:B--2---:R-:W-:Y:S05]  /*24380*/  @!P1 BRA `(.L_x_669) ;  /* 0x0000000000049947 */ /* 0x004fea0003800000 */
[----:B------:R-:W-:Y:S01]  /*24390*/  BPT.TRAP 0x1 ;  /* 0x000000040000795c */ /* 0x000fe20000300000 */
.L_x_669:
[----:B------:R-:W-:Y:S05]  /*243a0*/  BSYNC B2 ;  /* 0x0000000000027941 */ /* 0x000fea0003800000 */
.L_x_668:
[----:B------:R-:W-:Y:S01]  /*243b0*/  IMAD.MOV.U32 R11, RZ, RZ, RZ ;  /* 0x000000ffff0b7224 */ /* 0x000fe200078e00ff */
[----:B------:R-:W-:Y:S01]  /*243c0*/  UIADD3 UR4, UP0, UR40, 0x570, URZ ;  /* 0x0000057028047890 */ /* 0x000fe2000ff1e03f */
[----:B------:R-:W-:Y:S01]  /*243d0*/  IMAD R6, R28, 0x7800, R22 ;  /* 0x000078001c067824 */ /* 0x000fe200078e0216 */
[----:B------:R-:W-:Y:S01]  /*243e0*/  PLOP3.LUT P1, PT, PT, PT, PT, 0x80, 0x0 ;  /* 0x000000000000781c */ /* 0x000fe20003f2f070 */
[----:B-1----:R-:W-:Y:S01]  /*243f0*/  IMAD R5, R9, 0xa0, R0 ;  /* 0x000000a009057824 */ /* 0x002fe200078e0200 */
[----:B------:R-:W-:Y:S01]  /*24400*/  R2UR UR10, R11 ;  /* 0x000000000b0a72ca */ /* 0x000fe200000e0000 */
[----:B------:R-:W-:Y:S01]  /*24410*/  VIADD R3, R8, 0x29890 ;  /* 0x0002989008037836 */ /* 0x000fe20000000000 */
[----:B------:R-:W-:Y:S01]  /*24420*/  IADD3 R10, R6, 0x1a400, RZ ;  /* 0x0001a400060a7810 */ /* 0x000fe20007ffe0ff */
[----:B------:R-:W-:Y:S01]  /*24430*/  UIADD3.X UR5, URZ, UR41, URZ, UP0, !UPT ;  /* 0x000000293f057290 */ /* 0x000fe200087fe43f */
[----:B------:R-:W-:Y:S01]  /*24440*/  UMOV UR6, 0x0 ;  /* 0x0000000000067882 */ /* 0x000fe20000000000 */
[----:B------:R-:W-:-:S10]  /*24450*/  UMOV UR7, 0x12f00000 ;  /* 0x12f0000000077882 */ /* 0x000fd40000000000 */
.L_x_670:
        /* <DEDUP_REMOVED lines=15> */
.L_x_671:
        /* <DEDUP_REMOVED lines=15> */
.L_x_672:
        /* <DEDUP_REMOVED lines=13> */
.L_x_873:
[----:B------:R-:W-:Y:S05]  /*24710*/  BSYNC B2 ;  /* 0x0000000000027941 */ /* 0x000fea0003800000 */
.L_x_673:
[----:B------:R-:W-:Y:S01]  /*24720*/  BSSY B2, `(.L_x_675) ;  /* 0x000000b000027945 */ /* 0x000fe20003800000 */
[----:B------:R-:W-:Y:S01]  /*24730*/  MOV R6, 0x0 ;  /* 0x0000000000067802 */ /* 0x000fe20000000f00 */
[----:B01----:R-:W-:Y:S02]  /*24740*/  IMAD.MOV.U32 R7, RZ, RZ, 0x12f00000 ;  /* 0x12f00000ff077424 */ /* 0x003fe400078e00ff */
[----:B------:R-:W-:Y:S05]  /*24750*/  @P2 BRA `(.L_x_676) ;  /* 0x00000000001c2947 */ /* 0x000fea0003800000 */
[----:B------:R-:W0:Y:S02]  /*24760*/  S2R R3, SR_TID.X ;  /* 0x0000000000037919 */ /* 0x000e240000002100 */
[----:B0-----:R-:W-:Y:S01]  /*24770*/  LOP3.LUT R10, R3, 0x1f, RZ, 0xc0, !PT ;  /* 0x0000001f030a7812 */ /* 0x001fe200078ec0ff */
[----:B------:R-:W-:-:S03]  /*24780*/  IMAD.MOV.U32 R3, RZ, RZ, 0x5000 ;  /* 0x00005000ff037424 */ /* 0x000fc600078e00ff */
[----:B------:R-:W-:Y:S01]  /*24790*/  ISETP.NE.AND P1, PT, R10, RZ, PT ;  /* 0x000000ff0a00720c */ /* 0x000fe20003f25270 */
[----:B------:R0:W-:-:S12]  /*247a0*/  SYNCS.ARRIVE.TRANS64 RZ, [R8+URZ+0x298b0], R3 ;  /* 0x0298b00308ff79a7 */ /* 0x0001d8000800003f */
[----:B0-----:R-:W-:Y:S05]  /*247b0*/  @!P1 BRA `(.L_x_676) ;  /* 0x0000000000049947 */ /* 0x001fea0003800000 */
[----:B------:R-:W-:Y:S01]  /*247c0*/  BPT.TRAP 0x1 ;  /* 0x000000040000795c */ /* 0x000fe20000300000 */
.L_x_676:
[----:B------:R-:W-:Y:S05]  /*247d0*/  BSYNC B2 ;  /* 0x0000000000027941 */ /* 0x000fea0003800000 */
.L_x_675:
[----:B------:R-:W-:Y:S01]  /*247e0*/  R2UR UR10, R11 ;  /* 0x000000000b0a72ca */ /* 0x000fe200000e0000 */
[----:B------:R-:W-:Y:S01]  /*247f0*/  IMAD R3, R28, 0x5000, R22 ;  /* 0x000050001c037824 */ /* 0x000fe200078e0216 */
[----:B------:R-:W-:Y:S01]  /*24800*/  R2UR UR6, R6 ;  /* 0x00000000060672ca */ /* 0x000fe200000e0000 */
[----:B------:R-:W-:Y:S01]  /*24810*/  UIADD3 UR4, UP0, UR40, 0x670, URZ ;  /* 0x0000067028047890 */ /* 0x000fe2000ff1e03f */
[----:B------:R-:W-:Y:S01]  /*24820*/  R2UR UR7, R7 ;  /* 0x00000000070772ca */ /* 0x000fe200000e0000 */
[----:B------:R-:W-:Y:S01]  /*24830*/  VIADD R3, R3, 0xa400 ;  /* 0x0000a40003037836 */ /* 0x000fe20000000000 */
[----:B------:R-:W-:Y:S01]  /*24840*/  PLOP3.LUT P1, PT, PT, PT, PT, 0x80, 0x0 ;  /* 0x000000000000781c */ /* 0x000fe20003f2f070 */
[----:B------:R-:W-:Y:S01]  /*24850*/  UIADD3.X UR5, URZ, UR41, URZ, UP0, !UPT ;  /* 0x000000293f057290 */ /* 0x000fe200087fe43f */
[----:B------:R-:W-:-:S11]  /*24860*/  IADD3 R8, R8, 0x298b0, RZ ;  /* 0x000298b008087810 */ /* 0x000fd60007ffe0ff */
.L_x_677:
        /* <DEDUP_REMOVED lines=9> */
[----:B0-----:R-:W-:Y:S05]  /*24900*/  @P1 BRA.U.ANY `(.L_x_677) ;  /* 0xfffffffd00d81947 */ /* 0x001fea000393ffff */
.L_x_665:
[----:B------:R-:W-:Y:S05]  /*24910*/  BSYNC B1 ;  /* 0x0000000000017941 */ /* 0x000fea0003800000 */
.L_x_664:
[C---:B------:R-:W-:Y:S01]  /*24920*/  ISETP.GT.AND P2, PT, R9.reuse, R4, PT ;  /* 0x000000040900720c */ /* 0x040fe20003f44270 */
[----:B------:R-:W-:Y:S01]  /*24930*/  VIADD R28, R28, 0x1 ;  /* 0x000000011c1c7836 */ /* 0x000fe20000000000 */
[----:B------:R-:W-:-:S04]  /*24940*/  IADD3 R9, R9, -0x1, RZ ;  /* 0xffffffff09097810 */ /* 0x000fc80007ffe0ff */
[----:B------:R-:W-:-:S04]  /*24950*/  ISETP.NE.AND P1, PT, R28, 0x2, PT ;  /* 0x000000021c00780c */ /* 0x000fc80003f25270 */
[----:B------:R-:W-:Y:S02]  /*24960*/  SEL R3, RZ, 0x1, P1 ;  /* 0x00000001ff037807 */ /* 0x000fe40000800000 */
[----:B------:R-:W-:Y:S02]  /*24970*/  SEL R28, R28, RZ, P1 ;  /* 0x000000ff1c1c7207 */ /* 0x000fe40000800000 */
[----:B------:R-:W-:Y:S01]  /*24980*/  LOP3.LUT R35, R35, R3, RZ, 0x3c, !PT ;  /* 0x0000000323237212 */ /* 0x000fe200078e3cff */
[----:B------:R-:W-:Y:S06]  /*24990*/  @P2 BRA `(.L_x_678) ;  /* 0xfffffff8002c2947 */ /* 0x000fec000383ffff */
.L_x_644:
[----:B------:R-:W-:Y:S05]  /*249a0*/  BSYNC B0 ;  /* 0x0000000000007941 */ /* 0x000fea0003800000 */
.L_x_643:
[----:B------:R-:W-:Y:S05]  /*249b0*/  @!P0 WARPSYNC.ALL ;  /* 0x0000000000008948 */ /* 0x000fea0003800000 */
[----:B------:R-:W-:Y:S01]  /*249c0*/  @!P0 BAR.SYNC.DEFER_BLOCKING 0xc, 0x180 ;  /* 0x0306000000008b1d */ /* 0x000fe20000010000 */
[----:B------:R-:W-:-:S13]  /*249d0*/  ISETP.GT.AND P0, PT, R25, RZ, PT ;  /* 0x000000ff1900720c */ /* 0x000fda0003f04270 */
[----:B------:R-:W-:Y:S05]  /*249e0*/  @P0 BRA `(.L_x_679) ;  /* 0x0000000000440947 */ /* 0x000fea0003800000 */
[----:B------:R-:W2:Y:S02]  /*249f0*/  S2R R3, SR_TID.X ;  /* 0x0000000000037919 */ /* 0x000ea40000002100 */
[----:B--2---:R-:W-:-:S04]  /*24a00*/  LOP3.LUT R3, R3, 0x7f, RZ, 0xc0, !PT ;  /* 0x0000007f03037812 */ /* 0x004fc800078ec0ff */
[----:B------:R-:W-:-:S13]  /*24a10*/  ISETP.NE.AND P0, PT, R3, RZ, PT ;  /* 0x000000ff0300720c */ /* 0x000fda0003f05270 */
[----:B------:R-:W-:Y:S05]  /*24a20*/  @P0 BRA `(.L_x_680) ;  /* 0x0000004400ec0947 */ /* 0x000fea0003800000 */
[----:B-1----:R-:W1:Y:S01]  /*24a30*/  S2R R5, SR_LANEID ;  /* 0x0000000000057919 */ /* 0x002e620000000000 */
[----:B------:R-:W-:Y:S01]  /*24a40*/  VOTEU.ANY UR4, UPT, PT ;  /* 0x0000000000047886 */ /* 0x000fe200038e0100 */
[----:B------:R-:W2:Y:S01]  /*24a50*/  LDC.64 R2, c[0x0][0xc60] ;  /* 0x00031800ff027b82 */ /* 0x000ea20000000a00 */
[----:B------:R-:W1:Y:S02]  /*24a60*/  FLO.U32 R0, UR4 ;  /* 0x0000000400007d00 */ /* 0x000e6400080e0000 */
[----:B-1----:R-:W-:-:S06]  /*24a70*/  ISETP.EQ.U32.AND P0, PT, R0, R5, PT ;  /* 0x000000050000720c */ /* 0x002fcc0003f02070 */
[----:B------:R-:W2:Y:S07]  /*24a80*/  POPC R5, UR4 ;  /* 0x0000000400057d09 */ /* 0x000eae0008000000 */
[----:B--2---:R-:W2:Y:S01]  /*24a90*/  @P0 ATOMG.E.ADD.STRONG.GPU PT, R3, desc[UR50][R2.64], R5 ;  /* 0x00000005020309a8 */ /* 0x004ea200081ee1f2 */
[----:B------:R-:W1:Y:S02]  /*24aa0*/  S2R R4, SR_LTMASK ;  /* 0x0000000000047919 */ /* 0x000e640000003900 */
[----:B-1----:R-:W-:-:S04]  /*24ab0*/  LOP3.LUT R4, R4, UR4, RZ, 0xc0, !PT ;  /* 0x0000000404047c12 */ /* 0x002fc8000f8ec0ff */
[----:B------:R-:W1:Y:S01]  /*24ac0*/  POPC R7, R4 ;  /* 0x0000000400077309 */ /* 0x000e620000000000 */
[----:B--2---:R-:W1:Y:S02]  /*24ad0*/  SHFL.IDX PT, R0, R3, R0, 0x1f ;  /* 0x00001f0003007589 */ /* 0x004e6400000e0000 */
[----:B-1----:R-:W-:Y:S01]  /*24ae0*/  IADD3 R16, R0, UR38, R7 ;  /* 0x0000002600107c10 */ /* 0x002fe2000fffe007 */
[----:B------:R-:W-:Y:S06]  /*24af0*/  BRA `(.L_x_680) ;  /* 0x0000004400b87947 */ /* 0x000fec0003800000 */
.L_x_679:
        /* <DEDUP_REMOVED lines=9> */
[----:B-1----:R-:W-:Y:S01]  /*24b90*/  MOV R5, UR7 ;  /* 0x0000000700057c02 */ /* 0x002fe20008000f00 */
[----:B------:R-:W1:Y:S01]  /*24ba0*/  LDC.64 R2, c[0x4][R2] ;  /* 0x0100000002027b82 */ /* 0x000e620000000a00 */
[----:B------:R-:W-:Y:S01]  /*24bb0*/  IMAD.U32 R6, RZ, RZ, UR8 ;  /* 0x00000008ff067e24 */ /* 0x000fe2000f8e00ff */
[----:B------:R-:W-:Y:S01]  /*24bc0*/  MOV R10, UR4 ;  /* 0x00000004000a7c02 */ /* 0x000fe20008000f00 */
[----:B------:R-:W-:Y:S01]  /*24bd0*/  IMAD.U32 R7, RZ, RZ, UR9 ;  /* 0x00000009ff077e24 */ /* 0x000fe2000f8e00ff */
[----:B------:R-:W-:Y:S01]  /*24be0*/  MOV R12, 0x1 ;  /* 0x00000001000c7802 */ /* 0x000fe20000000f00 */
[----:B------:R-:W-:-:S02]  /*24bf0*/  IMAD.U32 R11, RZ, RZ, UR5 ;  /* 0x00000005ff0b7e24 */ /* 0x000fc4000f8e00ff */
[----:B0-----:R-:W-:Y:S02]  /*24c00*/  IMAD.MOV.U32 R8, RZ, RZ, 0x70 ;  /* 0x00000070ff087424 */ /* 0x001fe400078e00ff */
[----:B------:R-:W-:-:S07]  /*24c10*/  IMAD.MOV.U32 R13, RZ, RZ, RZ ;  /* 0x000000ffff0d7224 */ /* 0x000fce00078e00ff */
[----:B------:R-:W-:-:S07]  /*24c20*/  LEPC R20, `(.L_x_682) ;  /* 0x000000001014794e */ /* 0x000fce0000000000 */
[----:B-1----:R-:W-:Y:S05]  /*24c30*/  CALL.ABS.NOINC R2 ;  /* 0x0000000002007343 */ /* 0x002fea0003c00000 */
.L_x_682:
[----:B------:R-:W-:Y:S05]  /*24c40*/  BSYNC B6 ;  /* 0x0000000000067941 */ /* 0x000fea0003800000 */
.L_x_681:
[----:B------:R-:W2:Y:S01]  /*24c50*/  LDL.LU R30, [R1] ;  /* 0x00000000011e7983 */ /* 0x000ea20000300800 */
[----:B------:R-:W-:Y:S01]  /*24c60*/  VIADD R0, R22, 0xa400 ;  /* 0x0000a40016007836 */ /* 0x000fe20000000000 */
[----:B------:R-:W-:Y:S04]  /*24c70*/  BSSY B6, `(.L_x_683) ;  /* 0x0000016000067945 */ /* 0x000fe80003800000 */
[----:B------:R-:W-:Y:S02]  /*24c80*/  LOP3.LUT P0, RZ, R0, 0x3ff, RZ, 0xc0, !PT ;  /* 0x000003ff00ff7812 */ /* 0x000fe4000780c0ff */
[----:B--2---:R-:W-:-:S11]  /*24c90*/  LOP3.LUT R30, R30, 0xfffffffe, RZ, 0xc0, !PT ;  /* 0xfffffffe1e1e7812 */ /* 0x004fd600078ec0ff */
[----:B------:R-:W-:-:S05]  /*24ca0*/  @P0 LOP3.LUT R30, R30, 0x1, RZ, 0xfc, !PT ;  /* 0x000000011e1e0812 */ /* 0x000fca00078efcff */
[----:B------:R2:W-:Y:S01]  /*24cb0*/  STL [R1], R30 ;  /* 0x0000001e01007387 */ /* 0x0005e20000100800 */
[----:B------:R-:W-:Y:S05]  /*24cc0*/  @!P0 BRA `(.L_x_684) ;  /* 0x0000000000408947 */ /* 0x000fea0003800000 */
[----:B------:R-:W-:Y:S01]  /*24cd0*/  MOV R2, 0x0 ;  /* 0x0000000000027802 */ /* 0x000fe20000000f00 */
[----:B------:R-:W-:Y:S01]  /*24ce0*/  ULDC.64 UR6, c[0x4][0xc8] ;  /* 0x0100320000067ab9 */ /* 0x000fe20000000a00 */
[----:B------:R-:W-:Y:S01]  /*24cf0*/  ULDC.64 UR8, c[0x4][0xd0] ;  /* 0x0100340000087ab9 */ /* 0x000fe20000000a00 */
[----:B------:R-:W-:Y:S01]  /*24d00*/  ULDC.64 UR4, c[0x4][0x10] ;  /* 0x0100040000047ab9 */ /* 0x000fe20000000a00 */
[----:B------:R-:W-:Y:S01]  /*24d10*/  MOV R4, UR6 ;  /* 0x0000000600047c02 */ /* 0x000fe20008000f00 */
[----:B-1----:R-:W-:Y:S01]  /*24d20*/  IMAD.U32 R5, RZ, RZ, UR7 ;  /* 0x00000007ff057e24 */ /* 0x002fe2000f8e00ff */
[----:B------:R-:W1:Y:S01]  /*24d30*/  LDC.64 R2, c[0x4][R2] ;  /* 0x0100000002027b82 */ /* 0x000e620000000a00 */
[----:B------:R-:W-:Y:S01]  /*24d40*/  IMAD.U32 R6, RZ, RZ, UR8 ;  /* 0x00000008ff067e24 */ /* 0x000fe2000f8e00ff */
[----:B------:R-:W-:Y:S01]  /*24d50*/  MOV R7, UR9 ;  /* 0x0000000900077c02 */ /* 0x000fe20008000f00 */
[----:B------:R-:W-:Y:S01]  /*24d60*/  IMAD.U32 R10, RZ, RZ, UR4 ;  /* 0x00000004ff0a7e24 */ /* 0x000fe2000f8e00ff */
[----:B0-----:R-:W-:Y:S01]  /*24d70*/  MOV R8, 0x70 ;  /* 0x0000007000087802 */ /* 0x001fe20000000f00 */
[----:B------:R-:W-:-:S02]  /*24d80*/  IMAD.U32 R11, RZ, RZ, UR5 ;  /* 0x00000005ff0b7e24 */ /* 0x000fc4000f8e00ff */
[----:B------:R-:W-:Y:S02]  /*24d90*/  IMAD.MOV.U32 R12, RZ, RZ, 0x1 ;  /* 0x00000001ff0c7424 */ /* 0x000fe400078e00ff */
[----:B------:R-:W-:-:S07]  /*24da0*/  IMAD.MOV.U32 R13, RZ, RZ, RZ ;  /* 0x000000ffff0d7224 */ /* 0x000fce00078e00ff */
[----:B------:R-:W-:-:S07]  /*24db0*/  LEPC R20, `(.L_x_684) ;  /* 0x000000001014794e */ /* 0x000fce0000000000 */
[----:B-12---:R-:W-:Y:S05]  /*24dc0*/  CALL.ABS.NOINC R2 ;  /* 0x0000000002007343 */ /* 0x006fea0003c00000 */
.L_x_684:
[----:B------:R-:W-:Y:S05]  /*24dd0*/  BSYNC B6 ;  /* 0x0000000000067941 */ /* 0x000fea0003800000 */
.L_x_683:
[----:B------:R-:W-:Y:S01]  /*24de0*/  IADD3 R0, R22, 0x400, RZ ;  /* 0x0000040016007810 */ /* 0x000fe20007ffe0ff */
[----:B------:R-:W-:Y:S03]  /*24df0*/  BSSY B6, `(.L_x_685) ;  /* 0x0000013000067945 */ /* 0x000fe60003800000 */
        /* <DEDUP_REMOVED lines=8> */
[----:B------:R-:W3:Y:S01]  /*24e80*/  LDC.64 R2, c[0x4][R2] ;  /* 0x0100000002027b82 */ /* 0x000ee20000000a00 */
[----:B-1----:R-:W-:Y:S01]  /*24e90*/  IMAD.U32 R5, RZ, RZ, UR7 ;  /* 0x00000007ff057e24 */ /* 0x002fe2000f8e00ff */
[----:B------:R-:W-:Y:S01]  /*24ea0*/  MOV R11, UR5 ;  /* 0x00000005000b7c02 */ /* 0x000fe20008000f00 */
[----:B------:R-:W-:Y:S01]  /*24eb0*/  IMAD.U32 R7, RZ, RZ, UR9 ;  /* 0x00000009ff077e24 */ /* 0x000fe2000f8e00ff */
[----:B------:R-:W-:Y:S01]  /*24ec0*/  MOV R13, RZ ;  /* 0x000000ff000d7202 */ /* 0x000fe20000000f00 */
[----:B------:R-:W-:-:S02]  /*24ed0*/  IMAD.U32 R10, RZ, RZ, UR4 ;  /* 0x00000004ff0a7e24 */ /* 0x000fc4000f8e00ff */
[----:B0-----:R-:W-:Y:S02]  /*24ee0*/  IMAD.MOV.U32 R8, RZ, RZ, 0x70 ;  /* 0x00000070ff087424 */ /* 0x001fe400078e00ff */
[----:B------:R-:W-:-:S07]  /*24ef0*/  IMAD.MOV.U32 R12, RZ, RZ, 0x1 ;  /* 0x00000001ff0c7424 */ /* 0x000fce00078e00ff */
[----:B------:R-:W-:-:S07]  /*24f00*/  LEPC R20, `(.L_x_686) ;  /* 0x000000001014794e */ /* 0x000fce0000000000 */
[----:B--23--:R-:W-:Y:S05]  /*24f10*/  CALL.ABS.NOINC R2 ;  /* 0x0000000002007343 */ /* 0x00cfea0003c00000 */
.L_x_686:
[----:B------:R-:W-:Y:S05]  /*24f20*/  BSYNC B6 ;  /* 0x0000000000067941 */ /* 0x000fea0003800000 */
.L_x_685:
        /* <DEDUP_REMOVED lines=19> */
.L_x_688:
[----:B------:R-:W-:Y:S05]  /*25060*/  BSYNC B6 ;  /* 0x0000000000067941 */ /* 0x000fea0003800000 */
.L_x_687:
[----:B------:R-:W-:Y:S01]  /*25070*/  ULDC.64 UR4, c[0x0][0x9f8] ;  /* 0x00027e0000047ab9 */ /* 0x000fe20000000a00 */
[----:B------:R-:W3:Y:S01]  /*25080*/  LDL R31, [R1+0xc] ;  /* 0x00000c00011f7983 */ /* 0x000ee20000100800 */
[----:B------:R-:W-:Y:S01]  /*25090*/  ISETP.NE.U32.AND P0, PT, RZ, UR4, PT ;  /* 0x00000004ff007c0c */ /* 0x000fe2000bf05070 */
[----:B------:R-:W4:Y:S01]  /*250a0*/  LDC R11, c[0x0][0x430] ;  /* 0x00010c00ff0b7b82 */ /* 0x000f220000000800 */
[----:B------:R-:W0:Y:S02]  /*250b0*/  S2R R2, SR_TID.X ;  /* 0x0000000000027919 */ /* 0x000e240000002100 */
[----:B------:R-:W-:-:S13]  /*250c0*/  ISETP.NE.AND.EX P0, PT, RZ, UR5, PT, P0 ;  /* 0x00000005ff007c0c */ /* 0x000fda000bf05300 */
[----:B------:R-:W-:Y:S01]  /*250d0*/  @P0 IADD3 R26, P1, R26, UR4, RZ ;  /* 0x000000041a1a0c10 */ /* 0x000fe2000ff3e0ff */
[----:B------:R-:W-:Y:S01]  /*250e0*/  IMAD.MOV.U32 R0, RZ, RZ, 0xa0 ;  /* 0x000000a0ff007424 */ /* 0x000fe200078e00ff */
[----:B------:R-:W1:Y:S01]  /*250f0*/  S2R R21, SR_TID.X ;  /* 0x0000000000157919 */ /* 0x000e620000002100 */
[----:B------:R-:W-:Y:S01]  /*25100*/  ULDC UR4, c[0x0][0x2f4] ;  /* 0x0000bd0000047ab9 */ /* 0x000fe20000000800 */
[----:B------:R-:W-:Y:S01]  /*25110*/  @P0 IADD3.X R27, R27, UR5, RZ, P1, !PT ;  /* 0x000000051b1b0c10 */ /* 0x000fe20008ffe4ff */
[----:B------:R-:W-:Y:S01]  /*25120*/  IMAD R0, R32, R0, -0xa0 ;  /* 0xffffff6020007424 */ /* 0x000fe200078e0200 */
[----:B--2---:R-:W-:Y:S01]  /*25130*/  LOP3.LUT R30, R30, 0xffffffbf, RZ, 0xc0, !PT ;  /* 0xffffffbf1e1e7812 */ /* 0x004fe200078ec0ff */
[----:B------:R-:W-:Y:S02]  /*25140*/  ULDC UR5, c[0x0][0x320] ;  /* 0x0000c80000057ab9 */ /* 0x000fe40000000800 */
[----:B------:R-:W2:Y:S01]  /*25150*/  @P0 LDG.E R33, desc[UR50][R26.64] ;  /* 0x000000321a210981 */ /* 0x000ea2000c1e1900 */
[----:B----4-:R-:W-:-:S02]  /*25160*/  ISETP.NE.AND P2, PT, R11, 0x1, PT ;  /* 0x000000010b00780c */ /* 0x010fc40003f45270 */
[C---:B0-----:R-:W-:Y:S01]  /*25170*/  LOP3.LUT R20, R2.reuse, 0x7f, RZ, 0xc0, !PT ;  /* 0x0000007f02147812 */ /* 0x041fe200078ec0ff */
[----:B------:R-:W-:-:S03]  /*25180*/  IMAD.SHL.U32 R2, R2, 0x20, RZ ;  /* 0x0000002002027824 */ /* 0x000fc600078e00ff */
[----:B------:R-:W-:-:S07]  /*25190*/  SHF.R.U32.HI R20, RZ, 0x2, R20 ;  /* 0x00000002ff147819 */ /* 0x000fce0000011614 */
[----:B------:R-:W0:Y:S01]  /*251a0*/  @P2 LDC R6, c[0x0][0x434] ;  /* 0x00010d00ff062b82 */ /* 0x000e220000000800 */
[----:B------:R-:W-:Y:S02]  /*251b0*/  LOP3.LUT R2, R20, 0x60, R2, 0xf8, !PT ;  /* 0x0000006014027812 */ /* 0x000fe400078ef802 */
[----:B------:R-:W4:Y:S02]  /*251c0*/  S2R R20, SR_TID.X ;  /* 0x0000000000147919 */ /* 0x000f240000002100 */
[----:B------:R-:W-:-:S03]  /*251d0*/  IADD3 R9, R2, R0, RZ ;  /* 0x0000000002097210 */ /* 0x000fc60007ffe0ff */
[----:B------:R-:W0:Y:S01]  /*251e0*/  @P2 LDC R7, c[0x0][0x438] ;  /* 0x00010e00ff072b82 */ /* 0x000e220000000800 */
[----:B------:R-:W-:-:S13]  /*251f0*/  ISETP.GE.AND P1, PT, R9, R25, PT ;  /* 0x000000190900720c */ /* 0x000fda0003f26270 */
[----:B------:R-:W2:Y:S08]  /*25200*/  @!P1 LDC.64 R2, c[0x0][0x428] ;  /* 0x00010a00ff029b82 */ /* 0x000eb00000000a00 */
[----:B-1----:R-:W1:Y:S01]  /*25210*/  @!P1 LDC.64 R4, c[0x0][0x418] ;  /* 0x00010600ff049b82 */ /* 0x002e620000000a00 */
[----:B----4-:R-:W-:-:S04]  /*25220*/  LOP3.LUT R20, R20, 0x7f, RZ, 0xc0, !PT ;  /* 0x0000007f14147812 */ /* 0x010fc800078ec0ff */
[----:B------:R-:W-:Y:S01]  /*25230*/  SHF.R.U32.HI R12, RZ, 0x2, R20 ;  /* 0x00000002ff0c7819 */ /* 0x000fe20000011614 */
[----:B------:R-:W-:-:S05]  /*25240*/  IMAD.SHL.U32 R20, R21, 0x20, RZ ;  /* 0x0000002015147824 */ /* 0x000fca00078e00ff */
[----:B------:R-:W-:-:S04]  /*25250*/  LOP3.LUT R20, R12, 0x60, R20, 0xf8, !PT ;  /* 0x000000600c147812 */ /* 0x000fc800078ef814 */
[----:B------:R-:W-:-:S04]  /*25260*/  LOP3.LUT R20, R20, 0x80, RZ, 0xfc, !PT ;  /* 0x0000008014147812 */ /* 0x000fc800078efcff */
[----:B------:R-:W-:Y:S01]  /*25270*/  IADD3 R0, R20, R0, RZ ;  /* 0x0000000014007210 */ /* 0x000fe20007ffe0ff */
[----:B------:R-:W-:Y:S01]  /*25280*/  UMOV UR6, 0xffffffff ;  /* 0xffffffff00067882 */ /* 0x000fe20000000000 */
[----:B---3--:R-:W-:-:S04]  /*25290*/  IMAD.IADD R9, R9, 0x1, R31 ;  /* 0x0000000109097824 */ /* 0x008fc800078e021f */
[----:B0-----:R-:W-:-:S04]  /*252a0*/  @P2 IMAD.HI.U32 R6, R9, R6, RZ ;  /* 0x0000000609062227 */ /* 0x001fc800078e00ff */
[----:B------:R-:W-:Y:S01]  /*252b0*/  IMAD.MOV.U32 R8, RZ, RZ, R9 ;  /* 0x000000ffff087224 */ /* 0x000fe200078e0009 */
[----:B------:R-:W-:-:S04]  /*252c0*/  @P2 SHF.R.U32.HI R8, RZ, R7, R6 ;  /* 0x00000007ff082219 */ /* 0x000fc80000011606 */
[----:B------:R-:W-:Y:S02]  /*252d0*/  @!P1 SHF.R.S32.HI R7, RZ, 0x1f, R8 ;  /* 0x0000001fff079819 */ /* 0x000fe40000011408 */
[----:B------:R-:W-:Y:S02]  /*252e0*/  @!P1 MOV R6, R8 ;  /* 0x0000000800069202 */ /* 0x000fe40000000f00 */
[----:B--2---:R-:W-:-:S03]  /*252f0*/  SHF.R.S32.HI R14, RZ, 0x1f, R33 ;  /* 0x0000001fff0e7819 */ /* 0x004fc60000011421 */
[----:B------:R-:W-:-:S04]  /*25300*/  @!P1 IMAD.WIDE.U32 R6, R33, R2, R6 ;  /* 0x0000000221069225 */ /* 0x000fc800078e0006 */
[----:B------:R-:W-:-:S04]  /*25310*/  @!P1 IMAD R10, R14, R2, RZ ;  /* 0x000000020e0a9224 */ /* 0x000fc800078e02ff */
[----:B------:R-:W-:Y:S01]  /*25320*/  @!P1 IMAD R2, R33, R3, R10 ;  /* 0x0000000321029224 */ /* 0x000fe200078e020a */
[----:B-1----:R-:W-:Y:S02]  /*25330*/  @!P1 LEA R12, P0, R6, R4, 0x2 ;  /* 0x00000004060c9211 */ /* 0x002fe400078010ff */
[----:B------:R-:W0:Y:S01]  /*25340*/  @P2 LDC R4, c[0x0][0x434] ;  /* 0x00010d00ff042b82 */ /* 0x000e220000000800 */
[----:B------:R-:W-:-:S05]  /*25350*/  @!P1 IMAD.IADD R2, R7, 0x1, R2 ;  /* 0x0000000107029824 */ /* 0x000fca00078e0202 */
[----:B------:R-:W-:Y:S02]  /*25360*/  @!P1 LEA.HI.X R13, R6, R5, R2, 0x2, P0 ;  /* 0x00000005060d9211 */ /* 0x000fe400000f1402 */
[----:B------:R-:W-:Y:S01]  /*25370*/  ISETP.GE.AND P0, PT, R0, R25, PT ;  /* 0x000000190000720c */ /* 0x000fe20003f06270 */
[----:B------:R-:W1:Y:S03]  /*25380*/  @P2 LDC R5, c[0x0][0x438] ;  /* 0x00010e00ff052b82 */ /* 0x000e660000000800 */
[----:B------:R-:W-:Y:S01]  /*25390*/  ISETP.GT.U32.OR P0, PT, R20, 0x9f, P0 ;  /* 0x0000009f1400780c */ /* 0x000fe20000704470 */
[----:B------:R-:W-:-:S12]  /*253a0*/  IMAD.IADD R10, R0, 0x1, R31 ;  /* 0x00000001000a7824 */ /* 0x000fd800078e021f */
[----:B------:R-:W2:Y:S01]  /*253b0*/  @!P0 LDC.64 R2, c[0x0][0x428] ;  /* 0x00010a00ff028b82 */ /* 0x000ea20000000a00 */
[----:B0-----:R-:W-:-:S04]  /*253c0*/  @P2 IMAD.HI.U32 R4, R10, R4, RZ ;  /* 0x000000040a042227 */ /* 0x001fc800078e00ff */
[----:B------:R-:W-:Y:S01]  /*253d0*/  IMAD.MOV.U32 R0, RZ, RZ, R10 ;  /* 0x000000ffff007224 */ /* 0x000fe200078e000a */
[----:B-1----:R-:W-:Y:S02]  /*253e0*/  @P2 SHF.R.U32.HI R0, RZ, R5, R4 ;  /* 0x00000005ff002219 */ /* 0x002fe40000011604 */
[----:B------:R-:W-:Y:S01]  /*253f0*/  IADD3 R4, -R8, RZ, RZ ;  /* 0x000000ff08047210 */ /* 0x000fe20007ffe1ff */
[----:B------:R0:W-:Y:S04]  /*25400*/  STL [R1+0x10], R14 ;  /* 0x0000100e01007387 */ /* 0x0001e80000100800 */
[----:B------:R-:W-:Y:S02]  /*25410*/  IMAD R9, R11, R4, R9 ;  /* 0x000000040b097224 */ /* 0x000fe400078e0209 */
[----:B--2---:R-:W-:-:S02]  /*25420*/  @!P0 IMAD R4, R14, R2, RZ ;  /* 0x000000020e048224 */ /* 0x004fc400078e02ff */
[----:B0-----:R-:W0:Y:S01]  /*25430*/  S2R R14, SR_TID.X ;  /* 0x00000000000e7919 */ /* 0x001e220000002100 */
[----:B------:R-:W-:Y:S01]  /*25440*/  @!P0 SHF.R.S32.HI R5, RZ, 0x1f, R0 ;  /* 0x0000001fff058819 */ /* 0x000fe20000011400 */
[----:B------:R-:W-:Y:S02]  /*25450*/  @!P0 IMAD R6, R33, R3, R4 ;  /* 0x0000000321068224 */ /* 0x000fe400078e0204 */
[----:B------:R-:W-:-:S04]  /*25460*/  @!P0 IMAD.MOV.U32 R4, RZ, RZ, R0 ;  /* 0x000000ffff048224 */ /* 0x000fc800078e0000 */
[----:B------:R-:W-:Y:S02]  /*25470*/  @!P0 IMAD.WIDE.U32 R4, R33, R2, R4 ;  /* 0x0000000221048225 */ /* 0x000fe400078e0004 */
[----:B------:R-:W1:Y:S02]  /*25480*/  @!P0 LDC.64 R2, c[0x0][0x418] ;  /* 0x00010600ff028b82 */ /* 0x000e640000000a00 */
[----:B------:R-:W-:Y:S02]  /*25490*/  IMAD.U32 R8, RZ, RZ, UR39 ;  /* 0x00000027ff087e24 */ /* 0x000fe4000f8e00ff */
[----:B------:R-:W-:Y:S01]  /*254a0*/  @!P0 IMAD.IADD R5, R6, 0x1, R5 ;  /* 0x0000000106058824 */ /* 0x000fe200078e0205 */
[----:B------:R-:W-:Y:S02]  /*254b0*/  CS2R R6, SRZ ;  /* 0x0000000000067805 */ /* 0x000fe4000001ff00 */
[----:B------:R-:W-:-:S04]  /*254c0*/  ISETP.NE.AND P3, PT, R8, 0x3, PT ;  /* 0x000000030800780c */ /* 0x000fc80003f65270 */
[----:B------:R2:W5:Y:S01]  /*254d0*/  @!P1 LDG.E R6, desc[UR50][R12.64] ;  /* 0x000000320c069981 */ /* 0x000562000c1e1900 */
[----:B0-----:R-:W-:Y:S01]  /*254e0*/  IMAD.SHL.U32 R31, R14, 0x10, RZ ;  /* 0x000000100e1f7824 */ /* 0x001fe200078e00ff */
[----:B-1----:R-:W-:-:S04]  /*254f0*/  @!P0 LEA R2, P2, R4, R2, 0x2 ;  /* 0x0000000204028211 */ /* 0x002fc800078410ff */
[----:B------:R-:W-:Y:S02]  /*25500*/  LOP3.LUT R31, R31, 0x30, RZ, 0xc0, !PT ;  /* 0x000000301f1f7812 */ /* 0x000fe400078ec0ff */
[----:B------:R-:W-:Y:S02]  /*25510*/  @!P0 LEA.HI.X R3, R4, R3, R5, 0x2, P2 ;  /* 0x0000000304038211 */ /* 0x000fe400010f1405 */
[C---:B------:R-:W-:Y:S02]  /*25520*/  ISETP.GE.AND P1, PT, R31.reuse, UR4, PT ;  /* 0x000000041f007c0c */ /* 0x040fe4000bf26270 */
[----:B------:R-:W-:Y:S01]  /*25530*/  SHF.L.U32 R15, R14, 0x4, RZ ;  /* 0x000000040e0f7819 */ /* 0x000fe200000006ff */
[----:B------:R2:W5:Y:S01]  /*25540*/  @!P0 LDG.E R7, desc[UR50][R2.64] ;  /* 0x0000003202078981 */ /* 0x000562000c1e1900 */
[----:B------:R-:W-:Y:S02]  /*25550*/  LOP3.LUT R14, R31, 0x40, RZ, 0xfc, !PT ;  /* 0x000000401f0e7812 */ /* 0x000fe400078efcff */
[----:B------:R-:W-:-:S02]  /*25560*/  @P3 LOP3.LUT R30, R30, 0x40, RZ, 0xfc, !PT ;  /* 0x000000401e1e3812 */ /* 0x000fc400078efcff */
[----:B------:R-:W-:Y:S02]  /*25570*/  LOP3.LUT R15, R15, 0x30, RZ, 0xc0, !PT ;  /* 0x000000300f0f7812 */ /* 0x000fe400078ec0ff */
[----:B------:R-:W-:Y:S02]  /*25580*/  ISETP.GE.AND P0, PT, R14, UR4, PT ;  /* 0x000000040e007c0c */ /* 0x000fe4000bf06270 */
[----:B------:R-:W-:Y:S02]  /*25590*/  LOP3.LUT R30, R30, 0xffffffef, RZ, 0xc0, !PT ;  /* 0xffffffef1e1e7812 */ /* 0x000fe400078ec0ff */
[----:B------:R-:W-:Y:S02]  /*255a0*/  LOP3.LUT R15, R15, 0x80, RZ, 0xfc, !PT ;  /* 0x000000800f0f7812 */ /* 0x000fe400078efcff */
[----:B------:R-:W-:Y:S02]  /*255b0*/  @P1 LOP3.LUT R30, R30, 0x10, RZ, 0xfc, !PT ;  /* 0x000000101e1e1812 */ /* 0x000fe400078efcff */
[----:B------:R-:W-:-:S02]  /*255c0*/  ISETP.GE.AND P2, PT, R15, UR4, PT ;  /* 0x000000040f007c0c */ /* 0x000fc4000bf46270 */
[----:B------:R-:W-:-:S04]  /*255d0*/  LOP3.LUT R30, R30, 0xfffffff7, RZ, 0xc0, !PT ;  /* 0xfffffff71e1e7812 */ /* 0x000fc800078ec0ff */
[----:B------:R-:W-:-:S04]  /*255e0*/  @P0 LOP3.LUT R30, R30, 0x8, RZ, 0xfc, !PT ;  /* 0x000000081e1e0812 */ /* 0x000fc800078efcff */
[----:B------:R-:W-:Y:S02]  /*255f0*/  LOP3.LUT R30, R30, 0xfffffffb, RZ, 0xc0, !PT ;  /* 0xfffffffb1e1e7812 */ /* 0x000fe400078ec0ff */
[----:B------:R-:W-:Y:S02]  /*25600*/  ISETP.GE.AND P1, PT, R31, UR5, PT ;  /* 0x000000051f007c0c */ /* 0x000fe4000bf26270 */
[----:B------:R-:W-:Y:S02]  /*25610*/  @P2 LOP3.LUT R30, R30, 0x4, RZ, 0xfc, !PT ;  /* 0x000000041e1e2812 */ /* 0x000fe400078efcff */
[----:B------:R-:W-:Y:S02]  /*25620*/  ISETP.GE.AND P0, PT, R14, UR5, PT ;  /* 0x000000050e007c0c */ /* 0x000fe4000bf06270 */
[----:B------:R-:W-:-:S04]  /*25630*/  LOP3.LUT R30, R30, 0xfffffffe, RZ, 0xc0, !PT ;  /* 0xfffffffe1e1e7812 */ /* 0x000fc800078ec0ff */
[----:B------:R-:W-:-:S04]  /*25640*/  LOP3.LUT R30, R30, 0xfffffffd, RZ, 0xc0, !PT ;  /* 0xfffffffd1e1e7812 */ /* 0x000fc800078ec0ff */
[----:B------:R-:W-:-:S04]  /*25650*/  @P1 LOP3.LUT R30, R30, 0x2, RZ, 0xfc, !PT ;  /* 0x000000021e1e1812 */ /* 0x000fc800078efcff */
[----:B------:R-:W-:-:S05]  /*25660*/  @P0 LOP3.LUT R30, R30, 0x1, RZ, 0xfc, !PT ;  /* 0x000000011e1e0812 */ /* 0x000fca00078efcff */
[----:B------:R2:W-:Y:S01]  /*25670*/  STL [R1], R30 ;  /* 0x0000001e01007387 */ /* 0x0005e20000100800 */
[----:B------:R-:W-:-:S05]  /*25680*/  IADD3 R0, -R0, RZ, RZ ;  /* 0x000000ff00007210 */ /* 0x000fca0007ffe1ff */
[----:B------:R-:W-:Y:S01]  /*25690*/  IMAD R10, R11, R0, R10 ;  /* 0x000000000b0a7224 */ /* 0x000fe200078e020a */
[----:B------:R-:W-:Y:S06]  /*256a0*/  BRA.DIV UR6, `(.L_x_689) ;  /* 0x0000006e06d07947 */ /* 0x000fec000b800000 */
.L_x_876:
[----:B------:R-:W-:Y:S01]  /*256b0*/  ISETP.GT.U32.AND P0, PT, R20, 0x9f, PT ;  /* 0x0000009f1400780c */ /* 0x000fe20003f04070 */
[----:B------:R-:W-:Y:S01]  /*256c0*/  IMAD.MOV.U32 R0, RZ, RZ, R30 ;  /* 0x000000ffff007224 */ /* 0x000fe200078e001e */
[----:B------:R-:W-:Y:S01]  /*256d0*/  SHF.R.S32.HI R36, RZ, 0x1f, R18 ;  /* 0x0000001fff247819 */ /* 0x000fe20000011412 */
[----:B--2---:R-:W-:-:S03]  /*256e0*/  VIADD R12, R32, 0xffffffff ;  /* 0xffffffff200c7836 */ /* 0x004fc60000000000 */
[----:B------:R-:W-:-:S07]  /*256f0*/  LOP3.LUT R0, R0, 0xffffffdf, RZ, 0xc0, !PT ;  /* 0xffffffdf00007812 */ /* 0x000fce00078ec0ff */
[----:B------:R-:W-:-:S05]  /*25700*/  @P0 LOP3.LUT R0, R0, 0x20, RZ, 0xfc, !PT ;  /* 0x0000002000000812 */ /* 0x000fca00078efcff */
[----:B------:R0:W-:Y:S01]  /*25710*/  STL [R1], R0 ;  /* 0x0000000001007387 */ /* 0x0001e20000100800 */
[----:B------:R-:W-:Y:S05]  /*25720*/  @!P3 BRA `(.L_x_690) ;  /* 0x000000000004b947 */ /* 0x000fea0003800000 */
[----:B------:R-:W-:Y:S01]  /*25730*/  BPT.TRAP 0x1 ;  /* 0x000000040000795c */ /* 0x000fe20000300000 */
.L_x_690:
[----:B0-----:R-:W-:Y:S01]  /*25740*/  LEA R0, R23, R22, 0x3 ;  /* 0x0000001617007211 */ /* 0x001fe200078e18ff */
[----:B------:R-:W-:Y:S01]  /*25750*/  BSSY B0, `(.L_x_691) ;  /* 0x0000007000007945 */ /* 0x000fe20003800000 */
[----:B------:R-:W-:Y:S02]  /*25760*/  SHF.L.U32 R2, R34, 0x1f, RZ ;  /* 0x0000001f22027819 */ /* 0x000fe400000006ff */
[----:B------:R-:W-:Y:S02]  /*25770*/  SHF.R.S32.HI R3, RZ, 0x1f, R9 ;  /* 0x0000001fff037819 */ /* 0x000fe40000011409 */
[----:B------:R-:W0:Y:S01]  /*25780*/  SYNCS.PHASECHK.TRANS64.TRYWAIT P0, [R0+URZ+0x29880], R2 ;  /* 0x02988002000075a7 */ /* 0x000e22000800017f */
[----:B------:R1:W-:Y:S04]  /*25790*/  STL [R1+0x3c], R2 ;  /* 0x00003c0201007387 */ /* 0x0003e80000100800 */
[----:B------:R1:W-:Y:S02]  /*257a0*/  STL [R1+0x34], R3 ;  /* 0x0000340301007387 */ /* 0x0003e40000100800 */
[----:B01----:R-:W-:Y:S05]  /*257b0*/  @!P0 BRA `(.L_x_692) ;  /* 0x0000006c00bc8947 */ /* 0x003fea0003800000 */
.L_x_877:
[----:B------:R-:W-:Y:S05]  /*257c0*/  BSYNC B0 ;  /* 0x0000000000007941 */ /* 0x000fea0003800000 */
.L_x_691:
[----:B0-----:R-:W2:Y:S01]  /*257d0*/  LDL R2, [R1+0x34] ;  /* 0x0000340001027983 */ /* 0x001ea20000100800 */
[----:B------:R-:W-:-:S03]  /*257e0*/  ULDC.64 UR4, c[0x0][0x328] ;  /* 0x0000ca0000047ab9 */ /* 0x000fc60000000a00 */
[----:B------:R-:W3:Y:S01]  /*257f0*/  LDL R20, [R1] ;  /* 0x0000000001147983 */ /* 0x000ee20000100800 */
[----:B-----5:R-:W-:Y:S01]  /*25800*/  SHF.R.S32.HI R5, RZ, 0x1f, R6 ;  /* 0x0000001fff057819 */ /* 0x020fe20000011406 */
[----:B------:R-:W-:Y:S01]  /*25810*/  ULDC.64 UR6, c[0x0][0x338] ;  /* 0x0000ce0000067ab9 */ /* 0x000fe20000000a00 */
[----:B------:R-:W-:Y:S01]  /*25820*/  SHF.R.S32.HI R30, RZ, 0x1f, R10 ;  /* 0x0000001fff1e7819 */ /* 0x000fe2000001140a */
[----:B------:R-:W0:Y:S01]  /*25830*/  S2R R13, SR_TID.X ;  /* 0x00000000000d7919 */ /* 0x000e220000002100 */
[----:B------:R-:W-:Y:S01]  /*25840*/  SHF.R.S32.HI R31, RZ, 0x1f, R7 ;  /* 0x0000001fff1f7819 */ /* 0x000fe20000011407 */
[----:B------:R-:W-:Y:S01]  /*25850*/  ULDC.64 UR8, c[0x0][0x330] ;  /* 0x0000cc0000087ab9 */ /* 0x000fe20000000a00 */
[----:B------:R-:W-:Y:S01]  /*25860*/  ULDC.64 UR10, c[0x0][0x318] ;  /* 0x0000c600000a7ab9 */ /* 0x000fe20000000a00 */
[----:B------:R1:W-:Y:S01]  /*25870*/  STL [R1+0x38], R5 ;  /* 0x0000380501007387 */ /* 0x0003e20000100800 */
[----:B------:R-:W-:-:S04]  /*25880*/  IMAD R8, R36, UR8, RZ ;  /* 0x0000000824087c24 */ /* 0x000fc8000f8e02ff */
[----:B------:R-:W-:Y:S01]  /*25890*/  IMAD R8, R18, UR9, R8 ;  /* 0x0000000912087c24 */ /* 0x000fe2000f8e0208 */
[----:B0-----:R-:W-:-:S04]  /*258a0*/  LOP3.LUT R13, R13, 0x7f, RZ, 0xc0, !PT ;  /* 0x0000007f0d0d7812 */ /* 0x001fc800078ec0ff */
[--C-:B------:R-:W-:Y:S02]  /*258b0*/  SHF.R.U32.HI R14, RZ, 0x2, R13.reuse ;  /* 0x00000002ff0e7819 */ /* 0x100fe4000001160d */
[----:B------:R-:W-:-:S05]  /*258c0*/  SHF.R.U32.HI R13, RZ, 0x5, R13 ;  /* 0x00000005ff0d7819 */ /* 0x000fca000001160d */
[----:B------:R-:W-:Y:S02]  /*258d0*/  IMAD.SHL.U32 R13, R13, 0x400, RZ ;  /* 0x000004000d0d7824 */ /* 0x000fe400078e00ff */
[----:B--2---:R-:W-:-:S04]  /*258e0*/  IMAD R2, R2, UR4, RZ ;  /* 0x0000000402027c24 */ /* 0x004fc8000f8e02ff */
[C---:B------:R-:W-:Y:S01]  /*258f0*/  IMAD R4, R9.reuse, UR5, R2 ;  /* 0x0000000509047c24 */ /* 0x040fe2000f8e0202 */
[----:B---3--:R-:W-:Y:S01]  /*25900*/  LOP3.LUT P1, RZ, R20, 0x1, RZ, 0xc0, !PT ;  /* 0x0000000114ff7812 */ /* 0x008fe2000782c0ff */
[----:B------:R-:W-:-:S04]  /*25910*/  IMAD.WIDE.U32 R2, R9, UR4, RZ ;  /* 0x0000000409027c25 */ /* 0x000fc8000f8e00ff */
[----:B------:R-:W-:Y:S02]  /*25920*/  IMAD.IADD R3, R3, 0x1, R4 ;  /* 0x0000000103037824 */ /* 0x000fe400078e0204 */
[----:B------:R-:W-:Y:S02]  /*25930*/  IMAD R4, R5, UR6, RZ ;  /* 0x0000000605047c24 */ /* 0x000fe4000f8e02ff */
[----:B------:R-:W-:-:S04]  /*25940*/  IMAD.WIDE.U32 R2, R6, UR6, R2 ;  /* 0x0000000606027c25 */ /* 0x000fc8000f8e0002 */
[----:B------:R-:W-:-:S04]  /*25950*/  IMAD R4, R6, UR7, R4 ;  /* 0x0000000706047c24 */ /* 0x000fc8000f8e0204 */
[----:B------:R-:W-:Y:S02]  /*25960*/  IMAD.IADD R3, R3, 0x1, R4 ;  /* 0x0000000103037824 */ /* 0x000fe400078e0204 */
[----:B------:R-:W-:Y:S02]  /*25970*/  IMAD R4, R30, UR4, RZ ;  /* 0x000000041e047c24 */ /* 0x000fe4000f8e02ff */
[----:B------:R-:W-:-:S04]  /*25980*/  IMAD.WIDE.U32 R2, R18, UR8, R2 ;  /* 0x0000000812027c25 */ /* 0x000fc8000f8e0002 */
[----:B------:R-:W-:Y:S01]  /*25990*/  IMAD R11, R10, UR5, R4 ;  /* 0x000000050a0b7c24 */ /* 0x000fe2000f8e0204 */
[----:B------:R-:W-:Y:S01]  /*259a0*/  IADD3 R2, P0, R2, UR10, RZ ;  /* 0x0000000a02027c10 */ /* 0x000fe2000ff1e0ff */
[----:B-1----:R-:W-:Y:S01]  /*259b0*/  IMAD.WIDE.U32 R4, R10, UR4, RZ ;  /* 0x000000040a047c25 */ /* 0x002fe2000f8e00ff */
[----:B------:R-:W-:Y:S02]  /*259c0*/  UMOV UR4, 0xffffffff ;  /* 0xffffffff00047882 */ /* 0x000fe40000000000 */
[----:B------:R-:W-:Y:S02]  /*259d0*/  IADD3.X R3, R3, UR11, R8, P0, !PT ;  /* 0x0000000b03037c10 */ /* 0x000fe400087fe408 */
[----:B------:R-:W-:Y:S01]  /*259e0*/  IADD3 R5, R5, R11, RZ ;  /* 0x0000000b05057210 */ /* 0x000fe20007ffe0ff */
[----:B------:R-:W-:-:S04]  /*259f0*/  IMAD R11, R31, UR6, RZ ;  /* 0x000000061f0b7c24 */ /* 0x000fc8000f8e02ff */
[C---:B------:R-:W-:Y:S02]  /*25a00*/  IMAD R11, R7.reuse, UR7, R11 ;  /* 0x00000007070b7c24 */ /* 0x040fe4000f8e020b */
[----:B------:R-:W-:-:S04]  /*25a10*/  IMAD.WIDE.U32 R4, R7, UR6, R4 ;  /* 0x0000000607047c25 */ /* 0x000fc8000f8e0004 */
[----:B------:R-:W-:Y:S02]  /*25a20*/  IMAD.IADD R5, R5, 0x1, R11 ;  /* 0x0000000105057824 */ /* 0x000fe400078e020b */
[----:B------:R-:W-:-:S03]  /*25a30*/  IMAD.WIDE.U32 R4, R18, UR8, R4 ;  /* 0x0000000812047c25 */ /* 0x000fc6000f8e0004 */
[----:B------:R-:W-:-:S04]  /*25a40*/  IADD3 R27, P0, R4, UR10, RZ ;  /* 0x0000000a041b7c10 */ /* 0x000fc8000ff1e0ff */
[----:B------:R-:W-:Y:S01]  /*25a50*/  IADD3.X R26, R8, UR11, R5, P0, !PT ;  /* 0x0000000b081a7c10 */ /* 0x000fe200087fe405 */
[----:B------:R-:W-:Y:S02]  /*25a60*/  IMAD R8, R12, -0xa0, R25 ;  /* 0xffffff600c087824 */ /* 0x000fe400078e0219 */
[----:B------:R-:W-:-:S03]  /*25a70*/  IMAD R5, R23, 0x5000, R13 ;  /* 0x0000500017057824 */ /* 0x000fc600078e020d */
[----:B------:R-:W-:-:S04]  /*25a80*/  IADD3 R8, -R14, R8, RZ ;  /* 0x000000080e087210 */ /* 0x000fc80007ffe1ff */
[----:B------:R-:W-:Y:S01]  /*25a90*/  ISETP.GE.AND P5, PT, R8, 0x1, PT ;  /* 0x000000010800780c */ /* 0x000fe20003fa6270 */
[----:B------:R-:W-:-:S12]  /*25aa0*/  BRA.DIV UR4, `(.L_x_693) ;  /* 0x0000006e04187947 */ /* 0x000fd8000b800000 */
[----:B------:R-:W2:Y:S04]  /*25ab0*/  LDL R15, [R1+0x4] ;  /* 0x00000400010f7983 */ /* 0x000ea80000100800 */
[----:B------:R-:W3:Y:S01]  /*25ac0*/  LDL.LU R11, [R1] ;  /* 0x00000000010b7983 */ /* 0x000ee20000300800 */
[----:B------:R-:W0:Y:S03]  /*25ad0*/  S2R R12, SR_TID.X ;  /* 0x00000000000c7919 */ /* 0x000e260000002100 */
[----:B------:R-:W-:Y:S01]  /*25ae0*/  SHFL.IDX PT, R4, R3, RZ, 0x1c1f ;  /* 0x001c1fff03047589 */ /* 0x000fe200000e0000 */
[----:B0-----:R-:W-:-:S03]  /*25af0*/  IMAD.SHL.U32 R14, R12, 0x10, RZ ;  /* 0x000000100c0e7824 */ /* 0x001fc600078e00ff */
[----:B------:R-:W0:Y:S02]  /*25b00*/  SHFL.IDX PT, R12, R2, RZ, 0x1c1f ;  /* 0x001c1fff020c7589 */ /* 0x000e2400000e0000 */
[----:B------:R-:W-:-:S04]  /*25b10*/  LOP3.LUT R14, R14, 0x30, RZ, 0xc0, !PT ;  /* 0x000000300e0e7812 */ /* 0x000fc800078ec0ff */
[----:B0-----:R-:W-:-:S05]  /*25b20*/  IADD3 R12, P0, R14, R12, RZ ;  /* 0x0000000c0e0c7210 */ /* 0x001fca0007f1e0ff */
[----:B------:R-:W-:Y:S01]  /*25b30*/  IMAD.X R13, RZ, RZ, R4, P0 ;  /* 0x000000ffff0d7224 */ /* 0x000fe200000e0604 */
[----:B------:R-:W-:Y:S01]  /*25b40*/  IADD3 R4, R22, R5, R37 ;  /* 0x0000000516047210 */ /* 0x000fe20007ffe025 */
[----:B------:R-:W-:Y:S01]  /*25b50*/  SHFL.IDX PT, R21, R3, 0x1, 0x1c1f ;  /* 0x003c1f0003157f89 */ /* 0x000fe200000e0000 */
[C---:B------:R-:W-:Y:S02]  /*25b60*/  ISETP.GE.AND P4, PT, R8.reuse, 0x21, PT ;  /* 0x000000210800780c */ /* 0x040fe40003f86270 */
[C---:B------:R-:W-:Y:S02]  /*25b70*/  ISETP.GE.AND P3, PT, R8.reuse, 0x41, PT ;  /* 0x000000410800780c */ /* 0x040fe40003f66270 */
[----:B------:R-:W-:Y:S02]  /*25b80*/  ISETP.GE.AND P2, PT, R8, 0x61, PT ;  /* 0x000000610800780c */ /* 0x000fe40003f46270 */
[----:B---3--:R-:W-:-:S04]  /*25b90*/  LOP3.LUT P6, RZ, R11, 0x2, RZ, 0xc0, !PT ;  /* 0x000000020bff7812 */ /* 0x008fc800078cc0ff */
[----:B------:R-:W-:Y:S02]  /*25ba0*/  ISETP.LT.OR P0, PT, R8, 0x1, P6 ;  /* 0x000000010800780c */ /* 0x000fe40003701670 */
[----:B--2---:R-:W-:-:S11]  /*25bb0*/  IADD3 R5, R15, R4, RZ ;  /* 0x000000040f057210 */ /* 0x004fd60007ffe0ff */
[----:B------:R-:W-:Y:S01]  /*25bc0*/  LDGSTS.E.BYPASS.LTC128B.128 [R4+0xa400], desc[UR50][R12.64], !P0 ;  /* 0x0a4000000c047fae */ /* 0x000fe2000c101d72 */
[----:B------:R-:W-:-:S13]  /*25bd0*/  ISETP.LT.OR P0, PT, R8, 0x1, P1 ;  /* 0x000000010800780c */ /* 0x000fda0000f01670 */
[----:B------:R0:W-:Y:S04]  /*25be0*/  LDGSTS.E.BYPASS.LTC128B.128 [R5+0xa400], desc[UR50][R12.64+0x40], !P0 ;  /* 0x0a4000400c057fae */ /* 0x0001e8000c101d72 */
[----:B0-----:R-:W0:Y:S02]  /*25bf0*/  SHFL.IDX PT, R12, R2, 0x1, 0x1c1f ;  /* 0x003c1f00020c7f89 */ /* 0x001e2400000e0000 */
[----:B0-----:R-:W-:-:S05]  /*25c00*/  IADD3 R12, P0, R14, R12, RZ ;  /* 0x0000000c0e0c7210 */ /* 0x001fca0007f1e0ff */
[----:B------:R-:W-:Y:S01]  /*25c10*/  IMAD.X R13, RZ, RZ, R21, P0 ;  /* 0x000000ffff0d7224 */ /* 0x000fe200000e0615 */
[----:B------:R-:W-:-:S13]  /*25c20*/  ISETP.LT.OR P0, PT, R8, 0x21, P6 ;  /* 0x000000210800780c */ /* 0x000fda0003701670 */
[----:B------:R-:W-:Y:S01]  /*25c30*/  LDGSTS.E.BYPASS.LTC128B.128 [R4+0xb400], desc[UR50][R12.64], !P0 ;  /* 0x0b4000000c047fae */ /* 0x000fe2000c101d72 */
[----:B------:R-:W-:-:S03]  /*25c40*/  ISETP.LT.OR P0, PT, R8, 0x21, P1 ;  /* 0x000000210800780c */ /* 0x000fc60000f01670 */
[----:B------:R-:W-:Y:S10]  /*25c50*/  SHFL.IDX PT, R21, R3, 0x2, 0x1c1f ;  /* 0x005c1f0003157f89 */ /* 0x000ff400000e0000 */
[----:B------:R0:W-:Y:S04]  /*25c60*/  LDGSTS.E.BYPASS.LTC128B.128 [R5+0xb400], desc[UR50][R12.64+0x40], !P0 ;  /* 0x0b4000400c057fae */ /* 0x0001e8000c101d72 */
[----:B0-----:R-:W0:Y:S04]  /*25c70*/  SHFL.IDX PT, R12, R2, 0x2, 0x1c1f ;  /* 0x005c1f00020c7f89 */ /* 0x001e2800000e0000 */
[----:B------:R-:W1:Y:S04]  /*25c80*/  SHFL.IDX PT, R2, R2, 0x3, 0x1c1f ;  /* 0x007c1f0002027f89 */ /* 0x000e6800000e0000 */
[----:B------:R-:W2:Y:S01]  /*25c90*/  SHFL.IDX PT, R3, R3, 0x3, 0x1c1f ;  /* 0x007c1f0003037f89 */ /* 0x000ea200000e0000 */
[----:B0-----:R-:W-:-:S05]  /*25ca0*/  IADD3 R12, P0, R14, R12, RZ ;  /* 0x0000000c0e0c7210 */ /* 0x001fca0007f1e0ff */
[----:B------:R-:W-:Y:S01]  /*25cb0*/  IMAD.X R13, RZ, RZ, R21, P0 ;  /* 0x000000ffff0d7224 */ /* 0x000fe200000e0615 */
[----:B------:R-:W-:-:S13]  /*25cc0*/  ISETP.LT.OR P0, PT, R8, 0x41, P6 ;  /* 0x000000410800780c */ /* 0x000fda0003701670 */
[----:B------:R-:W-:Y:S01]  /*25cd0*/  LDGSTS.E.BYPASS.LTC128B.128 [R4+0xc400], desc[UR50][R12.64], !P0 ;  /* 0x0c4000000c047fae */ /* 0x000fe2000c101d72 */
[----:B------:R-:W-:-:S13]  /*25ce0*/  ISETP.LT.OR P0, PT, R8, 0x41, P1 ;  /* 0x000000410800780c */ /* 0x000fda0000f01670 */
[----:B------:R-:W-:Y:S01]  /*25cf0*/  LDGSTS.E.BYPASS.LTC128B.128 [R5+0xc400], desc[UR50][R12.64+0x40], !P0 ;  /* 0x0c4000400c057fae */ /* 0x000fe2000c101d72 */
[----:B-1----:R-:W-:-:S04]  /*25d00*/  IADD3 R2, P0, R14, R2, RZ ;  /* 0x000000020e027210 */ /* 0x002fc80007f1e0ff */
[----:B--2---:R-:W-:Y:S02]  /*25d10*/  IADD3.X R3, RZ, R3, RZ, P0, !PT ;  /* 0x00000003ff037210 */ /* 0x004fe400007fe4ff */
[----:B------:R-:W-:-:S13]  /*25d20*/  ISETP.LT.OR P0, PT, R8, 0x61, P6 ;  /* 0x000000610800780c */ /* 0x000fda0003701670 */
[----:B------:R-:W-:Y:S01]  /*25d30*/  LDGSTS.E.BYPASS.LTC128B.128 [R4+0xd400], desc[UR50][R2.64], !P0 ;  /* 0x0d40000002047fae */ /* 0x000fe2000c101d72 */
[----:B------:R-:W-:Y:S02]  /*25d40*/  ISETP.LT.OR P0, PT, R8, 0x61, P1 ;  /* 0x000000610800780c */ /* 0x000fe40000f01670 */
[----:B------:R-:W-:-:S11]  /*25d50*/  LOP3.LUT R11, R11, 0xffffff7f, RZ, 0xc0, !PT ;  /* 0xffffff7f0b0b7812 */ /* 0x000fd600078ec0ff */
[----:B------:R0:W-:Y:S01]  /*25d60*/  LDGSTS.E.BYPASS.LTC128B.128 [R5+0xd400], desc[UR50][R2.64+0x40], !P0 ;  /* 0x0d40004002057fae */ /* 0x0001e2000c101d72 */
[----:B------:R-:W-:-:S13]  /*25d70*/  ISETP.GE.AND P0, PT, R8, 0x81, PT ;  /* 0x000000810800780c */ /* 0x000fda0003f06270 */
[----:B------:R-:W-:Y:S01]  /*25d80*/  @P0 LOP3.LUT R11, R11, 0x80, RZ, 0xfc, !PT ;  /* 0x000000800b0b0812 */ /* 0x000fe200078efcff */
[----:B0-----:R0:W1:Y:S04]  /*25d90*/  SHFL.IDX PT, R3, R26, RZ, 0x1c1f ;  /* 0x001c1fff1a037589 */ /* 0x00106800000e0000 */
[----:B------:R0:W2:Y:S04]  /*25da0*/  SHFL.IDX PT, R2, R27, RZ, 0x1c1f ;  /* 0x001c1fff1b027589 */ /* 0x0000a800000e0000 */
[----:B------:R0:W-:Y:S02]  /*25db0*/  STL [R1], R11 ;  /* 0x0000000b01007387 */ /* 0x0001e40000100800 */
.L_x_889:
[----:B------:R-:W4:Y:S01]  /*25dc0*/  LDL R12, [R1] ;  /* 0x00000000010c7983 */ /* 0x000f220000100800 */
[----:B0-----:R-:W0:Y:S02]  /*25dd0*/  S2R R11, SR_TID.X ;  /* 0x00000000000b7919 */ /* 0x001e240000002100 */
[----:B0-----:R-:W-:-:S05]  /*25de0*/  IMAD.SHL.U32 R11, R11, 0x10, RZ ;  /* 0x000000100b0b7824 */ /* 0x001fca00078e00ff */
[----:B------:R-:W-:-:S04]  /*25df0*/  LOP3.LUT R11, R11, 0x30, RZ, 0xc0, !PT ;  /* 0x000000300b0b7812 */ /* 0x000fc800078ec0ff */
[----:B--2---:R-:W-:-:S05]  /*25e00*/  IADD3 R2, P0, R11, R2, RZ ;  /* 0x000000020b027210 */ /* 0x004fca0007f1e0ff */
[----:B-1----:R-:W-:Y:S01]  /*25e10*/  IMAD.X R3, RZ, RZ, R3, P0 ;  /* 0x000000ffff037224 */ /* 0x002fe200000e0603 */
[----:B----4-:R-:W-:-:S04]  /*25e20*/  LOP3.LUT P6, RZ, R12, 0x2, RZ, 0xc0, !PT ;  /* 0x000000020cff7812 */ /* 0x010fc800078cc0ff */
        /* <DEDUP_REMOVED lines=9> */
.L_x_694:
[----:B------:R-:W-:Y:S02]  /*25ec0*/  PLOP3.LUT P1, PT, P1, P0, PT, 0xa2, 0x0 ;  /* 0x000000000000781c */ /* 0x000fe40000f21472 */
[----:B------:R-:W-:-:S08]  /*25ed0*/  @P0 R2UR P1, UR4, R0 ;  /* 0x00000000000402ca */ /* 0x000fd00000020000 */
[----:B------:R-:W-:-:S05]  /*25ee0*/  @P0 PLOP3.LUT P0, PT, P1, PT, PT, 0x80, 0x0 ;  /* 0x000000000000081c */ /* 0x000fca0000f0f070 */
[----:B------:R-:W-:Y:S01]  /*25ef0*/  @!P1 SYNCS.ARRIVE.TRANS64.RED.A0T1 RZ, [UR4+0x29870], RZ ;  /* 0x029870ffffff99a7 */ /* 0x000fe20008200404 */
[----:B------:R-:W-:Y:S07]  /*25f00*/  @!P1 ARRIVES.LDGSTSBAR.64.TRANSCNT [UR4+0x29870] ;  /* 0x02987000ff0099b0 */ /* 0x000fee0008000a84 */
[----:B------:R-:W-:Y:S05]  /*25f10*/  @P0 BRA.U.ANY `(.L_x_694) ;  /* 0xfffffffd00e80947 */ /* 0x000fea000393ffff */
[----:B------:R-:W-:Y:S01]  /*25f20*/  NOP ;  /* 0x0000000000007918 */ /* 0x000fe20000000000 */
[----:B0-----:R-:W-:-:S04]  /*25f30*/  MOV R2, UR39 ;  /* 0x0000002700027c02 */ /* 0x001fc80008000f00 */
[----:B------:R-:W-:-:S13]  /*25f40*/  ISETP.NE.AND P6, PT, R2, 0x3, PT ;  /* 0x000000030200780c */ /* 0x000fda0003fc5270 */
[----:B------:R-:W-:Y:S05]  /*25f50*/  @!P6 BRA `(.L_x_695) ;  /* 0x000000000004e947 */ /* 0x000fea0003800000 */
[----:B------:R-:W-:Y:S01]  /*25f60*/  BPT.TRAP 0x1 ;  /* 0x000000040000795c */ /* 0x000fe20000300000 */
.L_x_695:
[----:B------:R0:W-:Y:S01]  /*25f70*/  SYNCS.ARRIVE.TRANS64.A1T0 RZ, [R0+URZ+0x29870], RZ ;  /* 0x029870ff00ff79a7 */ /* 0x0001e2000810003f */
[----:B------:R-:W-:Y:S05]  /*25f80*/  @!P6 BRA `(.L_x_696) ;  /* 0x000000000004e947 */ /* 0x000fea0003800000 */
[----:B------:R-:W-:Y:S01]  /*25f90*/  BPT.TRAP 0x1 ;  /* 0x000000040000795c */ /* 0x000fe20000300000 */
.L_x_696:
[----:B------:R-:W2:Y:S01]  /*25fa0*/  LDL R2, [R1+0x3c] ;  /* 0x00003c0001027983 */ /* 0x000ea20000100800 */
[----:B------:R-:W-:Y:S01]  /*25fb0*/  BSSY B0, `(.L_x_697) ;  /* 0x0000003000007945 */ /* 0x000fe20003800000 */
[----:B--2---:R-:W1:Y:S03]  /*25fc0*/  SYNCS.PHASECHK.TRANS64.TRYWAIT P0, [R0+URZ+0x29840], R2 ;  /* 0x02984002000075a7 */ /* 0x004e66000800017f */
[----:B-1----:R-:W-:Y:S05]  /*25fd0*/  @!P0 BRA `(.L_x_698) ;  /* 0x0000006c00bc8947 */ /* 0x002fea0003800000 */
.L_x_890:
[----:B------:R-:W-:Y:S05]  /*25fe0*/  BSYNC B0 ;  /* 0x0000000000007941 */ /* 0x000fea0003800000 */
.L_x_697:
[----:B-1----:R-:W2:Y:S01]  /*25ff0*/  LDL.LU R2, [R1+0x34] ;  /* 0x0000340001027983 */ /* 0x002ea20000300800 */
[----:B------:R-:W-:Y:S01]  /*26000*/  ULDC.64 UR4, c[0x0][0x300] ;  /* 0x0000c00000047ab9 */ /* 0x000fe20000000a00 */
[----:B------:R-:W-:Y:S02]  /*26010*/  ULDC.64 UR6, c[0x0][0x310] ;  /* 0x0000c40000067ab9 */ /* 0x000fe40000000a00 */
[----:B------:R-:W4:Y:S04]  /*26020*/  LDL.LU R5, [R1+0x38] ;  /* 0x0000380001057983 */ /* 0x000f280000300800 */
[----:B------:R-:W3:Y:S04]  /*26030*/  LDL R11, [R1+0x18] ;  /* 0x00001800010b7983 */ /* 0x000ee80000100800 */
[----:B------:R1:W5:Y:S01]  /*26040*/  LDL R20, [R1] ;  /* 0x0000000001147983 */ /* 0x0003620000100800 */
[----:B------:R-:W-:-:S04]  /*26050*/  IMAD R8, R31, UR6, RZ ;  /* 0x000000061f087c24 */ /* 0x000fc8000f8e02ff */
[----:B------:R-:W-:Y:S02]  /*26060*/  IMAD R8, R7, UR7, R8 ;  /* 0x0000000707087c24 */ /* 0x000fe4000f8e0208 */
[----:B--2---:R-:W-:-:S04]  /*26070*/  IMAD R2, R2, UR4, RZ ;  /* 0x0000000402027c24 */ /* 0x004fc8000f8e02ff */
[C---:B------:R-:W-:Y:S02]  /*26080*/  IMAD R4, R9.reuse, UR5, R2 ;  /* 0x0000000509047c24 */ /* 0x040fe4000f8e0202 */
[----:B------:R-:W-:-:S04]  /*26090*/  IMAD.WIDE.U32 R2, R9, UR4, RZ ;  /* 0x0000000409027c25 */ /* 0x000fc8000f8e00ff */
[----:B------:R-:W-:Y:S02]  /*260a0*/  IMAD.IADD R3, R3, 0x1, R4 ;  /* 0x0000000103037824 */ /* 0x000fe400078e0204 */
[----:B----4-:R-:W-:Y:S02]  /*260b0*/  IMAD R4, R5, UR6, RZ ;  /* 0x0000000605047c24 */ /* 0x010fe4000f8e02ff */
[----:B------:R-:W-:-:S04]  /*260c0*/  IMAD.WIDE.U32 R2, R6, UR6, R2 ;  /* 0x0000000606027c25 */ /* 0x000fc8000f8e0002 */
[----:B------:R-:W-:Y:S02]  /*260d0*/  IMAD R4, R6, UR7, R4 ;  /* 0x0000000706047c24 */ /* 0x000fe4000f8e0204 */
[----:B------:R-:W-:Y:S02]  /*260e0*/  IMAD R6, R30, UR4, RZ ;  /* 0x000000041e067c24 */ /* 0x000fe4000f8e02ff */
[----:B------:R-:W-:Y:S01]  /*260f0*/  IMAD.IADD R5, R3, 0x1, R4 ;  /* 0x0000000103057824 */ /* 0x000fe200078e0204 */
[----:B------:R-:W-:Y:S01]  /*26100*/  MOV R4, R2 ;  /* 0x0000000200047202 */ /* 0x000fe20000000f00 */
[C---:B------:R-:W-:Y:S02]  /*26110*/  IMAD R6, R10.reuse, UR5, R6 ;  /* 0x000000050a067c24 */ /* 0x040fe4000f8e0206 */
[----:B------:R-:W-:Y:S01]  /*26120*/  IMAD.WIDE.U32 R2, R10, UR4, RZ ;  /* 0x000000040a027c25 */ /* 0x000fe2000f8e00ff */
[----:B------:R-:W-:-:S03]  /*26130*/  ULDC.64 UR4, c[0x0][0x308] ;  /* 0x0000c20000047ab9 */ /* 0x000fc60000000a00 */
[----:B------:R-:W-:Y:S02]  /*26140*/  IMAD.IADD R3, R3, 0x1, R6 ;  /* 0x0000000103037824 */ /* 0x000fe400078e0206 */
[----:B------:R-:W-:Y:S01]  /*26150*/  IMAD.WIDE.U32 R2, R7, UR6, R2 ;  /* 0x0000000607027c25 */ /* 0x000fe2000f8e0002 */
[----:B------:R-:W-:-:S03]  /*26160*/  ULDC.64 UR6, c[0x0][0x2e8] ;  /* 0x0000ba0000067ab9 */ /* 0x000fc60000000a00 */
[----:B------:R-:W-:-:S04]  /*26170*/  IMAD.WIDE.U32 R6, R18, UR4, R4 ;  /* 0x0000000412067c25 */ /* 0x000fc8000f8e0004 */
[----:B------:R-:W-:Y:S02]  /*26180*/  IMAD R4, R36, UR4, RZ ;  /* 0x0000000424047c24 */ /* 0x000fe4000f8e02ff */
[----:B------:R-:W-:Y:S01]  /*26190*/  IMAD.IADD R3, R3, 0x1, R8 ;  /* 0x0000000103037824 */ /* 0x000fe200078e0208 */
[----:B------:R-:W-:Y:S01]  /*261a0*/  IADD3 R5, P0, R6, UR6, RZ ;  /* 0x0000000606057c10 */ /* 0x000fe2000ff1e0ff */
[C---:B------:R-:W-:Y:S02]  /*261b0*/  IMAD R4, R18.reuse, UR5, R4 ;  /* 0x0000000512047c24 */ /* 0x040fe4000f8e0204 */
[----:B------:R-:W-:-:S03]  /*261c0*/  IMAD.WIDE.U32 R2, R18, UR4, R2 ;  /* 0x0000000412027c25 */ /* 0x000fc6000f8e0002 */
[----:B------:R-:W-:Y:S02]  /*261d0*/  IADD3.X R6, R7, UR7, R4, P0, !PT ;  /* 0x0000000707067c10 */ /* 0x000fe400087fe404 */
[----:B------:R-:W-:Y:S01]  /*261e0*/  IADD3 R8, P0, R2, UR6, RZ ;  /* 0x0000000602087c10 */ /* 0x000fe2000ff1e0ff */
[----:B------:R-:W-:-:S03]  /*261f0*/  UMOV UR4, 0xffffffff ;  /* 0xffffffff00047882 */ /* 0x000fc60000000000 */
[----:B------:R-:W-:Y:S01]  /*26200*/  IADD3.X R7, R4, UR7, R3, P0, !PT ;  /* 0x0000000704077c10 */ /* 0x000fe200087fe403 */
[----:B---3--:R-:W-:Y:S01]  /*26210*/  IMAD R4, R23, 0x7800, R11 ;  /* 0x0000780017047824 */ /* 0x008fe200078e020b */
[----:B-1----:R-:W-:Y:S07]  /*26220*/  BRA.DIV UR4, `(.L_x_699) ;  /* 0x0000006e04407947 */ /* 0x002fee000b800000 */
[----:B------:R-:W1:Y:S01]  /*26230*/  S2R R9, SR_TID.X ;  /* 0x0000000000097919 */ /* 0x000e620000002100 */
[----:B-----5:R-:W-:Y:S01]  /*26240*/  LOP3.LUT P6, RZ, R20, 0x8, RZ, 0xc0, !PT ;  /* 0x0000000814ff7812 */ /* 0x020fe200078cc0ff */
[--C-:B------:R-:W-:Y:S01]  /*26250*/  @P4 IMAD.IADD R21, R22, 0x1, R4.reuse ;  /* 0x0000000116154824 */ /* 0x100fe200078e0204 */
[----:B------:R-:W-:Y:S01]  /*26260*/  LOP3.LUT P1, RZ, R20, 0x4, RZ, 0xc0, !PT ;  /* 0x0000000414ff7812 */ /* 0x000fe2000782c0ff */
[----:B------:R-:W2:Y:S04]  /*26270*/  SHFL.IDX PT, R3, R5, RZ, 0x1c1f ;  /* 0x001c1fff05037589 */ /* 0x000ea800000e0000 */
[----:B------:R-:W3:Y:S01]  /*26280*/  SHFL.IDX PT, R2, R6, RZ, 0x1c1f ;  /* 0x001c1fff06027589 */ /* 0x000ee200000e0000 */
[----:B-1----:R-:W-:Y:S01]  /*26290*/  SHF.L.U32 R10, R9, 0x4, RZ ;  /* 0x00000004090a7819 */ /* 0x002fe200000006ff */
[----:B------:R-:W-:-:S03]  /*262a0*/  @P5 IMAD.IADD R9, R22, 0x1, R4 ;  /* 0x0000000116095824 */ /* 0x000fc600078e0204 */
[----:B------:R-:W-:-:S04]  /*262b0*/  LOP3.LUT R10, R10, 0x30, RZ, 0xc0, !PT ;  /* 0x000000300a0a7812 */ /* 0x000fc800078ec0ff */
[----:B--2---:R-:W-:-:S05]  /*262c0*/  @P5 IADD3 R3, P0, R10, R3, RZ ;  /* 0x000000030a035210 */ /* 0x004fca0007f1e0ff */
[----:B---3--:R-:W-:Y:S01]  /*262d0*/  @P5 IMAD.X R2, RZ, RZ, R2, P0 ;  /* 0x000000ffff025224 */ /* 0x008fe200000e0602 */
[----:B------:R-:W-:-:S04]  /*262e0*/  LOP3.LUT P0, RZ, R20, 0x10, RZ, 0xc0, !PT ;  /* 0x0000001014ff7812 */ /* 0x000fc8000780c0ff */
[----:B------:R-:W-:-:S04]  /*262f0*/  @P5 LOP3.LUT R3, R3, R2, RZ, 0x3c, !PT ;  /* 0x0000000203035212 */ /* 0x000fc800078e3cff */
[----:B------:R-:W-:-:S04]  /*26300*/  @P5 LOP3.LUT R2, R3, R2, RZ, 0x3c, !PT ;  /* 0x0000000203025212 */ /* 0x000fc800078e3cff */
[----:B------:R-:W-:-:S05]  /*26310*/  @P5 LOP3.LUT R3, R3, R2, RZ, 0x3c, !PT ;  /* 0x0000000203035212 */ /* 0x000fca00078e3cff */
[----:B------:R-:W-:Y:S01]  /*26320*/  @!PT LDS RZ, [RZ] ;  /* 0x00000000fffff984 */ /* 0x000fe20000000800 */
[----:B------:R-:W-:Y:S04]  /*26330*/  @P5 LDGSTS.E.BYPASS.LTC128B.128 [R9+0x1a400], desc[UR50][R2.64], !P0 ;  /* 0x1a40000002095fae */ /* 0x000fe8000c101d72 */
[----:B------:R-:W-:Y:S04]  /*26340*/  @P5 LDGSTS.E.BYPASS.LTC128B.128 [R9+0x1cc00], desc[UR50][R2.64+0x40], !P6 ;  /* 0x1cc0004002095fae */ /* 0x000fe8000f101d72 */
[----:B------:R1:W-:Y:S01]  /*26350*/  @P5 LDGSTS.E.BYPASS.LTC128B.128 [R9+0x1f400], desc[UR50][R2.64+0x80], !P1 ;  /* 0x1f40008002095fae */ /* 0x0003e2000c901d72 */
[----:B------:R-:W-:-:S03]  /*26360*/  LOP3.LUT P5, RZ, R20, 0x10, RZ, 0xc0, !PT ;  /* 0x0000001014ff7812 */ /* 0x000fc600078ac0ff */
[----:B-1----:R-:W1:Y:S01]  /*26370*/  SHFL.IDX PT, R3, R5, 0x1, 0x1c1f ;  /* 0x003c1f0005037f89 */ /* 0x002e6200000e0000 */
[----:B------:R-:W-:-:S03]  /*26380*/  @P3 IADD3 R9, R22, R4, RZ ;  /* 0x0000000416093210 */ /* 0x000fc60007ffe0ff */
[----:B------:R-:W2:Y:S01]  /*26390*/  SHFL.IDX PT, R2, R6, 0x1, 0x1c1f ;  /* 0x003c1f0006027f89 */ /* 0x000ea200000e0000 */
[----:B-1----:R-:W-:-:S04]  /*263a0*/  @P4 IADD3 R3, P0, R10, R3, RZ ;  /* 0x000000030a034210 */ /* 0x002fc80007f1e0ff */
[----:B--2---:R-:W-:-:S04]  /*263b0*/  @P4 IADD3.X R2, RZ, R2, RZ, P0, !PT ;  /* 0x00000002ff024210 */ /* 0x004fc800007fe4ff */
[----:B------:R-:W-:-:S04]  /*263c0*/  @P4 LOP3.LUT R3, R3, R2, RZ, 0x3c, !PT ;  /* 0x0000000203034212 */ /* 0x000fc800078e3cff */
[----:B------:R-:W-:-:S04]  /*263d0*/  @P4 LOP3.LUT R2, R3, R2, RZ, 0x3c, !PT ;  /* 0x0000000203024212 */ /* 0x000fc800078e3cff */
[----:B------:R-:W-:-:S05]  /*263e0*/  @P4 LOP3.LUT R3, R3, R2, RZ, 0x3c, !PT ;  /* 0x0000000203034212 */ /* 0x000fca00078e3cff */
[----:B------:R-:W-:Y:S04]  /*263f0*/  @P4 LDGSTS.E.BYPASS.LTC128B.128 [R21+0x1ac00], desc[UR50][R2.64], !P5 ;  /* 0x1ac0000002154fae */ /* 0x000fe8000e901d72 */
[----:B------:R-:W-:Y:S04]  /*26400*/  @P4 LDGSTS.E.BYPASS.LTC128B.128 [R21+0x1d400], desc[UR50][R2.64+0x40], !P6 ;  /* 0x1d40004002154fae */ /* 0x000fe8000f101d72 */
[----:B------:R1:W-:Y:S04]  /*26410*/  @P4 LDGSTS.E.BYPASS.LTC128B.128 [R21+0x1fc00], desc[UR50][R2.64+0x80], !P1 ;  /* 0x1fc0008002154fae */ /* 0x0003e8000c901d72 */
[----:B-1----:R-:W1:Y:S01]  /*26420*/  SHFL.IDX PT, R3, R5, 0x2, 0x1c1f ;  /* 0x005c1f0005037f89 */ /* 0x002e6200000e0000 */
[----:B------:R-:W-:-:S03]  /*26430*/  @P2 IMAD.IADD R21, R22, 0x1, R4 ;  /* 0x0000000116152824 */ /* 0x000fc600078e0204 */
[----:B------:R-:W2:Y:S04]  /*26440*/  SHFL.IDX PT, R2, R6, 0x2, 0x1c1f ;  /* 0x005c1f0006027f89 */ /* 0x000ea800000e0000 */
[----:B------:R-:W-:Y:S01]  /*26450*/  SHFL.IDX PT, R6, R6, 0x3, 0x1c1f ;  /* 0x007c1f0006067f89 */ /* 0x000fe200000e0000 */
[----:B-1----:R-:W-:-:S05]  /*26460*/  @P3 IADD3 R3, P0, R10, R3, RZ ;  /* 0x000000030a033210 */ /* 0x002fca0007f1e0ff */
[----:B--2---:R-:W-:-:S05]  /*26470*/  @P3 IMAD.X R2, RZ, RZ, R2, P0 ;  /* 0x000000ffff023224 */ /* 0x004fca00000e0602 */
[----:B------:R-:W-:-:S04]  /*26480*/  @P3 LOP3.LUT R3, R3, R2, RZ, 0x3c, !PT ;  /* 0x0000000203033212 */ /* 0x000fc800078e3cff */
[----:B------:R-:W-:-:S04]  /*26490*/  @P3 LOP3.LUT R2, R3, R2, RZ, 0x3c, !PT ;  /* 0x0000000203023212 */ /* 0x000fc800078e3cff */
[----:B------:R-:W-:-:S05]  /*264a0*/  @P3 LOP3.LUT R3, R3, R2, RZ, 0x3c, !PT ;  /* 0x0000000203033212 */ /* 0x000fca00078e3cff */
[----:B------:R-:W-:Y:S04]  /*264b0*/  @P3 LDGSTS.E.BYPASS.LTC128B.128 [R9+0x1b400], desc[UR50][R2.64], !P5 ;  /* 0x1b40000002093fae */ /* 0x000fe8000e901d72 */
[----:B------:R-:W-:Y:S04]  /*264c0*/  @P3 LDGSTS.E.BYPASS.LTC128B.128 [R9+0x1dc00], desc[UR50][R2.64+0x40], !P6 ;  /* 0x1dc0004002093fae */ /* 0x000fe8000f101d72 */
[----:B------:R1:W-:Y:S04]  /*264d0*/  @P3 LDGSTS.E.BYPASS.LTC128B.128 [R9+0x20400], desc[UR50][R2.64+0x80], !P1 ;  /* 0x2040008002093fae */ /* 0x0003e8000c901d72 */
[----:B-1----:R-:W1:Y:S02]  /*264e0*/  SHFL.IDX PT, R2, R5, 0x3, 0x1c1f ;  /* 0x007c1f0005027f89 */ /* 0x002e6400000e0000 */
[----:B-1----:R-:W-:-:S05]  /*264f0*/  @P2 IADD3 R2, P0, R10, R2, RZ ;  /* 0x000000020a022210 */ /* 0x002fca0007f1e0ff */
[----:B------:R-:W-:-:S05]  /*26500*/  @P2 IMAD.X R3, RZ, RZ, R6, P0 ;  /* 0x000000ffff032224 */ /* 0x000fca00000e0606 */
[----:B------:R-:W-:Y:S04]  /*26510*/  @P2 LDGSTS.E.BYPASS.LTC128B.128 [R21+0x1bc00], desc[UR50][R2.64], !P5 ;  /* 0x1bc0000002152fae */ /* 0x000fe8000e901d72 */
[----:B------:R-:W-:Y:S04]  /*26520*/  @P2 LDGSTS.E.BYPASS.LTC128B.128 [R21+0x1e400], desc[UR50][R2.64+0x40], !P6 ;  /* 0x1e40004002152fae */ /* 0x000fe8000f101d72 */
[----:B------:R1:W-:Y:S04]  /*26530*/  @P2 LDGSTS.E.BYPASS.LTC128B.128 [R21+0x20c00], desc[UR50][R2.64+0x80], !P1 ;  /* 0x20c0008002152fae */ /* 0x0003e8000c901d72 */
[----:B-1----:R1:W2:Y:S04]  /*26540*/  SHFL.IDX PT, R3, R7, RZ, 0x1c1f ;  /* 0x001c1fff07037589 */ /* 0x0022a800000e0000 */
[----:B------:R1:W3:Y:S02]  /*26550*/  SHFL.IDX PT, R2, R8, RZ, 0x1c1f ;  /* 0x001c1fff08027589 */ /* 0x0002e400000e0000 */
.L_x_902:
[----:B------:R-:W-:Y:S01]  /*26560*/  LOP3.LUT P0, RZ, R20, 0x80, RZ, 0xc0, !PT ;  /* 0x0000008014ff7812 */ /* 0x000fe2000780c0ff */
[----:B------:R-:W-:-:S12]  /*26570*/  BSSY B0, `(.L_x_700) ;  /* 0x0000011000007945 */ /* 0x000fd80003800000 */
[----:B------:R-:W-:Y:S05]  /*26580*/  @!P0 BRA `(.L_x_701) ;  /* 0x00000000003c8947 */ /* 0x000fea0003800000 */
[----:B------:R-:W4:Y:S01]  /*26590*/  S2R R5, SR_TID.X ;  /* 0x0000000000057919 */ /* 0x000f220000002100 */
[----:B------:R-:W-:Y:S01]  /*265a0*/  LOP3.LUT P3, RZ, R20, 0x10, RZ, 0xc0, !PT ;  /* 0x0000001014ff7812 */ /* 0x000fe2000786c0ff */
[----:B------:R-:W-:Y:S01]  /*265b0*/  IMAD.IADD R4, R22, 0x1, R4 ;  /* 0x0000000116047824 */ /* 0x000fe200078e0204 */
[C---:B------:R-:W-:Y:S02]  /*265c0*/  LOP3.LUT P2, RZ, R20.reuse, 0x8, RZ, 0xc0, !PT ;  /* 0x0000000814ff7812 */ /* 0x040fe4000784c0ff */
[----:B------:R-:W-:Y:S02]  /*265d0*/  LOP3.LUT P1, RZ, R20, 0x4, RZ, 0xc0, !PT ;  /* 0x0000000414ff7812 */ /* 0x000fe4000782c0ff */
[----:B----4-:R-:W-:-:S04]  /*265e0*/  SHF.L.U32 R5, R5, 0x4, RZ ;  /* 0x0000000405057819 */ /* 0x010fc800000006ff */
[----:B------:R-:W-:-:S04]  /*265f0*/  LOP3.LUT R5, R5, 0x30, RZ, 0xc0, !PT ;  /* 0x0000003005057812 */ /* 0x000fc800078ec0ff */
[----:B---3--:R-:W-:-:S05]  /*26600*/  IADD3 R2, P0, R5, R2, RZ ;  /* 0x0000000205027210 */ /* 0x008fca0007f1e0ff */
[----:B--2---:R-:W-:-:S05]  /*26610*/  IMAD.X R3, RZ, RZ, R3, P0 ;  /* 0x000000ffff037224 */ /* 0x004fca00000e0603 */
[----:B------:R-:W-:Y:S01]  /*26620*/  @!PT LDS RZ, [RZ] ;  /* 0x00000000fffff984 */ /* 0x000fe20000000800 */
[----:B------:R-:W-:Y:S01]  /*26630*/  @!PT LDS RZ, [RZ] ;  /* 0x00000000fffff984 */ /* 0x000fe20000000800 */
[----:B------:R-:W-:Y:S01]  /*26640*/  @!PT LDS RZ, [RZ] ;  /* 0x00000000fffff984 */ /* 0x000fe20000000800 */
[----:B------:R4:W-:Y:S04]  /*26650*/  LDGSTS.E.BYPASS.LTC128B.128 [R4+0x1c400], desc[UR50][R2.64], !P3 ;  /* 0x1c40000002047fae */ /* 0x0009e8000d901d72 */
[----:B------:R4:W-:Y:S04]  /*26660*/  LDGSTS.E.BYPASS.LTC128B.128 [R4+0x1ec00], desc[UR50][R2.64+0x40], !P2 ;  /* 0x1ec0004002047fae */ /* 0x0009e8000d101d72 */
[----:B------:R4:W-:Y:S02]  /*26670*/  LDGSTS.E.BYPASS.LTC128B.128 [R4+0x21400], desc[UR50][R2.64+0x80], !P1 ;  /* 0x2140008002047fae */ /* 0x0009e4000c901d72 */
.L_x_701:
[----:B------:R-:W-:Y:S05]  /*26680*/  BSYNC B0 ;  /* 0x0000000000007941 */ /* 0x000fea0003800000 */
.L_x_700:
[----:B------:R-:W-:Y:S01]  /*26690*/  NOP ;  /* 0x0000000000007918 */ /* 0x000fe20000000000 */
[----:B------:R-:W-:-:S13]  /*266a0*/  PLOP3.LUT P0, PT, PT, PT, PT, 0x80, 0x0 ;  /* 0x000000000000781c */ /* 0x000fda0003f0f070 */
.L_x_702:
[----:B------:R-:W-:Y:S02]  /*266b0*/  PLOP3.LUT P1, PT, P1, P0, PT, 0xa2, 0x0 ;  /* 0x000000000000781c */ /* 0x000fe40000f21472 */
[----:B------:R-:W-:-:S08]  /*266c0*/  @P0 R2UR P1, UR4, R0 ;  /* 0x00000000000402ca */ /* 0x000fd00000020000 */
[----:B------:R-:W-:-:S05]  /*266d0*/  @P0 PLOP3.LUT P0, PT, P1, PT, PT, 0x80, 0x0 ;  /* 0x000000000000081c */ /* 0x000fca0000f0f070 */
[----:B------:R-:W-:Y:S01]  /*266e0*/  @!P1 SYNCS.ARRIVE.TRANS64.RED.A0T1 RZ, [UR4+0x29830], RZ ;  /* 0x029830ffffff99a7 */ /* 0x000fe20008200404 */
[----:B------:R-:W-:Y:S07]  /*266f0*/  @!P1 ARRIVES.LDGSTSBAR.64.TRANSCNT [UR4+0x29830] ;  /* 0x02983000ff0099b0 */ /* 0x000fee0008000a84 */
[----:B------:R-:W-:Y:S05]  /*26700*/  @P0 BRA.U.ANY `(.L_x_702) ;  /* 0xfffffffd00e80947 */ /* 0x000fea000393ffff */
[----:B------:R-:W-:Y:S01]  /*26710*/  NOP ;  /* 0x0000000000007918 */ /* 0x000fe20000000000 */
[----:B---34-:R-:W-:-:S04]  /*26720*/  MOV R2, UR39 ;  /* 0x0000002700027c02 */ /* 0x018fc80008000f00 */
[----:B------:R-:W-:-:S13]  /*26730*/  ISETP.NE.AND P2, PT, R2, 0x3, PT ;  /* 0x000000030200780c */ /* 0x000fda0003f45270 */
[----:B------:R-:W-:Y:S05]  /*26740*/  @!P2 BRA `(.L_x_703) ;  /* 0x000000000004a947 */ /* 0x000fea0003800000 */
[----:B------:R-:W-:Y:S01]  /*26750*/  BPT.TRAP 0x1 ;  /* 0x000000040000795c */ /* 0x000fe20000300000 */
.L_x_703:
[----:B------:R3:W5:Y:S01]  /*26760*/  LDL.LU R2, [R1+0x40] ;  /* 0x0000400001027983 */ /* 0x0007620000300800 */
[----:B------:R3:W-:Y:S02]  /*26770*/  SYNCS.ARRIVE.TRANS64.A1T0 RZ, [R0+URZ+0x29830], RZ ;  /* 0x029830ff00ff79a7 */ /* 0x0007e4000810003f */
[----:B------:R-:W-:Y:S05]  /*26780*/  WARPSYNC.ALL ;  /* 0x0000000000007948 */ /* 0x000fea0003800000 */
[----:B------:R-:W-:Y:S01]  /*26790*/  ULDC.64 UR4, c[0x0][0xa00] ;  /* 0x0002800000047ab9 */ /* 0x000fe20000000a00 */
[----:B------:R-:W-:Y:S01]  /*267a0*/  BSSY B6, `(.L_x_704) ;  /* 0x000001f000067945 */ /* 0x000fe20003800000 */
[----:B------:R-:W-:Y:S01]  /*267b0*/  BAR.SYNC.DEFER_BLOCKING 0x8, 0x180 ;  /* 0x0206000000007b1d */ /* 0x000fe20000010000 */
[----:B------:R-:W-:Y:S02]  /*267c0*/  ISETP.NE.U32.AND P0, PT, RZ, UR4, PT ;  /* 0x00000004ff007c0c */ /* 0x000fe4000bf05070 */
[----:B0--3--:R-:W-:-:S02]  /*267d0*/  SHF.R.S32.HI R0, RZ, 0x1f, R29 ;  /* 0x0000001fff007819 */ /* 0x009fc4000001141d */
[----:B------:R-:W-:Y:S01]  /*267e0*/  ISETP.NE.AND.EX P0, PT, RZ, UR5, PT, P0 ;  /* 0x00000005ff007c0c */ /* 0x000fe2000bf05300 */
[----:B------:R-:W-:Y:S02]  /*267f0*/  ULDC.64 UR4, c[0x0][0x298] ;  /* 0x0000a60000047ab9 */ /* 0x000fe40000000a00 */
[----:B------:R-:W-:Y:S01]  /*26800*/  IMAD R0, R0, UR4, RZ ;  /* 0x0000000400007c24 */ /* 0x000fe2000f8e02ff */
[----:B------:R-:W-:Y:S01]  /*26810*/  SEL R24, R24, RZ, !P0 ;  /* 0x000000ff18187207 */ /* 0x000fe20004000000 */
[----:B------:R-:W-:-:S04]  /*26820*/  IMAD.WIDE.U32 R26, R29, UR4, RZ ;  /* 0x000000041d1a7c25 */ /* 0x000fc8000f8e00ff */
[----:B------:R-:W-:-:S04]  /*26830*/  IMAD R0, R29, UR5, R0 ;  /* 0x000000051d007c24 */ /* 0x000fc8000f8e0200 */
[----:B------:R-:W-:Y:S01]  /*26840*/  IMAD.IADD R29, R27, 0x1, R0 ;  /* 0x000000011b1d7824 */ /* 0x000fe200078e0200 */
[----:B-----5:R-:W-:Y:S01]  /*26850*/  SEL R30, R2, RZ, !P0 ;  /* 0x000000ff021e7207 */ /* 0x020fe20004000000 */
[----:B------:R-:W-:-:S05]  /*26860*/  VIADD R2, R22, 0x14400 ;  /* 0x0001440016027836 */ /* 0x000fca0000000000 */
[----:B------:R-:W-:-:S13]  /*26870*/  LOP3.LUT P0, RZ, R2, 0x1bf, RZ, 0xc0, !PT ;  /* 0x000001bf02ff7812 */ /* 0x000fda000780c0ff */
[----:B------:R-:W-:Y:S05]  /*26880*/  @!P0 BRA `(.L_x_705) ;  /* 0x0000000000408947 */ /* 0x000fea0003800000 */
[----:B------:R-:W-:Y:S01]  /*26890*/  MOV R2, 0x0 ;  /* 0x0000000000027802 */ /* 0x000fe20000000f00 */
[----:B------:R-:W-:Y:S01]  /*268a0*/  ULDC.64 UR4, c[0x4][0xc8] ;  /* 0x0100320000047ab9 */ /* 0x000fe20000000a00 */
[----:B------:R-:W-:Y:S01]  /*268b0*/  ULDC.64 UR6, c[0x4][0xd0] ;  /* 0x0100340000067ab9 */ /* 0x000fe20000000a00 */
[----:B------:R-:W-:Y:S01]  /*268c0*/  ULDC.64 UR8, c[0x4][0x28] ;  /* 0x01000a0000087ab9 */ /* 0x000fe20000000a00 */
[----:B------:R-:W-:Y:S01]  /*268d0*/  MOV R4, UR4 ;  /* 0x0000000400047c02 */ /* 0x000fe20008000f00 */
[----:B------:R-:W-:Y:S01]  /*268e0*/  IMAD.U32 R5, RZ, RZ, UR5 ;  /* 0x00000005ff057e24 */ /* 0x000fe2000f8e00ff */
[----:B--2---:R-:W0:Y:S01]  /*268f0*/  LDC.64 R2, c[0x4][R2] ;  /* 0x0100000002027b82 */ /* 0x004e220000000a00 */
[----:B------:R-:W-:Y:S01]  /*26900*/  IMAD.U32 R6, RZ, RZ, UR6 ;  /* 0x00000006ff067e24 */ /* 0x000fe2000f8e00ff */
[----:B-1----:R-:W-:Y:S01]  /*26910*/  MOV R7, UR7 ;  /* 0x0000000700077c02 */ /* 0x002fe20008000f00 */
[----:B------:R-:W-:Y:S01]  /*26920*/  IMAD.U32 R10, RZ, RZ, UR8 ;  /* 0x00000008ff0a7e24 */ /* 0x000fe2000f8e00ff */
[----:B------:R-:W-:Y:S01]  /*26930*/  MOV R8, 0x70 ;  /* 0x0000007000087802 */ /* 0x000fe20000000f00 */
[----:B------:R-:W-:-:S02]  /*26940*/  IMAD.U32 R11, RZ, RZ, UR9 ;  /* 0x00000009ff0b7e24 */ /* 0x000fc4000f8e00ff */
[----:B------:R-:W-:Y:S02]  /*26950*/  IMAD.MOV.U32 R12, RZ, RZ, 0x1 ;  /* 0x00000001ff0c7424 */ /* 0x000fe400078e00ff */
[----:B------:R-:W-:-:S07]  /*26960*/  IMAD.MOV.U32 R13, RZ, RZ, RZ ;  /* 0x000000ffff0d7224 */ /* 0x000fce00078e00ff */
[----:B------:R-:W-:-:S07]  /*26970*/  LEPC R20, `(.L_x_705) ;  /* 0x000000001014794e */ /* 0x000fce0000000000 */
[----:B0-----:R-:W-:Y:S05]  /*26980*/  CALL.ABS.NOINC R2 ;  /* 0x0000000002007343 */ /* 0x001fea0003c00000 */
.L_x_705:
[----:B------:R-:W-:Y:S05]  /*26990*/  BSYNC B6 ;  /* 0x0000000000067941 */ /* 0x000fea0003800000 */
.L_x_704:
[----:B------:R-:W-:Y:S01]  /*269a0*/  ULDC.64 UR4, c[0x0][0x2d8] ;  /* 0x0000b60000047ab9 */ /* 0x000fe20000000a00 */
[----:B------:R-:W-:Y:S01]  /*269b0*/  MOV R2, R26 ;  /* 0x0000001a00027202 */ /* 0x000fe20000000f00 */
[----:B--2---:R-:W-:Y:S01]  /*269c0*/  IMAD.MOV.U32 R3, RZ, RZ, R29 ;  /* 0x000000ffff037224 */ /* 0x004fe200078e001d */
[----:B------:R0:W5:Y:S01]  /*269d0*/  LDL R9, [R1+0x2c] ;  /* 0x00002c0001097983 */ /* 0x0001620000100800 */
[----:B------:R-:W-:Y:S01]  /*269e0*/  IMAD R0, R36, UR4, RZ ;  /* 0x0000000424007c24 */ /* 0x000fe2000f8e02ff */
[----:B-1----:R-:W1:Y:S01]  /*269f0*/  LDC R8, c[0x0][0x448] ;  /* 0x00011200ff087b82 */ /* 0x002e620000000800 */
[C---:B------:R-:W-:Y:S01]  /*26a00*/  IMAD.WIDE.U32 R2, R18.reuse, UR4, R2 ;  /* 0x0000000412027c25 */ /* 0x040fe2000f8e0002 */
[----:B------:R-:W2:Y:S03]  /*26a10*/  S2R R20, SR_TID.X ;  /* 0x0000000000147919 */ /* 0x000ea60000002100 */
[----:B------:R-:W-:Y:S01]  /*26a20*/  IMAD R0, R18, UR5, R0 ;  /* 0x0000000512007c24 */ /* 0x000fe2000f8e0200 */
[----:B------:R-:W-:-:S03]  /*26a30*/  ULDC.64 UR4, c[0x0][0x2e0] ;  /* 0x0000b80000047ab9 */ /* 0x000fc60000000a00 */
[----:B------:R-:W-:Y:S02]  /*26a40*/  IMAD.IADD R3, R3, 0x1, R0 ;  /* 0x0000000103037824 */ /* 0x000fe400078e0200 */
[----:B------:R-:W-:Y:S02]  /*26a50*/  IMAD R0, R30, UR4, RZ ;  /* 0x000000041e007c24 */ /* 0x000fe4000f8e02ff */
[----:B------:R-:W-:-:S04]  /*26a60*/  IMAD.WIDE.U32 R2, R24, UR4, R2 ;  /* 0x0000000418027c25 */ /* 0x000fc8000f8e0002 */
[----:B------:R-:W-:Y:S01]  /*26a70*/  IMAD R0, R24, UR5, R0 ;  /* 0x0000000518007c24 */ /* 0x000fe2000f8e0200 */
[----:B------:R-:W3:Y:S01]  /*26a80*/  S2R R31, SR_TID.X ;  /* 0x00000000001f7919 */ /* 0x000ee20000002100 */
[----:B------:R-:W-:-:S03]  /*26a90*/  ULDC.64 UR4, c[0x0][0x2d0] ;  /* 0x0000b40000047ab9 */ /* 0x000fc60000000a00 */
[----:B------:R-:W-:Y:S01]  /*26aa0*/  IADD3 R3, R3, R0, RZ ;  /* 0x0000000003037210 */ /* 0x000fe20007ffe0ff */
[----:B------:R-:W-:Y:S01]  /*26ab0*/  IMAD.SHL.U32 R0, R17, 0x80, RZ ;  /* 0x0000008011007824 */ /* 0x000fe200078e00ff */
[----:B-1----:R-:W-:Y:S01]  /*26ac0*/  ISETP.NE.AND P0, PT, R8, 0x1, PT ;  /* 0x000000010800780c */ /* 0x002fe20003f05270 */
[----:B------:R0:W5:Y:S01]  /*26ad0*/  LDL R17, [R1+0x44] ;  /* 0x0000440001117983 */ /* 0x0001620000100800 */
[C---:B--2---:R-:W-:Y:S01]  /*26ae0*/  LOP3.LUT R21, R20.reuse, 0x7f, RZ, 0xc0, !PT ;  /* 0x0000007f14157812 */ /* 0x044fe200078ec0ff */
[----:B------:R-:W-:-:S10]  /*26af0*/  IMAD.SHL.U32 R20, R20, 0x20, RZ ;  /* 0x0000002014147824 */ /* 0x000fd400078e00ff */
[----:B------:R-:W1:Y:S01]  /*26b00*/  @P0 LDC R5, c[0x0][0x44c] ;  /* 0x00011300ff050b82 */ /* 0x000e620000000800 */
[----:B------:R-:W-:-:S04]  /*26b10*/  SHF.R.U32.HI R21, RZ, 0x2, R21 ;  /* 0x00000002ff157819 */ /* 0x000fc80000011615 */
[----:B------:R-:W-:-:S03]  /*26b20*/  LOP3.LUT R20, R21, 0x60, R20, 0xf8, !PT ;  /* 0x0000006015147812 */ /* 0x000fc600078ef814 */
[----:B------:R-:W2:Y:S01]  /*26b30*/  @P0 LDC R4, c[0x0][0x450] ;  /* 0x00011400ff040b82 */ /* 0x000ea20000000800 */
[----:B------:R-:W-:-:S05]  /*26b40*/  LOP3.LUT R6, R20, R0, RZ, 0xfc, !PT ;  /* 0x0000000014067212 */ /* 0x000fca00078efcff */
[----:B-1----:R-:W-:Y:S01]  /*26b50*/  @P0 IMAD.HI.U32 R7, R6, R5, RZ ;  /* 0x0000000506070227 */ /* 0x002fe200078e00ff */
[----:B------:R-:W-:-:S04]  /*26b60*/  MOV R5, R6 ;  /* 0x0000000600057202 */ /* 0x000fc80000000f00 */
[----:B--2---:R-:W-:-:S05]  /*26b70*/  @P0 SHF.R.U32.HI R5, RZ, R4, R7 ;  /* 0x00000004ff050219 */ /* 0x004fca0000011607 */
[----:B------:R-:W-:-:S04]  /*26b80*/  IMAD.MOV R4, RZ, RZ, -R5 ;  /* 0x000000ffff047224 */ /* 0x000fc800078e0a05 */
[----:B------:R-:W-:Y:S01]  /*26b90*/  IMAD R4, R8, R4, R6 ;  /* 0x0000000408047224 */ /* 0x000fe200078e0206 */
[----:B------:R-:W-:Y:S01]  /*26ba0*/  SHF.R.S32.HI R6, RZ, 0x1f, R5 ;  /* 0x0000001fff067819 */ /* 0x000fe20000011405 */
[----:B------:R-:W-:-:S04]  /*26bb0*/  IMAD.WIDE.U32 R2, R5, UR4, R2 ;  /* 0x0000000405027c25 */ /* 0x000fc8000f8e0002 */
[----:B------:R-:W-:-:S04]  /*26bc0*/  IMAD R6, R6, UR4, RZ ;  /* 0x0000000406067c24 */ /* 0x000fc8000f8e02ff */
[----:B------:R-:W-:Y:S01]  /*26bd0*/  IMAD R6, R5, UR5, R6 ;  /* 0x0000000505067c24 */ /* 0x000fe2000f8e0206 */
[----:B------:R-:W-:Y:S01]  /*26be0*/  SHF.R.S32.HI R5, RZ, 0x1f, R4 ;  /* 0x0000001fff057819 */ /* 0x000fe20000011404 */
[----:B------:R-:W-:Y:S02]  /*26bf0*/  ULDC.64 UR4, c[0x0][0x2c8] ;  /* 0x0000b20000047ab9 */ /* 0x000fe40000000a00 */
[----:B------:R-:W-:Y:S02]  /*26c00*/  IMAD.IADD R3, R3, 0x1, R6 ;  /* 0x0000000103037824 */ /* 0x000fe400078e0206 */
[----:B------:R-:W-:Y:S02]  /*26c10*/  IMAD R5, R5, UR4, RZ ;  /* 0x0000000405057c24 */ /* 0x000fe4000f8e02ff */
[C---:B---3--:R-:W-:Y:S02]  /*26c20*/  IMAD.SHL.U32 R21, R31.reuse, 0x10, RZ ;  /* 0x000000101f157824 */ /* 0x048fe400078e00ff */
[----:B------:R-:W-:Y:S01]  /*26c30*/  IMAD.WIDE.U32 R2, R4, UR4, R2 ;  /* 0x0000000404027c25 */ /* 0x000fe2000f8e0002 */
[----:B------:R-:W-:-:S02]  /*26c40*/  SHF.L.U32 R20, R31, 0x4, RZ ;  /* 0x000000041f147819 */ /* 0x000fc400000006ff */
[----:B------:R-:W-:Y:S01]  /*26c50*/  LOP3.LUT R21, R21, 0x30, RZ, 0xc0, !PT ;  /* 0x0000003015157812 */ /* 0x000fe200078ec0ff */
[----:B------:R-:W-:Y:S01]  /*26c60*/  IMAD R4, R4, UR5, R5 ;  /* 0x0000000504047c24 */ /* 0x000fe2000f8e0205 */
[----:B------:R-:W-:Y:S02]  /*26c70*/  ULDC.64 UR4, c[0x0][0x280] ;  /* 0x0000a00000047ab9 */ /* 0x000fe40000000a00 */
[----:B------:R-:W-:Y:S01]  /*26c80*/  IADD3 R5, P0, R2, UR4, RZ ;  /* 0x0000000402057c10 */ /* 0x000fe2000ff1e0ff */
[----:B------:R-:W-:Y:S01]  /*26c90*/  ULDC UR4, c[0x0][0x2b8] ;  /* 0x0000ae0000047ab9 */ /* 0x000fe20000000800 */
[C---:B------:R-:W-:Y:S02]  /*26ca0*/  LOP3.LUT R10, R21.reuse, 0x40, RZ, 0xfc, !PT ;  /* 0x00000040150a7812 */ /* 0x040fe400078efcff */
[----:B------:R-:W-:Y:S02]  /*26cb0*/  LOP3.LUT R20, R20, 0x30, RZ, 0xc0, !PT ;  /* 0x0000003014147812 */ /* 0x000fe400078ec0ff */
[----:B------:R-:W-:-:S02]  /*26cc0*/  LOP3.LUT R21, R21, 0x80, RZ, 0xfc, !PT ;  /* 0x0000008015157812 */ /* 0x000fc400078efcff */
[----:B------:R-:W-:Y:S01]  /*26cd0*/  IADD3.X R4, R3, UR5, R4, P0, !PT ;  /* 0x0000000503047c10 */ /* 0x000fe200087fe404 */
[----:B------:R-:W-:Y:S01]  /*26ce0*/  UMOV UR5, 0xffffffff ;  /* 0xffffffff00057882 */ /* 0x000fe20000000000 */
[----:B------:R-:W-:Y:S02]  /*26cf0*/  LOP3.LUT R31, R31, 0x7f, RZ, 0xc0, !PT ;  /* 0x0000007f1f1f7812 */ /* 0x000fe400078ec0ff */
[----:B------:R-:W-:Y:S02]  /*26d00*/  ISETP.GE.AND P3, PT, R20, UR4, PT ;  /* 0x0000000414007c0c */ /* 0x000fe4000bf66270 */
[----:B------:R-:W-:Y:S02]  /*26d10*/  ISETP.GE.AND P2, PT, R10, UR4, PT ;  /* 0x000000040a007c0c */ /* 0x000fe4000bf46270 */
[----:B------:R-:W-:Y:S02]  /*26d20*/  ISETP.GE.AND P1, PT, R21, UR4, PT ;  /* 0x0000000415007c0c */ /* 0x000fe4000bf26270 */
[----:B------:R-:W-:Y:S01]  /*26d30*/  SHF.R.U32.HI R10, RZ, 0x2, R31 ;  /* 0x00000002ff0a7819 */ /* 0x000fe2000001161f */
[----:B0-----:R-:W-:Y:S10]  /*26d40*/  BRA.DIV UR5, `(.L_x_706) ;  /* 0x0000006a05647947 */ /* 0x001ff4000b800000 */
[----:B------:R-:W0:Y:S01]  /*26d50*/  SHFL.IDX PT, R3, R5, RZ, 0x1c1f ;  /* 0x001c1fff05037589 */ /* 0x000e2200000e0000 */
[----:B-----5:R-:W-:Y:S02]  /*26d60*/  IMAD R6, R17, R8, RZ ;  /* 0x0000000811067224 */ /* 0x020fe400078e02ff */
[----:B------:R-:W-:Y:S01]  /*26d70*/  IMAD.IADD R0, R10, 0x1, R0 ;  /* 0x000000010a007824 */ /* 0x000fe200078e0200 */
[----:B------:R-:W1:Y:S04]  /*26d80*/  SHFL.IDX PT, R2, R4, RZ, 0x1c1f ;  /* 0x001c1fff04027589 */ /* 0x000e6800000e0000 */
[----:B------:R-:W-:-:S13]  /*26d90*/  ISETP.GE.AND P0, PT, R0, R6, PT ;  /* 0x000000060000720c */ /* 0x000fda0003f06270 */
[----:B0-----:R-:W-:-:S04]  /*26da0*/  @!P0 IADD3 R3, P4, R20, R3, RZ ;  /* 0x0000000314038210 */ /* 0x001fc80007f9e0ff */
[----:B-1----:R-:W-:-:S04]  /*26db0*/  @!P0 IADD3.X R2, RZ, R2, RZ, P4, !PT ;  /* 0x00000002ff028210 */ /* 0x002fc800027fe4ff */
[----:B------:R-:W-:-:S04]  /*26dc0*/  @!P0 LOP3.LUT R3, R3, R2, RZ, 0x3c, !PT ;  /* 0x0000000203038212 */ /* 0x000fc800078e3cff */
[----:B------:R-:W-:-:S04]  /*26dd0*/  @!P0 LOP3.LUT R2, R3, R2, RZ, 0x3c, !PT ;  /* 0x0000000203028212 */ /* 0x000fc800078e3cff */
[----:B------:R-:W-:-:S05]  /*26de0*/  @!P0 LOP3.LUT R3, R3, R2, RZ, 0x3c, !PT ;  /* 0x0000000203038212 */ /* 0x000fca00078e3cff */
[----:B------:R-:W-:Y:S01]  /*26df0*/  @!PT LDS RZ, [RZ] ;  /* 0x00000000fffff984 */ /* 0x000fe20000000800 */
[----:B------:R-:W-:Y:S04]  /*26e00*/  @!P0 LDGSTS.E.BYPASS.LTC128B.128 [R9+0x14400], desc[UR50][R2.64], !P3 ;  /* 0x1440000002098fae */ /* 0x000fe8000d901d72 */
[----:B------:R-:W-:Y:S04]  /*26e10*/  @!P0 LDGSTS.E.BYPASS.LTC128B.128 [R9+0x16400], desc[UR50][R2.64+0x40], !P2 ;  /* 0x1640004002098fae */ /* 0x000fe8000d101d72 */
[----:B------:R0:W-:Y:S02]  /*26e20*/  @!P0 LDGSTS.E.BYPASS.LTC128B.128 [R9+0x18400], desc[UR50][R2.64+0x80], !P1 ;  /* 0x1840008002098fae */ /* 0x0001e4000c901d72 */
[----:B0-----:R-:W-:-:S02]  /*26e30*/  VIADD R2, R0, 0x20 ;  /* 0x0000002000027836 */ /* 0x001fc40000000000 */
[----:B------:R-:W0:Y:S03]  /*26e40*/  SHFL.IDX PT, R3, R5, 0x1, 0x1c1f ;  /* 0x003c1f0005037f89 */ /* 0x000e2600000e0000 */
[----:B------:R-:W-:Y:S02]  /*26e50*/  ISETP.GE.AND P0, PT, R2, R6, PT ;  /* 0x000000060200720c */ /* 0x000fe40003f06270 */
[----:B------:R-:W1:Y:S11]  /*26e60*/  SHFL.IDX PT, R2, R4, 0x1, 0x1c1f ;  /* 0x003c1f0004027f89 */ /* 0x000e7600000e0000 */
[----:B0-----:R-:W-:-:S05]  /*26e70*/  @!P0 IADD3 R3, P4, R20, R3, RZ ;  /* 0x0000000314038210 */ /* 0x001fca0007f9e0ff */
[----:B-1----:R-:W-:-:S05]  /*26e80*/  @!P0 IMAD.X R2, RZ, RZ, R2, P4 ;  /* 0x000000ffff028224 */ /* 0x002fca00020e0602 */
[----:B------:R-:W-:-:S04]  /*26e90*/  @!P0 LOP3.LUT R3, R3, R2, RZ, 0x3c, !PT ;  /* 0x0000000203038212 */ /* 0x000fc800078e3cff */
[----:B------:R-:W-:-:S04]  /*26ea0*/  @!P0 LOP3.LUT R2, R3, R2, RZ, 0x3c, !PT ;  /* 0x0000000203028212 */ /* 0x000fc800078e3cff */
[----:B------:R-:W-:-:S05]  /*26eb0*/  @!P0 LOP3.LUT R3, R3, R2, RZ, 0x3c, !PT ;  /* 0x0000000203038212 */ /* 0x000fca00078e3cff */
[----:B------:R-:W-:Y:S04]  /*26ec0*/  @!P0 LDGSTS.E.BYPASS.LTC128B.128 [R9+0x14c00], desc[UR50][R2.64], !P3 ;  /* 0x14c0000002098fae */ /* 0x000fe8000d901d72 */
[----:B------:R-:W-:Y:S04]  /*26ed0*/  @!P0 LDGSTS.E.BYPASS.LTC128B.128 [R9+0x16c00], desc[UR50][R2.64+0x40], !P2 ;  /* 0x16c0004002098fae */ /* 0x000fe8000d101d72 */
[----:B------:R0:W-:Y:S02]  /*26ee0*/  @!P0 LDGSTS.E.BYPASS.LTC128B.128 [R9+0x18c00], desc[UR50][R2.64+0x80], !P1 ;  /* 0x18c0008002098fae */ /* 0x0001e4000c901d72 */
[----:B0-----:R-:W-:-:S02]  /*26ef0*/  IADD3 R2, R0, 0x40, RZ ;  /* 0x0000004000027810 */ /* 0x001fc40007ffe0ff */
[----:B------:R-:W0:Y:S02]  /*26f00*/  SHFL.IDX PT, R3, R5, 0x2, 0x1c1f ;  /* 0x005c1f0005037f89 */ /* 0x000e2400000e0000 */
[----:B------:R-:W-:Y:S02]  /*26f10*/  ISETP.GE.AND P0, PT, R2, R6, PT ;  /* 0x000000060200720c */ /* 0x000fe40003f06270 */
[----:B------:R-:W1:Y:S04]  /*26f20*/  SHFL.IDX PT, R2, R4, 0x2, 0x1c1f ;  /* 0x005c1f0004027f89 */ /* 0x000e6800000e0000 */
[----:B------:R-:W2:Y:S07]  /*26f30*/  SHFL.IDX PT, R4, R4, 0x3, 0x1c1f ;  /* 0x007c1f0004047f89 */ /* 0x000eae00000e0000 */
[----:B0-----:R-:W-:-:S05]  /*26f40*/  @!P0 IADD3 R3, P4, R20, R3, RZ ;  /* 0x0000000314038210 */ /* 0x001fca0007f9e0ff */
[----:B-1----:R-:W-:-:S05]  /*26f50*/  @!P0 IMAD.X R2, RZ, RZ, R2, P4 ;  /* 0x000000ffff028224 */ /* 0x002fca00020e0602 */
[----:B------:R-:W-:-:S04]  /*26f60*/  @!P0 LOP3.LUT R3, R3, R2, RZ, 0x3c, !PT ;  /* 0x0000000203038212 */ /* 0x000fc800078e3cff */
[----:B------:R-:W-:-:S04]  /*26f70*/  @!P0 LOP3.LUT R2, R3, R2, RZ, 0x3c, !PT ;  /* 0x0000000203028212 */ /* 0x000fc800078e3cff */
[----:B------:R-:W-:-:S05]  /*26f80*/  @!P0 LOP3.LUT R3, R3, R2, RZ, 0x3c, !PT ;  /* 0x0000000203038212 */ /* 0x000fca00078e3cff */
[----:B------:R-:W-:Y:S04]  /*26f90*/  @!P0 LDGSTS.E.BYPASS.LTC128B.128 [R9+0x15400], desc[UR50][R2.64], !P3 ;  /* 0x1540000002098fae */ /* 0x000fe8000d901d72 */
[----:B------:R-:W-:Y:S04]  /*26fa0*/  @!P0 LDGSTS.E.BYPASS.LTC128B.128 [R9+0x17400], desc[UR50][R2.64+0x40], !P2 ;  /* 0x1740004002098fae */ /* 0x000fe8000d101d72 */
[----:B------:R0:W-:Y:S04]  /*26fb0*/  @!P0 LDGSTS.E.BYPASS.LTC128B.128 [R9+0x19400], desc[UR50][R2.64+0x80], !P1 ;  /* 0x1940008002098fae */ /* 0x0001e8000c901d72 */
[----:B0-2---:R0:W1:Y:S02]  /*26fc0*/  SHFL.IDX PT, R2, R5, 0x3, 0x1c1f ;  /* 0x007c1f0005027f89 */ /* 0x00506400000e0000 */
.L_x_911:
[----:B------:R-:W-:Y:S01]  /*26fd0*/  VIADD R0, R0, 0x60 ;  /* 0x0000006000007836 */ /* 0x000fe20000000000 */
[----:B------:R-:W-:Y:S04]  /*26fe0*/  BSSY B0, `(.L_x_707) ;  /* 0x000000b000007945 */ /* 0x000fe80003800000 */
[----:B------:R-:W-:-:S13]  /*26ff0*/  ISETP.GE.AND P0, PT, R0, R6, PT ;  /* 0x000000060000720c */ /* 0x000fda0003f06270 */
[----:B------:R-:W-:Y:S05]  /*27000*/  @P0 BRA `(.L_x_708) ;  /* 0x0000000000200947 */ /* 0x000fea0003800000 */
[----:B-1----:R-:W-:-:S04]  /*27010*/  IADD3 R2, P0, R20, R2, RZ ;  /* 0x0000000214027210 */ /* 0x002fc80007f1e0ff */
[----:B------:R-:W-:-:S05]  /*27020*/  IADD3.X R3, RZ, R4, RZ, P0, !PT ;  /* 0x00000004ff037210 */ /* 0x000fca00007fe4ff */
[----:B------:R-:W-:Y:S01]  /*27030*/  @!PT LDS RZ, [RZ] ;  /* 0x00000000fffff984 */ /* 0x000fe20000000800 */
[----:B------:R-:W-:Y:S01]  /*27040*/  @!PT LDS RZ, [RZ] ;  /* 0x00000000fffff984 */ /* 0x000fe20000000800 */
[----:B------:R-:W-:Y:S01]  /*27050*/  @!PT LDS RZ, [RZ] ;  /* 0x00000000fffff984 */ /* 0x000fe20000000800 */
[----:B------:R2:W-:Y:S04]  /*27060*/  LDGSTS.E.BYPASS.LTC128B.128 [R9+0x15c00], desc[UR50][R2.64], !P3 ;  /* 0x15c0000002097fae */ /* 0x0005e8000d901d72 */
[----:B------:R2:W-:Y:S04]  /*27070*/  LDGSTS.E.BYPASS.LTC128B.128 [R9+0x17c00], desc[UR50][R2.64+0x40], !P2 ;  /* 0x17c0004002097fae */ /* 0x0005e8000d101d72 */
[----:B------:R2:W-:Y:S02]  /*27080*/  LDGSTS.E.BYPASS.LTC128B.128 [R9+0x19c00], desc[UR50][R2.64+0x80], !P1 ;  /* 0x19c0008002097fae */ /* 0x0005e4000c901d72 */
.L_x_708:
[----:B------:R-:W-:Y:S05]  /*27090*/  BSYNC B0 ;  /* 0x0000000000007941 */ /* 0x000fea0003800000 */
.L_x_707:
[----:B------:R-:W-:Y:S01]  /*270a0*/  NOP ;  /* 0x0000000000007918 */ /* 0x000fe20000000000 */
[----:B------:R-:W-:-:S13]  /*270b0*/  PLOP3.LUT P0, PT, PT, PT, PT, 0x80, 0x0 ;  /* 0x000000000000781c */ /* 0x000fda0003f0f070 */
.L_x_709:
[----:B------:R-:W-:Y:S02]  /*270c0*/  PLOP3.LUT P1, PT, P1, P0, PT, 0xa2, 0x0 ;  /* 0x000000000000781c */ /* 0x000fe40000f21472 */
[----:B------:R-:W-:-:S08]  /*270d0*/  @P0 R2UR P1, UR4, R22 ;  /* 0x00000000160402ca */ /* 0x000fd00000020000 */
[----:B------:R-:W-:-:S05]  /*270e0*/  @P0 PLOP3.LUT P0, PT, P1, PT, PT, 0x80, 0x0 ;  /* 0x000000000000081c */ /* 0x000fca0000f0f070 */
[----:B------:R-:W-:Y:S01]  /*270f0*/  @!P1 SYNCS.ARRIVE.TRANS64.RED.A0T1 RZ, [UR4+0x29800], RZ ;  /* 0x029800ffffff99a7 */ /* 0x000fe20008200404 */
[----:B------:R-:W-:Y:S07]  /*27100*/  @!P1 ARRIVES.LDGSTSBAR.64.TRANSCNT [UR4+0x29800] ;  /* 0x02980000ff0099b0 */ /* 0x000fee0008000a84 */
[----:B------:R-:W-:Y:S05]  /*27110*/  @P0 BRA.U.ANY `(.L_x_709) ;  /* 0xfffffffd00e80947 */ /* 0x000fea000393ffff */
[----:B-12---:R-:W2:Y:S02]  /*27120*/  LDL.LU R2, [R1+0x48] ;  /* 0x0000480001027983 */ /* 0x006ea40000300800 */
        /* <DEDUP_REMOVED lines=10> */
[----:B-12---:R-:W-:Y:S05]  /*271d0*/  @!P0 BRA `(.L_x_711) ;  /* 0x00000068009c8947 */ /* 0x006fea0003800000 */
.L_x_912:
[----:B------:R-:W-:Y:S05]  /*271e0*/  BSYNC B0 ;  /* 0x0000000000007941 */ /* 0x000fea0003800000 */
.L_x_710:
[----:B------:R-:W-:-:S13]  /*271f0*/  ISETP.GE.AND P0, PT, R25, 0xa1, PT ;  /* 0x000000a11900780c */ /* 0x000fda0003f06270 */
[----:B------:R-:W-:Y:S05]  /*27200*/  @!P0 BRA `(.L_x_712) ;  /* 0x0000001400f08947 */ /* 0x000fea0003800000 */
[----:B------:R-:W-:Y:S01]  /*27210*/  IADD3 R32, R32, -0x2, RZ ;  /* 0xfffffffe20207810 */ /* 0x000fe20007ffe0ff */
[----:B------:R-:W-:Y:S02]  /*27220*/  IMAD.MOV.U32 R20, RZ, RZ, R23 ;  /* 0x000000ffff147224 */ /* 0x000fe400078e0017 */
[----:B------:R-:W-:-:S07]  /*27230*/  IMAD.MOV.U32 R21, RZ, RZ, R34 ;  /* 0x000000ffff157224 */ /* 0x000fce00078e0022 */
.L_x_732:
[----:B--2---:R-:W2:Y:S01]  /*27240*/  LDL R0, [R1+0xc] ;  /* 0x00000c0001007983 */ /* 0x004ea20000100800 */
[----:B------:R-:W3:Y:S03]  /*27250*/  LDC R4, c[0x0][0x430] ;  /* 0x00010c00ff047b82 */ /* 0x000ee60000000800 */
[----:B0-----:R-:W4:Y:S01]  /*27260*/  LDL R9, [R1+0x10] ;  /* 0x0000100001097983 */ /* 0x001f220000100800 */
[----:B------:R-:W1:Y:S01]  /*27270*/  S2R R2, SR_TID.X ;  /* 0x0000000000027919 */ /* 0x000e620000002100 */
[----:B---3--:R-:W-:Y:S01]  /*27280*/  ISETP.NE.AND P0, PT, R4, 0x1, PT ;  /* 0x000000010400780c */ /* 0x008fe20003f05270 */
[----:B------:R-:W3:-:S12]  /*27290*/  S2R R7, SR_TID.X ;  /* 0x0000000000077919 */ /* 0x000ed80000002100 */
[----:B------:R-:W2:Y:S01]  /*272a0*/  @P0 LDC R6, c[0x0][0x434] ;  /* 0x00010d00ff060b82 */ /* 0x000ea20000000800 */
[C---:B-1----:R-:W-:Y:S02]  /*272b0*/  LOP3.LUT R3, R2.reuse, 0x7f, RZ, 0xc0, !PT ;  /* 0x0000007f02037812 */ /* 0x042fe400078ec0ff */
[----:B0-----:R-:W-:Y:S02]  /*272c0*/  SHF.L.U32 R5, R2, 0x5, RZ ;  /* 0x0000000502057819 */ /* 0x001fe400000006ff */
[----:B------:R-:W-:-:S04]  /*272d0*/  SHF.R.U32.HI R3, RZ, 0x2, R3 ;  /* 0x00000002ff037819 */ /* 0x000fc80000011603 */
[----:B------:R-:W-:Y:S02]  /*272e0*/  LOP3.LUT R5, R3, 0x60, R5, 0xf8, !PT ;  /* 0x0000006003057812 */ /* 0x000fe400078ef805 */
[----:B------:R-:W0:Y:S01]  /*272f0*/  @P0 LDC R3, c[0x0][0x438] ;  /* 0x00010e00ff030b82 */ /* 0x000e220000000800 */
[----:B------:R-:W-:-:S04]  /*27300*/  LOP3.LUT R2, R2, 0x7f, RZ, 0xc0, !PT ;  /* 0x0000007f02027812 */ /* 0x000fc800078ec0ff */
[----:B------:R-:W-:Y:S02]  /*27310*/  SHF.R.U32.HI R8, RZ, 0x2, R2 ;  /* 0x00000002ff087819 */ /* 0x000fe40000011602 */
[----:B---3--:R-:W-:-:S04]  /*27320*/  SHF.L.U32 R7, R7, 0x5, RZ ;  /* 0x0000000507077819 */ /* 0x008fc800000006ff */
[----:B------:R-:W-:-:S04]  /*27330*/  LOP3.LUT R7, R8, 0x60, R7, 0xf8, !PT ;  /* 0x0000006008077812 */ /* 0x000fc800078ef807 */
[----:B------:R-:W-:Y:S01]  /*27340*/  LOP3.LUT R7, R7, 0x80, RZ, 0xfc, !PT ;  /* 0x0000008007077812 */ /* 0x000fe200078efcff */
[----:B------:R-:W-:Y:S05]  /*27350*/  YIELD ;  /* 0x0000000000007946 */ /* 0x000fea0003800000 */
[----:B------:R-:W-:Y:S01]  /*27360*/  ULDC.64 UR4, c[0x0][0x428] ;  /* 0x00010a0000047ab9 */ /* 0x000fe20000000a00 */
[----:B------:R-:W-:Y:S01]  /*27370*/  ULDC.64 UR6, c[0x0][0x418] ;  /* 0x0001060000067ab9 */ /* 0x000fe20000000a00 */
[----:B------:R-:W-:Y:S01]  /*27380*/  ISETP.GT.U32.AND P1, PT, R7, 0x9f, PT ;  /* 0x0000009f0700780c */ /* 0x000fe20003f24070 */
[----:B--2---:R-:W-:-:S04]  /*27390*/  IMAD R0, R32, 0xa0, R0 ;  /* 0x000000a020007824 */ /* 0x004fc800078e0200 */
[----:B------:R-:W-:-:S04]  /*273a0*/  IMAD.IADD R5, R5, 0x1, R0 ;  /* 0x0000000105057824 */ /* 0x000fc800078e0200 */
[----:B------:R-:W-:-:S04]  /*273b0*/  @P0 IMAD.HI.U32 R6, R5, R6, RZ ;  /* 0x0000000605060227 */ /* 0x000fc800078e00ff */
[----:B------:R-:W-:Y:S01]  /*273c0*/  IMAD.MOV.U32 R2, RZ, RZ, R5 ;  /* 0x000000ffff027224 */ /* 0x000fe200078e0005 */
[----:B0-----:R-:W-:Y:S02]  /*273d0*/  @P0 SHF.R.U32.HI R2, RZ, R3, R6 ;  /* 0x00000003ff020219 */ /* 0x001fe40000011606 */
[----:B------:R-:W0:Y:S08]  /*273e0*/  @P0 LDC R6, c[0x0][0x434] ;  /* 0x00010d00ff060b82 */ /* 0x000e300000000800 */
[----:B------:R-:W1:Y:S01]  /*273f0*/  @P0 LDC R3, c[0x0][0x438] ;  /* 0x00010e00ff030b82 */ /* 0x000e620000000800 */
[----:B------:R-:W-:-:S04]  /*27400*/  IMAD.IADD R0, R7, 0x1, R0 ;  /* 0x0000000107007824 */ /* 0x000fc800078e0200 */
[----:B------:R-:W-:Y:S02]  /*27410*/  IMAD.MOV.U32 R8, RZ, RZ, R0 ;  /* 0x000000ffff087224 */ /* 0x000fe400078e0000 */
[----:B0-----:R-:W-:-:S05]  /*27420*/  @P0 IMAD.HI.U32 R6, R0, R6, RZ ;  /* 0x0000000600060227 */ /* 0x001fca00078e00ff */
[----:B-1----:R-:W-:Y:S02]  /*27430*/  @P0 SHF.R.U32.HI R8, RZ, R3, R6 ;  /* 0x00000003ff080219 */ /* 0x002fe40000011606 */
[----:B------:R-:W-:-:S03]  /*27440*/  IADD3 R6, -R2, RZ, RZ ;  /* 0x000000ff02067210 */ /* 0x000fc60007ffe1ff */
[----:B------:R-:W-:Y:S02]  /*27450*/  IMAD.MOV R3, RZ, RZ, -R8 ;  /* 0x000000ffff037224 */ /* 0x000fe400078e0a08 */
[C---:B------:R-:W-:Y:S02]  /*27460*/  IMAD R5, R4.reuse, R6, R5 ;  /* 0x0000000604057224 */ /* 0x040fe400078e0205 */
[----:B------:R-:W-:Y:S01]  /*27470*/  IMAD R4, R4, R3, R0 ;  /* 0x0000000304047224 */ /* 0x000fe200078e0200 */
[----:B------:R-:W-:Y:S01]  /*27480*/  SHF.R.S32.HI R3, RZ, 0x1f, R2 ;  /* 0x0000001fff037819 */ /* 0x000fe20000011402 */
[----:B----4-:R-:W-:-:S04]  /*27490*/  IMAD R0, R9, UR4, RZ ;  /* 0x0000000409007c24 */ /* 0x010fc8000f8e02ff */
[C---:B------:R-:W-:Y:S02]  /*274a0*/  IMAD R0, R33.reuse, UR5, R0 ;  /* 0x0000000521007c24 */ /* 0x040fe4000f8e0200 */
[----:B------:R-:W-:-:S04]  /*274b0*/  IMAD.WIDE.U32 R2, R33, UR4, R2 ;  /* 0x0000000421027c25 */ /* 0x000fc8000f8e0002 */
[----:B------:R-:W-:Y:S01]  /*274c0*/  IMAD.IADD R3, R0, 0x1, R3 ;  /* 0x0000000100037824 */ /* 0x000fe200078e0203 */
[----:B------:R-:W-:-:S04]  /*274d0*/  LEA R6, P0, R2, UR6, 0x2 ;  /* 0x0000000602067c11 */ /* 0x000fc8000f8010ff */
[----:B------:R-:W-:-:S05]  /*274e0*/  LEA.HI.X R7, R2, UR7, R3, 0x2, P0 ;  /* 0x0000000702077c11 */ /* 0x000fca00080f1403 */
[----:B------:R-:W2:Y:S01]  /*274f0*/  LDG.E R6, desc[UR50][R6.64] ;  /* 0x0000003206067981 */ /* 0x000ea2000c1e1900 */
[----:B------:R-:W-:Y:S02]  /*27500*/  @!P1 SHF.R.S32.HI R3, RZ, 0x1f, R8 ;  /* 0x0000001fff039819 */ /* 0x000fe40000011408 */
[----:B------:R-:W-:-:S05]  /*27510*/  @!P1 MOV R2, R8 ;  /* 0x0000000800029202 */ /* 0x000fca0000000f00 */
[----:B------:R-:W-:-:S04]  /*27520*/  @!P1 IMAD.WIDE.U32 R2, R33, UR4, R2 ;  /* 0x0000000421029c25 */ /* 0x000fc8000f8e0002 */
[----:B------:R-:W-:Y:S01]  /*27530*/  @!P1 IMAD.IADD R0, R0, 0x1, R3 ;  /* 0x0000000100009824 */ /* 0x000fe200078e0203 */
[C---:B------:R-:W-:Y:S02]  /*27540*/  @!P1 LEA R10, P0, R2.reuse, UR6, 0x2 ;  /* 0x00000006020a9c11 */ /* 0x040fe4000f8010ff */
[----:B------:R-:W-:Y:S01]  /*27550*/  MOV R8, RZ ;  /* 0x000000ff00087202 */ /* 0x000fe20000000f00 */
[----:B------:R-:W-:Y:S01]  /*27560*/  IMAD.U32 R9, RZ, RZ, UR39 ;  /* 0x00000027ff097e24 */ /* 0x000fe2000f8e00ff */
[----:B------:R-:W-:Y:S01]  /*27570*/  @!P1 LEA.HI.X R11, R2, UR7, R0, 0x2, P0 ;  /* 0x00000007020b9c11 */ /* 0x000fe200080f1400 */
[----:B------:R-:W-:-:S04]  /*27580*/  VIADD R23, R20, 0x1 ;  /* 0x0000000114177836 */ /* 0x000fc80000000000 */
[----:B------:R0:W5:Y:S01]  /*27590*/  @!P1 LDG.E R8, desc[UR50][R10.64] ;  /* 0x000000320a089981 */ /* 0x000162000c1e1900 */
[----:B------:R-:W-:Y:S02]  /*275a0*/  ISETP.NE.AND P1, PT, R9, 0x3, PT ;  /* 0x000000030900780c */ /* 0x000fe40003f25270 */
[----:B------:R-:W-:Y:S01]  /*275b0*/  ISETP.NE.AND P0, PT, R23, 0x2, PT ;  /* 0x000000021700780c */ /* 0x000fe20003f05270 */
[----:B------:R-:W-:-:S03]  /*275c0*/  IMAD.MOV.U32 R0, RZ, RZ, R32 ;  /* 0x000000ffff007224 */ /* 0x000fc600078e0020 */
[----:B------:R-:W-:Y:S02]  /*275d0*/  SEL R34, RZ, 0x1, P0 ;  /* 0x00000001ff227807 */ /* 0x000fe40000000000 */
[----:B------:R-:W-:Y:S02]  /*275e0*/  SEL R23, R23, RZ, P0 ;  /* 0x000000ff17177207 */ /* 0x000fe40000000000 */
[----:B------:R-:W-:Y:S02]  /*275f0*/  IADD3 R32, R32, -0x1, RZ ;  /* 0xffffffff20207810 */ /* 0x000fe40007ffe0ff */
[----:B------:R-:W-:Y:S02]  /*27600*/  LOP3.LUT R34, R21, R34, RZ, 0x3c, !PT ;  /* 0x0000002215227212 */ /* 0x000fe400078e3cff */
[----:B------:R-:W-:Y:S02]  /*27610*/  ISETP.GT.AND P2, PT, R0, RZ, PT ;  /* 0x000000ff0000720c */ /* 0x000fe40003f44270 */
[----:B--2---:R-:W-:Y:S01]  /*27620*/  SHF.R.S32.HI R30, RZ, 0x1f, R6 ;  /* 0x0000001fff1e7819 */ /* 0x004fe20000011406 */
[----:B0-----:R-:W-:Y:S10]  /*27630*/  @!P1 BRA `(.L_x_713) ;  /* 0x0000000000049947 */ /* 0x001ff40003800000 */
[----:B------:R-:W-:Y:S01]  /*27640*/  BPT.TRAP 0x1 ;  /* 0x000000040000795c */ /* 0x000fe20000300000 */
.L_x_713:
[----:B------:R-:W-:Y:S01]  /*27650*/  IMAD R0, R23, 0x8, R22 ;  /* 0x0000000817007824 */ /* 0x000fe200078e0216 */
[----:B------:R-:W-:Y:S01]  /*27660*/  SHF.L.U32 R31, R34, 0x1f, RZ ;  /* 0x0000001f221f7819 */ /* 0x000fe200000006ff */
[----:B------:R-:W-:Y:S01]  /*27670*/  BSSY B0, `(.L_x_714) ;  /* 0x0000004000007945 */ /* 0x000fe20003800000 */
[----:B------:R-:W-:Y:S02]  /*27680*/  SHF.R.S32.HI R29, RZ, 0x1f, R5 ;  /* 0x0000001fff1d7819 */ /* 0x000fe40000011405 */
[----:B------:R-:W0:Y:S02]  /*27690*/  SYNCS.PHASECHK.TRANS64.TRYWAIT P0, [R0+URZ+0x29880], R31 ;  /* 0x0298801f000075a7 */ /* 0x000e24000800017f */
[----:B0-----:R-:W-:Y:S05]  /*276a0*/  @!P0 BRA `(.L_x_715) ;  /* 0x00000064007c8947 */ /* 0x001fea0003800000 */
.L_x_913:
[----:B------:R-:W-:Y:S05]  /*276b0*/  BSYNC B0 ;  /* 0x0000000000007941 */ /* 0x000fea0003800000 */
.L_x_714:
[----:B------:R-:W2:Y:S01]  /*276c0*/  LDL R2, [R1] ;  /* 0x0000000001027983 */ /* 0x000ea20000100800 */
[----:B------:R-:W-:Y:S01]  /*276d0*/  ULDC.64 UR4, c[0x0][0x328] ;  /* 0x0000ca0000047ab9 */ /* 0x000fe20000000a00 */
[----:B------:R-:W-:Y:S01]  /*276e0*/  ULDC.64 UR6, c[0x0][0x338] ;  /* 0x0000ce0000067ab9 */ /* 0x000fe20000000a00 */
[----:B------:R-:W-:Y:S01]  /*276f0*/  IMAD R7, R29, UR4, RZ ;  /* 0x000000041d077c24 */ /* 0x000fe2000f8e02ff */
[----:B------:R-:W1:Y:S01]  /*27700*/  S2R R11, SR_TID.X ;  /* 0x00000000000b7919 */ /* 0x000e620000002100 */
[----:B------:R-:W-:Y:S01]  /*27710*/  ULDC.64 UR8, c[0x0][0x330] ;  /* 0x0000cc0000087ab9 */ /* 0x000fe20000000a00 */
[----:B------:R-:W-:Y:S01]  /*27720*/  SHF.R.S32.HI R26, RZ, 0x1f, R4 ;  /* 0x0000001fff1a7819 */ /* 0x000fe20000011404 */
[----:B------:R-:W-:Y:S01]  /*27730*/  IMAD R7, R5, UR5, R7 ;  /* 0x0000000505077c24 */ /* 0x000fe2000f8e0207 */
[----:B------:R-:W-:Y:S01]  /*27740*/  ULDC.64 UR10, c[0x0][0x318] ;  /* 0x0000c600000a7ab9 */ /* 0x000fe20000000a00 */
[----:B------:R-:W-:Y:S01]  /*27750*/  IMAD R24, R36, UR8, RZ ;  /* 0x0000000824187c24 */ /* 0x000fe2000f8e02ff */
[----:B-----5:R-:W-:Y:S01]  /*27760*/  SHF.R.S32.HI R27, RZ, 0x1f, R8 ;  /* 0x0000001fff1b7819 */ /* 0x020fe20000011408 */
[----:B------:R-:W-:-:S02]  /*27770*/  IMAD R10, R26, UR4, RZ ;  /* 0x000000041a0a7c24 */ /* 0x000fc4000f8e02ff */
[----:B------:R-:W-:Y:S02]  /*27780*/  IMAD R24, R18, UR9, R24 ;  /* 0x0000000912187c24 */ /* 0x000fe4000f8e0218 */
[----:B------:R-:W-:Y:S01]  /*27790*/  IMAD R10, R4, UR5, R10 ;  /* 0x00000005040a7c24 */ /* 0x000fe2000f8e020a */
[----:B-1----:R-:W-:-:S04]  /*277a0*/  LOP3.LUT R11, R11, 0x7f, RZ, 0xc0, !PT ;  /* 0x0000007f0b0b7812 */ /* 0x002fc800078ec0ff */
[----:B------:R-:W-:-:S04]  /*277b0*/  SHF.R.U32.HI R11, RZ, 0x5, R11 ;  /* 0x00000005ff0b7819 */ /* 0x000fc8000001160b */
[----:B------:R-:W-:Y:S02]  /*277c0*/  SHF.L.U32 R11, R11, 0xa, RZ ;  /* 0x0000000a0b0b7819 */ /* 0x000fe400000006ff */
[C---:B--2---:R-:W-:Y:S02]  /*277d0*/  LOP3.LUT P3, RZ, R2.reuse, 0x2, RZ, 0xc0, !PT ;  /* 0x0000000202ff7812 */ /* 0x044fe4000786c0ff */
[----:B------:R-:W-:Y:S01]  /*277e0*/  LOP3.LUT P1, RZ, R2, 0x1, RZ, 0xc0, !PT ;  /* 0x0000000102ff7812 */ /* 0x000fe2000782c0ff */
[----:B------:R-:W-:-:S04]  /*277f0*/  IMAD.WIDE.U32 R2, R5, UR4, RZ ;  /* 0x0000000405027c25 */ /* 0x000fc8000f8e00ff */
[----:B------:R-:W-:Y:S02]  /*27800*/  IMAD.IADD R3, R3, 0x1, R7 ;  /* 0x0000000103037824 */ /* 0x000fe400078e0207 */
[----:B------:R-:W-:Y:S02]  /*27810*/  IMAD R7, R30, UR6, RZ ;  /* 0x000000061e077c24 */ /* 0x000fe4000f8e02ff */
[----:B------:R-:W-:-:S04]  /*27820*/  IMAD.WIDE.U32 R2, R6, UR6, R2 ;  /* 0x0000000606027c25 */ /* 0x000fc8000f8e0002 */
[----:B------:R-:W-:-:S05]  /*27830*/  IMAD R7, R6, UR7, R7 ;  /* 0x0000000706077c24 */ /* 0x000fca000f8e0207 */
[----:B------:R-:W-:-:S03]  /*27840*/  IADD3 R3, R3, R7, RZ ;  /* 0x0000000703037210 */ /* 0x000fc60007ffe0ff */
[----:B------:R-:W-:-:S03]  /*27850*/  IMAD.WIDE.U32 R2, R18, UR8, R2 ;  /* 0x0000000812027c25 */ /* 0x000fc6000f8e0002 */
[----:B------:R-:W-:-:S04]  /*27860*/  IADD3 R7, P0, R2, UR10, RZ ;  /* 0x0000000a02077c10 */ /* 0x000fc8000ff1e0ff */
[----:B------:R-:W-:Y:S01]  /*27870*/  IADD3.X R9, R24, UR11, R3, P0, !PT ;  /* 0x0000000b18097c10 */ /* 0x000fe200087fe403 */
[----:B------:R-:W-:Y:S01]  /*27880*/  IMAD.WIDE.U32 R2, R4, UR4, RZ ;  /* 0x0000000404027c25 */ /* 0x000fe2000f8e00ff */
[----:B------:R-:W-:-:S03]  /*27890*/  UMOV UR4, 0xffffffff ;  /* 0xffffffff00047882 */ /* 0x000fc60000000000 */
[----:B------:R-:W-:Y:S02]  /*278a0*/  IMAD.IADD R3, R3, 0x1, R10 ;  /* 0x0000000103037824 */ /* 0x000fe400078e020a */
[----:B------:R-:W-:Y:S02]  /*278b0*/  IMAD R10, R27, UR6, RZ ;  /* 0x000000061b0a7c24 */ /* 0x000fe4000f8e02ff */
        /* <DEDUP_REMOVED lines=8> */
[----:B------:R-:W2:Y:S01]  /*27940*/  LDL R12, [R1+0x4] ;  /* 0x00000400010c7983 */ /* 0x000ea20000100800 */
[----:B------:R-:W1:Y:S03]  /*27950*/  S2R R3, SR_TID.X ;  /* 0x0000000000037919 */ /* 0x000e660000002100 */
[----:B------:R-:W3:Y:S01]  /*27960*/  SHFL.IDX PT, R2, R7, RZ, 0x1c1f ;  /* 0x001c1fff07027589 */ /* 0x000ee200000e0000 */
[----:B------:R-:W-:Y:S01]  /*27970*/  IADD3 R10, R22, R10, R37 ;  /* 0x0000000a160a7210 */ /* 0x000fe20007ffe025 */
[----:B-1----:R-:W-:Y:S02]  /*27980*/  IMAD.SHL.U32 R11, R3, 0x10, RZ ;  /* 0x00000010030b7824 */ /* 0x002fe400078e00ff */
[----:B------:R-:W1:Y:S03]  /*27990*/  SHFL.IDX PT, R3, R9, RZ, 0x1c1f ;  /* 0x001c1fff09037589 */ /* 0x000e6600000e0000 */
[----:B------:R-:W-:-:S04]  /*279a0*/  LOP3.LUT R11, R11, 0x30, RZ, 0xc0, !PT ;  /* 0x000000300b0b7812 */ /* 0x000fc800078ec0ff */
[----:B---3--:R-:W-:-:S05]  /*279b0*/  IADD3 R2, P0, R11, R2, RZ ;  /* 0x000000020b027210 */ /* 0x008fca0007f1e0ff */
[----:B-1----:R-:W-:-:S05]  /*279c0*/  IMAD.X R3, RZ, RZ, R3, P0 ;  /* 0x000000ffff037224 */ /* 0x002fca00000e0603 */
[----:B------:R-:W-:Y:S01]  /*279d0*/  @!PT LDS RZ, [RZ] ;  /* 0x00000000fffff984 */ /* 0x000fe20000000800 */
[----:B------:R-:W-:Y:S04]  /*279e0*/  LDGSTS.E.BYPASS.LTC128B.128 [R10+0xa400], desc[UR50][R2.64], !P3 ;  /* 0x0a400000020a7fae */ /* 0x000fe8000d901d72 */
[----:B------:R-:W-:Y:S01]  /*279f0*/  SHFL.IDX PT, R24, R24, RZ, 0x1c1f ;  /* 0x001c1fff18187589 */ /* 0x000fe200000e0000 */
[----:B--2---:R-:W-:-:S05]  /*27a00*/  IADD3 R17, R12, R10, RZ ;  /* 0x0000000a0c117210 */ /* 0x004fca0007ffe0ff */
        /* <DEDUP_REMOVED lines=15> */
[----:B-1----:R-:W-:-:S04]  /*27b00*/  IADD3 R2, P0, R11, R2, RZ ;  /* 0x000000020b027210 */ /* 0x002fc80007f1e0ff */
[----:B------:R-:W-:-:S05]  /*27b10*/  IADD3.X R3, RZ, R9, RZ, P0, !PT ;  /* 0x00000009ff037210 */ /* 0x000fca00007fe4ff */
[----:B------:R-:W-:Y:S04]  /*27b20*/  LDGSTS.E.BYPASS.LTC128B.128 [R10+0xd400], desc[UR50][R2.64], !P3 ;  /* 0x0d400000020a7fae */ /* 0x000fe8000d901d72 */
[----:B------:R1:W-:Y:S04]  /*27b30*/  LDGSTS.E.BYPASS.LTC128B.128 [R17+0xd400], desc[UR50][R2.64+0x40], !P1 ;  /* 0x0d40004002117fae */ /* 0x0003e8000c901d72 */
[----:B-1----:R1:W2:Y:S02]  /*27b40*/  SHFL.IDX PT, R2, R25, RZ, 0x1c1f ;  /* 0x001c1fff19027589 */ /* 0x0022a400000e0000 */
.L_x_925:
[----:B------:R-:W3:Y:S02]  /*27b50*/  S2R R3, SR_TID.X ;  /* 0x0000000000037919 */ /* 0x000ee40000002100 */
[----:B---3--:R-:W-:-:S05]  /*27b60*/  IMAD.SHL.U32 R3, R3, 0x10, RZ ;  /* 0x0000001003037824 */ /* 0x008fca00078e00ff */
[----:B------:R-:W-:-:S04]  /*27b70*/  LOP3.LUT R3, R3, 0x30, RZ, 0xc0, !PT ;  /* 0x0000003003037812 */ /* 0x000fc800078ec0ff */
        /* <DEDUP_REMOVED lines=9> */
.L_x_717:
[----:B------:R-:W-:Y:S02]  /*27c10*/  PLOP3.LUT P1, PT, P1, P0, PT, 0xa2, 0x0 ;  /* 0x000000000000781c */ /* 0x000fe40000f21472 */
[----:B------:R-:W-:-:S08]  /*27c20*/  @P0 R2UR P1, UR4, R0 ;  /* 0x00000000000402ca */ /* 0x000fd00000020000 */
[----:B------:R-:W-:-:S05]  /*27c30*/  @P0 PLOP3.LUT P0, PT, P1, PT, PT, 0x80, 0x0 ;  /* 0x000000000000081c */ /* 0x000fca0000f0f070 */
[----:B------:R-:W-:Y:S01]  /*27c40*/  @!P1 SYNCS.ARRIVE.TRANS64.RED.A0T1 RZ, [UR4+0x29870], RZ ;  /* 0x029870ffffff99a7 */ /* 0x000fe20008200404 */
[----:B------:R-:W-:Y:S07]  /*27c50*/  @!P1 ARRIVES.LDGSTSBAR.64.TRANSCNT [UR4+0x29870] ;  /* 0x02987000ff0099b0 */ /* 0x000fee0008000a84 */
[----:B------:R-:W-:Y:S05]  /*27c60*/  @P0 BRA.U.ANY `(.L_x_717) ;  /* 0xfffffffd00e80947 */ /* 0x000fea000393ffff */
[----:B------:R-:W-:Y:S01]  /*27c70*/  NOP ;  /* 0x0000000000007918 */ /* 0x000fe20000000000 */
[----:B--2---:R-:W-:-:S04]  /*27c80*/  MOV R2, UR39 ;  /* 0x0000002700027c02 */ /* 0x004fc80008000f00 */
[----:B------:R-:W-:-:S13]  /*27c90*/  ISETP.NE.AND P3, PT, R2, 0x3, PT ;  /* 0x000000030200780c */ /* 0x000fda0003f65270 */
[----:B------:R-:W-:Y:S05]  /*27ca0*/  @!P3 BRA `(.L_x_718) ;  /* 0x000000000004b947 */ /* 0x000fea0003800000 */
[----:B------:R-:W-:Y:S01]  /*27cb0*/  BPT.TRAP 0x1 ;  /* 0x000000040000795c */ /* 0x000fe20000300000 */
.L_x_718:
[----:B------:R2:W-:Y:S01]  /*27cc0*/  SYNCS.ARRIVE.TRANS64.A1T0 RZ, [R0+URZ+0x29870], RZ ;  /* 0x029870ff00ff79a7 */ /* 0x0005e2000810003f */
[----:B------:R-:W-:Y:S05]  /*27cd0*/  @!P3 BRA `(.L_x_719) ;  /* 0x000000000004b947 */ /* 0x000fea0003800000 */
[----:B------:R-:W-:Y:S01]  /*27ce0*/  BPT.TRAP 0x1 ;  /* 0x000000040000795c */ /* 0x000fe20000300000 */
.L_x_719:
[----:B------:R-:W3:Y:S01]  /*27cf0*/  SYNCS.PHASECHK.TRANS64.TRYWAIT P0, [R0+URZ+0x29840], R31 ;  /* 0x0298401f000075a7 */ /* 0x000ee2000800017f */
[----:B------:R-:W-:Y:S04]  /*27d00*/  BSSY B0, `(.L_x_720) ;  /* 0x0000002000007945 */ /* 0x000fe80003800000 */
[----:B---3--:R-:W-:Y:S05]  /*27d10*/  @!P0 BRA `(.L_x_721) ;  /* 0x0000006400a88947 */ /* 0x008fea0003800000 */
.L_x_926:
[----:B------:R-:W-:Y:S05]  /*27d20*/  BSYNC B0 ;  /* 0x0000000000007941 */ /* 0x000fea0003800000 */
.L_x_720:
[----:B------:R-:W4:Y:S01]  /*27d30*/  LDL R2, [R1] ;  /* 0x0000000001027983 */ /* 0x000f220000100800 */
[----:B------:R-:W-:Y:S01]  /*27d40*/  ULDC.64 UR4, c[0x0][0x300] ;  /* 0x0000c00000047ab9 */ /* 0x000fe20000000a00 */
[----:B------:R-:W-:Y:S02]  /*27d50*/  ULDC.64 UR6, c[0x0][0x310] ;  /* 0x0000c40000067ab9 */ /* 0x000fe40000000a00 */
[----:B------:R-:W5:Y:S01]  /*27d60*/  LDL R10, [R1+0x18] ;  /* 0x00001800010a7983 */ /* 0x000f620000100800 */
[----:B------:R-:W-:-:S04]  /*27d70*/  IMAD R7, R29, UR4, RZ ;  /* 0x000000041d077c24 */ /* 0x000fc8000f8e02ff */
[C---:B------:R-:W-:Y:S02]  /*27d80*/  IMAD R7, R5.reuse, UR5, R7 ;  /* 0x0000000505077c24 */ /* 0x040fe4000f8e0207 */
[----:B------:R-:W-:Y:S01]  /*27d90*/  IMAD R30, R30, UR6, RZ ;  /* 0x000000061e1e7c24 */ /* 0x000fe2000f8e02ff */
[----:B------:R-:W0:Y:S01]  /*27da0*/  S2R R9, SR_TID.X ;  /* 0x0000000000097919 */ /* 0x000e220000002100 */
[C---:B----4-:R-:W-:Y:S02]  /*27db0*/  LOP3.LUT P4, RZ, R2.reuse, 0x10, RZ, 0xc0, !PT ;  /* 0x0000001002ff7812 */ /* 0x050fe4000788c0ff */
[C---:B------:R-:W-:Y:S02]  /*27dc0*/  LOP3.LUT P3, RZ, R2.reuse, 0x8, RZ, 0xc0, !PT ;  /* 0x0000000802ff7812 */ /* 0x040fe4000786c0ff */
[----:B------:R-:W-:Y:S01]  /*27dd0*/  LOP3.LUT P1, RZ, R2, 0x4, RZ, 0xc0, !PT ;  /* 0x0000000402ff7812 */ /* 0x000fe2000782c0ff */
[----:B------:R-:W-:-:S04]  /*27de0*/  IMAD.WIDE.U32 R2, R5, UR4, RZ ;  /* 0x0000000405027c25 */ /* 0x000fc8000f8e00ff */
[----:B------:R-:W-:Y:S02]  /*27df0*/  IMAD.IADD R3, R3, 0x1, R7 ;  /* 0x0000000103037824 */ /* 0x000fe400078e0207 */
        /* <DEDUP_REMOVED lines=21> */
[----:B-----5:R-:W-:Y:S01]  /*27f50*/  IMAD R7, R23, 0x7800, R10 ;  /* 0x0000780017077824 */ /* 0x020fe200078e020a */
[----:B------:R-:W-:Y:S01]  /*27f60*/  UMOV UR4, 0xffffffff ;  /* 0xffffffff00047882 */ /* 0x000fe20000000000 */
[----:B0-----:R-:W-:Y:S02]  /*27f70*/  SHF.L.U32 R10, R9, 0x4, RZ ;  /* 0x00000004090a7819 */ /* 0x001fe400000006ff */
[----:B------:R-:W-:Y:S02]  /*27f80*/  IADD3.X R8, R8, UR7, R3, P0, !PT ;  /* 0x0000000708087c10 */ /* 0x000fe400087fe403 */
[----:B------:R-:W-:Y:S01]  /*27f90*/  LOP3.LUT R10, R10, 0x30, RZ, 0xc0, !PT ;  /* 0x000000300a0a7812 */ /* 0x000fe200078ec0ff */
[----:B------:R-:W-:Y:S06]  /*27fa0*/  BRA.DIV UR4, `(.L_x_722) ;  /* 0x0000006604187947 */ /* 0x000fec000b800000 */
[----:B------:R-:W0:Y:S01]  /*27fb0*/  SHFL.IDX PT, R2, R4, RZ, 0x1c1f ;  /* 0x001c1fff04027589 */ /* 0x000e2200000e0000 */
[----:B------:R-:W-:-:S03]  /*27fc0*/  IMAD.IADD R7, R22, 0x1, R7 ;  /* 0x0000000116077824 */ /* 0x000fc600078e0207 */
[----:B------:R-:W4:Y:S04]  /*27fd0*/  SHFL.IDX PT, R3, R6, RZ, 0x1c1f ;  /* 0x001c1fff06037589 */ /* 0x000f2800000e0000 */
[----:B------:R-:W-:Y:S04]  /*27fe0*/  SHFL.IDX PT, R9, R6, 0x2, 0x1c1f ;  /* 0x005c1f0006097f89 */ /* 0x000fe800000e0000 */
[----:B------:R-:W-:Y:S01]  /*27ff0*/  SHFL.IDX PT, R8, R8, RZ, 0x1c1f ;  /* 0x001c1fff08087589 */ /* 0x000fe200000e0000 */
[----:B0-----:R-:W-:-:S05]  /*28000*/  IADD3 R2, P0, R10, R2, RZ ;  /* 0x000000020a027210 */ /* 0x001fca0007f1e0ff */
[----:B----4-:R-:W-:-:S05]  /*28010*/  IMAD.X R3, RZ, RZ, R3, P0 ;  /* 0x000000ffff037224 */ /* 0x010fca00000e0603 */
[----:B------:R-:W-:Y:S04]  /*28020*/  LDGSTS.E.BYPASS.LTC128B.128 [R7+0x1a400], desc[UR50][R2.64], !P4 ;  /* 0x1a40000002077fae */ /* 0x000fe8000e101d72 */
[----:B------:R-:W-:Y:S04]  /*28030*/  LDGSTS.E.BYPASS.LTC128B.128 [R7+0x1cc00], desc[UR50][R2.64+0x40], !P3 ;  /* 0x1cc0004002077fae */ /* 0x000fe8000d901d72 */
[----:B------:R0:W-:Y:S04]  /*28040*/  LDGSTS.E.BYPASS.LTC128B.128 [R7+0x1f400], desc[UR50][R2.64+0x80], !P1 ;  /* 0x1f40008002077fae */ /* 0x0001e8000c901d72 */
[----:B0-----:R-:W0:Y:S04]  /*28050*/  SHFL.IDX PT, R2, R4, 0x1, 0x1c1f ;  /* 0x003c1f0004027f89 */ /* 0x001e2800000e0000 */
[----:B------:R-:W4:Y:S01]  /*28060*/  SHFL.IDX PT, R3, R6, 0x1, 0x1c1f ;  /* 0x003c1f0006037f89 */ /* 0x000f2200000e0000 */
[----:B0-----:R-:W-:-:S04]  /*28070*/  IADD3 R2, P0, R10, R2, RZ ;  /* 0x000000020a027210 */ /* 0x001fc80007f1e0ff */
[----:B----4-:R-:W-:-:S05]  /*28080*/  IADD3.X R3, RZ, R3, RZ, P0, !PT ;  /* 0x00000003ff037210 */ /* 0x010fca00007fe4ff */
[----:B------:R-:W-:Y:S04]  /*28090*/  LDGSTS.E.BYPASS.LTC128B.128 [R7+0x1ac00], desc[UR50][R2.64], !P4 ;  /* 0x1ac0000002077fae */ /* 0x000fe8000e101d72 */
[----:B------:R-:W-:Y:S04]  /*280a0*/  LDGSTS.E.BYPASS.LTC128B.128 [R7+0x1d400], desc[UR50][R2.64+0x40], !P3 ;  /* 0x1d40004002077fae */ /* 0x000fe8000d901d72 */
[----:B------:R0:W-:Y:S04]  /*280b0*/  LDGSTS.E.BYPASS.LTC128B.128 [R7+0x1fc00], desc[UR50][R2.64+0x80], !P1 ;  /* 0x1fc0008002077fae */ /* 0x0001e8000c901d72 */
[----:B0-----:R-:W0:Y:S02]  /*280c0*/  SHFL.IDX PT, R2, R4, 0x2, 0x1c1f ;  /* 0x005c1f0004027f89 */ /* 0x001e2400000e0000 */
[----:B0-----:R-:W-:-:S05]  /*280d0*/  IADD3 R2, P0, R10, R2, RZ ;  /* 0x000000020a027210 */ /* 0x001fca0007f1e0ff */
[----:B------:R-:W-:Y:S02]  /*280e0*/  IMAD.X R3, RZ, RZ, R9, P0 ;  /* 0x000000ffff037224 */ /* 0x000fe400000e0609 */
[----:B------:R-:W-:Y:S04]  /*280f0*/  SHFL.IDX PT, R9, R6, 0x3, 0x1c1f ;  /* 0x007c1f0006097f89 */ /* 0x000fe800000e0000 */
[----:B------:R-:W-:Y:S04]  /*28100*/  LDGSTS.E.BYPASS.LTC128B.128 [R7+0x1b400], desc[UR50][R2.64], !P4 ;  /* 0x1b40000002077fae */ /* 0x000fe8000e101d72 */
[----:B------:R-:W-:Y:S04]  /*28110*/  LDGSTS.E.BYPASS.LTC128B.128 [R7+0x1dc00], desc[UR50][R2.64+0x40], !P3 ;  /* 0x1dc0004002077fae */ /* 0x000fe8000d901d72 */
[----:B------:R0:W-:Y:S04]  /*28120*/  LDGSTS.E.BYPASS.LTC128B.128 [R7+0x20400], desc[UR50][R2.64+0x80], !P1 ;  /* 0x2040008002077fae */ /* 0x0001e8000c901d72 */
[----:B0-----:R-:W0:Y:S02]  /*28130*/  SHFL.IDX PT, R2, R4, 0x3, 0x1c1f ;  /* 0x007c1f0004027f89 */ /* 0x001e2400000e0000 */
[----:B0-----:R-:W-:-:S05]  /*28140*/  IADD3 R2, P0, R10, R2, RZ ;  /* 0x000000020a027210 */ /* 0x001fca0007f1e0ff */
[----:B------:R-:W-:-:S05]  /*28150*/  IMAD.X R3, RZ, RZ, R9, P0 ;  /* 0x000000ffff037224 */ /* 0x000fca00000e0609 */
[----:B------:R-:W-:Y:S04]  /*28160*/  LDGSTS.E.BYPASS.LTC128B.128 [R7+0x1bc00], desc[UR50][R2.64], !P4 ;  /* 0x1bc0000002077fae */ /* 0x000fe8000e101d72 */
[----:B------:R-:W-:Y:S04]  /*28170*/  LDGSTS.E.BYPASS.LTC128B.128 [R7+0x1e400], desc[UR50][R2.64+0x40], !P3 ;  /* 0x1e40004002077fae */ /* 0x000fe8000d901d72 */
[----:B------:R0:W-:Y:S04]  /*28180*/  LDGSTS.E.BYPASS.LTC128B.128 [R7+0x20c00], desc[UR50][R2.64+0x80], !P1 ;  /* 0x20c0008002077fae */ /* 0x0001e8000c901d72 */
[----:B0-----:R0:W4:Y:S02]  /*28190*/  SHFL.IDX PT, R2, R5, RZ, 0x1c1f ;  /* 0x001c1fff05027589 */ /* 0x00112400000e0000 */
.L_x_938:
        /* <DEDUP_REMOVED lines=10> */
.L_x_723:
        /* <DEDUP_REMOVED lines=11> */
.L_x_724:
[----:B------:R2:W-:Y:S02]  /*282f0*/  SYNCS.ARRIVE.TRANS64.A1T0 RZ, [R0+URZ+0x29830], RZ ;  /* 0x029830ff00ff79a7 */ /* 0x0005e4000810003f */
[----:B--23--:R-:W-:-:S05]  /*28300*/  IMAD.U32 R0, RZ, RZ, UR37 ;  /* 0x00000025ff007e24 */ /* 0x00cfca000f8e00ff */
[----:B------:R-:W-:-:S13]  /*28310*/  ISETP.NE.AND P1, PT, R0, 0x3, PT ;  /* 0x000000030000780c */ /* 0x000fda0003f25270 */
[----:B------:R-:W-:Y:S05]  /*28320*/  @!P1 BRA `(.L_x_725) ;  /* 0x0000000000049947 */ /* 0x000fea0003800000 */
[----:B------:R-:W-:Y:S01]  /*28330*/  BPT.TRAP 0x1 ;  /* 0x000000040000795c */ /* 0x000fe20000300000 */
.L_x_725:
[----:B------:R-:W-:Y:S01]  /*28340*/  LOP3.LUT R0, R21, 0x1, RZ, 0x3c, !PT ;  /* 0x0000000115007812 */ /* 0x000fe200078e3cff */
[----:B------:R-:W-:Y:S01]  /*28350*/  BSSY B0, `(.L_x_726) ;  /* 0x0000005000007945 */ /* 0x000fe20003800000 */
[----:B------:R-:W-:Y:S02]  /*28360*/  LEA R3, R20, R22, 0x3 ;  /* 0x0000001614037211 */ /* 0x000fe400078e18ff */
[----:B------:R-:W-:-:S04]  /*28370*/  SHF.L.U32 R0, R0, 0x1f, RZ ;  /* 0x0000001f00007819 */ /* 0x000fc800000006ff */
[----:B------:R-:W2:Y:S02]  /*28380*/  SYNCS.PHASECHK.TRANS64.TRYWAIT P0, [R3+URZ+0x29870], R0 ;  /* 0x02987000030075a7 */ /* 0x000ea4000800017f */
[----:B--2---:R-:W-:Y:S05]  /*28390*/  @!P0 BRA `(.L_x_727) ;  /* 0x00000064009c8947 */ /* 0x004fea0003800000 */
.L_x_939:
[----:B------:R-:W-:Y:S05]  /*283a0*/  BSYNC B0 ;  /* 0x0000000000007941 */ /* 0x000fea0003800000 */
.L_x_726:
[----:B------:R-:W-:-:S05]  /*283b0*/  IMAD.U32 R2, RZ, RZ, UR39 ;  /* 0x00000027ff027e24 */ /* 0x000fca000f8e00ff */
[----:B------:R-:W-:-:S13]  /*283c0*/  ISETP.NE.AND P0, PT, R2, 0x3, PT ;  /* 0x000000030200780c */ /* 0x000fda0003f05270 */
[----:B------:R-:W-:Y:S05]  /*283d0*/  @!P0 BRA `(.L_x_728) ;  /* 0x0000000000048947 */ /* 0x000fea0003800000 */
[----:B------:R-:W-:Y:S01]  /*283e0*/  BPT.TRAP 0x1 ;  /* 0x000000040000795c */ /* 0x000fe20000300000 */
.L_x_728:
[----:B--2---:R-:W-:Y:S01]  /*283f0*/  SHF.L.U32 R0, R21, 0x1f, RZ ;  /* 0x0000001f15007819 */ /* 0x004fe200000006ff */
[----:B------:R-:W-:-:S03]  /*28400*/  IMAD R12, R20, 0x5000, RZ ;  /* 0x00005000140c7824 */ /* 0x000fc600078e02ff */
[----:B------:R-:W2:Y:S02]  /*28410*/  SYNCS.PHASECHK.TRANS64.TRYWAIT P0, [R3+URZ+0x29860], R0 ;  /* 0x02986000030075a7 */ /* 0x000ea4000800017f */
[----:B--2---:R-:W-:Y:S05]  /*28420*/  @!P0 BRA `(.L_x_729) ;  /* 0x00000064008c8947 */ /* 0x004fea0003800000 */
.L_x_940:
[----:B------:R-:W0:Y:S04]  /*28430*/  LDL R4, [R1+0x24] ;  /* 0x0000240001047983 */ /* 0x000e280000100800 */
[----:B------:R-:W3:Y:S04]  /*28440*/  LDL R2, [R1+0x28] ;  /* 0x0000280001027983 */ /* 0x000ee80000100800 */
[----:B------:R-:W4:Y:S01]  /*28450*/  LDL R13, [R1+0x20] ;  /* 0x00002000010d7983 */ /* 0x000f220000100800 */
[----:B------:R-:W-:Y:S05]  /*28460*/  WARPSYNC.ALL ;  /* 0x0000000000007948 */ /* 0x000fea0003800000 */
[----:B------:R-:W-:-:S05]  /*28470*/  IMAD.U32 R20, RZ, RZ, UR39 ;  /* 0x00000027ff147e24 */ /* 0x000fca000f8e00ff */
[----:B------:R-:W-:Y:S02]  /*28480*/  ISETP.NE.AND P0, PT, R20, 0x3, PT ;  /* 0x000000031400780c */ /* 0x000fe40003f05270 */
[----:B0-----:R-:W-:-:S05]  /*28490*/  LOP3.LUT R5, R12, R4, RZ, 0xfc, !PT ;  /* 0x000000040c057212 */ /* 0x001fca00078efcff */
[----:B--2---:R-:W-:Y:S01]  /*284a0*/  IMAD.IADD R0, R22, 0x1, R5 ;  /* 0x0000000116007824 */ /* 0x004fe200078e0205 */
[----:B----4-:R-:W-:-:S04]  /*284b0*/  LOP3.LUT R17, R12, R13, RZ, 0xfc, !PT ;  /* 0x0000000d0c117212 */ /* 0x010fc800078efcff */
[----:B------:R-:W0:Y:S01]  /*284c0*/  LDSM.16.MT88.4 R4, [R0+0xa400] ;  /* 0x00a400000004783b */ /* 0x000e220000004200 */
[----:B---3--:R-:W-:Y:S01]  /*284d0*/  IADD3 R2, R2, R0, RZ ;  /* 0x0000000002027210 */ /* 0x008fe20007ffe0ff */
        /* <DEDUP_REMOVED lines=20> */
[----:B-1----:R-:W-:Y:S02]  /*28620*/  PRMT R25, R8, 0x7531, R9 ;  /* 0x0000753108197816 */ /* 0x002fe40000000009 */
        /* <DEDUP_REMOVED lines=47> */
.L_x_730:
[----:B-1----:R1:W-:Y:S01]  /*28920*/  SYNCS.ARRIVE.TRANS64.A1T0 RZ, [R3+URZ+0x29850], RZ ;  /* 0x029850ff03ff79a7 */ /* 0x0023e2000810003f */
[----:B------:R-:W-:Y:S06]  /*28930*/  BAR.SYNC.DEFER_BLOCKING 0x2, 0x80 ;  /* 0x0082000000007b1d */ /* 0x000fec0000010000 */
[----:B------:R-:W-:Y:S05]  /*28940*/  @!P1 BRA `(.L_x_731) ;  /* 0x0000000000049947 */ /* 0x000fea0003800000 */
[----:B------:R-:W-:Y:S01]  /*28950*/  BPT.TRAP 0x1 ;  /* 0x000000040000795c */ /* 0x000fe20000300000 */
.L_x_731:
[----:B------:R-:W2:Y:S01]  /*28960*/  LDL R0, [R1+0x14] ;  /* 0x0000140001007983 */ /* 0x000ea20000100800 */
[----:B-1----:R-:W-:Y:S01]  /*28970*/  IADD3 R3, R3, 0x29880, RZ ;  /* 0x0002988003037810 */ /* 0x002fe20007ffe0ff */
[----:B------:R-:W-:Y:S02]  /*28980*/  IMAD.MOV.U32 R20, RZ, RZ, R23 ;  /* 0x000000ffff147224 */ /* 0x000fe400078e0017 */
[----:B------:R-:W-:Y:S01]  /*28990*/  IMAD.MOV.U32 R21, RZ, RZ, R34 ;  /* 0x000000ffff157224 */ /* 0x000fe200078e0022 */
[----:B--2---:R-:W-:-:S04]  /*289a0*/  PRMT R3, R0, 0x654, R3 ;  /* 0x0000065400037816 */ /* 0x004fc80000000003 */
[----:B------:R2:W-:Y:S01]  /*289b0*/  SYNCS.ARRIVE.TRANS64.RED.A1T0 RZ, [R3+URZ], RZ ;  /* 0x000000ff03ff79a7 */ /* 0x0005e2000810043f */
[----:B------:R-:W-:Y:S05]  /*289c0*/  @P2 BRA `(.L_x_732) ;  /* 0xffffffe8001c2947 */ /* 0x000fea000383ffff */
.L_x_712:
[----:B------:R-:W3:Y:S01]  /*289d0*/  S2R R0, SR_TID.X ;  /* 0x0000000000007919 */ /* 0x000ee20000002100 */
[----:B------:R-:W-:Y:S01]  /*289e0*/  BSSY B0, `(.L_x_733) ;  /* 0x0000012000007945 */ /* 0x000fe20003800000 */
[----:B---3--:R-:W-:Y:S02]  /*289f0*/  LOP3.LUT R2, R0, 0x7f, RZ, 0xc0, !PT ;  /* 0x0000007f00027812 */ /* 0x008fe400078ec0ff */
[----:B------:R-:W-:Y:S02]  /*28a00*/  MOV R0, UR37 ;  /* 0x0000002500007c02 */ /* 0x000fe40008000f00 */
[----:B------:R-:W-:Y:S02]  /*28a10*/  ISETP.NE.AND P1, PT, R2, RZ, PT ;  /* 0x000000ff0200720c */ /* 0x000fe40003f25270 */
[----:B------:R-:W-:-:S11]  /*28a20*/  ISETP.NE.AND P0, PT, R0, 0x3, PT ;  /* 0x000000030000780c */ /* 0x000fd60003f05270 */
[----:B------:R-:W-:Y:S05]  /*28a30*/  @P1 BRA `(.L_x_734) ;  /* 0x0000000000301947 */ /* 0x000fea0003800000 */
[----:B0-----:R-:W0:Y:S01]  /*28a40*/  S2R R5, SR_LANEID ;  /* 0x0000000000057919 */ /* 0x001e220000000000 */
[----:B------:R-:W-:Y:S01]  /*28a50*/  VOTEU.ANY UR4, UPT, PT ;  /* 0x0000000000047886 */ /* 0x000fe200038e0100 */
[----:B-12---:R-:W1:Y:S01]  /*28a60*/  LDC.64 R2, c[0x0][0xc60] ;  /* 0x00031800ff027b82 */ /* 0x006e620000000a00 */
        /* <DEDUP_REMOVED lines=8> */
[----:B0-----:R-:W-:-:S07]  /*28af0*/  IADD3 R16, R0, UR38, R7 ;  /* 0x0000002600107c10 */ /* 0x001fce000fffe007 */
.L_x_734:
[----:B------:R-:W-:Y:S05]  /*28b00*/  BSYNC B0 ;  /* 0x0000000000007941 */ /* 0x000fea0003800000 */
.L_x_733:
[----:B------:R-:W-:Y:S05]  /*28b10*/  @!P0 BRA `(.L_x_735) ;  /* 0x0000000000048947 */ /* 0x000fea0003800000 */
[----:B------:R-:W-:Y:S01]  /*28b20*/  BPT.TRAP 0x1 ;  /* 0x000000040000795c */ /* 0x000fe20000300000 */
.L_x_735:
[----:B------:R-:W-:Y:S01]  /*28b30*/  LOP3.LUT R0, R34, 0x1, RZ, 0x3c, !PT ;  /* 0x0000000122007812 */ /* 0x000fe200078e3cff */
[----:B0-----:R-:W-:Y:S01]  /*28b40*/  IMAD R17, R23, 0x8, R22 ;  /* 0x0000000817117824 */ /* 0x001fe200078e0216 */
[----:B------:R-:W-:Y:S02]  /*28b50*/  BSSY B0, `(.L_x_736) ;  /* 0x0000004000007945 */ /* 0x000fe40003800000 */
[----:B------:R-:W-:-:S04]  /*28b60*/  SHF.L.U32 R0, R0, 0x1f, RZ ;  /* 0x0000001f00007819 */ /* 0x000fc800000006ff */
[----:B------:R-:W0:Y:S02]  /*28b70*/  SYNCS.PHASECHK.TRANS64.TRYWAIT P1, [R17+URZ+0x29870], R0 ;  /* 0x02987000110075a7 */ /* 0x000e24000802017f */
[----:B0-----:R-:W-:Y:S05]  /*28b80*/  @!P1 BRA `(.L_x_737) ;  /* 0x0000005c00c89947 */ /* 0x001fea0003800000 */
.L_x_941:
[----:B------:R-:W-:Y:S05]  /*28b90*/  BSYNC B0 ;  /* 0x0000000000007941 */ /* 0x000fea0003800000 */
.L_x_736:
[----:B------:R-:W-:-:S05]  /*28ba0*/  IMAD.U32 R2, RZ, RZ, UR39 ;  /* 0x00000027ff027e24 */ /* 0x000fca000f8e00ff */
[----:B------:R-:W-:-:S13]  /*28bb0*/  ISETP.NE.AND P1, PT, R2, 0x3, PT ;  /* 0x000000030200780c */ /* 0x000fda0003f25270 */
[----:B------:R-:W-:Y:S05]  /*28bc0*/  @!P1 BRA `(.L_x_738) ;  /* 0x0000000000049947 */ /* 0x000fea0003800000 */
[----:B------:R-:W-:Y:S01]  /*28bd0*/  BPT.TRAP 0x1 ;  /* 0x000000040000795c */ /* 0x000fe20000300000 */
.L_x_738:
[----:B0-----:R-:W-:-:S04]  /*28be0*/  SHF.L.U32 R0, R34, 0x1f, RZ ;  /* 0x0000001f22007819 */ /* 0x001fc800000006ff */
[----:B------:R-:W0:Y:S02]  /*28bf0*/  SYNCS.PHASECHK.TRANS64.TRYWAIT P1, [R17+URZ+0x29860], R0 ;  /* 0x02986000110075a7 */ /* 0x000e24000802017f */
[----:B0-----:R-:W-:Y:S05]  /*28c00*/  @!P1 BRA `(.L_x_739) ;  /* 0x0000005c00bc9947 */ /* 0x001fea0003800000 */
.L_x_942:
[----:B------:R-:W1:Y:S04]  /*28c10*/  LDL R2, [R1+0x24] ;  /* 0x0000240001027983 */ /* 0x000e680000100800 */
[----:B------:R-:W3:Y:S04]  /*28c20*/  LDL R13, [R1+0x28] ;  /* 0x00002800010d7983 */ /* 0x000ee80000100800 */
[----:B------:R-:W4:Y:S01]  /*28c30*/  LDL R12, [R1+0x20] ;  /* 0x00002000010c7983 */ /* 0x000f220000100800 */
[----:B0-----:R-:W-:Y:S01]  /*28c40*/  IMAD R0, R23, 0x5000, RZ ;  /* 0x0000500017007824 */ /* 0x001fe200078e02ff */
[----:B------:R-:W-:Y:S05]  /*28c50*/  WARPSYNC.ALL ;  /* 0x0000000000007948 */ /* 0x000fea0003800000 */
[----:B------:R-:W-:-:S04]  /*28c60*/  MOV R18, UR39 ;  /* 0x0000002700127c02 */ /* 0x000fc80008000f00 */
[----:B------:R-:W-:Y:S02]  /*28c70*/  ISETP.NE.AND P1, PT, R18, 0x3, PT ;  /* 0x000000031200780c */ /* 0x000fe40003f25270 */
[----:B-12---:R-:W-:-:S04]  /*28c80*/  LOP3.LUT R3, R0, R2, RZ, 0xfc, !PT ;  /* 0x0000000200037212 */ /* 0x006fc800078efcff */
[----:B------:R-:W-:Y:S02]  /*28c90*/  IADD3 R2, R22, R3, RZ ;  /* 0x0000000316027210 */ /* 0x000fe40007ffe0ff */
[----:B----4-:R-:W-:-:S03]  /*28ca0*/  LOP3.LUT R0, R0, R12, RZ, 0xfc, !PT ;  /* 0x0000000c00007212 */ /* 0x010fc600078efcff */
[----:B------:R-:W0:Y:S01]  /*28cb0*/  LDSM.16.MT88.4 R4, [R2+0xa400] ;  /* 0x00a400000204783b */ /* 0x000e220000004200 */
[----:B---3--:R-:W-:Y:S02]  /*28cc0*/  IMAD.IADD R3, R13, 0x1, R2 ;  /* 0x000000010d037824 */ /* 0x008fe400078e0202 */
[----:B------:R-:W-:Y:S01]  /*28cd0*/  IMAD.IADD R0, R22, 0x1, R0 ;  /* 0x0000000116007824 */ /* 0x000fe200078e0200 */
[C-C-:B0-----:R-:W-:Y:S02]  /*28ce0*/  PRMT R8, R4.reuse, 0x6420, R5.reuse ;  /* 0x0000642004087816 */ /* 0x141fe40000000005 */
[----:B------:R-:W-:Y:S02]  /*28cf0*/  PRMT R9, R4, 0x7531, R5 ;  /* 0x0000753104097816 */ /* 0x000fe40000000005 */
[C-C-:B------:R-:W-:Y:S02]  /*28d00*/  PRMT R10, R6.reuse, 0x6420, R7.reuse ;  /* 0x00006420060a7816 */ /* 0x140fe40000000007 */
[----:B------:R-:W-:-:S02]  /*28d10*/  PRMT R11, R6, 0x7531, R7 ;  /* 0x00007531060b7816 */ /* 0x000fc40000000007 */
[----:B------:R-:W0:Y:S04]  /*28d20*/  LDSM.16.MT88.4 R4, [R3+0xa400] ;  /* 0x00a400000304783b */ /* 0x000e280000004200 */
[----:B------:R0:W-:Y:S02]  /*28d30*/  STSM.16.M88.4 [R0+0x400], R8 ;  /* 0x0004000800007844 */ /* 0x0001e40000000200 */
        /* <DEDUP_REMOVED lines=47> */
[----:B------:R1:W-:Y:S01]  /*29030*/  STSM.16.M88.4 [R0+0x4400], R12 ;  /* 0x0044000c00007844 */ /* 0x0003e20000000200 */
[C-C-:B0-----:R-:W-:Y:S02]  /*29040*/  PRMT R8, R4.reuse, 0x6420, R5.reuse ;  /* 0x0000642004087816 */ /* 0x141fe40000000005 */
[----:B------:R-:W-:Y:S02]  /*29050*/  PRMT R9, R4, 0x7531, R5 ;  /* 0x0000753104097816 */ /* 0x000fe40000000005 */
[----:B------:R-:W-:-:S02]  /*29060*/  PRMT R10, R6, 0x6420, R7 ;  /* 0x00006420060a7816 */ /* 0x000fc40000000007 */
[----:B------:R-:W-:-:S05]  /*29070*/  PRMT R11, R6, 0x7531, R7 ;  /* 0x00007531060b7816 */ /* 0x000fca0000000007 */
[----:B------:R1:W-:Y:S01]  /*29080*/  STSM.16.M88.4 [R0+0x4c00], R8 ;  /* 0x004c000800007844 */ /* 0x0003e20000000200 */
[----:B------:R-:W-:Y:S01]  /*29090*/  @!PT LDS RZ, [RZ] ;  /* 0x00000000fffff984 */ /* 0x000fe20000000800 */
[----:B------:R-:W-:Y:S01]  /*290a0*/  @!PT LDS RZ, [RZ] ;  /* 0x00000000fffff984 */ /* 0x000fe20000000800 */
[----:B------:R-:W-:Y:S01]  /*290b0*/  @!PT LDS RZ, [RZ] ;  /* 0x00000000fffff984 */ /* 0x000fe20000000800 */
[----:B------:R-:W-:Y:S01]  /*290c0*/  @!PT LDS RZ, [RZ] ;  /* 0x00000000fffff984 */ /* 0x000fe20000000800 */
[----:B------:R0:W-:Y:S06]  /*290d0*/  MEMBAR.ALL.CTA ;  /* 0x0000000000007992 */ /* 0x0001ec0000008000 */
[----:B0-----:R-:W0:Y:S01]  /*290e0*/  FENCE.VIEW.ASYNC.S ;  /* 0x00000000000073c6 */ /* 0x001e220000000000 */
[----:B------:R-:W-:Y:S05]  /*290f0*/  @!P1 BRA `(.L_x_740) ;  /* 0x0000000000049947 */ /* 0x000fea0003800000 */
[----:B------:R-:W-:Y:S01]  /*29100*/  BPT.TRAP 0x1 ;  /* 0x000000040000795c */ /* 0x000fe20000300000 */
.L_x_740:
[----:B0-----:R0:W-:Y:S01]  /*29110*/  SYNCS.ARRIVE.TRANS64.A1T0 RZ, [R17+URZ+0x29850], RZ ;  /* 0x029850ff11ff79a7 */ /* 0x0011e2000810003f */
[----:B------:R-:W-:Y:S06]  /*29120*/  BAR.SYNC.DEFER_BLOCKING 0x2, 0x80 ;  /* 0x0082000000007b1d */ /* 0x000fec0000010000 */
[----:B------:R-:W-:Y:S05]  /*29130*/  @!P0 BRA `(.L_x_741) ;  /* 0x0000000000048947 */ /* 0x000fea0003800000 */
[----:B------:R-:W-:Y:S01]  /*29140*/  BPT.TRAP 0x1 ;  /* 0x000000040000795c */ /* 0x000fe20000300000 */
.L_x_741:
[----:B-1----:R-:W2:Y:S01]  /*29150*/  LDL R0, [R1+0x14] ;  /* 0x0000140001007983 */ /* 0x002ea20000100800 */
[----:B0-----:R-:W-:Y:S02]  /*29160*/  VIADD R17, R17, 0x29880 ;  /* 0x0002988011117836 */ /* 0x001fe40000000000 */
[----:B------:R-:W-:-:S05]  /*29170*/  VIADD R23, R23, 0x1 ;  /* 0x0000000117177836 */ /* 0x000fca0000000000 */
[----:B------:R-:W-:-:S04]  /*29180*/  ISETP.NE.AND P0, PT, R23, 0x2, PT ;  /* 0x000000021700780c */ /* 0x000fc80003f05270 */
[----:B------:R-:W-:Y:S02]  /*29190*/  SEL R3, RZ, 0x1, P0 ;  /* 0x00000001ff037807 */ /* 0x000fe40000000000 */
[----:B------:R-:W-:Y:S02]  /*291a0*/  SEL R23, R23, RZ, P0 ;  /* 0x000000ff17177207 */ /* 0x000fe40000000000 */
[----:B------:R-:W-:Y:S02]  /*291b0*/  LOP3.LUT R34, R34, R3, RZ, 0x3c, !PT ;  /* 0x0000000322227212 */ /* 0x000fe400078e3cff */
[----:B--2---:R-:W-:-:S04]  /*291c0*/  PRMT R17, R0, 0x654, R17 ;  /* 0x0000065400117816 */ /* 0x004fc80000000011 */
[----:B------:R2:W-:Y:S03]  /*291d0*/  SYNCS.ARRIVE.TRANS64.RED.A1T0 RZ, [R17+URZ], RZ ;  /* 0x000000ff11ff79a7 */ /* 0x0005e6000810043f */
.L_x_680:
[----:B------:R-:W3:Y:S02]  /*291e0*/  LDL R0, [R1] ;  /* 0x0000000001007983 */ /* 0x000ee40000100800 */
[----:B---3--:R-:W-:-:S13]  /*291f0*/  LOP3.LUT P0, RZ, R0, 0x100, RZ, 0xc0, !PT ;  /* 0x0000010000ff7812 */ /* 0x008fda000780c0ff */
[----:B------:R-:W-:Y:S05]  /*29200*/  @!P0 BRA `(.L_x_742) ;  /* 0x0000000000288947 */ /* 0x000fea0003800000 */
[----:B------:R-:W-:Y:S05]  /*29210*/  WARPSYNC.ALL ;  /* 0x0000000000007948 */ /* 0x000fea0003800000 */
[----:B------:R-:W3:Y:S08]  /*29220*/  S2UR UR4, SR_CgaCtaId ;  /* 0x00000000000479c3 */ /* 0x000ef00000008800 */
[----:B------:R-:W-:Y:S01]  /*29230*/  BAR.SYNC.DEFER_BLOCKING 0x5, 0x180 ;  /* 0x0146000000007b1d */ /* 0x000fe20000010000 */
[----:B-1----:R-:W-:-:S02]  /*29240*/  MOV R22, 0x400 ;  /* 0x0000040000167802 */ /* 0x002fc40000000f00 */
[----:B---3--:R-:W-:-:S04]  /*29250*/  MOV R0, UR4 ;  /* 0x0000000400007c02 */ /* 0x008fc80008000f00 */
[----:B------:R-:W-:Y:S01]  /*29260*/  LEA R22, R0, R22, 0x18 ;  /* 0x0000001600167211 */ /* 0x000fe200078ec0ff */
[----:B------:R1:W-:Y:S04]  /*29270*/  STL [R1+0x14], R0 ;  /* 0x0000140001007387 */ /* 0x0003e80000100800 */
[----:B--2---:R1:W2:Y:S01]  /*29280*/  LDS.128 R16, [R22+0x298d0] ;  /* 0x0298d00016107984 */ /* 0x0042a20000000c00 */
[----:B------:R-:W-:Y:S06]  /*29290*/  BAR.ARV 0x4, 0x180 ;  /* 0x0106000000007b1d */ /* 0x000fec0000002000 */
[----:B------:R-:W-:Y:S05]  /*292a0*/  BRA `(.L_x_743) ;  /* 0x0000000800487947 */ /* 0x000fea0003800000 */
.L_x_742:
[----:B------:R-:W0:Y:S01]  /*292b0*/  S2R R0, SR_TID.X ;  /* 0x0000000000007919 */ /* 0x000e220000002100 */
[----:B------:R-:W-:Y:S01]  /*292c0*/  UMOV UR4, 0xffffffff ;  /* 0xffffffff00047882 */ /* 0x000fe20000000000 */
[----:B0-----:R-:W-:-:S04]  /*292d0*/  LOP3.LUT R8, R0, 0x1f, RZ, 0xc0, !PT ;  /* 0x0000001f00087812 */ /* 0x001fc800078ec0ff */
[----:B------:R-:W-:Y:S01]  /*292e0*/  ISETP.NE.AND P0, PT, R8, 0x1f, PT ;  /* 0x0000001f0800780c */ /* 0x000fe20003f05270 */
[----:B------:R-:W-:-:S12]  /*292f0*/  BRA.DIV UR4, `(.L_x_744) ;  /* 0x0000005a04147947 */ /* 0x000fd8000b800000 */
[----:B-1----:R-:W-:Y:S01]  /*29300*/  IMAD.IADD R5, R19, 0x1, R8 ;  /* 0x0000000113057824 */ /* 0x002fe200078e0208 */
[----:B------:R-:W-:-:S04]  /*29310*/  ULDC UR4, c[0x0][0xc3c] ;  /* 0x00030f0000047ab9 */ /* 0x000fc80000000800 */
[----:B------:R-:W-:-:S13]  /*29320*/  ISETP.GE.OR P1, PT, R5, UR4, !P0 ;  /* 0x0000000405007c0c */ /* 0x000fda000c726670 */
[----:B------:R-:W0:Y:S02]  /*29330*/  @!P1 LDC.64 R2, c[0x0][0xc80] ;  /* 0x00032000ff029b82 */ /* 0x000e240000000a00 */
[----:B0-----:R-:W-:-:S06]  /*29340*/  @!P1 IMAD.WIDE R2, R5, 0x4, R2 ;  /* 0x0000000405029825 */ /* 0x001fcc00078e0202 */
[----:B------:R0:W3:Y:S01]  /*29350*/  @!P1 LDG.E R3, desc[UR50][R2.64] ;  /* 0x0000003202039981 */ /* 0x0000e2000c1e1900 */
[C---:B------:R-:W-:Y:S02]  /*29360*/  ISETP.GE.U32.AND P2, PT, R8.reuse, 0x2, PT ;  /* 0x000000020800780c */ /* 0x040fe40003f46070 */
[C---:B------:R-:W-:Y:S01]  /*29370*/  ISETP.GE.U32.AND P3, PT, R8.reuse, 0x4, PT ;  /* 0x000000040800780c */ /* 0x040fe20003f66070 */
[----:B------:R-:W-:Y:S01]  /*29380*/  SHFL.IDX PT, R0, R16, RZ, 0x1f ;  /* 0x00001fff10007589 */ /* 0x000fe200000e0000 */
[C---:B------:R-:W-:Y:S02]  /*29390*/  ISETP.GE.U32.AND P4, PT, R8.reuse, 0x8, PT ;  /* 0x000000080800780c */ /* 0x040fe40003f86070 */
[----:B------:R-:W-:Y:S01]  /*293a0*/  ISETP.GE.U32.AND P5, PT, R8, 0x10, PT ;  /* 0x000000100800780c */ /* 0x000fe20003fa6070 */
[----:B------:R-:W-:Y:S01]  /*293b0*/  SHFL.IDX PT, R4, R16, 0x1, 0x1f ;  /* 0x00201f0010047f89 */ /* 0x000fe200000e0000 */
[----:B0-----:R-:W-:Y:S01]  /*293c0*/  IMAD.MOV.U32 R2, RZ, RZ, RZ ;  /* 0x000000ffff027224 */ /* 0x001fe200078e00ff */
[----:B---3--:R-:W-:-:S02]  /*293d0*/  @!P1 MOV R2, R3 ;  /* 0x0000000300029202 */ /* 0x008fc40000000f00 */
[----:B------:R-:W-:-:S03]  /*293e0*/  ISETP.NE.AND P1, PT, R8, RZ, PT ;  /* 0x000000ff0800720c */ /* 0x000fc60003f25270 */
        /* <DEDUP_REMOVED lines=15> */
[----:B------:R0:W1:Y:S02]  /*294e0*/  SHFL.IDX PT, R14, R3, 0x1f, 0x1f ;  /* 0x03e01f00030e7f89 */ /* 0x00006400000e0000 */
.L_x_952:
[----:B------:R-:W-:Y:S02]  /*294f0*/  ULDC UR4, c[0x0][0xc38] ;  /* 0x00030e0000047ab9 */ /* 0x000fe40000000800 */
[----:B------:R-:W-:-:S05]  /*29500*/  MOV R16, UR4 ;  /* 0x0000000400107c02 */ /* 0x000fca0008000f00 */
[----:B-1----:R-:W-:-:S04]  /*29510*/  IMAD R5, R14, R16, RZ ;  /* 0x000000100e057224 */ /* 0x002fc800078e02ff */
[----:B------:R-:W-:-:S05]  /*29520*/  IMAD.IADD R4, R4, 0x1, R5 ;  /* 0x0000000104047824 */ /* 0x000fca00078e0205 */
[----:B------:R-:W-:-:S13]  /*29530*/  ISETP.GT.AND P6, PT, R4, R0, PT ;  /* 0x000000000400720c */ /* 0x000fda0003fc4270 */
[----:B------:R-:W-:Y:S05]  /*29540*/  @P6 BRA `(.L_x_745) ;  /* 0x00000000009c6947 */ /* 0x000fea0003800000 */
.L_x_750:
[----:B------:R-:W1:Y:S01]  /*29550*/  LDC R6, c[0x0][0xc3c] ;  /* 0x00030f00ff067b82 */ /* 0x000e620000000800 */
[----:B------:R-:W-:-:S05]  /*29560*/  VIADD R19, R19, 0x1f ;  /* 0x0000001f13137836 */ /* 0x000fca0000000000 */
[----:B-1----:R-:W-:-:S13]  /*29570*/  ISETP.GE.AND P6, PT, R19, R6, PT ;  /* 0x000000061300720c */ /* 0x002fda0003fc6270 */
[----:B------:R-:W-:Y:S05]  /*29580*/  @P6 BRA `(.L_x_746) ;  /* 0x0000000400446947 */ /* 0x000fea0003800000 */
[----:B------:R-:W1:Y:S01]  /*29590*/  S2R R2, SR_TID.X ;  /* 0x0000000000027919 */ /* 0x000e620000002100 */
[----:B------:R-:W-:Y:S01]  /*295a0*/  BSSY B0, `(.L_x_747) ;  /* 0x0000009000007945 */ /* 0x000fe20003800000 */
[----:B-1----:R-:W-:-:S04]  /*295b0*/  LOP3.LUT R2, R2, 0x1f, RZ, 0xc0, !PT ;  /* 0x0000001f02027812 */ /* 0x002fc800078ec0ff */
[----:B------:R-:W-:Y:S01]  /*295c0*/  IADD3 R5, R19, R2, RZ ;  /* 0x0000000213057210 */ /* 0x000fe20007ffe0ff */
[----:B------:R-:W-:-:S03]  /*295d0*/  IMAD.MOV.U32 R2, RZ, RZ, RZ ;  /* 0x000000ffff027224 */ /* 0x000fc600078e00ff */
[----:B------:R-:W-:-:S13]  /*295e0*/  ISETP.GE.OR P6, PT, R5, R6, !P0 ;  /* 0x000000060500720c */ /* 0x000fda00047c6670 */
[----:B------:R-:W-:Y:S05]  /*295f0*/  @P6 BRA `(.L_x_748) ;  /* 0x00000000000c6947 */ /* 0x000fea0003800000 */
[----:B0-----:R-:W0:Y:S02]  /*29600*/  LDC.64 R2, c[0x0][0xc80] ;  /* 0x00032000ff027b82 */ /* 0x001e240000000a00 */
[----:B0-----:R-:W-:-:S06]  /*29610*/  IMAD.WIDE R2, R5, 0x4, R2 ;  /* 0x0000000405027825 */ /* 0x001fcc00078e0202 */
[----:B------:R1:W5:Y:S02]  /*29620*/  LDG.E R2, desc[UR50][R2.64] ;  /* 0x0000003202027981 */ /* 0x000364000c1e1900 */
.L_x_748:
[----:B------:R-:W-:Y:S05]  /*29630*/  BSYNC B0 ;  /* 0x0000000000007941 */ /* 0x000fea0003800000 */
.L_x_747:
[----:B------:R-:W-:-:S03]  /*29640*/  UMOV UR4, 0xffffffff ;  /* 0xffffffff00047882 */ /* 0x000fc60000000000 */
[----:B------:R-:W-:Y:S05]  /*29650*/  BRA.DIV UR4, `(.L_x_749) ;  /* 0x0000005a04607947 */ /* 0x000fea000b800000 */
[----:B-----5:R-:W3:Y:S02]  /*29660*/  SHFL.UP PT, R14, R2, 0x1, RZ ;  /* 0x04200000020e7989 */ /* 0x020ee400000e00ff */
[----:B---3--:R-:W-:-:S05]  /*29670*/  SEL R13, R14, RZ, P1 ;  /* 0x000000ff0e0d7207 */ /* 0x008fca0000800000 */
[----:B------:R-:W-:-:S05]  /*29680*/  IMAD.IADD R13, R2, 0x1, R13 ;  /* 0x00000001020d7824 */ /* 0x000fca00078e020d */
[----:B------:R-:W3:Y:S02]  /*29690*/  SHFL.UP PT, R14, R13, 0x2, RZ ;  /* 0x044000000d0e7989 */ /* 0x000ee400000e00ff */
[----:B---3--:R-:W-:-:S04]  /*296a0*/  SEL R14, R14, RZ, P2 ;  /* 0x000000ff0e0e7207 */ /* 0x008fc80001000000 */
[----:B01----:R-:W-:-:S05]  /*296b0*/  IADD3 R3, R13, R14, RZ ;  /* 0x0000000e0d037210 */ /* 0x003fca0007ffe0ff */
        /* <DEDUP_REMOVED lines=9> */
[----:B------:R0:W1:Y:S02]  /*29750*/  SHFL.IDX PT, R14, R3, 0x1f, 0x1f ;  /* 0x03e01f00030e7f89 */ /* 0x00006400000e0000 */
.L_x_960:
[----:B------:R-:W-:Y:S02]  /*29760*/  ULDC UR4, c[0x0][0xc38] ;  /* 0x00030e0000047ab9 */ /* 0x000fe40000000800 */
[----:B------:R-:W-:-:S04]  /*29770*/  IMAD.U32 R16, RZ, RZ, UR4 ;  /* 0x00000004ff107e24 */ /* 0x000fc8000f8e00ff */
[----:B-1----:R-:W-:-:S04]  /*29780*/  IMAD R5, R14, R16, RZ ;  /* 0x000000100e057224 */ /* 0x002fc800078e02ff */
[----:B------:R-:W-:-:S05]  /*29790*/  IMAD.IADD R4, R5, 0x1, R4 ;  /* 0x0000000105047824 */ /* 0x000fca00078e0204 */
[----:B------:R-:W-:-:S13]  /*297a0*/  ISETP.GT.AND P6, PT, R4, R0, PT ;  /* 0x000000000400720c */ /* 0x000fda0003fc4270 */
[----:B------:R-:W-:Y:S05]  /*297b0*/  @!P6 BRA `(.L_x_750) ;  /* 0xfffffffc0064e947 */ /* 0x000fea000383ffff */
.L_x_745:
[----:B------:R-:W-:Y:S01]  /*297c0*/  IADD3 R5, -R5, R4, RZ ;  /* 0x0000000405057210 */ /* 0x000fe20007ffe1ff */
[----:B------:R-:W-:-:S04]  /*297d0*/  UMOV UR4, 0xffffffff ;  /* 0xffffffff00047882 */ /* 0x000fc80000000000 */
[----:B------:R-:W-:-:S05]  /*297e0*/  IMAD R7, R3, R16, R5 ;  /* 0x0000001003077224 */ /* 0x000fca00078e0205 */
[----:B------:R-:W-:Y:S01]  /*297f0*/  ISETP.GT.AND P6, PT, R7, R0, PT ;  /* 0x000000000700720c */ /* 0x000fe20003fc4270 */
[----:B------:R-:W-:-:S12]  /*29800*/  BRA.DIV UR4, `(.L_x_751) ;  /* 0x0000005a04b07947 */ /* 0x000fd8000b800000 */
[----:B------:R-:W-:-:S04]  /*29810*/  VOTE.ANY R6, PT, !P6 ;  /* 0x0000000000067806 */ /* 0x000fc800070e0100 */
[----:B------:R-:W2:Y:S02]  /*29820*/  POPC R4, R6 ;  /* 0x0000000600047309 */ /* 0x000ea40000000000 */
[----:B--2---:R1:W2:Y:S02]  /*29830*/  SHFL.IDX PT, R17, R2, R4, 0x1f ;  /* 0x00001f0402117589 */ /* 0x0042a400000e0000 */
.L_x_964:
[----:B------:R-:W-:Y:S01]  /*29840*/  ISETP.NE.AND P0, PT, R6, RZ, PT ;  /* 0x000000ff0600720c */ /* 0x000fe20003f05270 */
[----:B------:R-:W-:-:S12]  /*29850*/  IMAD.MOV.U32 R14, RZ, RZ, RZ ;  /* 0x000000ffff0e7224 */ /* 0x000fd800078e00ff */
[----:B------:R-:W-:Y:S05]  /*29860*/  @!P0 BRA `(.L_x_752) ;  /* 0x0000000000108947 */ /* 0x000fea0003800000 */
[----:B------:R-:W-:Y:S01]  /*29870*/  UMOV UR4, 0xffffffff ;  /* 0xffffffff00047882 */ /* 0x000fe20000000000 */
[----:B------:R-:W-:Y:S02]  /*29880*/  VIADD R12, R4, 0xffffffff ;  /* 0xffffffff040c7836 */ /* 0x000fe40000000000 */
[----:B------:R-:W-:Y:S05]  /*29890*/  BRA.DIV UR4, `(.L_x_753) ;  /* 0x0000005a04d47947 */ /* 0x000fea000b800000 */
[----:B------:R3:W4:Y:S02]  /*298a0*/  SHFL.IDX PT, R14, R3, R12, 0x1f ;  /* 0x00001f0c030e7589 */ /* 0x00072400000e0000 */
.L_x_752:
[----:B--2---:R-:W-:Y:S01]  /*298b0*/  IABS R6, R17 ;  /* 0x0000001100067213 */ /* 0x004fe20000000000 */
[----:B----4-:R-:W-:Y:S02]  /*298c0*/  IMAD R16, R14, R16, R5 ;  /* 0x000000100e107224 */ /* 0x010fe400078e0205 */
[----:B-1----:R-:W-:Y:S01]  /*298d0*/  IMAD.MOV.U32 R2, RZ, RZ, RZ ;  /* 0x000000ffff027224 */ /* 0x002fe200078e00ff */
[----:B------:R-:W1:Y:S01]  /*298e0*/  I2F.RP R7, R6 ;  /* 0x0000000600077306 */ /* 0x000e620000209400 */
[----:B------:R-:W-:Y:S01]  /*298f0*/  IMAD.IADD R19, R4, 0x1, R19 ;  /* 0x0000000104137824 */ /* 0x000fe200078e0213 */
[----:B------:R-:W-:-:S06]  /*29900*/  IADD3 R0, R0, -R16, RZ ;  /* 0x8000001000007210 */ /* 0x000fcc0007ffe0ff */
[----:B-1----:R-:W0:Y:S02]  /*29910*/  MUFU.RCP R7, R7 ;  /* 0x0000000700077308 */ /* 0x002e240000001000 */
[----:B0--3--:R-:W-:-:S06]  /*29920*/  IADD3 R3, R7, 0xffffffe, RZ ;  /* 0x0ffffffe07037810 */ /* 0x009fcc0007ffe0ff */
[----:B------:R-:W0:Y:S02]  /*29930*/  F2I.FTZ.U32.TRUNC.NTZ R3, R3 ;  /* 0x0000000300037305 */ /* 0x000e24000021f000 */
[----:B0-----:R-:W-:-:S04]  /*29940*/  IMAD.MOV R5, RZ, RZ, -R3 ;  /* 0x000000ffff057224 */ /* 0x001fc800078e0a03 */
[----:B------:R-:W-:-:S04]  /*29950*/  IMAD R5, R5, R6, RZ ;  /* 0x0000000605057224 */ /* 0x000fc800078e02ff */
[----:B------:R-:W-:Y:S01]  /*29960*/  IMAD.HI.U32 R2, R3, R5, R2 ;  /* 0x0000000503027227 */ /* 0x000fe200078e0002 */
[----:B------:R-:W-:Y:S02]  /*29970*/  IABS R5, R17 ;  /* 0x0000001100057213 */ /* 0x000fe40000000000 */
[----:B------:R-:W-:-:S03]  /*29980*/  IABS R3, R0 ;  /* 0x0000000000037213 */ /* 0x000fc60000000000 */
[----:B------:R-:W-:Y:S02]  /*29990*/  IMAD.MOV R5, RZ, RZ, -R5 ;  /* 0x000000ffff057224 */ /* 0x000fe400078e0a05 */
        /* <DEDUP_REMOVED lines=16> */
.L_x_746:
[----:B------:R-:W-:Y:S01]  /*29aa0*/  UMOV UR4, URZ ;  /* 0x0000003f00047c82 */ /* 0x000fe20008000000 */
[----:B------:R-:W-:Y:S01]  /*29ab0*/  UMOV UR5, URZ ;  /* 0x0000003f00057c82 */ /* 0x000fe20008000000 */
[----:B------:R-:W-:Y:S01]  /*29ac0*/  ULDC UR6, c[0x0][0xc3c] ;  /* 0x00030f0000067ab9 */ /* 0x000fe20000000800 */
[----:B------:R-:W-:Y:S01]  /*29ad0*/  MOV R16, R0 ;  /* 0x0000000000107202 */ /* 0x000fe20000000f00 */
[----:B--2---:R-:W-:Y:S01]  /*29ae0*/  IMAD.U32 R17, RZ, RZ, UR4 ;  /* 0x00000004ff117e24 */ /* 0x004fe2000f8e00ff */
[----:B------:R-:W-:Y:S01]  /*29af0*/  MOV R19, UR6 ;  /* 0x0000000600137c02 */ /* 0x000fe20008000f00 */
[----:B------:R-:W-:-:S07]  /*29b00*/  IMAD.U32 R18, RZ, RZ, UR5 ;  /* 0x00000005ff127e24 */ /* 0x000fce000f8e00ff */
.L_x_754:
[----:B------:R3:W2:Y:S01]  /*29b10*/  LDL R2, [R1+0x14] ;  /* 0x0000140001027983 */ /* 0x0006a20000100800 */
[----:B------:R-:W1:Y:S01]  /*29b20*/  S2R R0, SR_TID.X ;  /* 0x0000000000007919 */ /* 0x000e620000002100 */
[----:B------:R-:W-:Y:S05]  /*29b30*/  WARPSYNC.ALL ;  /* 0x0000000000007948 */ /* 0x000fea0003800000 */
[----:B-1----:R-:W-:Y:S01]  /*29b40*/  LOP3.LUT R0, R0, 0x1f, RZ, 0xc0, !PT ;  /* 0x0000001f00007812 */ /* 0x002fe200078ec0ff */
[----:B------:R-:W-:Y:S03]  /*29b50*/  BAR.SYNC.DEFER_BLOCKING 0x4, 0x180 ;  /* 0x0106000000007b1d */ /* 0x000fe60000010000 */
[----:B------:R-:W-:-:S13]  /*29b60*/  ISETP.NE.AND P0, PT, R0, RZ, PT ;  /* 0x000000ff0000720c */ /* 0x000fda0003f05270 */
[----:B------:R-:W-:Y:S01]  /*29b70*/  @!P0 MOV R0, 0x400 ;  /* 0x0000040000008802 */ /* 0x000fe20000000f00 */
[----:B--2---:R-:W1:Y:S03]  /*29b80*/  @!P0 S2R R2, SR_CgaCtaId ;  /* 0x0000000000028919 */ /* 0x004e660000008800 */
[----:B-1----:R-:W-:Y:S01]  /*29b90*/  @!P0 LEA R22, R2, R0, 0x18 ;  /* 0x0000000002168211 */ /* 0x002fe200078ec0ff */
[----:B------:R3:W-:Y:S04]  /*29ba0*/  @!P0 STL [R1+0x14], R2 ;  /* 0x0000140201008387 */ /* 0x0007e80000100800 */
[----:B------:R3:W-:Y:S01]  /*29bb0*/  @!P0 STS.128 [R22+0x298d0], R16 ;  /* 0x0298d01016008388 */ /* 0x0007e20000000c00 */
[----:B------:R-:W-:Y:S06]  /*29bc0*/  BAR.ARV 0x5, 0x180 ;  /* 0x0146000000007b1d */ /* 0x000fec0000002000 */
.L_x_743:
[----:B------:R-:W-:Y:S02]  /*29bd0*/  ULDC UR4, c[0x0][0xc3c] ;  /* 0x00030f0000047ab9 */ /* 0x000fe40000000800 */
[----:B--2---:R-:W-:-:S13]  /*29be0*/  ISETP.GE.AND P0, PT, R19, UR4, PT ;  /* 0x0000000413007c0c */ /* 0x004fda000bf06270 */
[----:B------:R-:W-:Y:S05]  /*29bf0*/  @!P0 BRA `(.L_x_755) ;  /* 0xffffff9400d88947 */ /* 0x000fea000383ffff */
[----:B------:R-:W-:Y:S05]  /*29c00*/  BSYNC B7 ;  /* 0x0000000000077941 */ /* 0x000fea0003800000 */
.L_x_639:
[----:B-12---:R-:W2:Y:S01]  /*29c10*/  LDL.LU R0, [R1+0x48] ;  /* 0x0000480001007983 */ /* 0x006ea20000300800 */
[----:B------:R-:W-:Y:S01]  /*29c20*/  BSSY B0, `(.L_x_756) ;  /* 0x000000b000007945 */ /* 0x000fe20003800000 */
[----:B------:R-:W1:Y:S01]  /*29c30*/  S2R R5, SR_CgaCtaId ;  /* 0x0000000000057919 */ /* 0x000e620000008800 */
[----:B--2---:R-:W-:-:S05]  /*29c40*/  VIADD R0, R0, 0x1 ;  /* 0x0000000100007836 */ /* 0x004fca0000000000 */
[----:B0--3--:R-:W-:-:S04]  /*29c50*/  LEA.HI R2, R0, R0, RZ, 0x1 ;  /* 0x0000000000027211 */ /* 0x009fc800078f08ff */
[----:B------:R-:W-:Y:S02]  /*29c60*/  LOP3.LUT R3, R2, 0xfffffffe, RZ, 0xc0, !PT ;  /* 0xfffffffe02037812 */ /* 0x000fe400078ec0ff */
[----:B------:R-:W-:-:S03]  /*29c70*/  MOV R2, 0x400 ;  /* 0x0000040000027802 */ /* 0x000fc60000000f00 */
[----:B------:R-:W-:Y:S01]  /*29c80*/  IMAD.IADD R0, R0, 0x1, -R3 ;  /* 0x0000000100007824 */ /* 0x000fe200078e0a03 */
[----:B-1----:R-:W-:-:S04]  /*29c90*/  LEA R4, R5, R2, 0x18 ;  /* 0x0000000205047211 */ /* 0x002fc800078ec0ff */
[----:B------:R-:W-:-:S04]  /*29ca0*/  SHF.L.U32 R0, R0, 0x1f, RZ ;  /* 0x0000001f00007819 */ /* 0x000fc800000006ff */
[----:B------:R-:W0:Y:S02]  /*29cb0*/  SYNCS.PHASECHK.TRANS64.TRYWAIT P0, [R4+URZ+0x29820], R0 ;  /* 0x02982000040075a7 */ /* 0x000e24000800017f */
[----:B0-----:R-:W-:Y:S05]  /*29cc0*/  @!P0 BRA `(.L_x_757) ;  /* 0x0000005400ec8947 */ /* 0x001fea0003800000 */
.L_x_967:
[----:B------:R-:W-:Y:S05]  /*29cd0*/  BSYNC B0 ;  /* 0x0000000000007941 */ /* 0x000fea0003800000 */
.L_x_756:
[----:B------:R-:W-:-:S03]  /*29ce0*/  UMOV UR4, 0xffffffff ;  /* 0xffffffff00047882 */ /* 0x000fc60000000000 */
[----:B------:R-:W-:Y:S05]  /*29cf0*/  BRA.DIV UR4, `(.L_x_758) ;  /* 0x0000005604f47947 */ /* 0x000fea000b800000 */
[----:B0-----:R-:W0:Y:S02]  /*29d00*/  S2R R0, SR_TID.X ;  /* 0x0000000000007919 */ /* 0x001e240000002100 */
[----:B0-----:R-:W-:-:S04]  /*29d10*/  SHF.R.U32.HI R0, RZ, 0x5, R0 ;  /* 0x00000005ff007819 */ /* 0x001fc80000011600 */
[----:B------:R-:W-:-:S05]  /*29d20*/  LOP3.LUT R0, R0, 0x3, RZ, 0xc0, !PT ;  /* 0x0000000300007812 */ /* 0x000fca00078ec0ff */
[----:B------:R0:W1:Y:S02]  /*29d30*/  SHFL.IDX PT, R14, R0, RZ, 0x1f ;  /* 0x00001fff000e7589 */ /* 0x00006400000e0000 */
.L_x_970:
[----:B-1----:R-:W-:-:S13]  /*29d40*/  ISETP.NE.AND P0, PT, R14, RZ, PT ;  /* 0x000000ff0e00720c */ /* 0x002fda0003f05270 */
[----:B------:R-:W-:Y:S05]  /*29d50*/  @P0 BRA `(.L_x_431) ;  /* 0x0000000000a80947 */ /* 0x000fea0003800000 */
[----:B------:R-:W-:-:S03]  /*29d60*/  UMOV UR4, 0xffffffff ;  /* 0xffffffff00047882 */ /* 0x000fc60000000000 */
[----:B------:R-:W-:Y:S05]  /*29d70*/  BRA.DIV UR4, `(.L_x_759) ;  /* 0x0000005a04087947 */ /* 0x000fea000b800000 */
[----:B------:R-:W-:-:S13]  /*29d80*/  ELECT P6, URZ, PT ;  /* 0x00000000003f782f */ /* 0x000fda00038c0000 */
.L_x_973:
[----:B------:R-:W-:Y:S05]  /*29d90*/  @!P6 BRA `(.L_x_431) ;  /* 0x000000000098e947 */ /* 0x000fea0003800000 */
[----:B------:R-:W-:-:S06]  /*29da0*/  ULOP3.LUT UR4, UR36, 0x2, URZ, 0xfc, !UPT ;  /* 0x0000000224047892 */ /* 0x000fcc000f8efc3f */
[----:B0-----:R-:W-:-:S04]  /*29db0*/  MOV R0, UR4 ;  /* 0x0000000400007c02 */ /* 0x001fc80008000f00 */
[----:B------:R-:W-:-:S13]  /*29dc0*/  ISETP.NE.AND P0, PT, R0, 0x3, PT ;  /* 0x000000030000780c */ /* 0x000fda0003f05270 */
[----:B------:R-:W-:Y:S05]  /*29dd0*/  @!P0 BRA `(.L_x_760) ;  /* 0x0000000000048947 */ /* 0x000fea0003800000 */
[----:B------:R-:W-:Y:S01]  /*29de0*/  BPT.TRAP 0x1 ;  /* 0x000000040000795c */ /* 0x000fe20000300000 */
.L_x_760:
[C---:B------:R-:W-:Y:S01]  /*29df0*/  IMAD R5, R23.reuse, 0x8, R4 ;  /* 0x0000000817057824 */ /* 0x040fe200078e0204 */
[----:B------:R-:W-:Y:S01]  /*29e00*/  SHF.L.U32 R0, R34, 0x1f, RZ ;  /* 0x0000001f22007819 */ /* 0x000fe200000006ff */
[----:B------:R-:W-:-:S03]  /*29e10*/  VIADD R23, R23, 0x1 ;  /* 0x0000000117177836 */ /* 0x000fc60000000000 */
[----:B------:R-:W0:Y:S02]  /*29e20*/  SYNCS.PHASECHK.TRANS64.TRYWAIT P1, [R5+URZ+0x29840], R0 ;  /* 0x02984000050075a7 */ /* 0x000e24000802017f */
[----:B------:R-:W-:-:S04]  /*29e30*/  ISETP.NE.AND P2, PT, R23, 0x2, PT ;  /* 0x000000021700780c */ /* 0x000fc80003f45270 */
[----:B------:R-:W-:Y:S01]  /*29e40*/  SEL R3, RZ, 0x1, P2 ;  /* 0x00000001ff037807 */ /* 0x000fe20001000000 */
[----:B0-----:R-:W-:Y:S08]  /*29e50*/  @!P1 BRA `(.L_x_761) ;  /* 0x0000005400f09947 */ /* 0x001ff00003800000 */
.L_x_974:
[----:B------:R-:W-:Y:S02]  /*29e60*/  SEL R23, R23, RZ, P2 ;  /* 0x000000ff17177207 */ /* 0x000fe40001000000 */
[----:B------:R-:W-:Y:S01]  /*29e70*/  LOP3.LUT R2, R34, R3, RZ, 0x3c, !PT ;  /* 0x0000000322027212 */ /* 0x000fe200078e3cff */
[----:B------:R-:W-:Y:S06]  /*29e80*/  @!P0 BRA `(.L_x_762) ;  /* 0x0000000000048947 */ /* 0x000fec0003800000 */
[----:B------:R-:W-:Y:S01]  /*29e90*/  BPT.TRAP 0x1 ;  /* 0x000000040000795c */ /* 0x000fe20000300000 */
.L_x_762:
[----:B------:R-:W-:Y:S02]  /*29ea0*/  LEA R23, R23, R4, 0x3 ;  /* 0x0000000417177211 */ /* 0x000fe400078e18ff */
[----:B------:R-:W-:-:S04]  /*29eb0*/  SHF.L.U32 R2, R2, 0x1f, RZ ;  /* 0x0000001f02027819 */ /* 0x000fc800000006ff */
[----:B------:R-:W1:Y:S02]  /*29ec0*/  SYNCS.PHASECHK.TRANS64.TRYWAIT P1, [R23+URZ+0x29840], R2 ;  /* 0x02984002170075a7 */ /* 0x000e64000802017f */
[----:B-1----:R-:W-:Y:S05]  /*29ed0*/  @!P1 BRA `(.L_x_763) ;  /* 0x0000005400e49947 */ /* 0x002fea0003800000 */
.L_x_975:
[----:B------:R-:W-:Y:S05]  /*29ee0*/  @!P0 BRA `(.L_x_764) ;  /* 0x0000000000048947 */ /* 0x000fea0003800000 */
[----:B------:R-:W-:Y:S01]  /*29ef0*/  BPT.TRAP 0x1 ;  /* 0x000000040000795c */ /* 0x000fe20000300000 */
.L_x_764:
[----:B------:R-:W2:Y:S02]  /*29f00*/  SYNCS.PHASECHK.TRANS64.TRYWAIT P1, [R5+URZ+0x29860], R0 ;  /* 0x02986000050075a7 */ /* 0x000ea4000802017f */
[----:B--2---:R-:W-:Y:S05]  /*29f10*/  @!P1 BRA `(.L_x_765) ;  /* 0x0000005400e89947 */ /* 0x004fea0003800000 */
.L_x_976:
[----:B------:R-:W-:Y:S05]  /*29f20*/  @!P0 BRA `(.L_x_766) ;  /* 0x0000000000048947 */ /* 0x000fea0003800000 */
[----:B------:R-:W-:Y:S01]  /*29f30*/  BPT.TRAP 0x1 ;  /* 0x000000040000795c */ /* 0x000fe20000300000 */
.L_x_766:
[----:B------:R-:W3:Y:S02]  /*29f40*/  SYNCS.PHASECHK.TRANS64.TRYWAIT P1, [R23+URZ+0x29860], R2 ;  /* 0x02986002170075a7 */ /* 0x000ee4000802017f */
[----:B---3--:R-:W-:Y:S05]  /*29f50*/  @!P1 BRA `(.L_x_767) ;  /* 0x0000005400ec9947 */ /* 0x008fea0003800000 */
.L_x_977:
[----:B------:R-:W-:Y:S05]  /*29f60*/  @!P0 BRA `(.L_x_768) ;  /* 0x0000000000048947 */ /* 0x000fea0003800000 */
[----:B------:R-:W-:Y:S01]  /*29f70*/  BPT.TRAP 0x1 ;  /* 0x000000040000795c */ /* 0x000fe20000300000 */
.L_x_768:
[----:B------:R-:W4:Y:S02]  /*29f80*/  SYNCS.PHASECHK.TRANS64.TRYWAIT P1, [R5+URZ+0x29880], R0 ;  /* 0x02988000050075a7 */ /* 0x000f24000802017f */
[----:B----4-:R-:W-:Y:S05]  /*29f90*/  @!P1 BRA `(.L_x_769) ;  /* 0x0000005400f09947 */ /* 0x010fea0003800000 */
.L_x_978:
[----:B------:R-:W-:Y:S05]  /*29fa0*/  @!P0 BRA `(.L_x_770) ;  /* 0x0000000000048947 */ /* 0x000fea0003800000 */
[----:B------:R-:W-:Y:S01]  /*29fb0*/  BPT.TRAP 0x1 ;  /* 0x000000040000795c */ /* 0x000fe20000300000 */
.L_x_770:
[----:B------:R0:W0:Y:S02]  /*29fc0*/  SYNCS.PHASECHK.TRANS64.TRYWAIT P0, [R23+URZ+0x29880], R2 ;  /* 0x02988002170075a7 */ /* 0x000024000800017f */
[----:B0-----:R-:W-:Y:S05]  /*29fd0*/  @!P0 NANOSLEEP.SYNCS 0x989680 ;  /* 0x009896800000895d */ /* 0x001fea0003900000 */
[----:B------:R-:W0:Y:S02]  /*29fe0*/  @!P0 SYNCS.PHASECHK.TRANS64 P0, [R23+URZ+0x29880], R2 ;  /* 0x02988002170085a7 */ /* 0x000e24000800007f */
[----:B0-----:R-:W-:Y:S05]  /*29ff0*/  @!P0 BRA `(.L_x_770) ;  /* 0xfffffffc00f08947 */ /* 0x001fea000383ffff */
.L_x_431:
[----:B------:R-:W-:Y:S05]  /*2a000*/  BSYNC B8 ;  /* 0x0000000000087941 */ /* 0x000fea0003800000 */
.L_x_428:
[----:B------:R-:W-:Y:S05]  /*2a010*/  EXIT ;  /* 0x000000000000794d */ /* 0x000fea0003800000 */
.L_x_449:
[----:B-1----:R1:W2:Y:S02]  /*2a020*/  SYNCS.PHASECHK.TRANS64.TRYWAIT P5, [R91+URZ+0x29890], R92 ;  /* 0x0298905c5b0075a7 */ /* 0x0022a400080a017f */
[----:B--2---:R-:W-:Y:S05]  /*2a030*/  @!P5 NANOSLEEP.SYNCS 0x989680 ;  /* 0x009896800000d95d */ /* 0x004fea0003900000 */
[----:B------:R-:W2:Y:S02]  /*2a040*/  @!P5 SYNCS.PHASECHK.TRANS64 P5, [R91+URZ+0x29890], R92 ;  /* 0x0298905c5b00d5a7 */ /* 0x000ea400080a007f */
[----:B--2---:R-:W-:Y:S05]  /*2a050*/  @!P5 BRA `(.L_x_449) ;  /* 0xfffffffc00f0d947 */ /* 0x004fea000383ffff */
[----:B------:R-:W-:Y:S05]  /*2a060*/  BRA `(.L_x_771) ;  /* 0xfffffd94005c7947 */ /* 0x000fea000383ffff */
.L_x_450:
[----:B------:R-:W-:Y:S01]  /*2a070*/  BSSY B1, `(.L_x_772) ;  /* 0x0000008000017945 */ /* 0x000fe20003800000 */
[----:B0-----:R-:W-:Y:S01]  /*2a080*/  IMAD.MOV.U32 R13, RZ, RZ, R119 ;  /* 0x000000ffff0d7224 */ /* 0x001fe200078e0077 */
[----:B------:R-:W-:Y:S01]  /*2a090*/  MOV R11, 0x1e1f ;  /* 0x00001e1f000b7802 */ /* 0x000fe20000000f00 */
[----:B------:R-:W-:Y:S02]  /*2a0a0*/  IMAD.MOV.U32 R12, RZ, RZ, RZ ;  /* 0x000000ffff0c7224 */ /* 0x000fe400078e00ff */
[----:B------:R-:W-:-:S07]  /*2a0b0*/  IMAD.MOV.U32 R15, RZ, RZ, -0x1 ;  /* 0xffffffffff0f7424 */ /* 0x000fce00078e00ff */
[----:B-1----:R-:W-:Y:S05]  /*2a0c0*/  WARPSYNC.COLLECTIVE R15, `(.L_x_773) ;  /* 0x000000000f087348 */ /* 0x002fea0003c00000 */
[----:B------:R0:W2:Y:S02]  /*2a0d0*/  SHFL.IDX P6, R14, R13, R12, R11 ;  /* 0x0000000c0d0e7389 */ /* 0x0000a400000c000b */
[----:B012---:R-:W-:Y:S01]  /*2a0e0*/  ENDCOLLECTIVE ;  /* 0x000000000000791b */ /* 0x007fe20003800000 */
.L_x_773:
[----:B------:R-:W-:Y:S05]  /*2a0f0*/  BSYNC B1 ;  /* 0x0000000000017941 */ /* 0x000fea0003800000 */
.L_x_772:
[----:B------:R-:W-:Y:S01]  /*2a100*/  MOV R13, R120 ;  /* 0x00000078000d7202 */ /* 0x000fe20000000f00 */
[----:B------:R-:W-:Y:S01]  /*2a110*/  IMAD.MOV.U32 R12, RZ, RZ, RZ ;  /* 0x000000ffff0c7224 */ /* 0x000fe200078e00ff */
[----:B------:R-:W-:Y:S01]  /*2a120*/  MOV R15, 0xffffffff ;  /* 0xffffffff000f7802 */ /* 0x000fe20000000f00 */
[----:B------:R-:W-:Y:S02]  /*2a130*/  IMAD.MOV.U32 R11, RZ, RZ, 0x1e1f ;  /* 0x00001e1fff0b7424 */ /* 0x000fe400078e00ff */
[----:B------:R-:W-:-:S07]  /*2a140*/  IMAD.MOV.U32 R150, RZ, RZ, R14 ;  /* 0x000000ffff967224 */ /* 0x000fce00078e000e */
[----:B------:R-:W-:Y:S05]  /*2a150*/  WARPSYNC.COLLECTIVE R15, `(.L_x_774) ;  /* 0x000000000f087348 */ /* 0x000fea0003c00000 */
[----:B------:R0:W1:Y:S02]  /*2a160*/  SHFL.IDX P6, R14, R13, R12, R11 ;  /* 0x0000000c0d0e7389 */ /* 0x00006400000c000b */
[----:B01----:R-:W-:Y:S01]  /*2a170*/  ENDCOLLECTIVE ;  /* 0x000000000000791b */ /* 0x003fe20003800000 */
.L_x_774:
[----:B------:R-:W-:Y:S01]  /*2a180*/  IMAD.MOV.U32 R11, RZ, RZ, R14 ;  /* 0x000000ffff0b7224 */ /* 0x000fe200078e000e */
[----:B------:R-:W-:Y:S06]  /*2a190*/  BRA `(.L_x_775) ;  /* 0xfffffd9400247947 */ /* 0x000fec000383ffff */
.L_x_475:
[----:B------:R-:W-:Y:S01]  /*2a1a0*/  BSSY B1, `(.L_x_776) ;  /* 0x0000008000017945 */ /* 0x000fe20003800000 */
[----:B0-----:R-:W-:Y:S01]  /*2a1b0*/  IMAD.MOV.U32 R13, RZ, RZ, R119 ;  /* 0x000000ffff0d7224 */ /* 0x001fe200078e0077 */
[----:B------:R-:W-:Y:S01]  /*2a1c0*/  MOV R12, 0x1 ;  /* 0x00000001000c7802 */ /* 0x000fe20000000f00 */
[----:B----4-:R-:W-:Y:S02]  /*2a1d0*/  IMAD.MOV.U32 R11, RZ, RZ, 0x1e1f ;  /* 0x00001e1fff0b7424 */ /* 0x010fe400078e00ff */
[----:B------:R-:W-:-:S07]  /*2a1e0*/  IMAD.MOV.U32 R15, RZ, RZ, -0x1 ;  /* 0xffffffffff0f7424 */ /* 0x000fce00078e00ff */
[----:B-123--:R-:W-:Y:S05]  /*2a1f0*/  WARPSYNC.COLLECTIVE R15, `(.L_x_777) ;  /* 0x000000000f087348 */ /* 0x00efea0003c00000 */
[----:B------:R0:W4:Y:S02]  /*2a200*/  SHFL.IDX P6, R14, R13, R12, R11 ;  /* 0x0000000c0d0e7389 */ /* 0x00012400000c000b */
[----:B01234-:R-:W-:Y:S01]  /*2a210*/  ENDCOLLECTIVE ;  /* 0x000000000000791b */ /* 0x01ffe20003800000 */
.L_x_777:
[----:B------:R-:W-:Y:S05]  /*2a220*/  BSYNC B1 ;  /* 0x0000000000017941 */ /* 0x000fea0003800000 */
.L_x_776:
[----:B------:R-:W-:Y:S01]  /*2a230*/  IMAD.MOV.U32 R13, RZ, RZ, R120 ;  /* 0x000000ffff0d7224 */ /* 0x000fe200078e0078 */
[----:B------:R-:W-:Y:S01]  /*2a240*/  MOV R11, 0x1e1f ;  /* 0x00001e1f000b7802 */ /* 0x000fe20000000f00 */
[----:B------:R-:W-:Y:S01]  /*2a250*/  IMAD.MOV.U32 R12, RZ, RZ, 0x1 ;  /* 0x00000001ff0c7424 */ /* 0x000fe200078e00ff */
[----:B------:R-:W-:Y:S01]  /*2a260*/  MOV R119, R14 ;  /* 0x0000000e00777202 */ /* 0x000fe20000000f00 */
[----:B------:R-:W-:-:S07]  /*2a270*/  IMAD.MOV.U32 R15, RZ, RZ, -0x1 ;  /* 0xffffffffff0f7424 */ /* 0x000fce00078e00ff */
[----:B------:R-:W-:Y:S05]  /*2a280*/  WARPSYNC.COLLECTIVE R15, `(.L_x_778) ;  /* 0x000000000f087348 */ /* 0x000fea0003c00000 */
[----:B------:R0:W1:Y:S02]  /*2a290*/  SHFL.IDX P6, R14, R13, R12, R11 ;  /* 0x0000000c0d0e7389 */ /* 0x00006400000c000b */
[----:B01----:R-:W-:Y:S01]  /*2a2a0*/  ENDCOLLECTIVE ;  /* 0x000000000000791b */ /* 0x003fe20003800000 */
.L_x_778:
[----:B------:R-:W-:Y:S01]  /*2a2b0*/  IMAD.MOV.U32 R65, RZ, RZ, R14 ;  /* 0x000000ffff417224 */ /* 0x000fe200078e000e */
[----:B------:R-:W-:Y:S06]  /*2a2c0*/  BRA `(.L_x_779) ;  /* 0xfffffdbc00f07947 */ /* 0x000fec000383ffff */
.L_x_505:
[----:B--2---:R2:W3:Y:S02]  /*2a2d0*/  SYNCS.PHASECHK.TRANS64.TRYWAIT P5, [R91+URZ+0x29890], R92 ;  /* 0x0298905c5b0075a7 */ /* 0x0044e400080a017f */
[----:B---3--:R-:W-:Y:S05]  /*2a2e0*/  @!P5 NANOSLEEP.SYNCS 0x989680 ;  /* 0x009896800000d95d */ /* 0x008fea0003900000 */
[----:B------:R-:W3:Y:S02]  /*2a2f0*/  @!P5 SYNCS.PHASECHK.TRANS64 P5, [R91+URZ+0x29890], R92 ;  /* 0x0298905c5b00d5a7 */ /* 0x000ee400080a007f */
[----:B---3--:R-:W-:Y:S05]  /*2a300*/  @!P5 BRA `(.L_x_505) ;  /* 0xfffffffc00f0d947 */ /* 0x008fea000383ffff */
[----:B------:R-:W-:Y:S05]  /*2a310*/  BRA `(.L_x_780) ;  /* 0xfffffdf000b07947 */ /* 0x000fea000383ffff */
.L_x_506:
[----:B------:R-:W-:Y:S01]  /*2a320*/  BSSY B1, `(.L_x_781) ;  /* 0x0000008000017945 */ /* 0x000fe20003800000 */
[----:B0-----:R-:W-:Y:S01]  /*2a330*/  MOV R13, R119 ;  /* 0x00000077000d7202 */ /* 0x001fe20000000f00 */
[----:B------:R-:W-:Y:S01]  /*2a340*/  IMAD.MOV.U32 R12, RZ, RZ, RZ ;  /* 0x000000ffff0c7224 */ /* 0x000fe200078e00ff */
[----:B------:R-:W-:Y:S01]  /*2a350*/  MOV R15, 0xffffffff ;  /* 0xffffffff000f7802 */ /* 0x000fe20000000f00 */
[----:B------:R-:W-:-:S07]  /*2a360*/  IMAD.MOV.U32 R11, RZ, RZ, 0x1e1f ;  /* 0x00001e1fff0b7424 */ /* 0x000fce00078e00ff */
[----:B--2---:R-:W-:Y:S05]  /*2a370*/  WARPSYNC.COLLECTIVE R15, `(.L_x_782) ;  /* 0x000000000f087348 */ /* 0x004fea0003c00000 */
[----:B------:R0:W1:Y:S02]  /*2a380*/  SHFL.IDX P6, R14, R13, R12, R11 ;  /* 0x0000000c0d0e7389 */ /* 0x00006400000c000b */
[----:B012---:R-:W-:Y:S01]  /*2a390*/  ENDCOLLECTIVE ;  /* 0x000000000000791b */ /* 0x007fe20003800000 */
.L_x_782:
[----:B------:R-:W-:Y:S05]  /*2a3a0*/  BSYNC B1 ;  /* 0x0000000000017941 */ /* 0x000fea0003800000 */
.L_x_781:
[----:B------:R-:W-:Y:S01]  /*2a3b0*/  IMAD.MOV.U32 R13, RZ, RZ, R120 ;  /* 0x000000ffff0d7224 */ /* 0x000fe200078e0078 */
[----:B------:R-:W-:Y:S01]  /*2a3c0*/  MOV R12, RZ ;  /* 0x000000ff000c7202 */ /* 0x000fe20000000f00 */
[----:B------:R-:W-:Y:S02]  /*2a3d0*/  IMAD.MOV.U32 R11, RZ, RZ, 0x1e1f ;  /* 0x00001e1fff0b7424 */ /* 0x000fe400078e00ff */
[----:B------:R-:W-:Y:S02]  /*2a3e0*/  IMAD.MOV.U32 R15, RZ, RZ, -0x1 ;  /* 0xffffffffff0f7424 */ /* 0x000fe400078e00ff */
[----:B------:R-:W-:-:S07]  /*2a3f0*/  IMAD.MOV.U32 R155, RZ, RZ, R14 ;  /* 0x000000ffff9b7224 */ /* 0x000fce00078e000e */
[----:B------:R-:W-:Y:S05]  /*2a400*/  WARPSYNC.COLLECTIVE R15, `(.L_x_783) ;  /* 0x000000000f087348 */ /* 0x000fea0003c00000 */
[----:B------:R0:W1:Y:S02]  /*2a410*/  SHFL.IDX P6, R14, R13, R12, R11 ;  /* 0x0000000c0d0e7389 */ /* 0x00006400000c000b */
[----:B01----:R-:W-:Y:S01]  /*2a420*/  ENDCOLLECTIVE ;  /* 0x000000000000791b */ /* 0x003fe20003800000 */
.L_x_783:
[----:B------:R-:W-:Y:S01]  /*2a430*/  MOV R11, R14 ;  /* 0x0000000e000b7202 */ /* 0x000fe20000000f00 */
[----:B------:R-:W-:Y:S06]  /*2a440*/  BRA `(.L_x_784) ;  /* 0xfffffdf0007c7947 */ /* 0x000fec000383ffff */
.L_x_519:
[----:B------:R-:W-:Y:S01]  /*2a450*/  BSSY B1, `(.L_x_785) ;  /* 0x0000008000017945 */ /* 0x000fe20003800000 */
[----:B0-----:R-:W-:Y:S01]  /*2a460*/  IMAD.MOV.U32 R13, RZ, RZ, R119 ;  /* 0x000000ffff0d7224 */ /* 0x001fe200078e0077 */
[----:B----4-:R-:W-:Y:S01]  /*2a470*/  MOV R11, 0x1e1f ;  /* 0x00001e1f000b7802 */ /* 0x010fe20000000f00 */
[----:B------:R-:W-:Y:S02]  /*2a480*/  IMAD.MOV.U32 R12, RZ, RZ, 0x1 ;  /* 0x00000001ff0c7424 */ /* 0x000fe400078e00ff */
[----:B------:R-:W-:-:S07]  /*2a490*/  IMAD.MOV.U32 R15, RZ, RZ, -0x1 ;  /* 0xffffffffff0f7424 */ /* 0x000fce00078e00ff */
[----:B-123--:R-:W-:Y:S05]  /*2a4a0*/  WARPSYNC.COLLECTIVE R15, `(.L_x_786) ;  /* 0x000000000f087348 */ /* 0x00efea0003c00000 */
[----:B------:R0:W4:Y:S02]  /*2a4b0*/  SHFL.IDX P6, R14, R13, R12, R11 ;  /* 0x0000000c0d0e7389 */ /* 0x00012400000c000b */
[----:B01234-:R-:W-:Y:S01]  /*2a4c0*/  ENDCOLLECTIVE ;  /* 0x000000000000791b */ /* 0x01ffe20003800000 */
.L_x_786:
[----:B------:R-:W-:Y:S05]  /*2a4d0*/  BSYNC B1 ;  /* 0x0000000000017941 */ /* 0x000fea0003800000 */
.L_x_785:
[----:B------:R-:W-:Y:S01]  /*2a4e0*/  MOV R13, R120 ;  /* 0x00000078000d7202 */ /* 0x000fe20000000f00 */
[----:B------:R-:W-:Y:S01]  /*2a4f0*/  IMAD.MOV.U32 R12, RZ, RZ, 0x1 ;  /* 0x00000001ff0c7424 */ /* 0x000fe200078e00ff */
[----:B------:R-:W-:Y:S01]  /*2a500*/  MOV R15, 0xffffffff ;  /* 0xffffffff000f7802 */ /* 0x000fe20000000f00 */
[----:B------:R-:W-:Y:S02]  /*2a510*/  IMAD.MOV.U32 R11, RZ, RZ, 0x1e1f ;  /* 0x00001e1fff0b7424 */ /* 0x000fe400078e00ff */
[----:B------:R-:W-:-:S07]  /*2a520*/  IMAD.MOV.U32 R44, RZ, RZ, R14 ;  /* 0x000000ffff2c7224 */ /* 0x000fce00078e000e */
[----:B------:R-:W-:Y:S05]  /*2a530*/  WARPSYNC.COLLECTIVE R15, `(.L_x_787) ;  /* 0x000000000f087348 */ /* 0x000fea0003c00000 */
[----:B------:R0:W1:Y:S02]  /*2a540*/  SHFL.IDX P6, R14, R13, R12, R11 ;  /* 0x0000000c0d0e7389 */ /* 0x00006400000c000b */
[----:B01----:R-:W-:Y:S01]  /*2a550*/  ENDCOLLECTIVE ;  /* 0x000000000000791b */ /* 0x003fe20003800000 */
.L_x_787:
[----:B------:R-:W-:Y:S01]  /*2a560*/  IMAD.MOV.U32 R120, RZ, RZ, R14 ;  /* 0x000000ffff787224 */ /* 0x000fe200078e000e */
[----:B------:R-:W-:Y:S06]  /*2a570*/  BRA `(.L_x_788) ;  /* 0xfffffe1c00ac7947 */ /* 0x000fec000383ffff */
.L_x_532:
[----:B-1----:R1:W2:Y:S02]  /*2a580*/  SYNCS.PHASECHK.TRANS64.TRYWAIT P2, [R91+URZ+0x29890], R92 ;  /* 0x0298905c5b0075a7 */ /* 0x0022a4000804017f */
[----:B--2---:R-:W-:Y:S05]  /*2a590*/  @!P2 NANOSLEEP.SYNCS 0x989680 ;  /* 0x009896800000a95d */ /* 0x004fea0003900000 */
[----:B------:R-:W2:Y:S02]  /*2a5a0*/  @!P2 SYNCS.PHASECHK.TRANS64 P2, [R91+URZ+0x29890], R92 ;  /* 0x0298905c5b00a5a7 */ /* 0x000ea4000804007f */
[----:B--2---:R-:W-:Y:S05]  /*2a5b0*/  @!P2 BRA `(.L_x_532) ;  /* 0xfffffffc00f0a947 */ /* 0x004fea000383ffff */
[----:B------:R-:W-:Y:S05]  /*2a5c0*/  BRA `(.L_x_789) ;  /* 0xfffffe4c00387947 */ /* 0x000fea000383ffff */
.L_x_533:
[----:B------:R-:W-:Y:S01]  /*2a5d0*/  BSSY B1, `(.L_x_790) ;  /* 0x0000008000017945 */ /* 0x000fe20003800000 */
[----:B------:R-:W-:Y:S01]  /*2a5e0*/  IMAD.MOV.U32 R13, RZ, RZ, R47 ;  /* 0x000000ffff0d7224 */ /* 0x000fe200078e002f */
[----:B------:R-:W-:Y:S01]  /*2a5f0*/  MOV R12, RZ ;  /* 0x000000ff000c7202 */ /* 0x000fe20000000f00 */
[----:B------:R-:W-:Y:S02]  /*2a600*/  IMAD.MOV.U32 R11, RZ, RZ, 0x1e1f ;  /* 0x00001e1fff0b7424 */ /* 0x000fe400078e00ff */
[----:B------:R-:W-:-:S07]  /*2a610*/  IMAD.MOV.U32 R15, RZ, RZ, -0x1 ;  /* 0xffffffffff0f7424 */ /* 0x000fce00078e00ff */
[----:B-1----:R-:W-:Y:S05]  /*2a620*/  WARPSYNC.COLLECTIVE R15, `(.L_x_791) ;  /* 0x000000000f087348 */ /* 0x002fea0003c00000 */
[----:B------:R0:W2:Y:S02]  /*2a630*/  SHFL.IDX P6, R14, R13, R12, R11 ;  /* 0x0000000c0d0e7389 */ /* 0x0000a400000c000b */
[----:B012---:R-:W-:Y:S01]  /*2a640*/  ENDCOLLECTIVE ;  /* 0x000000000000791b */ /* 0x007fe20003800000 */
.L_x_791:
[----:B------:R-:W-:Y:S05]  /*2a650*/  BSYNC B1 ;  /* 0x0000000000017941 */ /* 0x000fea0003800000 */
.L_x_790:
[----:B------:R-:W-:Y:S01]  /*2a660*/  IMAD.MOV.U32 R13, RZ, RZ, R46 ;  /* 0x000000ffff0d7224 */ /* 0x000fe200078e002e */
[----:B------:R-:W-:Y:S01]  /*2a670*/  MOV R11, 0x1e1f ;  /* 0x00001e1f000b7802 */ /* 0x000fe20000000f00 */
[----:B------:R-:W-:Y:S01]  /*2a680*/  IMAD.MOV.U32 R12, RZ, RZ, RZ ;  /* 0x000000ffff0c7224 */ /* 0x000fe200078e00ff */
[----:B------:R-:W-:Y:S01]  /*2a690*/  MOV R44, R14 ;  /* 0x0000000e002c7202 */ /* 0x000fe20000000f00 */
[----:B------:R-:W-:-:S07]  /*2a6a0*/  IMAD.MOV.U32 R15, RZ, RZ, -0x1 ;  /* 0xffffffffff0f7424 */ /* 0x000fce00078e00ff */
[----:B------:R-:W-:Y:S05]  /*2a6b0*/  WARPSYNC.COLLECTIVE R15, `(.L_x_792) ;  /* 0x000000000f087348 */ /* 0x000fea0003c00000 */
[----:B------:R0:W1:Y:S02]  /*2a6c0*/  SHFL.IDX P6, R14, R13, R12, R11 ;  /* 0x0000000c0d0e7389 */ /* 0x00006400000c000b */
[----:B01----:R-:W-:Y:S01]  /*2a6d0*/  ENDCOLLECTIVE ;  /* 0x000000000000791b */ /* 0x003fe20003800000 */
.L_x_792:
[----:B------:R-:W-:Y:S01]  /*2a6e0*/  IMAD.MOV.U32 R45, RZ, RZ, R14 ;  /* 0x000000ffff2d7224 */ /* 0x000fe200078e000e */
[----:B------:R-:W-:Y:S06]  /*2a6f0*/  BRA `(.L_x_793) ;  /* 0xfffffe4c00587947 */ /* 0x000fec000383ffff */
.L_x_536:
[----:B------:R-:W-:Y:S01]  /*2a700*/  BSSY B1, `(.L_x_794) ;  /* 0x0000008000017945 */ /* 0x000fe20003800000 */
[----:B----4-:R-:W-:Y:S01]  /*2a710*/  MOV R13, R47 ;  /* 0x0000002f000d7202 */ /* 0x010fe20000000f00 */
[----:B------:R-:W-:Y:S01]  /*2a720*/  IMAD.MOV.U32 R12, RZ, RZ, 0x1 ;  /* 0x00000001ff0c7424 */ /* 0x000fe200078e00ff */
[----:B------:R-:W-:Y:S01]  /*2a730*/  MOV R15, 0xffffffff ;  /* 0xffffffff000f7802 */ /* 0x000fe20000000f00 */
[----:B------:R-:W-:-:S07]  /*2a740*/  IMAD.MOV.U32 R11, RZ, RZ, 0x1e1f ;  /* 0x00001e1fff0b7424 */ /* 0x000fce00078e00ff */
[----:B0123--:R-:W-:Y:S05]  /*2a750*/  WARPSYNC.COLLECTIVE R15, `(.L_x_795) ;  /* 0x000000000f087348 */ /* 0x00ffea0003c00000 */
[----:B------:R4:W0:Y:S02]  /*2a760*/  SHFL.IDX P6, R14, R13, R12, R11 ;  /* 0x0000000c0d0e7389 */ /* 0x00082400000c000b */
[----:B01234-:R-:W-:Y:S01]  /*2a770*/  ENDCOLLECTIVE ;  /* 0x000000000000791b */ /* 0x01ffe20003800000 */
.L_x_795:
[----:B------:R-:W-:Y:S05]  /*2a780*/  BSYNC B1 ;  /* 0x0000000000017941 */ /* 0x000fea0003800000 */
.L_x_794:
[----:B------:R-:W-:Y:S01]  /*2a790*/  IMAD.MOV.U32 R13, RZ, RZ, R46 ;  /* 0x000000ffff0d7224 */ /* 0x000fe200078e002e */
[----:B------:R-:W-:Y:S01]  /*2a7a0*/  MOV R12, 0x1 ;  /* 0x00000001000c7802 */ /* 0x000fe20000000f00 */
[----:B------:R-:W-:Y:S02]  /*2a7b0*/  IMAD.MOV.U32 R11, RZ, RZ, 0x1e1f ;  /* 0x00001e1fff0b7424 */ /* 0x000fe400078e00ff */
[----:B------:R-:W-:Y:S02]  /*2a7c0*/  IMAD.MOV.U32 R15, RZ, RZ, -0x1 ;  /* 0xffffffffff0f7424 */ /* 0x000fe400078e00ff */
[----:B------:R-:W-:-:S07]  /*2a7d0*/  IMAD.MOV.U32 R44, RZ, RZ, R14 ;  /* 0x000000ffff2c7224 */ /* 0x000fce00078e000e */
[----:B------:R-:W-:Y:S05]  /*2a7e0*/  WARPSYNC.COLLECTIVE R15, `(.L_x_796) ;  /* 0x000000000f087348 */ /* 0x000fea0003c00000 */
[----:B------:R0:W1:Y:S02]  /*2a7f0*/  SHFL.IDX P6, R14, R13, R12, R11 ;  /* 0x0000000c0d0e7389 */ /* 0x00006400000c000b */
[----:B01----:R-:W-:Y:S01]  /*2a800*/  ENDCOLLECTIVE ;  /* 0x000000000000791b */ /* 0x003fe20003800000 */
.L_x_796:
[----:B------:R-:W-:Y:S01]  /*2a810*/  MOV R45, R14 ;  /* 0x0000000e002d7202 */ /* 0x000fe20000000f00 */
[----:B------:R-:W-:Y:S06]  /*2a820*/  BRA `(.L_x_797) ;  /* 0xfffffe4c00ac7947 */ /* 0x000fec000383ffff */
.L_x_540:
[----:B------:R0:W0:Y:S02]  /*2a830*/  SYNCS.PHASECHK.TRANS64.TRYWAIT P1, [R91+URZ+0x298b0], R92 ;  /* 0x0298b05c5b0075a7 */ /* 0x000024000802017f */
[----:B0-----:R-:W-:Y:S05]  /*2a840*/  @!P1 NANOSLEEP.SYNCS 0x989680 ;  /* 0x009896800000995d */ /* 0x001fea0003900000 */
[----:B------:R-:W0:Y:S02]  /*2a850*/  @!P1 SYNCS.PHASECHK.TRANS64 P1, [R91+URZ+0x298b0], R92 ;  /* 0x0298b05c5b0095a7 */ /* 0x000e24000802007f */
[----:B0-----:R-:W-:Y:S05]  /*2a860*/  @!P1 BRA `(.L_x_540) ;  /* 0xfffffffc00f09947 */ /* 0x001fea000383ffff */
[----:B------:R-:W-:Y:S05]  /*2a870*/  BRA `(.L_x_798) ;  /* 0xfffffe5000787947 */ /* 0x000fea000383ffff */
.L_x_548:
[----:B------:R-:W0:Y:S01]  /*2a880*/  S2R R0, SR_TID.X ;  /* 0x0000000000007919 */ /* 0x000e220000002100 */
[----:B------:R-:W-:Y:S01]  /*2a890*/  BSSY B0, `(.L_x_799) ;  /* 0x000000c000007945 */ /* 0x000fe20003800000 */
[----:B------:R-:W-:Y:S01]  /*2a8a0*/  MOV R12, RZ ;  /* 0x000000ff000c7202 */ /* 0x000fe20000000f00 */
[----:B------:R-:W-:Y:S02]  /*2a8b0*/  IMAD.MOV.U32 R11, RZ, RZ, 0x1f ;  /* 0x0000001fff0b7424 */ /* 0x000fe400078e00ff */
[----:B------:R-:W-:Y:S02]  /*2a8c0*/  IMAD.MOV.U32 R15, RZ, RZ, -0x1 ;  /* 0xffffffffff0f7424 */ /* 0x000fe400078e00ff */
[----:B0-----:R-:W-:-:S05]  /*2a8d0*/  VIADD R2, R0, 0xffffff80 ;  /* 0xffffff8000027836 */ /* 0x001fca0000000000 */
[----:B------:R-:W-:-:S04]  /*2a8e0*/  SHF.R.S32.HI R0, RZ, 0x1f, R2 ;  /* 0x0000001fff007819 */ /* 0x000fc80000011402 */
[----:B------:R-:W-:-:S04]  /*2a8f0*/  LEA.HI R0, R0, R2, RZ, 0x7 ;  /* 0x0000000200007211 */ /* 0x000fc800078f38ff */
[----:B------:R-:W-:-:S05]  /*2a900*/  SHF.R.S32.HI R0, RZ, 0x7, R0 ;  /* 0x00000007ff007819 */ /* 0x000fca0000011400 */
[----:B------:R-:W-:-:S07]  /*2a910*/  IMAD.MOV.U32 R13, RZ, RZ, R0 ;  /* 0x000000ffff0d7224 */ /* 0x000fce00078e0000 */
[----:B-----5:R-:W-:Y:S05]  /*2a920*/  WARPSYNC.COLLECTIVE R15, `(.L_x_800) ;  /* 0x000000000f087348 */ /* 0x020fea0003c00000 */
[----:B------:R0:W1:Y:S02]  /*2a930*/  SHFL.IDX P6, R14, R13, R12, R11 ;  /* 0x0000000c0d0e7389 */ /* 0x00006400000c000b */
[----:B01---5:R-:W-:Y:S01]  /*2a940*/  ENDCOLLECTIVE ;  /* 0x000000000000791b */ /* 0x023fe20003800000 */
.L_x_800:
[----:B------:R-:W-:Y:S05]  /*2a950*/  BSYNC B0 ;  /* 0x0000000000007941 */ /* 0x000fea0003800000 */
.L_x_799:
[----:B------:R-:W-:Y:S01]  /*2a960*/  MOV R168, R14 ;  /* 0x0000000e00a87202 */ /* 0x000fe20000000f00 */
[----:B------:R-:W-:Y:S06]  /*2a970*/  BRA `(.L_x_801) ;  /* 0xfffffe5800a07947 */ /* 0x000fec000383ffff */
.L_x_558:
[----:B------:R-:W-:Y:S01]  /*2a980*/  BSSY B1, `(.L_x_802) ;  /* 0x0000008000017945 */ /* 0x000fe20003800000 */
[----:B------:R-:W-:Y:S01]  /*2a990*/  IMAD.MOV.U32 R13, RZ, RZ, R26 ;  /* 0x000000ffff0d7224 */ /* 0x000fe200078e001a */
[----:B------:R-:W-:Y:S01]  /*2a9a0*/  MOV R11, 0x1e1f ;  /* 0x00001e1f000b7802 */ /* 0x000fe20000000f00 */
[----:B------:R-:W-:Y:S02]  /*2a9b0*/  IMAD.MOV.U32 R12, RZ, RZ, RZ ;  /* 0x000000ffff0c7224 */ /* 0x000fe400078e00ff */
[----:B------:R-:W-:-:S07]  /*2a9c0*/  IMAD.MOV.U32 R15, RZ, RZ, -0x1 ;  /* 0xffffffffff0f7424 */ /* 0x000fce00078e00ff */
[----:B------:R-:W-:Y:S05]  /*2a9d0*/  WARPSYNC.COLLECTIVE R15, `(.L_x_803) ;  /* 0x000000000f087348 */ /* 0x000fea0003c00000 */
[----:B------:R0:W1:Y:S02]  /*2a9e0*/  SHFL.IDX P6, R14, R13, R12, R11 ;  /* 0x0000000c0d0e7389 */ /* 0x00006400000c000b */
[----:B01----:R-:W-:Y:S01]  /*2a9f0*/  ENDCOLLECTIVE ;  /* 0x000000000000791b */ /* 0x003fe20003800000 */
.L_x_803:
[----:B------:R-:W-:Y:S05]  /*2aa00*/  BSYNC B1 ;  /* 0x0000000000017941 */ /* 0x000fea0003800000 */
.L_x_802:
        /* <DEDUP_REMOVED lines=8> */
.L_x_804:
[----:B------:R-:W-:Y:S02]  /*2aa90*/  IMAD.MOV.U32 R13, RZ, RZ, R37 ;  /* 0x000000ffff0d7224 */ /* 0x000fe400078e0025 */
[----:B------:R-:W-:-:S07]  /*2aaa0*/  IMAD.MOV.U32 R3, RZ, RZ, R14 ;  /* 0x000000ffff037224 */ /* 0x000fce00078e000e */
[----:B------:R-:W-:Y:S05]  /*2aab0*/  WARPSYNC.COLLECTIVE R15, `(.L_x_805) ;  /* 0x000000000f087348 */ /* 0x000fea0003c00000 */
[----:B------:R0:W1:Y:S02]  /*2aac0*/  SHFL.IDX P6, R14, R13, R12, R11 ;  /* 0x0000000c0d0e7389 */ /* 0x00006400000c000b */
[----:B01----:R-:W-:Y:S01]  /*2aad0*/  ENDCOLLECTIVE ;  /* 0x000000000000791b */ /* 0x003fe20003800000 */
.L_x_805:
[----:B------:R-:W-:Y:S01]  /*2aae0*/  IMAD.MOV.U32 R13, RZ, RZ, R136 ;  /* 0x000000ffff0d7224 */ /* 0x000fe200078e0088 */
[----:B------:R-:W-:-:S07]  /*2aaf0*/  MOV R4, R14 ;  /* 0x0000000e00047202 */ /* 0x000fce0000000f00 */
[----:B------:R-:W-:Y:S05]  /*2ab00*/  WARPSYNC.COLLECTIVE R15, `(.L_x_806) ;  /* 0x000000000f087348 */ /* 0x000fea0003c00000 */
[----:B------:R0:W1:Y:S02]  /*2ab10*/  SHFL.IDX P6, R14, R13, R12, R11 ;  /* 0x0000000c0d0e7389 */ /* 0x00006400000c000b */
[----:B01----:R-:W-:Y:S01]  /*2ab20*/  ENDCOLLECTIVE ;  /* 0x000000000000791b */ /* 0x003fe20003800000 */
.L_x_806:
[----:B------:R-:W-:Y:S05]  /*2ab30*/  BRA `(.L_x_807) ;  /* 0xfffffe6000287947 */ /* 0x000fea000383ffff */
.L_x_562:
[----:B0-----:R0:W1:Y:S02]  /*2ab40*/  SYNCS.PHASECHK.TRANS64.TRYWAIT P0, [R18+URZ+0x29800], R5 ;  /* 0x02980005120075a7 */ /* 0x001064000800017f */
[----:B-1----:R-:W-:Y:S05]  /*2ab50*/  @!P0 NANOSLEEP.SYNCS 0x989680 ;  /* 0x009896800000895d */ /* 0x002fea0003900000 */
[----:B------:R-:W1:Y:S02]  /*2ab60*/  @!P0 SYNCS.PHASECHK.TRANS64 P0, [R18+URZ+0x29800], R5 ;  /* 0x02980005120085a7 */ /* 0x000e64000800007f */
[----:B-1----:R-:W-:Y:S05]  /*2ab70*/  @!P0 BRA `(.L_x_562) ;  /* 0xfffffffc00f08947 */ /* 0x002fea000383ffff */
[----:B------:R-:W-:Y:S05]  /*2ab80*/  BRA `(.L_x_808) ;  /* 0xfffffe64007c7947 */ /* 0x000fea000383ffff */
.L_x_574:
[----:B------:R-:W-:Y:S01]  /*2ab90*/  BSSY B1, `(.L_x_809) ;  /* 0x0000008000017945 */ /* 0x000fe20003800000 */
[----:B------:R-:W-:Y:S01]  /*2aba0*/  IMAD.MOV.U32 R13, RZ, RZ, R26 ;  /* 0x000000ffff0d7224 */ /* 0x000fe200078e001a */
[----:B------:R-:W-:Y:S01]  /*2abb0*/  MOV R12, RZ ;  /* 0x000000ff000c7202 */ /* 0x000fe20000000f00 */
[----:B------:R-:W-:Y:S02]  /*2abc0*/  IMAD.MOV.U32 R11, RZ, RZ, 0x1e1f ;  /* 0x00001e1fff0b7424 */ /* 0x000fe400078e00ff */
[----:B------:R-:W-:-:S07]  /*2abd0*/  IMAD.MOV.U32 R15, RZ, RZ, -0x1 ;  /* 0xffffffffff0f7424 */ /* 0x000fce00078e00ff */
[----:B------:R-:W-:Y:S05]  /*2abe0*/  WARPSYNC.COLLECTIVE R15, `(.L_x_810) ;  /* 0x000000000f087348 */ /* 0x000fea0003c00000 */
[----:B------:R0:W1:Y:S02]  /*2abf0*/  SHFL.IDX P6, R14, R13, R12, R11 ;  /* 0x0000000c0d0e7389 */ /* 0x00006400000c000b */
[----:B01----:R-:W-:Y:S01]  /*2ac00*/  ENDCOLLECTIVE ;  /* 0x000000000000791b */ /* 0x003fe20003800000 */
.L_x_810:
[----:B------:R-:W-:Y:S05]  /*2ac10*/  BSYNC B1 ;  /* 0x0000000000017941 */ /* 0x000fea0003800000 */
.L_x_809:
        /* <DEDUP_REMOVED lines=8> */
.L_x_811:
[----:B------:R-:W-:Y:S01]  /*2aca0*/  MOV R13, R37 ;  /* 0x00000025000d7202 */ /* 0x000fe20000000f00 */
[----:B------:R-:W-:-:S07]  /*2acb0*/  IMAD.MOV.U32 R21, RZ, RZ, R14 ;  /* 0x000000ffff157224 */ /* 0x000fce00078e000e */
[----:B------:R-:W-:Y:S05]  /*2acc0*/  WARPSYNC.COLLECTIVE R15, `(.L_x_812) ;  /* 0x000000000f087348 */ /* 0x000fea0003c00000 */
[----:B------:R0:W1:Y:S02]  /*2acd0*/  SHFL.IDX P6, R14, R13, R12, R11 ;  /* 0x0000000c0d0e7389 */ /* 0x00006400000c000b */
[----:B01----:R-:W-:Y:S01]  /*2ace0*/  ENDCOLLECTIVE ;  /* 0x000000000000791b */ /* 0x003fe20003800000 */
.L_x_812:
[----:B------:R-:W-:Y:S02]  /*2acf0*/  IMAD.MOV.U32 R13, RZ, RZ, R136 ;  /* 0x000000ffff0d7224 */ /* 0x000fe400078e0088 */
[----:B------:R-:W-:-:S07]  /*2ad00*/  IMAD.MOV.U32 R37, RZ, RZ, R14 ;  /* 0x000000ffff257224 */ /* 0x000fce00078e000e */
[----:B------:R-:W-:Y:S05]  /*2ad10*/  WARPSYNC.COLLECTIVE R15, `(.L_x_813) ;  /* 0x000000000f087348 */ /* 0x000fea0003c00000 */
[----:B------:R0:W1:Y:S02]  /*2ad20*/  SHFL.IDX P6, R14, R13, R12, R11 ;  /* 0x0000000c0d0e7389 */ /* 0x00006400000c000b */
[----:B01----:R-:W-:Y:S01]  /*2ad30*/  ENDCOLLECTIVE ;  /* 0x000000000000791b */ /* 0x003fe20003800000 */
.L_x_813:
[----:B------:R-:W-:Y:S01]  /*2ad40*/  MOV R39, R14 ;  /* 0x0000000e00277202 */ /* 0x000fe20000000f00 */
[----:B------:R-:W-:Y:S06]  /*2ad50*/  BRA `(.L_x_814) ;  /* 0xfffffe9000cc7947 */ /* 0x000fec000383ffff */
.L_x_578:
[----:B0-----:R0:W1:Y:S02]  /*2ad60*/  SYNCS.PHASECHK.TRANS64.TRYWAIT P0, [R18+URZ+0x29800], R21 ;  /* 0x02980015120075a7 */ /* 0x001064000800017f */
[----:B-1----:R-:W-:Y:S05]  /*2ad70*/  @!P0 NANOSLEEP.SYNCS 0x989680 ;  /* 0x009896800000895d */ /* 0x002fea0003900000 */
[----:B------:R-:W1:Y:S02]  /*2ad80*/  @!P0 SYNCS.PHASECHK.TRANS64 P0, [R18+URZ+0x29800], R21 ;  /* 0x02980015120085a7 */ /* 0x000e64000800007f */
[----:B-1----:R-:W-:Y:S05]  /*2ad90*/  @!P0 BRA `(.L_x_578) ;  /* 0xfffffffc00f08947 */ /* 0x002fea000383ffff */
[----:B------:R-:W-:Y:S05]  /*2ada0*/  BRA `(.L_x_815) ;  /* 0xfffffe9400cc7947 */ /* 0x000fea000383ffff */
.L_x_586:
[----:B-1----:R1:W3:Y:S02]  /*2adb0*/  SYNCS.PHASECHK.TRANS64.TRYWAIT P1, [R0+URZ+0x29830], R3 ;  /* 0x02983003000075a7 */ /* 0x0022e4000802017f */
[----:B---3--:R-:W-:Y:S05]  /*2adc0*/  @!P1 NANOSLEEP.SYNCS 0x989680 ;  /* 0x009896800000995d */ /* 0x008fea0003900000 */
[----:B------:R-:W3:Y:S02]  /*2add0*/  @!P1 SYNCS.PHASECHK.TRANS64 P1, [R0+URZ+0x29830], R3 ;  /* 0x02983003000095a7 */ /* 0x000ee4000802007f */
[----:B---3--:R-:W-:Y:S05]  /*2ade0*/  @!P1 BRA `(.L_x_586) ;  /* 0xfffffffc00f09947 */ /* 0x008fea000383ffff */
[----:B------:R-:W-:Y:S05]  /*2adf0*/  BRA `(.L_x_585) ;  /* 0xfffffec800007947 */ /* 0x000fea000383ffff */
.L_x_593:
[----:B-1----:R1:W2:Y:S02]  /*2ae00*/  SYNCS.PHASECHK.TRANS64.TRYWAIT P2, [R11+URZ+0x29830], R10 ;  /* 0x0298300a0b0075a7 */ /* 0x0022a4000804017f */
[----:B--2---:R-:W-:Y:S05]  /*2ae10*/  @!P2 NANOSLEEP.SYNCS 0x989680 ;  /* 0x009896800000a95d */ /* 0x004fea0003900000 */
[----:B------:R-:W2:Y:S02]  /*2ae20*/  @!P2 SYNCS.PHASECHK.TRANS64 P2, [R11+URZ+0x29830], R10 ;  /* 0x0298300a0b00a5a7 */ /* 0x000ea4000804007f */
[----:B--2---:R-:W-:Y:S05]  /*2ae30*/  @!P2 BRA `(.L_x_593) ;  /* 0xfffffffc00f0a947 */ /* 0x004fea000383ffff */
[----:B------:R-:W-:Y:S05]  /*2ae40*/  BRA `(.L_x_592) ;  /* 0xffffff0800787947 */ /* 0x000fea000383ffff */
.L_x_597:
[----:B-1----:R1:W2:Y:S02]  /*2ae50*/  SYNCS.PHASECHK.TRANS64.TRYWAIT P1, [R10+URZ+0x29850], R7 ;  /* 0x029850070a0075a7 */ /* 0x0022a4000802017f */
[----:B--2---:R-:W-:Y:S05]  /*2ae60*/  @!P1 NANOSLEEP.SYNCS 0x989680 ;  /* 0x009896800000995d */ /* 0x004fea0003900000 */
[----:B------:R-:W2:Y:S02]  /*2ae70*/  @!P1 SYNCS.PHASECHK.TRANS64 P1, [R10+URZ+0x29850], R7 ;  /* 0x029850070a0095a7 */ /* 0x000ea4000802007f */
[----:B--2---:R-:W-:Y:S05]  /*2ae80*/  @!P1 BRA `(.L_x_597) ;  /* 0xfffffffc00f09947 */ /* 0x004fea000383ffff */
[----:B------:R-:W-:Y:S05]  /*2ae90*/  BRA `(.L_x_594) ;  /* 0xffffff1800b47947 */ /* 0x000fea000383ffff */
.L_x_604:
[----:B-1----:R1:W2:Y:S02]  /*2aea0*/  SYNCS.PHASECHK.TRANS64.TRYWAIT P1, [R11+URZ+0x29850], R2 ;  /* 0x029850020b0075a7 */ /* 0x0022a4000802017f */
[----:B--2---:R-:W-:Y:S05]  /*2aeb0*/  @!P1 NANOSLEEP.SYNCS 0x989680 ;  /* 0x009896800000995d */ /* 0x004fea0003900000 */
[----:B------:R-:W2:Y:S02]  /*2aec0*/  @!P1 SYNCS.PHASECHK.TRANS64 P1, [R11+URZ+0x29850], R2 ;  /* 0x029850020b0095a7 */ /* 0x000ea4000802007f */
[----:B--2---:R-:W-:Y:S05]  /*2aed0*/  @!P1 BRA `(.L_x_604) ;  /* 0xfffffffc00f09947 */ /* 0x004fea000383ffff */
[----:B------:R-:W-:Y:S05]  /*2aee0*/  BRA `(.L_x_603) ;  /* 0xffffff4400507947 */ /* 0x000fea000383ffff */
.L_x_608:
[----:B------:R-:W-:Y:S01]  /*2aef0*/  IMAD.MOV.U32 R12, RZ, RZ, R0 ;  /* 0x000000ffff0c7224 */ /* 0x000fe200078e0000 */
[----:B------:R-:W-:Y:S01]  /*2af00*/  MOV R15, 0xffffffff ;  /* 0xffffffff000f7802 */ /* 0x000fe20000000f00 */
[----:B------:R-:W-:Y:S01]  /*2af10*/  IMAD.MOV.U32 R11, RZ, RZ, 0x1c1f ;  /* 0x00001c1fff0b7424 */ /* 0x000fe200078e00ff */
[----:B------:R-:W-:Y:S02]  /*2af20*/  SEL R5, R96, R97, P0 ;  /* 0x0000006160057207 */ /* 0x000fe40000000000 */
[----:B------:R-:W-:-:S07]  /*2af30*/  SEL R7, R97, R96, P0 ;  /* 0x0000006061077207 */ /* 0x000fce0000000000 */
[----:B-1---5:R-:W-:Y:S05]  /*2af40*/  WARPSYNC.COLLECTIVE R15, `(.L_x_816) ;  /* 0x000000000f087348 */ /* 0x022fea0003c00000 */
[----:B------:R0:W2:Y:S02]  /*2af50*/  SHFL.IDX P6, R14, R13, R12, R11 ;  /* 0x0000000c0d0e7389 */ /* 0x0000a400000c000b */
[----:B012--5:R-:W-:Y:S01]  /*2af60*/  ENDCOLLECTIVE ;  /* 0x000000000000791b */ /* 0x027fe20003800000 */
.L_x_816:
[----:B------:R-:W-:Y:S02]  /*2af70*/  SEL R9, R92, R93, P0 ;  /* 0x0000005d5c097207 */ /* 0x000fe40000000000 */
[----:B------:R-:W-:Y:S02]  /*2af80*/  SEL R21, R93, R92, P0 ;  /* 0x0000005c5d157207 */ /* 0x000fe40000000000 */
[----:B------:R-:W-:Y:S02]  /*2af90*/  SEL R25, R52, R43, P0 ;  /* 0x0000002b34197207 */ /* 0x000fe40000000000 */
[----:B------:R-:W-:Y:S02]  /*2afa0*/  SEL R27, R43, R52, P0 ;  /* 0x000000342b1b7207 */ /* 0x000fe40000000000 */
[----:B------:R-:W-:Y:S02]  /*2afb0*/  SEL R29, R41, R40, P0 ;  /* 0x00000028291d7207 */ /* 0x000fe40000000000 */
[----:B------:R-:W-:-:S02]  /*2afc0*/  SEL R31, R40, R41, P0 ;  /* 0x00000029281f7207 */ /* 0x000fc40000000000 */
[----:B------:R-:W-:Y:S01]  /*2afd0*/  SEL R51, R53, R30, P0 ;  /* 0x0000001e35337207 */ /* 0x000fe20000000000 */
[----:B------:R-:W-:Y:S01]  /*2afe0*/  IMAD.MOV.U32 R13, RZ, RZ, R3 ;  /* 0x000000ffff0d7224 */ /* 0x000fe200078e0003 */
[----:B------:R-:W-:Y:S02]  /*2aff0*/  MOV R12, R2 ;  /* 0x00000002000c7202 */ /* 0x000fe40000000f00 */
[----:B------:R-:W-:Y:S02]  /*2b000*/  SEL R53, R30, R53, P0 ;  /* 0x000000351e357207 */ /* 0x000fe40000000000 */
[----:B------:R-:W-:Y:S02]  /*2b010*/  SEL R33, R35, R32, P0 ;  /* 0x0000002023217207 */ /* 0x000fe40000000000 */
[----:B------:R-:W-:Y:S02]  /*2b020*/  SEL R35, R32, R35, P0 ;  /* 0x0000002320237207 */ /* 0x000fe40000000000 */
[----:B------:R-:W-:Y:S01]  /*2b030*/  SEL R67, R34, R69, P0 ;  /* 0x0000004522437207 */ /* 0x000fe20000000000 */
[----:B------:R-:W-:Y:S01]  /*2b040*/  IMAD.MOV.U32 R6, RZ, RZ, R14 ;  /* 0x000000ffff067224 */ /* 0x000fe200078e000e */
[----:B------:R-:W-:-:S07]  /*2b050*/  SEL R69, R69, R34, P0 ;  /* 0x0000002245457207 */ /* 0x000fce0000000000 */
[----:B------:R-:W-:Y:S05]  /*2b060*/  WARPSYNC.COLLECTIVE R15, `(.L_x_817) ;  /* 0x000000000f087348 */ /* 0x000fea0003c00000 */
[----:B------:R0:W1:Y:S02]  /*2b070*/  SHFL.IDX P6, R14, R13, R12, R11 ;  /* 0x0000000c0d0e7389 */ /* 0x00006400000c000b */
[----:B01----:R-:W-:Y:S01]  /*2b080*/  ENDCOLLECTIVE ;  /* 0x000000000000791b */ /* 0x003fe20003800000 */
.L_x_817:
        /* <DEDUP_REMOVED lines=18> */
.L_x_818:
[----:B------:R-:W-:Y:S02]  /*2b1b0*/  SEL R77, R48, R77, P0 ;  /* 0x0000004d304d7207 */ /* 0x000fe40000000000 */
[----:B------:R-:W-:Y:S02]  /*2b1c0*/  SEL R57, R56, R57, P0 ;  /* 0x0000003938397207 */ /* 0x000fe40000000000 */
[----:B------:R-:W-:Y:S02]  /*2b1d0*/  SEL R59, R50, R61, P0 ;  /* 0x0000003d323b7207 */ /* 0x000fe40000000000 */
[----:B------:R-:W-:Y:S02]  /*2b1e0*/  SEL R61, R61, R50, P0 ;  /* 0x000000323d3d7207 */ /* 0x000fe40000000000 */
[----:B------:R-:W-:Y:S02]  /*2b1f0*/  SEL R4, R6, R3, P0 ;  /* 0x0000000306047207 */ /* 0x000fe40000000000 */
[----:B------:R-:W-:Y:S01]  /*2b200*/  SEL R6, R3, R6, P0 ;  /* 0x0000000603067207 */ /* 0x000fe20000000000 */
[----:B------:R-:W-:Y:S01]  /*2b210*/  IMAD.MOV.U32 R13, RZ, RZ, R7 ;  /* 0x000000ffff0d7224 */ /* 0x000fe200078e0007 */
[----:B------:R-:W-:Y:S01]  /*2b220*/  MOV R12, R2 ;  /* 0x00000002000c7202 */ /* 0x000fe20000000f00 */
[----:B------:R-:W-:-:S07]  /*2b230*/  IMAD.MOV.U32 R10, RZ, RZ, R14 ;  /* 0x000000ffff0a7224 */ /* 0x000fce00078e000e */
[----:B------:R-:W-:Y:S05]  /*2b240*/  WARPSYNC.COLLECTIVE R15, `(.L_x_819) ;  /* 0x000000000f087348 */ /* 0x000fea0003c00000 */
[----:B------:R0:W1:Y:S02]  /*2b250*/  SHFL.IDX P6, R14, R13, R12, R11 ;  /* 0x0000000c0d0e7389 */ /* 0x00006400000c000b */
[----:B01----:R-:W-:Y:S01]  /*2b260*/  ENDCOLLECTIVE ;  /* 0x000000000000791b */ /* 0x003fe20003800000 */
.L_x_819:
[----:B------:R-:W-:Y:S01]  /*2b270*/  IMAD.MOV.U32 R13, RZ, RZ, R9 ;  /* 0x000000ffff0d7224 */ /* 0x000fe200078e0009 */
[----:B------:R-:W-:Y:S01]  /*2b280*/  MOV R12, R0 ;  /* 0x00000000000c7202 */ /* 0x000fe20000000f00 */
[----:B------:R-:W-:-:S07]  /*2b290*/  IMAD.MOV.U32 R7, RZ, RZ, R14 ;  /* 0x000000ffff077224 */ /* 0x000fce00078e000e */
[----:B------:R-:W-:Y:S05]  /*2b2a0*/  WARPSYNC.COLLECTIVE R15, `(.L_x_820) ;  /* 0x000000000f087348 */ /* 0x000fea0003c00000 */
[----:B------:R0:W1:Y:S02]  /*2b2b0*/  SHFL.IDX P6, R14, R13, R12, R11 ;  /* 0x0000000c0d0e7389 */ /* 0x00006400000c000b */
[----:B01----:R-:W-:Y:S01]  /*2b2c0*/  ENDCOLLECTIVE ;  /* 0x000000000000791b */ /* 0x003fe20003800000 */
.L_x_820:
        /* <DEDUP_REMOVED lines=8> */
.L_x_821:
[----:B------:R-:W-:Y:S01]  /*2b350*/  IMAD.MOV.U32 R13, RZ, RZ, R25 ;  /* 0x000000ffff0d7224 */ /* 0x000fe200078e0019 */
[----:B------:R-:W-:Y:S01]  /*2b360*/  MOV R12, R0 ;  /* 0x00000000000c7202 */ /* 0x000fe20000000f00 */
[----:B------:R-:W-:-:S07]  /*2b370*/  IMAD.MOV.U32 R20, RZ, RZ, R14 ;  /* 0x000000ffff147224 */ /* 0x000fce00078e000e */
[----:B------:R-:W-:Y:S05]  /*2b380*/  WARPSYNC.COLLECTIVE R15, `(.L_x_822) ;  /* 0x000000000f087348 */ /* 0x000fea0003c00000 */
[----:B------:R0:W1:Y:S02]  /*2b390*/  SHFL.IDX P6, R14, R13, R12, R11 ;  /* 0x0000000c0d0e7389 */ /* 0x00006400000c000b */
[----:B01----:R-:W-:Y:S01]  /*2b3a0*/  ENDCOLLECTIVE ;  /* 0x000000000000791b */ /* 0x003fe20003800000 */
.L_x_822:
[----:B------:R-:W-:Y:S01]  /*2b3b0*/  IMAD.MOV.U32 R13, RZ, RZ, R27 ;  /* 0x000000ffff0d7224 */ /* 0x000fe200078e001b */
[----:B------:R-:W-:Y:S01]  /*2b3c0*/  MOV R12, R2 ;  /* 0x00000002000c7202 */ /* 0x000fe20000000f00 */
[----:B------:R-:W-:-:S07]  /*2b3d0*/  IMAD.MOV.U32 R26, RZ, RZ, R14 ;  /* 0x000000ffff1a7224 */ /* 0x000fce00078e000e */
[----:B------:R-:W-:Y:S05]  /*2b3e0*/  WARPSYNC.COLLECTIVE R15, `(.L_x_823) ;  /* 0x000000000f087348 */ /* 0x000fea0003c00000 */
[----:B------:R0:W1:Y:S02]  /*2b3f0*/  SHFL.IDX P6, R14, R13, R12, R11 ;  /* 0x0000000c0d0e7389 */ /* 0x00006400000c000b */
[----:B01----:R-:W-:Y:S01]  /*2b400*/  ENDCOLLECTIVE ;  /* 0x000000000000791b */ /* 0x003fe20003800000 */
.L_x_823:
[----:B------:R-:W-:Y:S01]  /*2b410*/  IMAD.MOV.U32 R13, RZ, RZ, R29 ;  /* 0x000000ffff0d7224 */ /* 0x000fe200078e001d */
[----:B------:R-:W-:Y:S01]  /*2b420*/  MOV R12, R0 ;  /* 0x00000000000c7202 */ /* 0x000fe20000000f00 */
[----:B------:R-:W-:-:S07]  /*2b430*/  IMAD.MOV.U32 R27, RZ, RZ, R14 ;  /* 0x000000ffff1b7224 */ /* 0x000fce00078e000e */
[----:B------:R-:W-:Y:S05]  /*2b440*/  WARPSYNC.COLLECTIVE R15, `(.L_x_824) ;  /* 0x000000000f087348 */ /* 0x000fea0003c00000 */
[----:B------:R0:W1:Y:S02]  /*2b450*/  SHFL.IDX P6, R14, R13, R12, R11 ;  /* 0x0000000c0d0e7389 */ /* 0x00006400000c000b */
[----:B01----:R-:W-:Y:S01]  /*2b460*/  ENDCOLLECTIVE ;  /* 0x000000000000791b */ /* 0x003fe20003800000 */
.L_x_824:
        /* <DEDUP_REMOVED lines=8> */
.L_x_825:
[----:B------:R-:W-:Y:S01]  /*2b4f0*/  IMAD.MOV.U32 R13, RZ, RZ, R33 ;  /* 0x000000ffff0d7224 */ /* 0x000fe200078e0021 */
[----:B------:R-:W-:Y:S01]  /*2b500*/  MOV R12, R0 ;  /* 0x00000000000c7202 */ /* 0x000fe20000000f00 */
[----:B------:R-:W-:-:S07]  /*2b510*/  IMAD.MOV.U32 R31, RZ, RZ, R14 ;  /* 0x000000ffff1f7224 */ /* 0x000fce00078e000e */
[----:B------:R-:W-:Y:S05]  /*2b520*/  WARPSYNC.COLLECTIVE R15, `(.L_x_826) ;  /* 0x000000000f087348 */ /* 0x000fea0003c00000 */
[----:B------:R0:W1:Y:S02]  /*2b530*/  SHFL.IDX P6, R14, R13, R12, R11 ;  /* 0x0000000c0d0e7389 */ /* 0x00006400000c000b */
[----:B01----:R-:W-:Y:S01]  /*2b540*/  ENDCOLLECTIVE ;  /* 0x000000000000791b */ /* 0x003fe20003800000 */
.L_x_826:
        /* <DEDUP_REMOVED lines=8> */
.L_x_827:
[----:B------:R-:W-:Y:S01]  /*2b5d0*/  IMAD.MOV.U32 R13, RZ, RZ, R37 ;  /* 0x000000ffff0d7224 */ /* 0x000fe200078e0025 */
[----:B------:R-:W-:Y:S01]  /*2b5e0*/  MOV R12, R0 ;  /* 0x00000000000c7202 */ /* 0x000fe20000000f00 */
[----:B------:R-:W-:-:S07]  /*2b5f0*/  IMAD.MOV.U32 R35, RZ, RZ, R14 ;  /* 0x000000ffff237224 */ /* 0x000fce00078e000e */
[----:B------:R-:W-:Y:S05]  /*2b600*/  WARPSYNC.COLLECTIVE R15, `(.L_x_828) ;  /* 0x000000000f087348 */ /* 0x000fea0003c00000 */
[----:B------:R0:W1:Y:S02]  /*2b610*/  SHFL.IDX P6, R14, R13, R12, R11 ;  /* 0x0000000c0d0e7389 */ /* 0x00006400000c000b */
[----:B01----:R-:W-:Y:S01]  /*2b620*/  ENDCOLLECTIVE ;  /* 0x000000000000791b */ /* 0x003fe20003800000 */
.L_x_828:
        /* <DEDUP_REMOVED lines=8> */
.L_x_829:
[----:B------:R-:W-:Y:S01]  /*2b6b0*/  IMAD.MOV.U32 R13, RZ, RZ, R41 ;  /* 0x000000ffff0d7224 */ /* 0x000fe200078e0029 */
[----:B------:R-:W-:Y:S01]  /*2b6c0*/  MOV R12, R0 ;  /* 0x00000000000c7202 */ /* 0x000fe20000000f00 */
[----:B------:R-:W-:-:S07]  /*2b6d0*/  IMAD.MOV.U32 R39, RZ, RZ, R14 ;  /* 0x000000ffff277224 */ /* 0x000fce00078e000e */
[----:B------:R-:W-:Y:S05]  /*2b6e0*/  WARPSYNC.COLLECTIVE R15, `(.L_x_830) ;  /* 0x000000000f087348 */ /* 0x000fea0003c00000 */
[----:B------:R0:W1:Y:S02]  /*2b6f0*/  SHFL.IDX P6, R14, R13, R12, R11 ;  /* 0x0000000c0d0e7389 */ /* 0x00006400000c000b */
[----:B01----:R-:W-:Y:S01]  /*2b700*/  ENDCOLLECTIVE ;  /* 0x000000000000791b */ /* 0x003fe20003800000 */
.L_x_830:
        /* <DEDUP_REMOVED lines=8> */
.L_x_831:
[----:B------:R-:W-:Y:S01]  /*2b790*/  IMAD.MOV.U32 R13, RZ, RZ, R47 ;  /* 0x000000ffff0d7224 */ /* 0x000fe200078e002f */
[----:B------:R-:W-:Y:S01]  /*2b7a0*/  MOV R12, R0 ;  /* 0x00000000000c7202 */ /* 0x000fe20000000f00 */
[----:B------:R-:W-:-:S07]  /*2b7b0*/  IMAD.MOV.U32 R43, RZ, RZ, R14 ;  /* 0x000000ffff2b7224 */ /* 0x000fce00078e000e */
[----:B------:R-:W-:Y:S05]  /*2b7c0*/  WARPSYNC.COLLECTIVE R15, `(.L_x_832) ;  /* 0x000000000f087348 */ /* 0x000fea0003c00000 */
[----:B------:R0:W1:Y:S02]  /*2b7d0*/  SHFL.IDX P6, R14, R13, R12, R11 ;  /* 0x0000000c0d0e7389 */ /* 0x00006400000c000b */
[----:B01----:R-:W-:Y:S01]  /*2b7e0*/  ENDCOLLECTIVE ;  /* 0x000000000000791b */ /* 0x003fe20003800000 */
.L_x_832:
        /* <DEDUP_REMOVED lines=8> */
.L_x_833:
[----:B------:R-:W-:Y:S01]  /*2b870*/  IMAD.MOV.U32 R13, RZ, RZ, R51 ;  /* 0x000000ffff0d7224 */ /* 0x000fe200078e0033 */
[----:B------:R-:W-:Y:S01]  /*2b880*/  MOV R12, R0 ;  /* 0x00000000000c7202 */ /* 0x000fe20000000f00 */
[----:B------:R-:W-:-:S07]  /*2b890*/  IMAD.MOV.U32 R46, RZ, RZ, R14 ;  /* 0x000000ffff2e7224 */ /* 0x000fce00078e000e */
[----:B------:R-:W-:Y:S05]  /*2b8a0*/  WARPSYNC.COLLECTIVE R15, `(.L_x_834) ;  /* 0x000000000f087348 */ /* 0x000fea0003c00000 */
[----:B------:R0:W1:Y:S02]  /*2b8b0*/  SHFL.IDX P6, R14, R13, R12, R11 ;  /* 0x0000000c0d0e7389 */ /* 0x00006400000c000b */
[----:B01----:R-:W-:Y:S01]  /*2b8c0*/  ENDCOLLECTIVE ;  /* 0x000000000000791b */ /* 0x003fe20003800000 */
.L_x_834:
        /* <DEDUP_REMOVED lines=8> */
.L_x_835:
[----:B------:R-:W-:Y:S01]  /*2b950*/  IMAD.MOV.U32 R13, RZ, RZ, R55 ;  /* 0x000000ffff0d7224 */ /* 0x000fe200078e0037 */
[----:B------:R-:W-:Y:S01]  /*2b960*/  MOV R12, R0 ;  /* 0x00000000000c7202 */ /* 0x000fe20000000f00 */
[----:B------:R-:W-:-:S07]  /*2b970*/  IMAD.MOV.U32 R48, RZ, RZ, R14 ;  /* 0x000000ffff307224 */ /* 0x000fce00078e000e */
[----:B------:R-:W-:Y:S05]  /*2b980*/  WARPSYNC.COLLECTIVE R15, `(.L_x_836) ;  /* 0x000000000f087348 */ /* 0x000fea0003c00000 */
[----:B------:R0:W1:Y:S02]  /*2b990*/  SHFL.IDX P6, R14, R13, R12, R11 ;  /* 0x0000000c0d0e7389 */ /* 0x00006400000c000b */
[----:B01----:R-:W-:Y:S01]  /*2b9a0*/  ENDCOLLECTIVE ;  /* 0x000000000000791b */ /* 0x003fe20003800000 */
.L_x_836:
[----:B------:R-:W-:Y:S01]  /*2b9b0*/  IMAD.MOV.U32 R13, RZ, RZ, R57 ;  /* 0x000000ffff0d7224 */ /* 0x000fe200078e0039 */
[----:B------:R-:W-:Y:S01]  /*2b9c0*/  MOV R12, R2 ;  /* 0x00000002000c7202 */ /* 0x000fe20000000f00 */
[----:B------:R-:W-:-:S07]  /*2b9d0*/  IMAD.MOV.U32 R55, RZ, RZ, R14 ;  /* 0x000000ffff377224 */ /* 0x000fce00078e000e */
[----:B------:R-:W-:Y:S05]  /*2b9e0*/  WARPSYNC.COLLECTIVE R15, `(.L_x_837) ;  /* 0x000000000f087348 */ /* 0x000fea0003c00000 */
[----:B------:R0:W1:Y:S02]  /*2b9f0*/  SHFL.IDX P6, R14, R13, R12, R11 ;  /* 0x0000000c0d0e7389 */ /* 0x00006400000c000b */
[----:B01----:R-:W-:Y:S01]  /*2ba00*/  ENDCOLLECTIVE ;  /* 0x000000000000791b */ /* 0x003fe20003800000 */
.L_x_837:
[----:B------:R-:W-:Y:S01]  /*2ba10*/  IMAD.MOV.U32 R13, RZ, RZ, R59 ;  /* 0x000000ffff0d7224 */ /* 0x000fe200078e003b */
[----:B------:R-:W-:Y:S01]  /*2ba20*/  MOV R12, R0 ;  /* 0x00000000000c7202 */ /* 0x000fe20000000f00 */
[----:B------:R-:W-:-:S07]  /*2ba30*/  IMAD.MOV.U32 R50, RZ, RZ, R14 ;  /* 0x000000ffff327224 */ /* 0x000fce00078e000e */
[----:B------:R-:W-:Y:S05]  /*2ba40*/  WARPSYNC.COLLECTIVE R15, `(.L_x_838) ;  /* 0x000000000f087348 */ /* 0x000fea0003c00000 */
[----:B------:R0:W1:Y:S02]  /*2ba50*/  SHFL.IDX P6, R14, R13, R12, R11 ;  /* 0x0000000c0d0e7389 */ /* 0x00006400000c000b */
[----:B01----:R-:W-:Y:S01]  /*2ba60*/  ENDCOLLECTIVE ;  /* 0x000000000000791b */ /* 0x003fe20003800000 */
.L_x_838:
[----:B------:R-:W-:Y:S01]  /*2ba70*/  IMAD.MOV.U32 R13, RZ, RZ, R61 ;  /* 0x000000ffff0d7224 */ /* 0x000fe200078e003d */
[----:B------:R-:W-:Y:S01]  /*2ba80*/  MOV R12, R2 ;  /* 0x00000002000c7202 */ /* 0x000fe20000000f00 */
[----:B------:R-:W-:-:S07]  /*2ba90*/  IMAD.MOV.U32 R59, RZ, RZ, R14 ;  /* 0x000000ffff3b7224 */ /* 0x000fce00078e000e */
[----:B------:R-:W-:Y:S05]  /*2baa0*/  WARPSYNC.COLLECTIVE R15, `(.L_x_839) ;  /* 0x000000000f087348 */ /* 0x000fea0003c00000 */
[----:B------:R0:W1:Y:S02]  /*2bab0*/  SHFL.IDX P6, R14, R13, R12, R11 ;  /* 0x0000000c0d0e7389 */ /* 0x00006400000c000b */
[----:B01----:R-:W-:Y:S01]  /*2bac0*/  ENDCOLLECTIVE ;  /* 0x000000000000791b */ /* 0x003fe20003800000 */
.L_x_839:
[----:B------:R-:W-:Y:S01]  /*2bad0*/  IMAD.MOV.U32 R13, RZ, RZ, R63 ;  /* 0x000000ffff0d7224 */ /* 0x000fe200078e003f */
[----:B------:R-:W-:Y:S01]  /*2bae0*/  MOV R12, R0 ;  /* 0x00000000000c7202 */ /* 0x000fe20000000f00 */
[----:B------:R-:W-:-:S07]  /*2baf0*/  IMAD.MOV.U32 R52, RZ, RZ, R14 ;  /* 0x000000ffff347224 */ /* 0x000fce00078e000e */
[----:B------:R-:W-:Y:S05]  /*2bb00*/  WARPSYNC.COLLECTIVE R15, `(.L_x_840) ;  /* 0x000000000f087348 */ /* 0x000fea0003c00000 */
[----:B------:R0:W1:Y:S02]  /*2bb10*/  SHFL.IDX P6, R14, R13, R12, R11 ;  /* 0x0000000c0d0e7389 */ /* 0x00006400000c000b */
[----:B01----:R-:W-:Y:S01]  /*2bb20*/  ENDCOLLECTIVE ;  /* 0x000000000000791b */ /* 0x003fe20003800000 */
.L_x_840:
        /* <DEDUP_REMOVED lines=8> */
.L_x_841:
[----:B------:R-:W-:Y:S01]  /*2bbb0*/  IMAD.MOV.U32 R13, RZ, RZ, R67 ;  /* 0x000000ffff0d7224 */ /* 0x000fe200078e0043 */
[----:B------:R-:W-:Y:S01]  /*2bbc0*/  MOV R12, R0 ;  /* 0x00000000000c7202 */ /* 0x000fe20000000f00 */
[----:B------:R-:W-:-:S07]  /*2bbd0*/  IMAD.MOV.U32 R54, RZ, RZ, R14 ;  /* 0x000000ffff367224 */ /* 0x000fce00078e000e */
[----:B------:R-:W-:Y:S05]  /*2bbe0*/  WARPSYNC.COLLECTIVE R15, `(.L_x_842) ;  /* 0x000000000f087348 */ /* 0x000fea0003c00000 */
[----:B------:R0:W1:Y:S02]  /*2bbf0*/  SHFL.IDX P6, R14, R13, R12, R11 ;  /* 0x0000000c0d0e7389 */ /* 0x00006400000c000b */
[----:B01----:R-:W-:Y:S01]  /*2bc00*/  ENDCOLLECTIVE ;  /* 0x000000000000791b */ /* 0x003fe20003800000 */
.L_x_842:
        /* <DEDUP_REMOVED lines=8> */
.L_x_843:
[----:B------:R-:W-:Y:S01]  /*2bc90*/  IMAD.MOV.U32 R13, RZ, RZ, R71 ;  /* 0x000000ffff0d7224 */ /* 0x000fe200078e0047 */
[----:B------:R-:W-:Y:S01]  /*2bca0*/  MOV R12, R0 ;  /* 0x00000000000c7202 */ /* 0x000fe20000000f00 */
[----:B------:R-:W-:-:S07]  /*2bcb0*/  IMAD.MOV.U32 R56, RZ, RZ, R14 ;  /* 0x000000ffff387224 */ /* 0x000fce00078e000e */
[----:B------:R-:W-:Y:S05]  /*2bcc0*/  WARPSYNC.COLLECTIVE R15, `(.L_x_844) ;  /* 0x000000000f087348 */ /* 0x000fea0003c00000 */
[----:B------:R0:W1:Y:S02]  /*2bcd0*/  SHFL.IDX P6, R14, R13, R12, R11 ;  /* 0x0000000c0d0e7389 */ /* 0x00006400000c000b */
[----:B01----:R-:W-:Y:S01]  /*2bce0*/  ENDCOLLECTIVE ;  /* 0x000000000000791b */ /* 0x003fe20003800000 */
.L_x_844:
        /* <DEDUP_REMOVED lines=8> */
.L_x_845:
[----:B------:R-:W-:Y:S01]  /*2bd70*/  IMAD.MOV.U32 R13, RZ, RZ, R75 ;  /* 0x000000ffff0d7224 */ /* 0x000fe200078e004b */
[----:B------:R-:W-:Y:S01]  /*2bd80*/  MOV R12, R0 ;  /* 0x00000000000c7202 */ /* 0x000fe20000000f00 */
[----:B------:R-:W-:-:S07]  /*2bd90*/  IMAD.MOV.U32 R58, RZ, RZ, R14 ;  /* 0x000000ffff3a7224 */ /* 0x000fce00078e000e */
[----:B------:R-:W-:Y:S05]  /*2bda0*/  WARPSYNC.COLLECTIVE R15, `(.L_x_846) ;  /* 0x000000000f087348 */ /* 0x000fea0003c00000 */
[----:B------:R0:W1:Y:S02]  /*2bdb0*/  SHFL.IDX P6, R14, R13, R12, R11 ;  /* 0x0000000c0d0e7389 */ /* 0x00006400000c000b */
[----:B01----:R-:W-:Y:S01]  /*2bdc0*/  ENDCOLLECTIVE ;  /* 0x000000000000791b */ /* 0x003fe20003800000 */
.L_x_846:
[----:B------:R-:W-:Y:S02]  /*2bdd0*/  SEL R37, R71, R58, P0 ;  /* 0x0000003a47257207 */ /* 0x000fe40000000000 */
[----:B------:R-:W-:Y:S01]  /*2bde0*/  SEL R39, R58, R71, P0 ;  /* 0x000000473a277207 */ /* 0x000fe20000000000 */
[----:B------:R-:W-:Y:S01]  /*2bdf0*/  IMAD.MOV.U32 R13, RZ, RZ, R77 ;  /* 0x000000ffff0d7224 */ /* 0x000fe200078e004d */
[----:B------:R-:W-:Y:S01]  /*2be00*/  MOV R12, R2 ;  /* 0x00000002000c7202 */ /* 0x000fe20000000f00 */
[----:B------:R-:W-:Y:S02]  /*2be10*/  IMAD.MOV.U32 R2, RZ, RZ, RZ ;  /* 0x000000ffff027224 */ /* 0x000fe400078e00ff */
[----:B------:R-:W-:-:S07]  /*2be20*/  IMAD.MOV.U32 R75, RZ, RZ, R14 ;  /* 0x000000ffff4b7224 */ /* 0x000fce00078e000e */
[----:B------:R-:W-:Y:S05]  /*2be30*/  WARPSYNC.COLLECTIVE R15, `(.L_x_847) ;  /* 0x000000000f087348 */ /* 0x000fea0003c00000 */
[----:B------:R0:W1:Y:S02]  /*2be40*/  SHFL.IDX P6, R14, R13, R12, R11 ;  /* 0x0000000c0d0e7389 */ /* 0x00006400000c000b */
[----:B01----:R-:W-:Y:S01]  /*2be50*/  ENDCOLLECTIVE ;  /* 0x000000000000791b */ /* 0x003fe20003800000 */
.L_x_847:
[----:B------:R-:W-:Y:S02]  /*2be60*/  SEL R12, R9, R20, P0 ;  /* 0x00000014090c7207 */ /* 0x000fe40000000000 */
[----:B------:R-:W-:Y:S02]  /*2be70*/  SEL R11, R48, R51, P0 ;  /* 0x00000033300b7207 */ /* 0x000fe40000000000 */
[----:B------:R-:W-:Y:S02]  /*2be80*/  SEL R13, R55, R50, P0 ;  /* 0x00000032370d7207 */ /* 0x000fe40000000000 */
[----:B------:R-:W-:Y:S01]  /*2be90*/  SEL R15, R50, R55, P0 ;  /* 0x00000037320f7207 */ /* 0x000fe20000000000 */
[----:B------:R-:W-:Y:S01]  /*2bea0*/  IMAD.MOV.U32 R60, RZ, RZ, R14 ;  /* 0x000000ffff3c7224 */ /* 0x000fe200078e000e */
[----:B------:R-:W-:Y:S02]  /*2beb0*/  SEL R14, R20, R9, P0 ;  /* 0x00000009140e7207 */ /* 0x000fe40000000000 */
[----:B------:R-:W-:Y:S01]  /*2bec0*/  SEL R9, R51, R48, P0 ;  /* 0x0000003033097207 */ /* 0x000fe20000000000 */
[----:B------:R-:W-:Y:S06]  /*2bed0*/  BRA `(.L_x_848) ;  /* 0xffffff4c00007947 */ /* 0x000fec000383ffff */
.L_x_620:
[----:B------:R-:W-:Y:S01]  /*2bee0*/  MOV R13, R3 ;  /* 0x00000003000d7202 */ /* 0x000fe20000000f00 */
[----:B------:R-:W-:Y:S01]  /*2bef0*/  IMAD.MOV.U32 R12, RZ, RZ, RZ ;  /* 0x000000ffff0c7224 */ /* 0x000fe200078e00ff */
[----:B------:R-:W-:Y:S01]  /*2bf00*/  MOV R15, 0xffffffff ;  /* 0xffffffff000f7802 */ /* 0x000fe20000000f00 */
[----:B------:R-:W-:-:S07]  /*2bf10*/  IMAD.MOV.U32 R11, RZ, RZ, 0x181f ;  /* 0x0000181fff0b7424 */ /* 0x000fce00078e00ff */
[----:B01----:R-:W-:Y:S05]  /*2bf20*/  WARPSYNC.COLLECTIVE R15, `(.L_x_849) ;  /* 0x000000000f087348 */ /* 0x003fea0003c00000 */
[----:B------:R2:W3:Y:S02]  /*2bf30*/  SHFL.IDX P6, R14, R13, R12, R11 ;  /* 0x0000000c0d0e7389 */ /* 0x0004e400000c000b */
[----:B0123--:R-:W-:Y:S01]  /*2bf40*/  ENDCOLLECTIVE ;  /* 0x000000000000791b */ /* 0x00ffe20003800000 */
.L_x_849:
[----:B------:R-:W-:Y:S02]  /*2bf50*/  IMAD.MOV.U32 R13, RZ, RZ, R2 ;  /* 0x000000ffff0d7224 */ /* 0x000fe400078e0002 */
[----:B------:R-:W-:-:S07]  /*2bf60*/  IMAD.MOV.U32 R0, RZ, RZ, R14 ;  /* 0x000000ffff007224 */ /* 0x000fce00078e000e */
[----:B------:R-:W-:Y:S05]  /*2bf70*/  WARPSYNC.COLLECTIVE R15, `(.L_x_850) ;  /* 0x000000000f087348 */ /* 0x000fea0003c00000 */
[----:B------:R0:W1:Y:S02]  /*2bf80*/  SHFL.IDX P6, R14, R13, R12, R11 ;  /* 0x0000000c0d0e7389 */ /* 0x00006400000c000b */
[----:B01----:R-:W-:Y:S01]  /*2bf90*/  ENDCOLLECTIVE ;  /* 0x000000000000791b */ /* 0x003fe20003800000 */
.L_x_850:
[----:B------:R-:W-:Y:S05]  /*2bfa0*/  BRA `(.L_x_851) ;  /* 0xffffff6000647947 */ /* 0x000fea000383ffff */
.L_x_623:
[----:B------:R-:W-:Y:S01]  /*2bfb0*/  BSSY B1, `(.L_x_852) ;  /* 0x0000008000017945 */ /* 0x000fe20003800000 */
[----:B------:R-:W-:Y:S01]  /*2bfc0*/  MOV R13, R3 ;  /* 0x00000003000d7202 */ /* 0x000fe20000000f00 */
[----:B------:R-:W-:Y:S01]  /*2bfd0*/  IMAD.MOV.U32 R12, RZ, RZ, 0x1 ;  /* 0x00000001ff0c7424 */ /* 0x000fe200078e00ff */
[----:B---3--:R-:W-:Y:S01]  /*2bfe0*/  MOV R15, 0xffffffff ;  /* 0xffffffff000f7802 */ /* 0x008fe20000000f00 */
[----:B------:R-:W-:-:S07]  /*2bff0*/  IMAD.MOV.U32 R11, RZ, RZ, 0x181f ;  /* 0x0000181fff0b7424 */ /* 0x000fce00078e00ff */
[----:B012-4-:R-:W-:Y:S05]  /*2c000*/  WARPSYNC.COLLECTIVE R15, `(.L_x_853) ;  /* 0x000000000f087348 */ /* 0x017fea0003c00000 */
[----:B----4-:R3:W4:Y:S02]  /*2c010*/  SHFL.IDX P6, R14, R13, R12, R11 ;  /* 0x0000000c0d0e7389 */ /* 0x01072400000c000b */
[----:B01234-:R-:W-:Y:S01]  /*2c020*/  ENDCOLLECTIVE ;  /* 0x000000000000791b */ /* 0x01ffe20003800000 */
.L_x_853:
[----:B------:R-:W-:Y:S05]  /*2c030*/  BSYNC B1 ;  /* 0x0000000000017941 */ /* 0x000fea0003800000 */
.L_x_852:
        /* <DEDUP_REMOVED lines=8> */
.L_x_854:
[----:B------:R-:W-:Y:S05]  /*2c0c0*/  BRA `(.L_x_855) ;  /* 0xffffff6000707947 */ /* 0x000fea000383ffff */
.L_x_626:
[----:B------:R-:W-:Y:S01]  /*2c0d0*/  BSSY B1, `(.L_x_856) ;  /* 0x0000008000017945 */ /* 0x000fe20003800000 */
[----:B------:R-:W-:Y:S01]  /*2c0e0*/  MOV R13, R3 ;  /* 0x00000003000d7202 */ /* 0x000fe20000000f00 */
[----:B------:R-:W-:Y:S01]  /*2c0f0*/  IMAD.MOV.U32 R12, RZ, RZ, 0x2 ;  /* 0x00000002ff0c7424 */ /* 0x000fe200078e00ff */
[----:B0-----:R-:W-:Y:S01]  /*2c100*/  MOV R15, 0xffffffff ;  /* 0xffffffff000f7802 */ /* 0x001fe20000000f00 */
[----:B------:R-:W-:-:S07]  /*2c110*/  IMAD.MOV.U32 R11, RZ, RZ, 0x181f ;  /* 0x0000181fff0b7424 */ /* 0x000fce00078e00ff */
[----:B-1234-:R-:W-:Y:S05]  /*2c120*/  WARPSYNC.COLLECTIVE R15, `(.L_x_857) ;  /* 0x000000000f087348 */ /* 0x01efea0003c00000 */
[----:B----4-:R0:W4:Y:S02]  /*2c130*/  SHFL.IDX P6, R14, R13, R12, R11 ;  /* 0x0000000c0d0e7389 */ /* 0x01012400000c000b */
[----:B01234-:R-:W-:Y:S01]  /*2c140*/  ENDCOLLECTIVE ;  /* 0x000000000000791b */ /* 0x01ffe20003800000 */
.L_x_857:
[----:B------:R-:W-:Y:S05]  /*2c150*/  BSYNC B1 ;  /* 0x0000000000017941 */ /* 0x000fea0003800000 */
.L_x_856:
        /* <DEDUP_REMOVED lines=8> */
.L_x_858:
[----:B------:R-:W-:Y:S05]  /*2c1e0*/  BRA `(.L_x_859) ;  /* 0xffffff6000787947 */ /* 0x000fea000383ffff */
.L_x_629:
[----:B------:R-:W-:Y:S01]  /*2c1f0*/  BSSY B1, `(.L_x_860) ;  /* 0x0000008000017945 */ /* 0x000fe20003800000 */
[----:B------:R-:W-:Y:S01]  /*2c200*/  MOV R13, R3 ;  /* 0x00000003000d7202 */ /* 0x000fe20000000f00 */
[----:B------:R-:W-:Y:S01]  /*2c210*/  IMAD.MOV.U32 R12, RZ, RZ, 0x3 ;  /* 0x00000003ff0c7424 */ /* 0x000fe200078e00ff */
[----:B0-----:R-:W-:Y:S01]  /*2c220*/  MOV R15, 0xffffffff ;  /* 0xffffffff000f7802 */ /* 0x001fe20000000f00 */
[----:B------:R-:W-:-:S07]  /*2c230*/  IMAD.MOV.U32 R11, RZ, RZ, 0x181f ;  /* 0x0000181fff0b7424 */ /* 0x000fce00078e00ff */
[----:B-1234-:R-:W-:Y:S05]  /*2c240*/  WARPSYNC.COLLECTIVE R15, `(.L_x_861) ;  /* 0x000000000f087348 */ /* 0x01efea0003c00000 */
[----:B------:R0:W0:Y:S02]  /*2c250*/  SHFL.IDX P6, R14, R13, R12, R11 ;  /* 0x0000000c0d0e7389 */ /* 0x00002400000c000b */
[----:B01234-:R-:W-:Y:S01]  /*2c260*/  ENDCOLLECTIVE ;  /* 0x000000000000791b */ /* 0x01ffe20003800000 */
.L_x_861:
[----:B------:R-:W-:Y:S05]  /*2c270*/  BSYNC B1 ;  /* 0x0000000000017941 */ /* 0x000fea0003800000 */
.L_x_860:
        /* <DEDUP_REMOVED lines=8> */
.L_x_862:
[----:B------:R-:W-:Y:S05]  /*2c300*/  BRA `(.L_x_863) ;  /* 0xffffff6000807947 */ /* 0x000fea000383ffff */
.L_x_645:
[----:B0-----:R-:W0:Y:S01]  /*2c310*/  S2R R8, SR_TID.X ;  /* 0x0000000000087919 */ /* 0x001e220000002100 */
[----:B------:R-:W-:Y:S01]  /*2c320*/  BSSY B1, `(.L_x_864) ;  /* 0x000000a000017945 */ /* 0x000fe20003800000 */
[----:B------:R-:W-:Y:S01]  /*2c330*/  IMAD.MOV.U32 R12, RZ, RZ, RZ ;  /* 0x000000ffff0c7224 */ /* 0x000fe200078e00ff */
[----:B------:R-:W-:Y:S01]  /*2c340*/  MOV R15, 0xffffffff ;  /* 0xffffffff000f7802 */ /* 0x000fe20000000f00 */
[----:B------:R-:W-:Y:S01]  /*2c350*/  IMAD.MOV.U32 R11, RZ, RZ, 0x1f ;  /* 0x0000001fff0b7424 */ /* 0x000fe200078e00ff */
[----:B0-----:R-:W-:-:S04]  /*2c360*/  SHF.R.U32.HI R8, RZ, 0x5, R8 ;  /* 0x00000005ff087819 */ /* 0x001fc80000011608 */
[----:B------:R-:W-:-:S04]  /*2c370*/  LOP3.LUT R8, R8, 0x3, RZ, 0xc0, !PT ;  /* 0x0000000308087812 */ /* 0x000fc800078ec0ff */
[----:B------:R-:W-:-:S07]  /*2c380*/  MOV R13, R8 ;  /* 0x00000008000d7202 */ /* 0x000fce0000000f00 */
[----:B------:R-:W-:Y:S05]  /*2c390*/  WARPSYNC.COLLECTIVE R15, `(.L_x_865) ;  /* 0x000000000f087348 */ /* 0x000fea0003c00000 */
[----:B------:R0:W1:Y:S02]  /*2c3a0*/  SHFL.IDX P6, R14, R13, R12, R11 ;  /* 0x0000000c0d0e7389 */ /* 0x00006400000c000b */
[----:B01----:R-:W-:Y:S01]  /*2c3b0*/  ENDCOLLECTIVE ;  /* 0x000000000000791b */ /* 0x003fe20003800000 */
.L_x_865:
[----:B------:R-:W-:Y:S05]  /*2c3c0*/  BSYNC B1 ;  /* 0x0000000000017941 */ /* 0x000fea0003800000 */
.L_x_864:
[----:B------:R-:W-:Y:S05]  /*2c3d0*/  BRA `(.L_x_866) ;  /* 0xffffff7400847947 */ /* 0x000fea000383ffff */
.L_x_647:
[----:B------:R-:W-:Y:S01]  /*2c3e0*/  BSSY B1, `(.L_x_867) ;  /* 0x0000006000017945 */ /* 0x000fe20003800000 */
[----:B------:R-:W-:-:S07]  /*2c3f0*/  IMAD.MOV.U32 R15, RZ, RZ, -0x1 ;  /* 0xffffffffff0f7424 */ /* 0x000fce00078e00ff */
[----:B01----:R-:W-:Y:S05]  /*2c400*/  WARPSYNC.COLLECTIVE R15, `(.L_x_868) ;  /* 0x000000000f0c7348 */ /* 0x003fea0003c00000 */
[----:B------:R-:W-:Y:S02]  /*2c410*/  ELECT P6, UR62, PT ;  /* 0x00000000003e782f */ /* 0x000fe400038c0000 */
[----:B------:R-:W-:Y:S01]  /*2c420*/  MOV R14, UR62 ;  /* 0x0000003e000e7c02 */ /* 0x000fe20008000f00 */
[----:B01----:R-:W-:Y:S10]  /*2c430*/  ENDCOLLECTIVE ;  /* 0x000000000000791b */ /* 0x003ff40003800000 */
.L_x_868:
[----:B------:R-:W-:Y:S05]  /*2c440*/  BSYNC B1 ;  /* 0x0000000000017941 */ /* 0x000fea0003800000 */
.L_x_867:
[----:B------:R-:W-:Y:S05]  /*2c450*/  BRA `(.L_x_646) ;  /* 0xffffff74007c7947 */ /* 0x000fea000383ffff */
.L_x_649:
[----:B-1----:R1:W2:Y:S02]  /*2c460*/  SYNCS.PHASECHK.TRANS64.TRYWAIT P0, [R22+URZ+0x29820], R5 ;  /* 0x02982005160075a7 */ /* 0x0022a4000800017f */
[----:B--2---:R-:W-:Y:S05]  /*2c470*/  @!P0 NANOSLEEP.SYNCS 0x989680 ;  /* 0x009896800000895d */ /* 0x004fea0003900000 */
[----:B------:R-:W2:Y:S02]  /*2c480*/  @!P0 SYNCS.PHASECHK.TRANS64 P0, [R22+URZ+0x29820], R5 ;  /* 0x02982005160085a7 */ /* 0x000ea4000800007f */
[----:B--2---:R-:W-:Y:S05]  /*2c490*/  @!P0 BRA `(.L_x_649) ;  /* 0xfffffffc00f08947 */ /* 0x004fea000383ffff */
[----:B------:R-:W-:Y:S05]  /*2c4a0*/  BRA `(.L_x_869) ;  /* 0xffffff74008c7947 */ /* 0x000fea000383ffff */
.L_x_653:
[----:B0-----:R0:W2:Y:S02]  /*2c4b0*/  SYNCS.PHASECHK.TRANS64.TRYWAIT P0, [R9+URZ+0x298a0], R8 ;  /* 0x0298a008090075a7 */ /* 0x0010a4000800017f */
[----:B--2---:R-:W-:Y:S05]  /*2c4c0*/  @!P0 NANOSLEEP.SYNCS 0x989680 ;  /* 0x009896800000895d */ /* 0x004fea0003900000 */
[----:B------:R-:W2:Y:S02]  /*2c4d0*/  @!P0 SYNCS.PHASECHK.TRANS64 P0, [R9+URZ+0x298a0], R8 ;  /* 0x0298a008090085a7 */ /* 0x000ea4000800007f */
[----:B--2---:R-:W-:Y:S05]  /*2c4e0*/  @!P0 BRA `(.L_x_653) ;  /* 0xfffffffc00f08947 */ /* 0x004fea000383ffff */
[----:B------:R-:W-:Y:S05]  /*2c4f0*/  BRA `(.L_x_870) ;  /* 0xffffff7400a47947 */ /* 0x000fea000383ffff */
.L_x_660:
[----:B-1----:R1:W2:Y:S02]  /*2c500*/  SYNCS.PHASECHK.TRANS64.TRYWAIT P0, [R9+URZ+0x298c0], R8 ;  /* 0x0298c008090075a7 */ /* 0x0022a4000800017f */
[----:B--2---:R-:W-:Y:S05]  /*2c510*/  @!P0 NANOSLEEP.SYNCS 0x989680 ;  /* 0x009896800000895d */ /* 0x004fea0003900000 */
[----:B------:R-:W2:Y:S02]  /*2c520*/  @!P0 SYNCS.PHASECHK.TRANS64 P0, [R9+URZ+0x298c0], R8 ;  /* 0x0298c008090085a7 */ /* 0x000ea4000800007f */
[----:B--2---:R-:W-:Y:S05]  /*2c530*/  @!P0 BRA `(.L_x_660) ;  /* 0xfffffffc00f08947 */ /* 0x004fea000383ffff */
[----:B------:R-:W-:Y:S05]  /*2c540*/  BRA `(.L_x_871) ;  /* 0xffffff7800987947 */ /* 0x000fea000383ffff */
.L_x_667:
[----:B0-----:R0:W2:Y:S02]  /*2c550*/  SYNCS.PHASECHK.TRANS64.TRYWAIT P1, [R8+URZ+0x298a0], R7 ;  /* 0x0298a007080075a7 */ /* 0x0010a4000802017f */
[----:B--2---:R-:W-:Y:S05]  /*2c560*/  @!P1 NANOSLEEP.SYNCS 0x989680 ;  /* 0x009896800000995d */ /* 0x004fea0003900000 */
[----:B------:R-:W2:Y:S02]  /*2c570*/  @!P1 SYNCS.PHASECHK.TRANS64 P1, [R8+URZ+0x298a0], R7 ;  /* 0x0298a007080095a7 */ /* 0x000ea4000802007f */
[----:B--2---:R-:W-:Y:S05]  /*2c580*/  @!P1 BRA `(.L_x_667) ;  /* 0xfffffffc00f09947 */ /* 0x004fea000383ffff */
[----:B------:R-:W-:Y:S05]  /*2c590*/  BRA `(.L_x_872) ;  /* 0xffffff7c00587947 */ /* 0x000fea000383ffff */
.L_x_674:
[----:B-1----:R1:W2:Y:S02]  /*2c5a0*/  SYNCS.PHASECHK.TRANS64.TRYWAIT P1, [R8+URZ+0x298c0], R7 ;  /* 0x0298c007080075a7 */ /* 0x0022a4000802017f */
[----:B--2---:R-:W-:Y:S05]  /*2c5b0*/  @!P1 NANOSLEEP.SYNCS 0x989680 ;  /* 0x009896800000995d */ /* 0x004fea0003900000 */
[----:B------:R-:W2:Y:S02]  /*2c5c0*/  @!P1 SYNCS.PHASECHK.TRANS64 P1, [R8+URZ+0x298c0], R7 ;  /* 0x0298c007080095a7 */ /* 0x000ea4000802007f */
[----:B--2---:R-:W-:Y:S05]  /*2c5d0*/  @!P1 BRA `(.L_x_674) ;  /* 0xfffffffc00f09947 */ /* 0x004fea000383ffff */
[----:B------:R-:W-:Y:S05]  /*2c5e0*/  BRA `(.L_x_873) ;  /* 0xffffff8000487947 */ /* 0x000fea000383ffff */
.L_x_689:
[----:B------:R-:W-:Y:S01]  /*2c5f0*/  SHF.R.U32.HI R8, RZ, 0x5, R21 ;  /* 0x00000005ff087819 */ /* 0x000fe20000011615 */
[----:B------:R-:W-:Y:S01]  /*2c600*/  BSSY B0, `(.L_x_874) ;  /* 0x0000009000007945 */ /* 0x000fe20003800000 */
[----:B--2---:R-:W-:Y:S01]  /*2c610*/  MOV R12, RZ ;  /* 0x000000ff000c7202 */ /* 0x004fe20000000f00 */
[----:B------:R-:W-:Y:S01]  /*2c620*/  IMAD.MOV.U32 R11, RZ, RZ, 0x1f ;  /* 0x0000001fff0b7424 */ /* 0x000fe200078e00ff */
[----:B------:R-:W-:Y:S01]  /*2c630*/  LOP3.LUT R8, R8, 0x3, RZ, 0xc0, !PT ;  /* 0x0000000308087812 */ /* 0x000fe200078ec0ff */
[----:B------:R-:W-:-:S04]  /*2c640*/  IMAD.MOV.U32 R15, RZ, RZ, -0x1 ;  /* 0xffffffffff0f7424 */ /* 0x000fc800078e00ff */
[----:B------:R-:W-:-:S07]  /*2c650*/  IMAD.MOV.U32 R13, RZ, RZ, R8 ;  /* 0x000000ffff0d7224 */ /* 0x000fce00078e0008 */
[----:B-----5:R-:W-:Y:S05]  /*2c660*/  WARPSYNC.COLLECTIVE R15, `(.L_x_875) ;  /* 0x000000000f087348 */ /* 0x020fea0003c00000 */
[----:B------:R0:W1:Y:S02]  /*2c670*/  SHFL.IDX P6, R14, R13, R12, R11 ;  /* 0x0000000c0d0e7389 */ /* 0x00006400000c000b */
[----:B01---5:R-:W-:Y:S01]  /*2c680*/  ENDCOLLECTIVE ;  /* 0x000000000000791b */ /* 0x023fe20003800000 */
.L_x_875:
[----:B------:R-:W-:Y:S05]  /*2c690*/  BSYNC B0 ;  /* 0x0000000000007941 */ /* 0x000fea0003800000 */
.L_x_874:
[----:B------:R-:W-:Y:S05]  /*2c6a0*/  BRA `(.L_x_876) ;  /* 0xffffff9000007947 */ /* 0x000fea000383ffff */
.L_x_692:
[----:B0-----:R-:W2:Y:S02]  /*2c6b0*/  LDL R2, [R1+0x3c] ;  /* 0x00003c0001027983 */ /* 0x001ea40000100800 */
[----:B--2---:R0:W1:Y:S02]  /*2c6c0*/  SYNCS.PHASECHK.TRANS64.TRYWAIT P0, [R0+URZ+0x29880], R2 ;  /* 0x02988002000075a7 */ /* 0x004064000800017f */
[----:B-1----:R-:W-:Y:S05]  /*2c6d0*/  @!P0 NANOSLEEP.SYNCS 0x989680 ;  /* 0x009896800000895d */ /* 0x002fea0003900000 */
[----:B------:R-:W1:Y:S02]  /*2c6e0*/  @!P0 SYNCS.PHASECHK.TRANS64 P0, [R0+URZ+0x29880], R2 ;  /* 0x02988002000085a7 */ /* 0x000e64000800007f */
[----:B-1----:R-:W-:Y:S05]  /*2c6f0*/  @!P0 BRA `(.L_x_692) ;  /* 0xfffffffc00ec8947 */ /* 0x002fea000383ffff */
[----:B------:R-:W-:Y:S05]  /*2c700*/  BRA `(.L_x_877) ;  /* 0xffffff90002c7947 */ /* 0x000fea000383ffff */
.L_x_693:
[----:B------:R-:W-:Y:S01]  /*2c710*/  BSSY B0, `(.L_x_878) ;  /* 0x0000008000007945 */ /* 0x000fe20003800000 */
[----:B------:R-:W-:Y:S01]  /*2c720*/  MOV R13, R3 ;  /* 0x00000003000d7202 */ /* 0x000fe20000000f00 */
[----:B------:R-:W-:Y:S01]  /*2c730*/  IMAD.MOV.U32 R12, RZ, RZ, RZ ;  /* 0x000000ffff0c7224 */ /* 0x000fe200078e00ff */
[----:B------:R-:W-:Y:S01]  /*2c740*/  MOV R15, 0xffffffff ;  /* 0xffffffff000f7802 */ /* 0x000fe20000000f00 */
[----:B------:R-:W-:-:S07]  /*2c750*/  IMAD.MOV.U32 R11, RZ, RZ, 0x1c1f ;  /* 0x00001c1fff0b7424 */ /* 0x000fce00078e00ff */
[----:B------:R-:W-:Y:S05]  /*2c760*/  WARPSYNC.COLLECTIVE R15, `(.L_x_879) ;  /* 0x000000000f087348 */ /* 0x000fea0003c00000 */
[----:B------:R0:W1:Y:S02]  /*2c770*/  SHFL.IDX P6, R14, R13, R12, R11 ;  /* 0x0000000c0d0e7389 */ /* 0x00006400000c000b */
[----:B01----:R-:W-:Y:S01]  /*2c780*/  ENDCOLLECTIVE ;  /* 0x000000000000791b */ /* 0x003fe20003800000 */
.L_x_879:
[----:B------:R-:W-:Y:S05]  /*2c790*/  BSYNC B0 ;  /* 0x0000000000007941 */ /* 0x000fea0003800000 */
.L_x_878:
[----:B------:R-:W-:Y:S01]  /*2c7a0*/  IMAD.MOV.U32 R13, RZ, RZ, R2 ;  /* 0x000000ffff0d7224 */ /* 0x000fe200078e0002 */
[----:B------:R-:W-:Y:S01]  /*2c7b0*/  MOV R12, RZ ;  /* 0x000000ff000c7202 */ /* 0x000fe20000000f00 */
[----:B------:R-:W-:Y:S01]  /*2c7c0*/  IMAD.MOV.U32 R11, RZ, RZ, 0x1c1f ;  /* 0x00001c1fff0b7424 */ /* 0x000fe200078e00ff */
[----:B------:R-:W-:Y:S01]  /*2c7d0*/  LOP3.LUT P2, RZ, R20, 0x2, RZ, 0xc0, !PT ;  /* 0x0000000214ff7812 */ /* 0x000fe2000784c0ff */
[----:B------:R-:W-:Y:S01]  /*2c7e0*/  IMAD.MOV.U32 R15, RZ, RZ, -0x1 ;  /* 0xffffffffff0f7424 */ /* 0x000fe200078e00ff */
[----:B------:R-:W0:Y:S01]  /*2c7f0*/  S2R R20, SR_TID.X ;  /* 0x0000000000147919 */ /* 0x000e220000002100 */
[----:B------:R-:W-:-:S10]  /*2c800*/  IMAD.MOV.U32 R4, RZ, RZ, R14 ;  /* 0x000000ffff047224 */ /* 0x000fd400078e000e */
[----:B0-----:R-:W-:Y:S05]  /*2c810*/  WARPSYNC.COLLECTIVE R15, `(.L_x_880) ;  /* 0x000000000f087348 */ /* 0x001fea0003c00000 */
[----:B------:R1:W2:Y:S02]  /*2c820*/  SHFL.IDX P6, R14, R13, R12, R11 ;  /* 0x0000000c0d0e7389 */ /* 0x0002a400000c000b */
[----:B012---:R-:W-:Y:S01]  /*2c830*/  ENDCOLLECTIVE ;  /* 0x000000000000791b */ /* 0x007fe20003800000 */
.L_x_880:
[----:B------:R-:W2:Y:S01]  /*2c840*/  LDL R15, [R1+0x4] ;  /* 0x00000400010f7983 */ /* 0x000ea20000100800 */
[----:B------:R-:W-:Y:S01]  /*2c850*/  IMAD.MOV.U32 R12, RZ, RZ, R14 ;  /* 0x000000ffff0c7224 */ /* 0x000fe200078e000e */
[----:B------:R-:W-:-:S04]  /*2c860*/  SHF.L.U32 R20, R20, 0x4, RZ ;  /* 0x0000000414147819 */ /* 0x000fc800000006ff */
[----:B------:R-:W-:-:S04]  /*2c870*/  LOP3.LUT R20, R20, 0x30, RZ, 0xc0, !PT ;  /* 0x0000003014147812 */ /* 0x000fc800078ec0ff */
[----:B------:R-:W-:-:S05]  /*2c880*/  IADD3 R20, P0, R20, R12, RZ ;  /* 0x0000000c14147210 */ /* 0x000fca0007f1e0ff */
[----:B------:R-:W-:Y:S01]  /*2c890*/  IMAD.X R21, RZ, RZ, R4, P0 ;  /* 0x000000ffff157224 */ /* 0x000fe200000e0604 */
[----:B------:R-:W-:Y:S02]  /*2c8a0*/  ISETP.LT.OR P0, PT, R8, 0x1, P2 ;  /* 0x000000010800780c */ /* 0x000fe40001701670 */
[----:B------:R-:W-:Y:S01]  /*2c8b0*/  IADD3 R4, R22, R5, R37 ;  /* 0x0000000516047210 */ /* 0x000fe20007ffe025 */
[----:B------:R-:W-:Y:S02]  /*2c8c0*/  IMAD.MOV.U32 R13, RZ, RZ, R3 ;  /* 0x000000ffff0d7224 */ /* 0x000fe400078e0003 */
[----:B------:R-:W-:-:S08]  /*2c8d0*/  IMAD.MOV.U32 R12, RZ, RZ, 0x1 ;  /* 0x00000001ff0c7424 */ /* 0x000fd000078e00ff */
[----:B------:R-:W-:Y:S01]  /*2c8e0*/  @!PT LDS RZ, [RZ] ;  /* 0x00000000fffff984 */ /* 0x000fe20000000800 */
[----:B------:R-:W-:Y:S01]  /*2c8f0*/  @!PT LDS RZ, [RZ] ;  /* 0x00000000fffff984 */ /* 0x000fe20000000800 */
[----:B------:R-:W-:Y:S01]  /*2c900*/  @!PT LDS RZ, [RZ] ;  /* 0x00000000fffff984 */ /* 0x000fe20000000800 */
[----:B------:R0:W-:Y:S01]  /*2c910*/  LDGSTS.E.BYPASS.LTC128B.128 [R4+0xa400], desc[UR50][R20.64], !P0 ;  /* 0x0a40000014047fae */ /* 0x0001e2000c101d72 */
[----:B------:R-:W-:Y:S02]  /*2c920*/  ISETP.LT.OR P0, PT, R8, 0x1, P1 ;  /* 0x000000010800780c */ /* 0x000fe40000f01670 */
[----:B--2---:R-:W-:Y:S02]  /*2c930*/  IADD3 R5, R15, R4, RZ ;  /* 0x000000040f057210 */ /* 0x004fe40007ffe0ff */
[----:B------:R-:W-:-:S09]  /*2c940*/  MOV R15, 0xffffffff ;  /* 0xffffffff000f7802 */ /* 0x000fd20000000f00 */
[----:B------:R0:W-:Y:S02]  /*2c950*/  LDGSTS.E.BYPASS.LTC128B.128 [R5+0xa400], desc[UR50][R20.64+0x40], !P0 ;  /* 0x0a40004014057fae */ /* 0x0001e4000c101d72 */
[----:B0-----:R-:W-:Y:S05]  /*2c960*/  WARPSYNC.COLLECTIVE R15, `(.L_x_881) ;  /* 0x000000000f087348 */ /* 0x001fea0003c00000 */
[----:B------:R1:W2:Y:S02]  /*2c970*/  SHFL.IDX P6, R14, R13, R12, R11 ;  /* 0x0000000c0d0e7389 */ /* 0x0002a400000c000b */
[----:B012---:R-:W-:Y:S01]  /*2c980*/  ENDCOLLECTIVE ;  /* 0x000000000000791b */ /* 0x007fe20003800000 */
.L_x_881:
[----:B------:R-:W0:Y:S01]  /*2c990*/  S2R R20, SR_TID.X ;  /* 0x0000000000147919 */ /* 0x000e220000002100 */
[----:B------:R-:W-:Y:S02]  /*2c9a0*/  IMAD.MOV.U32 R13, RZ, RZ, R2 ;  /* 0x000000ffff0d7224 */ /* 0x000fe400078e0002 */
[----:B------:R-:W-:-:S07]  /*2c9b0*/  IMAD.MOV.U32 R21, RZ, RZ, R14 ;  /* 0x000000ffff157224 */ /* 0x000fce00078e000e */
[----:B0-----:R-:W-:Y:S05]  /*2c9c0*/  WARPSYNC.COLLECTIVE R15, `(.L_x_882) ;  /* 0x000000000f087348 */ /* 0x001fea0003c00000 */
[----:B------:R1:W2:Y:S02]  /*2c9d0*/  SHFL.IDX P6, R14, R13, R12, R11 ;  /* 0x0000000c0d0e7389 */ /* 0x0002a400000c000b */
[----:B012---:R-:W-:Y:S01]  /*2c9e0*/  ENDCOLLECTIVE ;  /* 0x000000000000791b */ /* 0x007fe20003800000 */
.L_x_882:
[----:B------:R-:W-:-:S04]  /*2c9f0*/  SHF.L.U32 R20, R20, 0x4, RZ ;  /* 0x0000000414147819 */ /* 0x000fc800000006ff */
[----:B------:R-:W-:Y:S01]  /*2ca00*/  LOP3.LUT R20, R20, 0x30, RZ, 0xc0, !PT ;  /* 0x0000003014147812 */ /* 0x000fe200078ec0ff */
[----:B------:R-:W-:-:S05]  /*2ca10*/  IMAD.MOV.U32 R12, RZ, RZ, R14 ;  /* 0x000000ffff0c7224 */ /* 0x000fca00078e000e */
[----:B------:R-:W-:-:S05]  /*2ca20*/  IADD3 R20, P0, R20, R12, RZ ;  /* 0x0000000c14147210 */ /* 0x000fca0007f1e0ff */
[----:B------:R-:W-:Y:S01]  /*2ca30*/  IMAD.X R21, RZ, RZ, R21, P0 ;  /* 0x000000ffff157224 */ /* 0x000fe200000e0615 */
[----:B------:R-:W-:Y:S01]  /*2ca40*/  ISETP.LT.OR P0, PT, R8, 0x21, P2 ;  /* 0x000000210800780c */ /* 0x000fe20001701670 */
[----:B------:R-:W-:Y:S01]  /*2ca50*/  IMAD.MOV.U32 R12, RZ, RZ, 0x2 ;  /* 0x00000002ff0c7424 */ /* 0x000fe200078e00ff */
[----:B------:R-:W-:-:S11]  /*2ca60*/  MOV R13, R3 ;  /* 0x00000003000d7202 */ /* 0x000fd60000000f00 */
[----:B------:R-:W-:Y:S05]  /*2ca70*/  WARPSYNC.COLLECTIVE R15, `(.L_x_883) ;  /* 0x000000000f087348 */ /* 0x000fea0003c00000 */
[----:B------:R0:W1:Y:S02]  /*2ca80*/  SHFL.IDX P6, R14, R13, R12, R11 ;  /* 0x0000000c0d0e7389 */ /* 0x00006400000c000b */
[----:B01----:R-:W-:Y:S01]  /*2ca90*/  ENDCOLLECTIVE ;  /* 0x000000000000791b */ /* 0x003fe20003800000 */
.L_x_883:
[----:B------:R-:W-:Y:S01]  /*2caa0*/  @!PT LDS RZ, [RZ] ;  /* 0x00000000fffff984 */ /* 0x000fe20000000800 */
[----:B------:R-:W-:Y:S01]  /*2cab0*/  @!PT LDS RZ, [RZ] ;  /* 0x00000000fffff984 */ /* 0x000fe20000000800 */
[----:B------:R-:W-:Y:S01]  /*2cac0*/  @!PT LDS RZ, [RZ] ;  /* 0x00000000fffff984 */ /* 0x000fe20000000800 */
[----:B------:R-:W-:Y:S01]  /*2cad0*/  LDGSTS.E.BYPASS.LTC128B.128 [R4+0xb400], desc[UR50][R20.64], !P0 ;  /* 0x0b40000014047fae */ /* 0x000fe2000c101d72 */
[----:B------:R-:W-:-:S13]  /*2cae0*/  ISETP.LT.OR P0, PT, R8, 0x21, P1 ;  /* 0x000000210800780c */ /* 0x000fda0000f01670 */
[----:B------:R0:W-:Y:S01]  /*2caf0*/  LDGSTS.E.BYPASS.LTC128B.128 [R5+0xb400], desc[UR50][R20.64+0x40], !P0 ;  /* 0x0b40004014057fae */ /* 0x0001e2000c101d72 */
[----:B------:R-:W-:Y:S01]  /*2cb00*/  MOV R13, R2 ;  /* 0x00000002000d7202 */ /* 0x000fe20000000f00 */
[----:B0-----:R-:W0:Y:S01]  /*2cb10*/  S2R R20, SR_TID.X ;  /* 0x0000000000147919 */ /* 0x001e220000002100 */
[----:B------:R-:W-:-:S07]  /*2cb20*/  IMAD.MOV.U32 R21, RZ, RZ, R14 ;  /* 0x000000ffff157224 */ /* 0x000fce00078e000e */
[----:B0-----:R-:W-:Y:S05]  /*2cb30*/  WARPSYNC.COLLECTIVE R15, `(.L_x_884) ;  /* 0x000000000f087348 */ /* 0x001fea0003c00000 */
[----:B------:R1:W2:Y:S02]  /*2cb40*/  SHFL.IDX P6, R14, R13, R12, R11 ;  /* 0x0000000c0d0e7389 */ /* 0x0002a400000c000b */
[----:B012---:R-:W-:Y:S01]  /*2cb50*/  ENDCOLLECTIVE ;  /* 0x000000000000791b */ /* 0x007fe20003800000 */
.L_x_884:
[----:B------:R-:W-:Y:S02]  /*2cb60*/  IMAD.MOV.U32 R12, RZ, RZ, R14 ;  /* 0x000000ffff0c7224 */ /* 0x000fe400078e000e */
[----:B------:R-:W-:-:S05]  /*2cb70*/  IMAD.SHL.U32 R20, R20, 0x10, RZ ;  /* 0x0000001014147824 */ /* 0x000fca00078e00ff */
[----:B------:R-:W-:-:S04]  /*2cb80*/  LOP3.LUT R20, R20, 0x30, RZ, 0xc0, !PT ;  /* 0x0000003014147812 */ /* 0x000fc800078ec0ff */
[----:B------:R-:W-:-:S04]  /*2cb90*/  IADD3 R20, P0, R20, R12, RZ ;  /* 0x0000000c14147210 */ /* 0x000fc80007f1e0ff */
[----:B------:R-:W-:Y:S02]  /*2cba0*/  IADD3.X R21, RZ, R21, RZ, P0, !PT ;  /* 0x00000015ff157210 */ /* 0x000fe400007fe4ff */
[----:B------:R-:W-:-:S13]  /*2cbb0*/  ISETP.LT.OR P0, PT, R8, 0x41, P2 ;  /* 0x000000410800780c */ /* 0x000fda0001701670 */
[----:B------:R-:W-:Y:S01]  /*2cbc0*/  @!PT LDS RZ, [RZ] ;  /* 0x00000000fffff984 */ /* 0x000fe20000000800 */
[----:B------:R-:W-:Y:S01]  /*2cbd0*/  @!PT LDS RZ, [RZ] ;  /* 0x00000000fffff984 */ /* 0x000fe20000000800 */
[----:B------:R-:W-:Y:S01]  /*2cbe0*/  @!PT LDS RZ, [RZ] ;  /* 0x00000000fffff984 */ /* 0x000fe20000000800 */
[----:B------:R0:W-:Y:S01]  /*2cbf0*/  LDGSTS.E.BYPASS.LTC128B.128 [R4+0xc400], desc[UR50][R20.64], !P0 ;  /* 0x0c40000014047fae */ /* 0x0001e2000c101d72 */
[----:B------:R-:W-:-:S13]  /*2cc00*/  ISETP.LT.OR P0, PT, R8, 0x41, P1 ;  /* 0x000000410800780c */ /* 0x000fda0000f01670 */
[----:B------:R0:W-:Y:S04]  /*2cc10*/  LDGSTS.E.BYPASS.LTC128B.128 [R5+0xc400], desc[UR50][R20.64+0x40], !P0 ;  /* 0x0c40004014057fae */ /* 0x0001e8000c101d72 */
[----:B------:R0:W5:Y:S01]  /*2cc20*/  LDL.LU R21, [R1] ;  /* 0x0000000001157983 */ /* 0x0001620000300800 */
[----:B------:R-:W-:Y:S02]  /*2cc30*/  IMAD.MOV.U32 R13, RZ, RZ, R3 ;  /* 0x000000ffff0d7224 */ /* 0x000fe400078e0003 */
[----:B------:R-:W-:-:S07]  /*2cc40*/  IMAD.MOV.U32 R12, RZ, RZ, 0x3 ;  /* 0x00000003ff0c7424 */ /* 0x000fce00078e00ff */
[----:B0----5:R-:W-:Y:S05]  /*2cc50*/  WARPSYNC.COLLECTIVE R15, `(.L_x_885) ;  /* 0x000000000f087348 */ /* 0x021fea0003c00000 */
[----:B------:R1:W2:Y:S02]  /*2cc60*/  SHFL.IDX P6, R14, R13, R12, R11 ;  /* 0x0000000c0d0e7389 */ /* 0x0002a400000c000b */
[----:B012--5:R-:W-:Y:S01]  /*2cc70*/  ENDCOLLECTIVE ;  /* 0x000000000000791b */ /* 0x027fe20003800000 */
.L_x_885:
[----:B------:R-:W0:Y:S01]  /*2cc80*/  S2R R20, SR_TID.X ;  /* 0x0000000000147919 */ /* 0x000e220000002100 */
[----:B------:R-:W-:Y:S01]  /*2cc90*/  IMAD.MOV.U32 R13, RZ, RZ, R2 ;  /* 0x000000ffff0d7224 */ /* 0x000fe200078e0002 */
[----:B------:R-:W-:-:S07]  /*2cca0*/  MOV R3, R14 ;  /* 0x0000000e00037202 */ /* 0x000fce0000000f00 */
[----:B0-----:R-:W-:Y:S05]  /*2ccb0*/  WARPSYNC.COLLECTIVE R15, `(.L_x_886) ;  /* 0x000000000f087348 */ /* 0x001fea0003c00000 */
[----:B------:R1:W2:Y:S02]  /*2ccc0*/  SHFL.IDX P6, R14, R13, R12, R11 ;  /* 0x0000000c0d0e7389 */ /* 0x0002a400000c000b */
[----:B012---:R-:W-:Y:S01]  /*2ccd0*/  ENDCOLLECTIVE ;  /* 0x000000000000791b */ /* 0x007fe20003800000 */
.L_x_886:
[----:B------:R-:W-:-:S05]  /*2cce0*/  IMAD.SHL.U32 R20, R20, 0x10, RZ ;  /* 0x0000001014147824 */ /* 0x000fca00078e00ff */
[----:B------:R-:W-:Y:S02]  /*2ccf0*/  LOP3.LUT R20, R20, 0x30, RZ, 0xc0, !PT ;  /* 0x0000003014147812 */ /* 0x000fe400078ec0ff */
[----:B------:R-:W-:-:S04]  /*2cd00*/  MOV R2, R14 ;  /* 0x0000000e00027202 */ /* 0x000fc80000000f00 */
[----:B------:R-:W-:-:S05]  /*2cd10*/  IADD3 R2, P0, R20, R2, RZ ;  /* 0x0000000214027210 */ /* 0x000fca0007f1e0ff */
[----:B------:R-:W-:Y:S01]  /*2cd20*/  IMAD.X R3, RZ, RZ, R3, P0 ;  /* 0x000000ffff037224 */ /* 0x000fe200000e0603 */
[----:B------:R-:W-:Y:S01]  /*2cd30*/  ISETP.LT.OR P0, PT, R8, 0x61, P2 ;  /* 0x000000610800780c */ /* 0x000fe20001701670 */
[----:B------:R-:W-:Y:S01]  /*2cd40*/  IMAD.MOV.U32 R13, RZ, RZ, R26 ;  /* 0x000000ffff0d7224 */ /* 0x000fe200078e001a */
[----:B------:R-:W-:-:S11]  /*2cd50*/  MOV R12, RZ ;  /* 0x000000ff000c7202 */ /* 0x000fd60000000f00 */
[----:B------:R-:W-:Y:S05]  /*2cd60*/  WARPSYNC.COLLECTIVE R15, `(.L_x_887) ;  /* 0x000000000f087348 */ /* 0x000fea0003c00000 */
[----:B------:R0:W1:Y:S02]  /*2cd70*/  SHFL.IDX P6, R14, R13, R12, R11 ;  /* 0x0000000c0d0e7389 */ /* 0x00006400000c000b */
[----:B01----:R-:W-:Y:S01]  /*2cd80*/  ENDCOLLECTIVE ;  /* 0x000000000000791b */ /* 0x003fe20003800000 */
.L_x_887:
[----:B------:R-:W-:Y:S01]  /*2cd90*/  @!PT LDS RZ, [RZ] ;  /* 0x00000000fffff984 */ /* 0x000fe20000000800 */
[----:B------:R-:W-:Y:S01]  /*2cda0*/  @!PT LDS RZ, [RZ] ;  /* 0x00000000fffff984 */ /* 0x000fe20000000800 */
[----:B------:R-:W-:Y:S01]  /*2cdb0*/  @!PT LDS RZ, [RZ] ;  /* 0x00000000fffff984 */ /* 0x000fe20000000800 */
[----:B------:R-:W-:Y:S01]  /*2cdc0*/  LDGSTS.E.BYPASS.LTC128B.128 [R4+0xd400], desc[UR50][R2.64], !P0 ;  /* 0x0d40000002047fae */ /* 0x000fe2000c101d72 */
[----:B------:R-:W-:-:S13]  /*2cdd0*/  ISETP.LT.OR P0, PT, R8, 0x61, P1 ;  /* 0x000000610800780c */ /* 0x000fda0000f01670 */
[----:B------:R0:W-:Y:S01]  /*2cde0*/  LDGSTS.E.BYPASS.LTC128B.128 [R5+0xd400], desc[UR50][R2.64+0x40], !P0 ;  /* 0x0d40004002057fae */ /* 0x0001e2000c101d72 */
[----:B------:R-:W-:Y:S01]  /*2cdf0*/  ISETP.GE.AND P0, PT, R8, 0x81, PT ;  /* 0x000000810800780c */ /* 0x000fe20003f06270 */
[----:B------:R-:W-:Y:S02]  /*2ce00*/  IMAD.MOV.U32 R13, RZ, RZ, R27 ;  /* 0x000000ffff0d7224 */ /* 0x000fe400078e001b */
[----:B0-----:R-:W-:-:S10]  /*2ce10*/  IMAD.MOV.U32 R3, RZ, RZ, R14 ;  /* 0x000000ffff037224 */ /* 0x001fd400078e000e */
[----:B------:R-:W-:Y:S05]  /*2ce20*/  WARPSYNC.COLLECTIVE R15, `(.L_x_888) ;  /* 0x000000000f087348 */ /* 0x000fea0003c00000 */
[----:B------:R0:W1:Y:S02]  /*2ce30*/  SHFL.IDX P6, R14, R13, R12, R11 ;  /* 0x0000000c0d0e7389 */ /* 0x00006400000c000b */
[----:B01----:R-:W-:Y:S01]  /*2ce40*/  ENDCOLLECTIVE ;  /* 0x000000000000791b */ /* 0x003fe20003800000 */
.L_x_888:
[C---:B------:R-:W-:Y:S02]  /*2ce50*/  ISETP.GE.AND P4, PT, R8.reuse, 0x21, PT ;  /* 0x000000210800780c */ /* 0x040fe40003f86270 */
[C---:B------:R-:W-:Y:S02]  /*2ce60*/  ISETP.GE.AND P3, PT, R8.reuse, 0x41, PT ;  /* 0x000000410800780c */ /* 0x040fe40003f66270 */
[----:B------:R-:W-:Y:S02]  /*2ce70*/  ISETP.GE.AND P2, PT, R8, 0x61, PT ;  /* 0x000000610800780c */ /* 0x000fe40003f46270 */
[----:B------:R-:W-:Y:S02]  /*2ce80*/  MOV R2, R14 ;  /* 0x0000000e00027202 */ /* 0x000fe40000000f00 */
[----:B------:R-:W-:-:S04]  /*2ce90*/  LOP3.LUT R21, R21, 0xffffff7f, RZ, 0xc0, !PT ;  /* 0xffffff7f15157812 */ /* 0x000fc800078ec0ff */
[----:B------:R-:W-:-:S05]  /*2cea0*/  @P0 LOP3.LUT R21, R21, 0x80, RZ, 0xfc, !PT ;  /* 0x0000008015150812 */ /* 0x000fca00078efcff */
[----:B------:R3:W-:Y:S01]  /*2ceb0*/  STL [R1], R21 ;  /* 0x0000001501007387 */ /* 0x0007e20000100800 */
[----:B------:R-:W-:Y:S05]  /*2cec0*/  BRA `(.L_x_889) ;  /* 0xffffff8c00bc7947 */ /* 0x000fea000383ffff */
.L_x_698:
[----:B-1----:R-:W2:Y:S02]  /*2ced0*/  LDL R2, [R1+0x3c] ;  /* 0x00003c0001027983 */ /* 0x002ea40000100800 */
[----:B--2---:R1:W2:Y:S02]  /*2cee0*/  SYNCS.PHASECHK.TRANS64.TRYWAIT P0, [R0+URZ+0x29840], R2 ;  /* 0x02984002000075a7 */ /* 0x0042a4000800017f */
[----:B--2---:R-:W-:Y:S05]  /*2cef0*/  @!P0 NANOSLEEP.SYNCS 0x989680 ;  /* 0x009896800000895d */ /* 0x004fea0003900000 */
[----:B------:R-:W2:Y:S02]  /*2cf00*/  @!P0 SYNCS.PHASECHK.TRANS64 P0, [R0+URZ+0x29840], R2 ;  /* 0x02984002000085a7 */ /* 0x000ea4000800007f */
[----:B--2---:R-:W-:Y:S05]  /*2cf10*/  @!P0 BRA `(.L_x_698) ;  /* 0xfffffffc00ec8947 */ /* 0x004fea000383ffff */
[----:B------:R-:W-:Y:S05]  /*2cf20*/  BRA `(.L_x_890) ;  /* 0xffffff90002c7947 */ /* 0x000fea000383ffff */
.L_x_699:
[----:B------:R-:W-:Y:S01]  /*2cf30*/  BSSY B0, `(.L_x_891) ;  /* 0x0000008000007945 */ /* 0x000fe20003800000 */
[----:B------:R-:W-:Y:S01]  /*2cf40*/  IMAD.MOV.U32 R13, RZ, RZ, R6 ;  /* 0x000000ffff0d7224 */ /* 0x000fe200078e0006 */
[----:B------:R-:W-:Y:S01]  /*2cf50*/  MOV R11, 0x1c1f ;  /* 0x00001c1f000b7802 */ /* 0x000fe20000000f00 */
[----:B------:R-:W-:Y:S02]  /*2cf60*/  IMAD.MOV.U32 R12, RZ, RZ, RZ ;  /* 0x000000ffff0c7224 */ /* 0x000fe400078e00ff */
[----:B------:R-:W-:-:S07]  /*2cf70*/  IMAD.MOV.U32 R15, RZ, RZ, -0x1 ;  /* 0xffffffffff0f7424 */ /* 0x000fce00078e00ff */
[----:B0----5:R-:W-:Y:S05]  /*2cf80*/  WARPSYNC.COLLECTIVE R15, `(.L_x_892) ;  /* 0x000000000f087348 */ /* 0x021fea0003c00000 */
[----:B------:R1:W2:Y:S02]  /*2cf90*/  SHFL.IDX P6, R14, R13, R12, R11 ;  /* 0x0000000c0d0e7389 */ /* 0x0002a400000c000b */
[----:B012--5:R-:W-:Y:S01]  /*2cfa0*/  ENDCOLLECTIVE ;  /* 0x000000000000791b */ /* 0x027fe20003800000 */
.L_x_892:
[----:B------:R-:W-:Y:S05]  /*2cfb0*/  BSYNC B0 ;  /* 0x0000000000007941 */ /* 0x000fea0003800000 */
.L_x_891:
[----:B------:R-:W0:Y:S01]  /*2cfc0*/  S2R R9, SR_TID.X ;  /* 0x0000000000097919 */ /* 0x000e220000002100 */
[----:B------:R-:W-:Y:S01]  /*2cfd0*/  MOV R13, R5 ;  /* 0x00000005000d7202 */ /* 0x000fe20000000f00 */
[----:B------:R-:W-:Y:S01]  /*2cfe0*/  IMAD.MOV.U32 R12, RZ, RZ, RZ ;  /* 0x000000ffff0c7224 */ /* 0x000fe200078e00ff */
[----:B------:R-:W-:Y:S01]  /*2cff0*/  MOV R15, 0xffffffff ;  /* 0xffffffff000f7802 */ /* 0x000fe20000000f00 */
[----:B------:R-:W-:Y:S01]  /*2d000*/  IMAD.MOV.U32 R11, RZ, RZ, 0x1c1f ;  /* 0x00001c1fff0b7424 */ /* 0x000fe200078e00ff */
[----:B------:R-:W-:Y:S01]  /*2d010*/  LOP3.LUT P1, RZ, R20, 0x4, RZ, 0xc0, !PT ;  /* 0x0000000414ff7812 */ /* 0x000fe2000782c0ff */
[----:B------:R-:W-:Y:S02]  /*2d020*/  IMAD.MOV.U32 R2, RZ, RZ, R14 ;  /* 0x000000ffff027224 */ /* 0x000fe400078e000e */
[----:B------:R-:W-:-:S10]  /*2d030*/  @P4 IMAD.IADD R21, R22, 0x1, R4 ;  /* 0x0000000116154824 */ /* 0x000fd400078e0204 */
[----:B0-----:R-:W-:Y:S05]  /*2d040*/  WARPSYNC.COLLECTIVE R15, `(.L_x_893) ;  /* 0x000000000f087348 */ /* 0x001fea0003c00000 */
[----:B------:R1:W2:Y:S02]  /*2d050*/  SHFL.IDX P6, R14, R13, R12, R11 ;  /* 0x0000000c0d0e7389 */ /* 0x0002a400000c000b */
[----:B012---:R-:W-:Y:S01]  /*2d060*/  ENDCOLLECTIVE ;  /* 0x000000000000791b */ /* 0x007fe20003800000 */
.L_x_893:
[----:B------:R-:W-:Y:S01]  /*2d070*/  IMAD.MOV.U32 R13, RZ, RZ, R6 ;  /* 0x000000ffff0d7224 */ /* 0x000fe200078e0006 */
[----:B------:R-:W-:Y:S01]  /*2d080*/  MOV R12, 0x1 ;  /* 0x00000001000c7802 */ /* 0x000fe20000000f00 */
[----:B------:R-:W-:Y:S01]  /*2d090*/  IMAD.SHL.U32 R26, R9, 0x10, RZ ;  /* 0x00000010091a7824 */ /* 0x000fe200078e00ff */
[----:B------:R-:W-:Y:S01]  /*2d0a0*/  LOP3.LUT P6, RZ, R20, 0x8, RZ, 0xc0, !PT ;  /* 0x0000000814ff7812 */ /* 0x000fe200078cc0ff */
[----:B------:R-:W-:Y:S02]  /*2d0b0*/  IMAD.MOV.U32 R3, RZ, RZ, R14 ;  /* 0x000000ffff037224 */ /* 0x000fe400078e000e */
[----:B------:R-:W-:Y:S01]  /*2d0c0*/  @P5 IMAD.IADD R9, R22, 0x1, R4 ;  /* 0x0000000116095824 */ /* 0x000fe200078e0204 */
[----:B------:R-:W-:-:S04]  /*2d0d0*/  LOP3.LUT R26, R26, 0x30, RZ, 0xc0, !PT ;  /* 0x000000301a1a7812 */ /* 0x000fc800078ec0ff */
[----:B------:R-:W-:-:S04]  /*2d0e0*/  @P5 IADD3 R3, P0, R26, R3, RZ ;  /* 0x000000031a035210 */ /* 0x000fc80007f1e0ff */
[----:B------:R-:W-:Y:S02]  /*2d0f0*/  @P5 IADD3.X R2, RZ, R2, RZ, P0, !PT ;  /* 0x00000002ff025210 */ /* 0x000fe400007fe4ff */
[----:B------:R-:W-:Y:S02]  /*2d100*/  LOP3.LUT P0, RZ, R20, 0x10, RZ, 0xc0, !PT ;  /* 0x0000001014ff7812 */ /* 0x000fe4000780c0ff */
        /* <DEDUP_REMOVED lines=11> */
.L_x_894:
[----:B------:R-:W-:Y:S01]  /*2d1c0*/  @!PT LDS RZ, [RZ] ;  /* 0x00000000fffff984 */ /* 0x000fe20000000800 */
[----:B------:R-:W-:Y:S01]  /*2d1d0*/  @!PT LDS RZ, [RZ] ;  /* 0x00000000fffff984 */ /* 0x000fe20000000800 */
[----:B------:R-:W-:Y:S01]  /*2d1e0*/  @!PT LDS RZ, [RZ] ;  /* 0x00000000fffff984 */ /* 0x000fe20000000800 */
[----:B------:R0:W-:Y:S01]  /*2d1f0*/  @P5 LDGSTS.E.BYPASS.LTC128B.128 [R9+0x1f400], desc[UR50][R2.64+0x80], !P1 ;  /* 0x1f40008002095fae */ /* 0x0001e2000c901d72 */
[----:B------:R-:W-:Y:S01]  /*2d200*/  LOP3.LUT P5, RZ, R20, 0x8, RZ, 0xc0, !PT ;  /* 0x0000000814ff7812 */ /* 0x000fe200078ac0ff */
[----:B------:R-:W-:Y:S01]  /*2d210*/  IMAD.MOV.U32 R13, RZ, RZ, R5 ;  /* 0x000000ffff0d7224 */ /* 0x000fe200078e0005 */
[----:B0-----:R-:W-:Y:S01]  /*2d220*/  @P3 IADD3 R9, R22, R4, RZ ;  /* 0x0000000416093210 */ /* 0x001fe20007ffe0ff */
[----:B------:R-:W-:-:S10]  /*2d230*/  IMAD.MOV.U32 R2, RZ, RZ, R14 ;  /* 0x000000ffff027224 */ /* 0x000fd400078e000e */
[----:B------:R-:W-:Y:S05]  /*2d240*/  WARPSYNC.COLLECTIVE R15, `(.L_x_895) ;  /* 0x000000000f087348 */ /* 0x000fea0003c00000 */
[----:B------:R0:W1:Y:S02]  /*2d250*/  SHFL.IDX P6, R14, R13, R12, R11 ;  /* 0x0000000c0d0e7389 */ /* 0x00006400000c000b */
[----:B01----:R-:W-:Y:S01]  /*2d260*/  ENDCOLLECTIVE ;  /* 0x000000000000791b */ /* 0x003fe20003800000 */
.L_x_895:
[----:B------:R-:W-:Y:S01]  /*2d270*/  MOV R13, R6 ;  /* 0x00000006000d7202 */ /* 0x000fe20000000f00 */
[----:B------:R-:W-:Y:S01]  /*2d280*/  IMAD.MOV.U32 R12, RZ, RZ, 0x2 ;  /* 0x00000002ff0c7424 */ /* 0x000fe200078e00ff */
[----:B------:R-:W-:Y:S02]  /*2d290*/  MOV R3, R14 ;  /* 0x0000000e00037202 */ /* 0x000fe40000000f00 */
[----:B------:R-:W-:Y:S02]  /*2d2a0*/  LOP3.LUT P6, RZ, R20, 0x10, RZ, 0xc0, !PT ;  /* 0x0000001014ff7812 */ /* 0x000fe400078cc0ff */
        /* <DEDUP_REMOVED lines=12> */
.L_x_896:
[----:B------:R-:W-:Y:S01]  /*2d370*/  @!PT LDS RZ, [RZ] ;  /* 0x00000000fffff984 */ /* 0x000fe20000000800 */
[----:B------:R-:W-:Y:S01]  /*2d380*/  @!PT LDS RZ, [RZ] ;  /* 0x00000000fffff984 */ /* 0x000fe20000000800 */
[----:B------:R-:W-:Y:S01]  /*2d390*/  @!PT LDS RZ, [RZ] ;  /* 0x00000000fffff984 */ /* 0x000fe20000000800 */
[----:B------:R-:W-:Y:S04]  /*2d3a0*/  @P4 LDGSTS.E.BYPASS.LTC128B.128 [R21+0x1d400], desc[UR50][R2.64+0x40], !P5 ;  /* 0x1d40004002154fae */ /* 0x000fe8000e901d72 */
[----:B------:R0:W-:Y:S01]  /*2d3b0*/  @P4 LDGSTS.E.BYPASS.LTC128B.128 [R21+0x1fc00], desc[UR50][R2.64+0x80], !P1 ;  /* 0x1fc0008002154fae */ /* 0x0001e2000c901d72 */
[----:B------:R-:W-:Y:S02]  /*2d3c0*/  LOP3.LUT P4, RZ, R20, 0x10, RZ, 0xc0, !PT ;  /* 0x0000001014ff7812 */ /* 0x000fe4000788c0ff */
[----:B------:R-:W-:Y:S01]  /*2d3d0*/  MOV R13, R5 ;  /* 0x00000005000d7202 */ /* 0x000fe20000000f00 */
[----:B0-----:R-:W-:Y:S02]  /*2d3e0*/  @P2 IMAD.IADD R21, R22, 0x1, R4 ;  /* 0x0000000116152824 */ /* 0x001fe400078e0204 */
[----:B------:R-:W-:-:S08]  /*2d3f0*/  IMAD.MOV.U32 R2, RZ, RZ, R14 ;  /* 0x000000ffff027224 */ /* 0x000fd000078e000e */
[----:B------:R-:W-:Y:S05]  /*2d400*/  WARPSYNC.COLLECTIVE R15, `(.L_x_897) ;  /* 0x000000000f087348 */ /* 0x000fea0003c00000 */
[----:B------:R0:W1:Y:S02]  /*2d410*/  SHFL.IDX P6, R14, R13, R12, R11 ;  /* 0x0000000c0d0e7389 */ /* 0x00006400000c000b */
[----:B01----:R-:W-:Y:S01]  /*2d420*/  ENDCOLLECTIVE ;  /* 0x000000000000791b */ /* 0x003fe20003800000 */
.L_x_897:
[----:B------:R-:W-:Y:S02]  /*2d430*/  IMAD.MOV.U32 R13, RZ, RZ, R6 ;  /* 0x000000ffff0d7224 */ /* 0x000fe400078e0006 */
[----:B------:R-:W-:Y:S02]  /*2d440*/  IMAD.MOV.U32 R12, RZ, RZ, 0x3 ;  /* 0x00000003ff0c7424 */ /* 0x000fe400078e00ff */
[----:B------:R-:W-:-:S07]  /*2d450*/  IMAD.MOV.U32 R3, RZ, RZ, R14 ;  /* 0x000000ffff037224 */ /* 0x000fce00078e000e */
[----:B------:R-:W-:Y:S05]  /*2d460*/  WARPSYNC.COLLECTIVE R15, `(.L_x_898) ;  /* 0x000000000f087348 */ /* 0x000fea0003c00000 */
[----:B------:R0:W1:Y:S02]  /*2d470*/  SHFL.IDX P6, R14, R13, R12, R11 ;  /* 0x0000000c0d0e7389 */ /* 0x00006400000c000b */
[----:B01----:R-:W-:Y:S01]  /*2d480*/  ENDCOLLECTIVE ;  /* 0x000000000000791b */ /* 0x003fe20003800000 */
.L_x_898:
[----:B------:R-:W-:-:S05]  /*2d490*/  @P3 IADD3 R3, P0, R26, R3, RZ ;  /* 0x000000031a033210 */ /* 0x000fca0007f1e0ff */
[----:B------:R-:W-:-:S05]  /*2d4a0*/  @P3 IMAD.X R2, RZ, RZ, R2, P0 ;  /* 0x000000ffff023224 */ /* 0x000fca00000e0602 */
[----:B------:R-:W-:Y:S01]  /*2d4b0*/  @P3 LOP3.LUT R3, R3, R2, RZ, 0x3c, !PT ;  /* 0x0000000203033212 */ /* 0x000fe200078e3cff */
[----:B------:R-:W-:-:S03]  /*2d4c0*/  IMAD.MOV.U32 R13, RZ, RZ, R5 ;  /* 0x000000ffff0d7224 */ /* 0x000fc600078e0005 */
[----:B------:R-:W-:-:S04]  /*2d4d0*/  @P3 LOP3.LUT R2, R3, R2, RZ, 0x3c, !PT ;  /* 0x0000000203023212 */ /* 0x000fc800078e3cff */
[----:B------:R-:W-:Y:S02]  /*2d4e0*/  @P3 LOP3.LUT R3, R3, R2, RZ, 0x3c, !PT ;  /* 0x0000000203033212 */ /* 0x000fe400078e3cff */
[----:B------:R-:W-:-:S07]  /*2d4f0*/  MOV R6, R14 ;  /* 0x0000000e00067202 */ /* 0x000fce0000000f00 */
[----:B------:R-:W-:Y:S05]  /*2d500*/  WARPSYNC.COLLECTIVE R15, `(.L_x_899) ;  /* 0x000000000f087348 */ /* 0x000fea0003c00000 */
[----:B------:R0:W1:Y:S02]  /*2d510*/  SHFL.IDX P6, R14, R13, R12, R11 ;  /* 0x0000000c0d0e7389 */ /* 0x00006400000c000b */
[----:B01----:R-:W-:Y:S01]  /*2d520*/  ENDCOLLECTIVE ;  /* 0x000000000000791b */ /* 0x003fe20003800000 */
.L_x_899:
        /* <DEDUP_REMOVED lines=12> */
.L_x_900:
[----:B------:R-:W-:-:S04]  /*2d5f0*/  @P2 IADD3 R2, P0, R26, R2, RZ ;  /* 0x000000021a022210 */ /* 0x000fc80007f1e0ff */
[----:B------:R-:W-:-:S05]  /*2d600*/  @P2 IADD3.X R3, RZ, R6, RZ, P0, !PT ;  /* 0x00000006ff032210 */ /* 0x000fca00007fe4ff */
[----:B------:R-:W-:Y:S01]  /*2d610*/  @!PT LDS RZ, [RZ] ;  /* 0x00000000fffff984 */ /* 0x000fe20000000800 */
[----:B------:R-:W-:Y:S01]  /*2d620*/  @!PT LDS RZ, [RZ] ;  /* 0x00000000fffff984 */ /* 0x000fe20000000800 */
[----:B------:R-:W-:Y:S01]  /*2d630*/  @!PT LDS RZ, [RZ] ;  /* 0x00000000fffff984 */ /* 0x000fe20000000800 */
[----:B------:R-:W-:Y:S01]  /*2d640*/  @P2 LDGSTS.E.BYPASS.LTC128B.128 [R21+0x1bc00], desc[UR50][R2.64], !P4 ;  /* 0x1bc0000002152fae */ /* 0x000fe2000e101d72 */
[----:B------:R-:W-:-:S03]  /*2d650*/  IMAD.MOV.U32 R13, RZ, RZ, R8 ;  /* 0x000000ffff0d7224 */ /* 0x000fc600078e0008 */
[----:B------:R-:W-:Y:S04]  /*2d660*/  @P2 LDGSTS.E.BYPASS.LTC128B.128 [R21+0x1e400], desc[UR50][R2.64+0x40], !P5 ;  /* 0x1e40004002152fae */ /* 0x000fe8000e901d72 */
[----:B------:R0:W-:Y:S02]  /*2d670*/  @P2 LDGSTS.E.BYPASS.LTC128B.128 [R21+0x20c00], desc[UR50][R2.64+0x80], !P1 ;  /* 0x20c0008002152fae */ /* 0x0001e4000c901d72 */
[----:B0-----:R-:W-:-:S07]  /*2d680*/  IMAD.MOV.U32 R3, RZ, RZ, R14 ;  /* 0x000000ffff037224 */ /* 0x001fce00078e000e */
[----:B------:R-:W-:Y:S05]  /*2d690*/  WARPSYNC.COLLECTIVE R15, `(.L_x_901) ;  /* 0x000000000f087348 */ /* 0x000fea0003c00000 */
[----:B------:R0:W1:Y:S02]  /*2d6a0*/  SHFL.IDX P6, R14, R13, R12, R11 ;  /* 0x0000000c0d0e7389 */ /* 0x00006400000c000b */
[----:B01----:R-:W-:Y:S01]  /*2d6b0*/  ENDCOLLECTIVE ;  /* 0x000000000000791b */ /* 0x003fe20003800000 */
.L_x_901:
[----:B------:R-:W-:Y:S01]  /*2d6c0*/  MOV R2, R14 ;  /* 0x0000000e00027202 */ /* 0x000fe20000000f00 */
[----:B------:R-:W-:Y:S06]  /*2d6d0*/  BRA `(.L_x_902) ;  /* 0xffffff8c00a07947 */ /* 0x000fec000383ffff */
.L_x_706:
[----:B------:R-:W-:Y:S01]  /*2d6e0*/  IMAD.MOV.U32 R13, RZ, RZ, R4 ;  /* 0x000000ffff0d7224 */ /* 0x000fe200078e0004 */
[----:B------:R-:W-:Y:S01]  /*2d6f0*/  MOV R11, 0x1c1f ;  /* 0x00001c1f000b7802 */ /* 0x000fe20000000f00 */
[----:B------:R-:W-:Y:S02]  /*2d700*/  IMAD.MOV.U32 R12, RZ, RZ, RZ ;  /* 0x000000ffff0c7224 */ /* 0x000fe400078e00ff */
[----:B------:R-:W-:Y:S02]  /*2d710*/  IMAD.MOV.U32 R15, RZ, RZ, -0x1 ;  /* 0xffffffffff0f7424 */ /* 0x000fe400078e00ff */
[----:B-----5:R-:W-:Y:S02]  /*2d720*/  IMAD R6, R17, R8, RZ ;  /* 0x0000000811067224 */ /* 0x020fe400078e02ff */
[----:B------:R-:W-:-:S07]  /*2d730*/  IMAD.IADD R0, R10, 0x1, R0 ;  /* 0x000000010a007824 */ /* 0x000fce00078e0200 */
[----:B------:R-:W-:Y:S05]  /*2d740*/  WARPSYNC.COLLECTIVE R15, `(.L_x_903) ;  /* 0x000000000f087348 */ /* 0x000fea0003c00000 */
[----:B------:R0:W1:Y:S02]  /*2d750*/  SHFL.IDX P6, R14, R13, R12, R11 ;  /* 0x0000000c0d0e7389 */ /* 0x00006400000c000b */
[----:B01----:R-:W-:Y:S01]  /*2d760*/  ENDCOLLECTIVE ;  /* 0x000000000000791b */ /* 0x003fe20003800000 */
.L_x_903:
[C---:B------:R-:W-:Y:S01]  /*2d770*/  VIADD R7, R0.reuse, 0x20 ;  /* 0x0000002000077836 */ /* 0x040fe20000000000 */
[----:B------:R-:W-:Y:S02]  /*2d780*/  ISETP.GE.AND P0, PT, R0, R6, PT ;  /* 0x000000060000720c */ /* 0x000fe40003f06270 */
[----:B------:R-:W-:Y:S01]  /*2d790*/  MOV R13, R5 ;  /* 0x00000005000d7202 */ /* 0x000fe20000000f00 */
[----:B------:R-:W-:-:S10]  /*2d7a0*/  IMAD.MOV.U32 R2, RZ, RZ, R14 ;  /* 0x000000ffff027224 */ /* 0x000fd400078e000e */
[----:B------:R-:W-:Y:S05]  /*2d7b0*/  WARPSYNC.COLLECTIVE R15, `(.L_x_904) ;  /* 0x000000000f087348 */ /* 0x000fea0003c00000 */
[----:B------:R0:W1:Y:S02]  /*2d7c0*/  SHFL.IDX P6, R14, R13, R12, R11 ;  /* 0x0000000c0d0e7389 */ /* 0x00006400000c000b */
[----:B01----:R-:W-:Y:S01]  /*2d7d0*/  ENDCOLLECTIVE ;  /* 0x000000000000791b */ /* 0x003fe20003800000 */
.L_x_904:
[----:B------:R-:W-:Y:S01]  /*2d7e0*/  IMAD.MOV.U32 R13, RZ, RZ, R4 ;  /* 0x000000ffff0d7224 */ /* 0x000fe200078e0004 */
[----:B------:R-:W-:Y:S01]  /*2d7f0*/  MOV R12, 0x1 ;  /* 0x00000001000c7802 */ /* 0x000fe20000000f00 */
[----:B------:R-:W-:-:S07]  /*2d800*/  IMAD.MOV.U32 R3, RZ, RZ, R14 ;  /* 0x000000ffff037224 */ /* 0x000fce00078e000e */
[----:B------:R-:W-:Y:S05]  /*2d810*/  WARPSYNC.COLLECTIVE R15, `(.L_x_905) ;  /* 0x000000000f087348 */ /* 0x000fea0003c00000 */
[----:B------:R0:W1:Y:S02]  /*2d820*/  SHFL.IDX P6, R14, R13, R12, R11 ;  /* 0x0000000c0d0e7389 */ /* 0x00006400000c000b */
[----:B01----:R-:W-:Y:S01]  /*2d830*/  ENDCOLLECTIVE ;  /* 0x000000000000791b */ /* 0x003fe20003800000 */
.L_x_905:
[----:B------:R-:W-:-:S04]  /*2d840*/  @!P0 IADD3 R3, P4, R20, R3, RZ ;  /* 0x0000000314038210 */ /* 0x000fc80007f9e0ff */
[----:B------:R-:W-:-:S04]  /*2d850*/  @!P0 IADD3.X R2, RZ, R2, RZ, P4, !PT ;  /* 0x00000002ff028210 */ /* 0x000fc800027fe4ff */
[----:B------:R-:W-:Y:S01]  /*2d860*/  @!P0 LOP3.LUT R3, R3, R2, RZ, 0x3c, !PT ;  /* 0x0000000203038212 */ /* 0x000fe200078e3cff */
[----:B------:R-:W-:-:S03]  /*2d870*/  IMAD.MOV.U32 R13, RZ, RZ, R5 ;  /* 0x000000ffff0d7224 */ /* 0x000fc600078e0005 */
[----:B------:R-:W-:-:S04]  /*2d880*/  @!P0 LOP3.LUT R2, R3, R2, RZ, 0x3c, !PT ;  /* 0x0000000203028212 */ /* 0x000fc800078e3cff */
[----:B------:R-:W-:-:S05]  /*2d890*/  @!P0 LOP3.LUT R3, R3, R2, RZ, 0x3c, !PT ;  /* 0x0000000203038212 */ /* 0x000fca00078e3cff */
[----:B------:R-:W-:Y:S01]  /*2d8a0*/  @!PT LDS RZ, [RZ] ;  /* 0x00000000fffff984 */ /* 0x000fe20000000800 */
[----:B------:R-:W-:Y:S01]  /*2d8b0*/  @!PT LDS RZ, [RZ] ;  /* 0x00000000fffff984 */ /* 0x000fe20000000800 */
[----:B------:R-:W-:Y:S01]  /*2d8c0*/  @!PT LDS RZ, [RZ] ;  /* 0x00000000fffff984 */ /* 0x000fe20000000800 */
[----:B------:R-:W-:Y:S04]  /*2d8d0*/  @!P0 LDGSTS.E.BYPASS.LTC128B.128 [R9+0x14400], desc[UR50][R2.64], !P3 ;  /* 0x1440000002098fae */ /* 0x000fe8000d901d72 */
[----:B------:R-:W-:Y:S04]  /*2d8e0*/  @!P0 LDGSTS.E.BYPASS.LTC128B.128 [R9+0x16400], desc[UR50][R2.64+0x40], !P2 ;  /* 0x1640004002098fae */ /* 0x000fe8000d101d72 */
[----:B------:R0:W-:Y:S01]  /*2d8f0*/  @!P0 LDGSTS.E.BYPASS.LTC128B.128 [R9+0x18400], desc[UR50][R2.64+0x80], !P1 ;  /* 0x1840008002098fae */ /* 0x0001e2000c901d72 */
[----:B------:R-:W-:Y:S01]  /*2d900*/  ISETP.GE.AND P0, PT, R7, R6, PT ;  /* 0x000000060700720c */ /* 0x000fe20003f06270 */
[----:B0-----:R-:W-:-:S12]  /*2d910*/  IMAD.MOV.U32 R2, RZ, RZ, R14 ;  /* 0x000000ffff027224 */ /* 0x001fd800078e000e */
[----:B------:R-:W-:Y:S05]  /*2d920*/  WARPSYNC.COLLECTIVE R15, `(.L_x_906) ;  /* 0x000000000f087348 */ /* 0x000fea0003c00000 */
[----:B------:R0:W1:Y:S02]  /*2d930*/  SHFL.IDX P6, R14, R13, R12, R11 ;  /* 0x0000000c0d0e7389 */ /* 0x00006400000c000b */
[----:B01----:R-:W-:Y:S01]  /*2d940*/  ENDCOLLECTIVE ;  /* 0x000000000000791b */ /* 0x003fe20003800000 */
.L_x_906:
[----:B------:R-:W-:Y:S01]  /*2d950*/  MOV R13, R4 ;  /* 0x00000004000d7202 */ /* 0x000fe20000000f00 */
[----:B------:R-:W-:Y:S01]  /*2d960*/  IMAD.MOV.U32 R12, RZ, RZ, 0x2 ;  /* 0x00000002ff0c7424 */ /* 0x000fe200078e00ff */
[----:B------:R-:W-:-:S07]  /*2d970*/  MOV R3, R14 ;  /* 0x0000000e00037202 */ /* 0x000fce0000000f00 */
[----:B------:R-:W-:Y:S05]  /*2d980*/  WARPSYNC.COLLECTIVE R15, `(.L_x_907) ;  /* 0x000000000f087348 */ /* 0x000fea0003c00000 */
[----:B------:R0:W1:Y:S02]  /*2d990*/  SHFL.IDX P6, R14, R13, R12, R11 ;  /* 0x0000000c0d0e7389 */ /* 0x00006400000c000b */
[----:B01----:R-:W-:Y:S01]  /*2d9a0*/  ENDCOLLECTIVE ;  /* 0x000000000000791b */ /* 0x003fe20003800000 */
.L_x_907:
[----:B------:R-:W-:-:S05]  /*2d9b0*/  @!P0 IADD3 R3, P4, R20, R3, RZ ;  /* 0x0000000314038210 */ /* 0x000fca0007f9e0ff */
[----:B------:R-:W-:-:S05]  /*2d9c0*/  @!P0 IMAD.X R2, RZ, RZ, R2, P4 ;  /* 0x000000ffff028224 */ /* 0x000fca00020e0602 */
[-C--:B------:R-:W-:Y:S02]  /*2d9d0*/  @!P0 LOP3.LUT R3, R3, R2.reuse, RZ, 0x3c, !PT ;  /* 0x0000000203038212 */ /* 0x080fe400078e3cff */
[----:B------:R-:W-:Y:S02]  /*2d9e0*/  MOV R13, R5 ;  /* 0x00000005000d7202 */ /* 0x000fe40000000f00 */
[----:B------:R-:W-:-:S04]  /*2d9f0*/  @!P0 LOP3.LUT R2, R3, R2, RZ, 0x3c, !PT ;  /* 0x0000000203028212 */ /* 0x000fc800078e3cff */
[----:B------:R-:W-:-:S05]  /*2da00*/  @!P0 LOP3.LUT R3, R3, R2, RZ, 0x3c, !PT ;  /* 0x0000000203038212 */ /* 0x000fca00078e3cff */
[----:B------:R-:W-:Y:S01]  /*2da10*/  @!PT LDS RZ, [RZ] ;  /* 0x00000000fffff984 */ /* 0x000fe20000000800 */
[----:B------:R-:W-:Y:S01]  /*2da20*/  @!PT LDS RZ, [RZ] ;  /* 0x00000000fffff984 */ /* 0x000fe20000000800 */
[----:B------:R-:W-:Y:S01]  /*2da30*/  @!PT LDS RZ, [RZ] ;  /* 0x00000000fffff984 */ /* 0x000fe20000000800 */
[----:B------:R-:W-:Y:S04]  /*2da40*/  @!P0 LDGSTS.E.BYPASS.LTC128B.128 [R9+0x14c00], desc[UR50][R2.64], !P3 ;  /* 0x14c0000002098fae */ /* 0x000fe8000d901d72 */
[----:B------:R-:W-:Y:S04]  /*2da50*/  @!P0 LDGSTS.E.BYPASS.LTC128B.128 [R9+0x16c00], desc[UR50][R2.64+0x40], !P2 ;  /* 0x16c0004002098fae */ /* 0x000fe8000d101d72 */
[----:B------:R0:W-:Y:S02]  /*2da60*/  @!P0 LDGSTS.E.BYPASS.LTC128B.128 [R9+0x18c00], desc[UR50][R2.64+0x80], !P1 ;  /* 0x18c0008002098fae */ /* 0x0001e4000c901d72 */
[----:B0-----:R-:W-:-:S05]  /*2da70*/  VIADD R2, R0, 0x40 ;  /* 0x0000004000027836 */ /* 0x001fca0000000000 */
[----:B------:R-:W-:Y:S01]  /*2da80*/  ISETP.GE.AND P0, PT, R2, R6, PT ;  /* 0x000000060200720c */ /* 0x000fe20003f06270 */
[----:B------:R-:W-:-:S12]  /*2da90*/  IMAD.MOV.U32 R2, RZ, RZ, R14 ;  /* 0x000000ffff027224 */ /* 0x000fd800078e000e */
[----:B------:R-:W-:Y:S05]  /*2daa0*/  WARPSYNC.COLLECTIVE R15, `(.L_x_908) ;  /* 0x000000000f087348 */ /* 0x000fea0003c00000 */
[----:B------:R0:W1:Y:S02]  /*2dab0*/  SHFL.IDX P6, R14, R13, R12, R11 ;  /* 0x0000000c0d0e7389 */ /* 0x00006400000c000b */
[----:B01----:R-:W-:Y:S01]  /*2dac0*/  ENDCOLLECTIVE ;  /* 0x000000000000791b */ /* 0x003fe20003800000 */
.L_x_908:
[----:B------:R-:W-:Y:S01]  /*2dad0*/  MOV R13, R4 ;  /* 0x00000004000d7202 */ /* 0x000fe20000000f00 */
[----:B------:R-:W-:Y:S02]  /*2dae0*/  IMAD.MOV.U32 R12, RZ, RZ, 0x3 ;  /* 0x00000003ff0c7424 */ /* 0x000fe400078e00ff */
[----:B------:R-:W-:-:S07]  /*2daf0*/  IMAD.MOV.U32 R3, RZ, RZ, R14 ;  /* 0x000000ffff037224 */ /* 0x000fce00078e000e */
[----:B------:R-:W-:Y:S05]  /*2db00*/  WARPSYNC.COLLECTIVE R15, `(.L_x_909) ;  /* 0x000000000f087348 */ /* 0x000fea0003c00000 */
[----:B------:R0:W1:Y:S02]  /*2db10*/  SHFL.IDX P6, R14, R13, R12, R11 ;  /* 0x0000000c0d0e7389 */ /* 0x00006400000c000b */
[----:B01----:R-:W-:Y:S01]  /*2db20*/  ENDCOLLECTIVE ;  /* 0x000000000000791b */ /* 0x003fe20003800000 */
.L_x_909:
[----:B------:R-:W-:-:S05]  /*2db30*/  @!P0 IADD3 R3, P4, R20, R3, RZ ;  /* 0x0000000314038210 */ /* 0x000fca0007f9e0ff */
[----:B------:R-:W-:-:S05]  /*2db40*/  @!P0 IMAD.X R2, RZ, RZ, R2, P4 ;  /* 0x000000ffff028224 */ /* 0x000fca00020e0602 */
[-C--:B------:R-:W-:Y:S02]  /*2db50*/  @!P0 LOP3.LUT R3, R3, R2.reuse, RZ, 0x3c, !PT ;  /* 0x0000000203038212 */ /* 0x080fe400078e3cff */
[----:B------:R-:W-:Y:S02]  /*2db60*/  MOV R13, R5 ;  /* 0x00000005000d7202 */ /* 0x000fe40000000f00 */
[----:B------:R-:W-:-:S04]  /*2db70*/  @!P0 LOP3.LUT R2, R3, R2, RZ, 0x3c, !PT ;  /* 0x0000000203028212 */ /* 0x000fc800078e3cff */
[----:B------:R-:W-:Y:S01]  /*2db80*/  @!P0 LOP3.LUT R3, R3, R2, RZ, 0x3c, !PT ;  /* 0x0000000203038212 */ /* 0x000fe200078e3cff */
[----:B------:R-:W-:-:S07]  /*2db90*/  IMAD.MOV.U32 R4, RZ, RZ, R14 ;  /* 0x000000ffff047224 */ /* 0x000fce00078e000e */
[----:B------:R-:W-:Y:S05]  /*2dba0*/  WARPSYNC.COLLECTIVE R15, `(.L_x_910) ;  /* 0x000000000f087348 */ /* 0x000fea0003c00000 */
[----:B------:R0:W1:Y:S02]  /*2dbb0*/  SHFL.IDX P6, R14, R13, R12, R11 ;  /* 0x0000000c0d0e7389 */ /* 0x00006400000c000b */
[----:B01----:R-:W-:Y:S01]  /*2dbc0*/  ENDCOLLECTIVE ;  /* 0x000000000000791b */ /* 0x003fe20003800000 */
.L_x_910:
[----:B------:R-:W-:Y:S01]  /*2dbd0*/  @!PT LDS RZ, [RZ] ;  /* 0x00000000fffff984 */ /* 0x000fe20000000800 */
[----:B------:R-:W-:Y:S01]  /*2dbe0*/  @!PT LDS RZ, [RZ] ;  /* 0x00000000fffff984 */ /* 0x000fe20000000800 */
[----:B------:R-:W-:Y:S01]  /*2dbf0*/  @!PT LDS RZ, [RZ] ;  /* 0x00000000fffff984 */ /* 0x000fe20000000800 */
[----:B------:R-:W-:Y:S04]  /*2dc00*/  @!P0 LDGSTS.E.BYPASS.LTC128B.128 [R9+0x15400], desc[UR50][R2.64], !P3 ;  /* 0x1540000002098fae */ /* 0x000fe8000d901d72 */
[----:B------:R-:W-:Y:S04]  /*2dc10*/  @!P0 LDGSTS.E.BYPASS.LTC128B.128 [R9+0x17400], desc[UR50][R2.64+0x40], !P2 ;  /* 0x1740004002098fae */ /* 0x000fe8000d101d72 */
[----:B------:R0:W-:Y:S02]  /*2dc20*/  @!P0 LDGSTS.E.BYPASS.LTC128B.128 [R9+0x19400], desc[UR50][R2.64+0x80], !P1 ;  /* 0x1940008002098fae */ /* 0x0001e4000c901d72 */
[----:B0-----:R-:W-:Y:S01]  /*2dc30*/  IMAD.MOV.U32 R2, RZ, RZ, R14 ;  /* 0x000000ffff027224 */ /* 0x001fe200078e000e */
[----:B------:R-:W-:Y:S06]  /*2dc40*/  BRA `(.L_x_911) ;  /* 0xffffff9000e07947 */ /* 0x000fec000383ffff */
.L_x_711:
[----:B-1----:R1:W2:Y:S02]  /*2dc50*/  SYNCS.PHASECHK.TRANS64.TRYWAIT P0, [R22+URZ+0x29820], R3 ;  /* 0x02982003160075a7 */ /* 0x0022a4000800017f */
[----:B--2---:R-:W-:Y:S05]  /*2dc60*/  @!P0 NANOSLEEP.SYNCS 0x989680 ;  /* 0x009896800000895d */ /* 0x004fea0003900000 */
[----:B------:R-:W2:Y:S02]  /*2dc70*/  @!P0 SYNCS.PHASECHK.TRANS64 P0, [R22+URZ+0x29820], R3 ;  /* 0x02982003160085a7 */ /* 0x000ea4000800007f */
[----:B--2---:R-:W-:Y:S05]  /*2dc80*/  @!P0 BRA `(.L_x_711) ;  /* 0xfffffffc00f08947 */ /* 0x004fea000383ffff */
[----:B------:R-:W-:Y:S05]  /*2dc90*/  BRA `(.L_x_912) ;  /* 0xffffff9400507947 */ /* 0x000fea000383ffff */
.L_x_715:
[----:B0-----:R0:W1:Y:S02]  /*2dca0*/  SYNCS.PHASECHK.TRANS64.TRYWAIT P0, [R0+URZ+0x29880], R31 ;  /* 0x0298801f000075a7 */ /* 0x001064000800017f */
[----:B-1----:R-:W-:Y:S05]  /*2dcb0*/  @!P0 NANOSLEEP.SYNCS 0x989680 ;  /* 0x009896800000895d */ /* 0x002fea0003900000 */
[----:B------:R-:W1:Y:S02]  /*2dcc0*/  @!P0 SYNCS.PHASECHK.TRANS64 P0, [R0+URZ+0x29880], R31 ;  /* 0x0298801f000085a7 */ /* 0x000e64000800007f */
[----:B-1----:R-:W-:Y:S05]  /*2dcd0*/  @!P0 BRA `(.L_x_715) ;  /* 0xfffffffc00f08947 */ /* 0x002fea000383ffff */
[----:B------:R-:W-:Y:S05]  /*2dce0*/  BRA `(.L_x_913) ;  /* 0xffffff9800707947 */ /* 0x000fea000383ffff */
.L_x_716:
        /* <DEDUP_REMOVED lines=8> */
.L_x_915:
[----:B------:R-:W-:Y:S05]  /*2dd70*/  BSYNC B0 ;  /* 0x0000000000007941 */ /* 0x000fea0003800000 */
.L_x_914:
[----:B------:R0:W5:Y:S01]  /*2dd80*/  LDL R17, [R1+0x4] ;  /* 0x0000040001117983 */ /* 0x0001620000100800 */
[----:B------:R-:W-:Y:S01]  /*2dd90*/  IMAD.MOV.U32 R13, RZ, RZ, R7 ;  /* 0x000000ffff0d7224 */ /* 0x000fe200078e0007 */
[----:B------:R-:W-:Y:S01]  /*2dda0*/  MOV R11, 0x1c1f ;  /* 0x00001c1f000b7802 */ /* 0x000fe20000000f00 */
[----:B------:R-:W-:Y:S01]  /*2ddb0*/  IMAD.MOV.U32 R12, RZ, RZ, RZ ;  /* 0x000000ffff0c7224 */ /* 0x000fe200078e00ff */
[----:B------:R-:W1:Y:S01]  /*2ddc0*/  S2R R2, SR_TID.X ;  /* 0x0000000000027919 */ /* 0x000e620000002100 */
[----:B------:R-:W-:Y:S01]  /*2ddd0*/  IMAD.MOV.U32 R15, RZ, RZ, -0x1 ;  /* 0xffffffffff0f7424 */ /* 0x000fe200078e00ff */
[----:B------:R-:W-:Y:S02]  /*2dde0*/  MOV R3, R14 ;  /* 0x0000000e00037202 */ /* 0x000fe40000000f00 */
[----:B0-----:R-:W-:-:S07]  /*2ddf0*/  IADD3 R10, R22, R10, R37 ;  /* 0x0000000a160a7210 */ /* 0x001fce0007ffe025 */
[----:B-1---5:R-:W-:Y:S05]  /*2de00*/  WARPSYNC.COLLECTIVE R15, `(.L_x_916) ;  /* 0x000000000f087348 */ /* 0x022fea0003c00000 */
[----:B------:R0:W2:Y:S02]  /*2de10*/  SHFL.IDX P6, R14, R13, R12, R11 ;  /* 0x0000000c0d0e7389 */ /* 0x0000a400000c000b */
[----:B012--5:R-:W-:Y:S01]  /*2de20*/  ENDCOLLECTIVE ;  /* 0x000000000000791b */ /* 0x027fe20003800000 */
.L_x_916:
[----:B------:R-:W-:Y:S01]  /*2de30*/  MOV R13, R9 ;  /* 0x00000009000d7202 */ /* 0x000fe20000000f00 */
[----:B------:R-:W-:Y:S02]  /*2de40*/  IMAD.MOV.U32 R12, RZ, RZ, 0x1 ;  /* 0x00000001ff0c7424 */ /* 0x000fe400078e00ff */
[----:B------:R-:W-:Y:S01]  /*2de50*/  IMAD.SHL.U32 R15, R2, 0x10, RZ ;  /* 0x00000010020f7824 */ /* 0x000fe200078e00ff */
[----:B------:R-:W-:-:S04]  /*2de60*/  MOV R2, R14 ;  /* 0x0000000e00027202 */ /* 0x000fc80000000f00 */
[----:B------:R-:W-:-:S04]  /*2de70*/  LOP3.LUT R15, R15, 0x30, RZ, 0xc0, !PT ;  /* 0x000000300f0f7812 */ /* 0x000fc800078ec0ff */
[----:B------:R-:W-:Y:S01]  /*2de80*/  IADD3 R2, P0, R15, R2, RZ ;  /* 0x000000020f027210 */ /* 0x000fe20007f1e0ff */
[----:B------:R-:W-:-:S04]  /*2de90*/  IMAD.MOV.U32 R15, RZ, RZ, -0x1 ;  /* 0xffffffffff0f7424 */ /* 0x000fc800078e00ff */
[----:B------:R-:W-:-:S08]  /*2dea0*/  IMAD.X R3, RZ, RZ, R3, P0 ;  /* 0x000000ffff037224 */ /* 0x000fd000000e0603 */
[----:B------:R-:W-:Y:S05]  /*2deb0*/  WARPSYNC.COLLECTIVE R15, `(.L_x_917) ;  /* 0x000000000f087348 */ /* 0x000fea0003c00000 */
[----:B------:R0:W1:Y:S02]  /*2dec0*/  SHFL.IDX P6, R14, R13, R12, R11 ;  /* 0x0000000c0d0e7389 */ /* 0x00006400000c000b */
[----:B01----:R-:W-:Y:S01]  /*2ded0*/  ENDCOLLECTIVE ;  /* 0x000000000000791b */ /* 0x003fe20003800000 */
.L_x_917:
[----:B------:R-:W-:Y:S01]  /*2dee0*/  @!PT LDS RZ, [RZ] ;  /* 0x00000000fffff984 */ /* 0x000fe20000000800 */
[----:B------:R-:W-:Y:S01]  /*2def0*/  @!PT LDS RZ, [RZ] ;  /* 0x00000000fffff984 */ /* 0x000fe20000000800 */
[----:B------:R-:W-:Y:S01]  /*2df00*/  @!PT LDS RZ, [RZ] ;  /* 0x00000000fffff984 */ /* 0x000fe20000000800 */
[----:B------:R-:W-:Y:S01]  /*2df10*/  LDGSTS.E.BYPASS.LTC128B.128 [R10+0xa400], desc[UR50][R2.64], !P3 ;  /* 0x0a400000020a7fae */ /* 0x000fe2000d901d72 */
[----:B------:R-:W-:Y:S02]  /*2df20*/  IMAD.MOV.U32 R13, RZ, RZ, R7 ;  /* 0x000000ffff0d7224 */ /* 0x000fe400078e0007 */
[----:B------:R-:W-:-:S05]  /*2df30*/  IMAD.IADD R17, R17, 0x1, R10 ;  /* 0x0000000111117824 */ /* 0x000fca00078e020a */
[----:B------:R0:W-:Y:S02]  /*2df40*/  LDGSTS.E.BYPASS.LTC128B.128 [R17+0xa400], desc[UR50][R2.64+0x40], !P1 ;  /* 0x0a40004002117fae */ /* 0x0001e4000c901d72 */
[----:B0-----:R-:W0:Y:S01]  /*2df50*/  S2R R2, SR_TID.X ;  /* 0x0000000000027919 */ /* 0x001e220000002100 */
[----:B------:R-:W-:-:S07]  /*2df60*/  MOV R3, R14 ;  /* 0x0000000e00037202 */ /* 0x000fce0000000f00 */
[----:B0-----:R-:W-:Y:S05]  /*2df70*/  WARPSYNC.COLLECTIVE R15, `(.L_x_918) ;  /* 0x000000000f087348 */ /* 0x001fea0003c00000 */
[----:B------:R1:W2:Y:S02]  /*2df80*/  SHFL.IDX P6, R14, R13, R12, R11 ;  /* 0x0000000c0d0e7389 */ /* 0x0002a400000c000b */
[----:B012---:R-:W-:Y:S01]  /*2df90*/  ENDCOLLECTIVE ;  /* 0x000000000000791b */ /* 0x007fe20003800000 */
.L_x_918:
[----:B------:R-:W-:Y:S01]  /*2dfa0*/  IMAD.MOV.U32 R13, RZ, RZ, R9 ;  /* 0x000000ffff0d7224 */ /* 0x000fe200078e0009 */
[----:B------:R-:W-:Y:S01]  /*2dfb0*/  MOV R12, 0x2 ;  /* 0x00000002000c7802 */ /* 0x000fe20000000f00 */
        /* <DEDUP_REMOVED lines=9> */
.L_x_919:
[----:B------:R-:W-:Y:S01]  /*2e050*/  @!PT LDS RZ, [RZ] ;  /* 0x00000000fffff984 */ /* 0x000fe20000000800 */
[----:B------:R-:W-:Y:S01]  /*2e060*/  @!PT LDS RZ, [RZ] ;  /* 0x00000000fffff984 */ /* 0x000fe20000000800 */
[----:B------:R-:W-:Y:S01]  /*2e070*/  @!PT LDS RZ, [RZ] ;  /* 0x00000000fffff984 */ /* 0x000fe20000000800 */
[----:B------:R-:W-:Y:S04]  /*2e080*/  LDGSTS.E.BYPASS.LTC128B.128 [R10+0xb400], desc[UR50][R2.64], !P3 ;  /* 0x0b400000020a7fae */ /* 0x000fe8000d901d72 */
[----:B------:R0:W-:Y:S01]  /*2e090*/  LDGSTS.E.BYPASS.LTC128B.128 [R17+0xb400], desc[UR50][R2.64+0x40], !P1 ;  /* 0x0b40004002117fae */ /* 0x0001e2000c901d72 */
[----:B------:R-:W-:Y:S01]  /*2e0a0*/  MOV R13, R7 ;  /* 0x00000007000d7202 */ /* 0x000fe20000000f00 */
[----:B0-----:R-:W0:Y:S01]  /*2e0b0*/  S2R R2, SR_TID.X ;  /* 0x0000000000027919 */ /* 0x001e220000002100 */
[----:B------:R-:W-:-:S07]  /*2e0c0*/  IMAD.MOV.U32 R3, RZ, RZ, R14 ;  /* 0x000000ffff037224 */ /* 0x000fce00078e000e */
[----:B0-----:R-:W-:Y:S05]  /*2e0d0*/  WARPSYNC.COLLECTIVE R15, `(.L_x_920) ;  /* 0x000000000f087348 */ /* 0x001fea0003c00000 */
[----:B------:R1:W2:Y:S02]  /*2e0e0*/  SHFL.IDX P6, R14, R13, R12, R11 ;  /* 0x0000000c0d0e7389 */ /* 0x0002a400000c000b */
[----:B012---:R-:W-:Y:S01]  /*2e0f0*/  ENDCOLLECTIVE ;  /* 0x000000000000791b */ /* 0x007fe20003800000 */
.L_x_920:
[----:B------:R-:W-:Y:S02]  /*2e100*/  IMAD.MOV.U32 R13, RZ, RZ, R9 ;  /* 0x000000ffff0d7224 */ /* 0x000fe400078e0009 */
[----:B------:R-:W-:Y:S02]  /*2e110*/  IMAD.MOV.U32 R12, RZ, RZ, 0x3 ;  /* 0x00000003ff0c7424 */ /* 0x000fe400078e00ff */
[----:B------:R-:W-:Y:S02]  /*2e120*/  IMAD.SHL.U32 R15, R2, 0x10, RZ ;  /* 0x00000010020f7824 */ /* 0x000fe400078e00ff */
[----:B------:R-:W-:-:S03]  /*2e130*/  IMAD.MOV.U32 R2, RZ, RZ, R14 ;  /* 0x000000ffff027224 */ /* 0x000fc600078e000e */
[----:B------:R-:W-:-:S04]  /*2e140*/  LOP3.LUT R15, R15, 0x30, RZ, 0xc0, !PT ;  /* 0x000000300f0f7812 */ /* 0x000fc800078ec0ff */
[----:B------:R-:W-:Y:S02]  /*2e150*/  IADD3 R2, P0, R15, R2, RZ ;  /* 0x000000020f027210 */ /* 0x000fe40007f1e0ff */
[----:B------:R-:W-:Y:S02]  /*2e160*/  MOV R15, 0xffffffff ;  /* 0xffffffff000f7802 */ /* 0x000fe40000000f00 */
[----:B------:R-:W-:-:S09]  /*2e170*/  IADD3.X R3, RZ, R3, RZ, P0, !PT ;  /* 0x00000003ff037210 */ /* 0x000fd200007fe4ff */
[----:B------:R-:W-:Y:S05]  /*2e180*/  WARPSYNC.COLLECTIVE R15, `(.L_x_921) ;  /* 0x000000000f087348 */ /* 0x000fea0003c00000 */
[----:B------:R0:W1:Y:S02]  /*2e190*/  SHFL.IDX P6, R14, R13, R12, R11 ;  /* 0x0000000c0d0e7389 */ /* 0x00006400000c000b */
[----:B01----:R-:W-:Y:S01]  /*2e1a0*/  ENDCOLLECTIVE ;  /* 0x000000000000791b */ /* 0x003fe20003800000 */
.L_x_921:
[----:B------:R-:W-:Y:S01]  /*2e1b0*/  @!PT LDS RZ, [RZ] ;  /* 0x00000000fffff984 */ /* 0x000fe20000000800 */
[----:B------:R-:W-:Y:S01]  /*2e1c0*/  @!PT LDS RZ, [RZ] ;  /* 0x00000000fffff984 */ /* 0x000fe20000000800 */
[----:B------:R-:W-:Y:S01]  /*2e1d0*/  @!PT LDS RZ, [RZ] ;  /* 0x00000000fffff984 */ /* 0x000fe20000000800 */
[----:B------:R-:W-:Y:S04]  /*2e1e0*/  LDGSTS.E.BYPASS.LTC128B.128 [R10+0xc400], desc[UR50][R2.64], !P3 ;  /* 0x0c400000020a7fae */ /* 0x000fe8000d901d72 */
[----:B------:R0:W-:Y:S01]  /*2e1f0*/  LDGSTS.E.BYPASS.LTC128B.128 [R17+0xc400], desc[UR50][R2.64+0x40], !P1 ;  /* 0x0c40004002117fae */ /* 0x0001e2000c901d72 */
[----:B------:R-:W-:Y:S01]  /*2e200*/  IMAD.MOV.U32 R13, RZ, RZ, R7 ;  /* 0x000000ffff0d7224 */ /* 0x000fe200078e0007 */
[----:B0-----:R-:W0:Y:S01]  /*2e210*/  S2R R3, SR_TID.X ;  /* 0x0000000000037919 */ /* 0x001e220000002100 */
[----:B------:R-:W-:-:S07]  /*2e220*/  IMAD.MOV.U32 R9, RZ, RZ, R14 ;  /* 0x000000ffff097224 */ /* 0x000fce00078e000e */
[----:B0-----:R-:W-:Y:S05]  /*2e230*/  WARPSYNC.COLLECTIVE R15, `(.L_x_922) ;  /* 0x000000000f087348 */ /* 0x001fea0003c00000 */
[----:B------:R1:W2:Y:S02]  /*2e240*/  SHFL.IDX P6, R14, R13, R12, R11 ;  /* 0x0000000c0d0e7389 */ /* 0x0002a400000c000b */
[----:B012---:R-:W-:Y:S01]  /*2e250*/  ENDCOLLECTIVE ;  /* 0x000000000000791b */ /* 0x007fe20003800000 */
.L_x_922:
[----:B------:R-:W-:Y:S01]  /*2e260*/  MOV R13, R24 ;  /* 0x00000018000d7202 */ /* 0x000fe20000000f00 */
[----:B------:R-:W-:Y:S02]  /*2e270*/  IMAD.MOV.U32 R12, RZ, RZ, RZ ;  /* 0x000000ffff0c7224 */ /* 0x000fe400078e00ff */
[----:B------:R-:W-:-:S07]  /*2e280*/  IMAD.MOV.U32 R2, RZ, RZ, R14 ;  /* 0x000000ffff027224 */ /* 0x000fce00078e000e */
[----:B------:R-:W-:Y:S05]  /*2e290*/  WARPSYNC.COLLECTIVE R15, `(.L_x_923) ;  /* 0x000000000f087348 */ /* 0x000fea0003c00000 */
[----:B------:R0:W1:Y:S02]  /*2e2a0*/  SHFL.IDX P6, R14, R13, R12, R11 ;  /* 0x0000000c0d0e7389 */ /* 0x00006400000c000b */
[----:B01----:R-:W-:Y:S01]  /*2e2b0*/  ENDCOLLECTIVE ;  /* 0x000000000000791b */ /* 0x003fe20003800000 */
.L_x_923:
[----:B------:R-:W-:-:S04]  /*2e2c0*/  SHF.L.U32 R3, R3, 0x4, RZ ;  /* 0x0000000403037819 */ /* 0x000fc800000006ff */
[----:B------:R-:W-:-:S04]  /*2e2d0*/  LOP3.LUT R3, R3, 0x30, RZ, 0xc0, !PT ;  /* 0x0000003003037812 */ /* 0x000fc800078ec0ff */
[----:B------:R-:W-:Y:S02]  /*2e2e0*/  IADD3 R2, P0, R3, R2, RZ ;  /* 0x0000000203027210 */ /* 0x000fe40007f1e0ff */
[----:B------:R-:W-:-:S03]  /*2e2f0*/  MOV R13, R25 ;  /* 0x00000019000d7202 */ /* 0x000fc60000000f00 */
[----:B------:R-:W-:-:S05]  /*2e300*/  IMAD.X R3, RZ, RZ, R9, P0 ;  /* 0x000000ffff037224 */ /* 0x000fca00000e0609 */
[----:B------:R-:W-:Y:S01]  /*2e310*/  @!PT LDS RZ, [RZ] ;  /* 0x00000000fffff984 */ /* 0x000fe20000000800 */
[----:B------:R-:W-:Y:S01]  /*2e320*/  @!PT LDS RZ, [RZ] ;  /* 0x00000000fffff984 */ /* 0x000fe20000000800 */
[----:B------:R-:W-:Y:S01]  /*2e330*/  @!PT LDS RZ, [RZ] ;  /* 0x00000000fffff984 */ /* 0x000fe20000000800 */
[----:B------:R0:W-:Y:S01]  /*2e340*/  LDGSTS.E.BYPASS.LTC128B.128 [R10+0xd400], desc[UR50][R2.64], !P3 ;  /* 0x0d400000020a7fae */ /* 0x0001e2000d901d72 */
[----:B------:R-:W-:-:S03]  /*2e350*/  IMAD.MOV.U32 R24, RZ, RZ, R14 ;  /* 0x000000ffff187224 */ /* 0x000fc600078e000e */
[----:B------:R0:W-:Y:S04]  /*2e360*/  LDGSTS.E.BYPASS.LTC128B.128 [R17+0xd400], desc[UR50][R2.64+0x40], !P1 ;  /* 0x0d40004002117fae */ /* 0x0001e8000c901d72 */
[----:B0-----:R-:W-:Y:S05]  /*2e370*/  WARPSYNC.COLLECTIVE R15, `(.L_x_924) ;  /* 0x000000000f087348 */ /* 0x001fea0003c00000 */
[----:B------:R1:W2:Y:S02]  /*2e380*/  SHFL.IDX P6, R14, R13, R12, R11 ;  /* 0x0000000c0d0e7389 */ /* 0x0002a400000c000b */
[----:B012---:R-:W-:Y:S01]  /*2e390*/  ENDCOLLECTIVE ;  /* 0x000000000000791b */ /* 0x007fe20003800000 */
.L_x_924:
[----:B------:R-:W-:Y:S01]  /*2e3a0*/  IMAD.MOV.U32 R2, RZ, RZ, R14 ;  /* 0x000000ffff027224 */ /* 0x000fe200078e000e */
[----:B------:R-:W-:Y:S06]  /*2e3b0*/  BRA `(.L_x_925) ;  /* 0xffffff9400e47947 */ /* 0x000fec000383ffff */
.L_x_721:
[----:B---3--:R3:W4:Y:S02]  /*2e3c0*/  SYNCS.PHASECHK.TRANS64.TRYWAIT P0, [R0+URZ+0x29840], R31 ;  /* 0x0298401f000075a7 */ /* 0x008724000800017f */
[----:B----4-:R-:W-:Y:S05]  /*2e3d0*/  @!P0 NANOSLEEP.SYNCS 0x989680 ;  /* 0x009896800000895d */ /* 0x010fea0003900000 */
[----:B------:R-:W4:Y:S02]  /*2e3e0*/  @!P0 SYNCS.PHASECHK.TRANS64 P0, [R0+URZ+0x29840], R31 ;  /* 0x0298401f000085a7 */ /* 0x000f24000800007f */
[----:B----4-:R-:W-:Y:S05]  /*2e3f0*/  @!P0 BRA `(.L_x_721) ;  /* 0xfffffffc00f08947 */ /* 0x010fea000383ffff */
[----:B------:R-:W-:Y:S05]  /*2e400*/  BRA `(.L_x_926) ;  /* 0xffffff9800447947 */ /* 0x000fea000383ffff */
.L_x_722:
[----:B------:R-:W-:Y:S01]  /*2e410*/  BSSY B0, `(.L_x_927) ;  /* 0x0000008000007945 */ /* 0x000fe20003800000 */
[----:B------:R-:W-:Y:S01]  /*2e420*/  IMAD.MOV.U32 R13, RZ, RZ, R6 ;  /* 0x000000ffff0d7224 */ /* 0x000fe200078e0006 */
[----:B------:R-:W-:Y:S01]  /*2e430*/  MOV R12, RZ ;  /* 0x000000ff000c7202 */ /* 0x000fe20000000f00 */
[----:B------:R-:W-:Y:S02]  /*2e440*/  IMAD.MOV.U32 R11, RZ, RZ, 0x1c1f ;  /* 0x00001c1fff0b7424 */ /* 0x000fe400078e00ff */
[----:B------:R-:W-:-:S07]  /*2e450*/  IMAD.MOV.U32 R15, RZ, RZ, -0x1 ;  /* 0xffffffffff0f7424 */ /* 0x000fce00078e00ff */
[----:B-123--:R-:W-:Y:S05]  /*2e460*/  WARPSYNC.COLLECTIVE R15, `(.L_x_928) ;  /* 0x000000000f087348 */ /* 0x00efea0003c00000 */
[----:B------:R0:W4:Y:S02]  /*2e470*/  SHFL.IDX P6, R14, R13, R12, R11 ;  /* 0x0000000c0d0e7389 */ /* 0x00012400000c000b */
[----:B01234-:R-:W-:Y:S01]  /*2e480*/  ENDCOLLECTIVE ;  /* 0x000000000000791b */ /* 0x01ffe20003800000 */
.L_x_928:
[----:B------:R-:W-:Y:S05]  /*2e490*/  BSYNC B0 ;  /* 0x0000000000007941 */ /* 0x000fea0003800000 */
.L_x_927:
[----:B------:R-:W-:Y:S01]  /*2e4a0*/  IMAD.MOV.U32 R13, RZ, RZ, R4 ;  /* 0x000000ffff0d7224 */ /* 0x000fe200078e0004 */
[----:B------:R-:W-:Y:S01]  /*2e4b0*/  MOV R11, 0x1c1f ;  /* 0x00001c1f000b7802 */ /* 0x000fe20000000f00 */
[----:B------:R-:W-:Y:S01]  /*2e4c0*/  IMAD.MOV.U32 R12, RZ, RZ, RZ ;  /* 0x000000ffff0c7224 */ /* 0x000fe200078e00ff */
[----:B------:R-:W-:Y:S01]  /*2e4d0*/  MOV R3, R14 ;  /* 0x0000000e00037202 */ /* 0x000fe20000000f00 */
[----:B------:R-:W-:Y:S02]  /*2e4e0*/  IMAD.MOV.U32 R15, RZ, RZ, -0x1 ;  /* 0xffffffffff0f7424 */ /* 0x000fe400078e00ff */
[----:B------:R-:W-:-:S07]  /*2e4f0*/  IMAD.IADD R7, R22, 0x1, R7 ;  /* 0x0000000116077824 */ /* 0x000fce00078e0207 */
[----:B------:R-:W-:Y:S05]  /*2e500*/  WARPSYNC.COLLECTIVE R15, `(.L_x_929) ;  /* 0x000000000f087348 */ /* 0x000fea0003c00000 */
[----:B------:R0:W1:Y:S02]  /*2e510*/  SHFL.IDX P6, R14, R13, R12, R11 ;  /* 0x0000000c0d0e7389 */ /* 0x00006400000c000b */
[----:B01----:R-:W-:Y:S01]  /*2e520*/  ENDCOLLECTIVE ;  /* 0x000000000000791b */ /* 0x003fe20003800000 */
.L_x_929:
[----:B------:R-:W-:Y:S01]  /*2e530*/  IMAD.MOV.U32 R13, RZ, RZ, R6 ;  /* 0x000000ffff0d7224 */ /* 0x000fe200078e0006 */
[----:B------:R-:W-:Y:S01]  /*2e540*/  MOV R12, 0x1 ;  /* 0x00000001000c7802 */ /* 0x000fe20000000f00 */
[----:B------:R-:W-:-:S07]  /*2e550*/  IMAD.MOV.U32 R2, RZ, RZ, R14 ;  /* 0x000000ffff027224 */ /* 0x000fce00078e000e */
[----:B------:R-:W-:Y:S05]  /*2e560*/  WARPSYNC.COLLECTIVE R15, `(.L_x_930) ;  /* 0x000000000f087348 */ /* 0x000fea0003c00000 */
[----:B------:R0:W1:Y:S02]  /*2e570*/  SHFL.IDX P6, R14, R13, R12, R11 ;  /* 0x0000000c0d0e7389 */ /* 0x00006400000c000b */
[----:B01----:R-:W-:Y:S01]  /*2e580*/  ENDCOLLECTIVE ;  /* 0x000000000000791b */ /* 0x003fe20003800000 */
.L_x_930:
[----:B------:R-:W-:-:S04]  /*2e590*/  IADD3 R2, P0, R10, R2, RZ ;  /* 0x000000020a027210 */ /* 0x000fc80007f1e0ff */
[----:B------:R-:W-:-:S05]  /*2e5a0*/  IADD3.X R3, RZ, R3, RZ, P0, !PT ;  /* 0x00000003ff037210 */ /* 0x000fca00007fe4ff */
        /* <DEDUP_REMOVED lines=11> */
.L_x_931:
[----:B------:R-:W-:Y:S01]  /*2e660*/  IMAD.MOV.U32 R13, RZ, RZ, R6 ;  /* 0x000000ffff0d7224 */ /* 0x000fe200078e0006 */
[----:B------:R-:W-:Y:S02]  /*2e670*/  MOV R12, 0x2 ;  /* 0x00000002000c7802 */ /* 0x000fe40000000f00 */
[----:B------:R-:W-:-:S07]  /*2e680*/  MOV R2, R14 ;  /* 0x0000000e00027202 */ /* 0x000fce0000000f00 */
[----:B------:R-:W-:Y:S05]  /*2e690*/  WARPSYNC.COLLECTIVE R15, `(.L_x_932) ;  /* 0x000000000f087348 */ /* 0x000fea0003c00000 */
[----:B------:R0:W1:Y:S02]  /*2e6a0*/  SHFL.IDX P6, R14, R13, R12, R11 ;  /* 0x0000000c0d0e7389 */ /* 0x00006400000c000b */
[----:B01----:R-:W-:Y:S01]  /*2e6b0*/  ENDCOLLECTIVE ;  /* 0x000000000000791b */ /* 0x003fe20003800000 */
.L_x_932:
        /* <DEDUP_REMOVED lines=13> */
.L_x_933:
[----:B------:R-:W-:Y:S01]  /*2e790*/  IMAD.MOV.U32 R13, RZ, RZ, R6 ;  /* 0x000000ffff0d7224 */ /* 0x000fe200078e0006 */
[----:B------:R-:W-:Y:S02]  /*2e7a0*/  MOV R12, 0x3 ;  /* 0x00000003000c7802 */ /* 0x000fe40000000f00 */
[----:B------:R-:W-:-:S07]  /*2e7b0*/  MOV R2, R14 ;  /* 0x0000000e00027202 */ /* 0x000fce0000000f00 */
[----:B------:R-:W-:Y:S05]  /*2e7c0*/  WARPSYNC.COLLECTIVE R15, `(.L_x_934) ;  /* 0x000000000f087348 */ /* 0x000fea0003c00000 */
[----:B------:R0:W1:Y:S02]  /*2e7d0*/  SHFL.IDX P6, R14, R13, R12, R11 ;  /* 0x0000000c0d0e7389 */ /* 0x00006400000c000b */
[----:B01----:R-:W-:Y:S01]  /*2e7e0*/  ENDCOLLECTIVE ;  /* 0x000000000000791b */ /* 0x003fe20003800000 */
.L_x_934:
        /* <DEDUP_REMOVED lines=13> */
.L_x_935:
[----:B------:R-:W-:Y:S01]  /*2e8c0*/  IMAD.MOV.U32 R13, RZ, RZ, R8 ;  /* 0x000000ffff0d7224 */ /* 0x000fe200078e0008 */
[----:B------:R-:W-:Y:S02]  /*2e8d0*/  MOV R12, RZ ;  /* 0x000000ff000c7202 */ /* 0x000fe40000000f00 */
[----:B------:R-:W-:-:S07]  /*2e8e0*/  MOV R2, R14 ;  /* 0x0000000e00027202 */ /* 0x000fce0000000f00 */
[----:B------:R-:W-:Y:S05]  /*2e8f0*/  WARPSYNC.COLLECTIVE R15, `(.L_x_936) ;  /* 0x000000000f087348 */ /* 0x000fea0003c00000 */
[----:B------:R0:W1:Y:S02]  /*2e900*/  SHFL.IDX P6, R14, R13, R12, R11 ;  /* 0x0000000c0d0e7389 */ /* 0x00006400000c000b */
[----:B01----:R-:W-:Y:S01]  /*2e910*/  ENDCOLLECTIVE ;  /* 0x000000000000791b */ /* 0x003fe20003800000 */
.L_x_936:
        /* <DEDUP_REMOVED lines=13> */
.L_x_937:
[----:B------:R-:W-:Y:S01]  /*2e9f0*/  MOV R2, R14 ;  /* 0x0000000e00027202 */ /* 0x000fe20000000f00 */
[----:B------:R-:W-:Y:S06]  /*2ea00*/  BRA `(.L_x_938) ;  /* 0xffffff9400e47947 */ /* 0x000fec000383ffff */
.L_x_727:
[----:B--2---:R2:W3:Y:S02]  /*2ea10*/  SYNCS.PHASECHK.TRANS64.TRYWAIT P0, [R3+URZ+0x29870], R0 ;  /* 0x02987000030075a7 */ /* 0x0044e4000800017f */
[----:B---3--:R-:W-:Y:S05]  /*2ea20*/  @!P0 NANOSLEEP.SYNCS 0x989680 ;  /* 0x009896800000895d */ /* 0x008fea0003900000 */
[----:B------:R-:W3:Y:S02]  /*2ea30*/  @!P0 SYNCS.PHASECHK.TRANS64 P0, [R3+URZ+0x29870], R0 ;  /* 0x02987000030085a7 */ /* 0x000ee4000800007f */
[----:B---3--:R-:W-:Y:S05]  /*2ea40*/  @!P0 BRA `(.L_x_727) ;  /* 0xfffffffc00f08947 */ /* 0x008fea000383ffff */
[----:B------:R-:W-:Y:S05]  /*2ea50*/  BRA `(.L_x_939) ;  /* 0xffffff9800507947 */ /* 0x000fea000383ffff */
.L_x_729:
[----:B--2---:R2:W3:Y:S02]  /*2ea60*/  SYNCS.PHASECHK.TRANS64.TRYWAIT P0, [R3+URZ+0x29860], R0 ;  /* 0x02986000030075a7 */ /* 0x0044e4000800017f */
[----:B---3--:R-:W-:Y:S05]  /*2ea70*/  @!P0 NANOSLEEP.SYNCS 0x989680 ;  /* 0x009896800000895d */ /* 0x008fea0003900000 */
[----:B------:R-:W3:Y:S02]  /*2ea80*/  @!P0 SYNCS.PHASECHK.TRANS64 P0, [R3+URZ+0x29860], R0 ;  /* 0x02986000030085a7 */ /* 0x000ee4000800007f */
[----:B---3--:R-:W-:Y:S05]  /*2ea90*/  @!P0 BRA `(.L_x_729) ;  /* 0xfffffffc00f08947 */ /* 0x008fea000383ffff */
[----:B------:R-:W-:Y:S05]  /*2eaa0*/  BRA `(.L_x_940) ;  /* 0xffffff9800607947 */ /* 0x000fea000383ffff */
.L_x_737:
[----:B0-----:R0:W3:Y:S02]  /*2eab0*/  SYNCS.PHASECHK.TRANS64.TRYWAIT P1, [R17+URZ+0x29870], R0 ;  /* 0x02987000110075a7 */ /* 0x0010e4000802017f */
[----:B---3--:R-:W-:Y:S05]  /*2eac0*/  @!P1 NANOSLEEP.SYNCS 0x989680 ;  /* 0x009896800000995d */ /* 0x008fea0003900000 */
[----:B------:R-:W3:Y:S02]  /*2ead0*/  @!P1 SYNCS.PHASECHK.TRANS64 P1, [R17+URZ+0x29870], R0 ;  /* 0x02987000110095a7 */ /* 0x000ee4000802007f */
[----:B---3--:R-:W-:Y:S05]  /*2eae0*/  @!P1 BRA `(.L_x_737) ;  /* 0xfffffffc00f09947 */ /* 0x008fea000383ffff */
[----:B------:R-:W-:Y:S05]  /*2eaf0*/  BRA `(.L_x_941) ;  /* 0xffffffa000247947 */ /* 0x000fea000383ffff */
.L_x_739:
[----:B0-----:R0:W3:Y:S02]  /*2eb00*/  SYNCS.PHASECHK.TRANS64.TRYWAIT P1, [R17+URZ+0x29860], R0 ;  /* 0x02986000110075a7 */ /* 0x0010e4000802017f */
[----:B---3--:R-:W-:Y:S05]  /*2eb10*/  @!P1 NANOSLEEP.SYNCS 0x989680 ;  /* 0x009896800000995d */ /* 0x008fea0003900000 */
[----:B------:R-:W3:Y:S02]  /*2eb20*/  @!P1 SYNCS.PHASECHK.TRANS64 P1, [R17+URZ+0x29860], R0 ;  /* 0x02986000110095a7 */ /* 0x000ee4000802007f */
[----:B---3--:R-:W-:Y:S05]  /*2eb30*/  @!P1 BRA `(.L_x_739) ;  /* 0xfffffffc00f09947 */ /* 0x008fea000383ffff */
[----:B------:R-:W-:Y:S05]  /*2eb40*/  BRA `(.L_x_942) ;  /* 0xffffffa000307947 */ /* 0x000fea000383ffff */
.L_x_744:
[----:B------:R-:W-:Y:S01]  /*2eb50*/  BSSY B0, `(.L_x_943) ;  /* 0x0000008000007945 */ /* 0x000fe20003800000 */
[----:B------:R-:W-:Y:S01]  /*2eb60*/  IMAD.MOV.U32 R13, RZ, RZ, R16 ;  /* 0x000000ffff0d7224 */ /* 0x000fe200078e0010 */
[----:B------:R-:W-:Y:S01]  /*2eb70*/  MOV R11, 0x1f ;  /* 0x0000001f000b7802 */ /* 0x000fe20000000f00 */
[----:B------:R-:W-:Y:S02]  /*2eb80*/  IMAD.MOV.U32 R12, RZ, RZ, RZ ;  /* 0x000000ffff0c7224 */ /* 0x000fe400078e00ff */
[----:B------:R-:W-:-:S07]  /*2eb90*/  IMAD.MOV.U32 R15, RZ, RZ, -0x1 ;  /* 0xffffffffff0f7424 */ /* 0x000fce00078e00ff */
[----:B-12---:R-:W-:Y:S05]  /*2eba0*/  WARPSYNC.COLLECTIVE R15, `(.L_x_944) ;  /* 0x000000000f087348 */ /* 0x006fea0003c00000 */
[----:B------:R0:W3:Y:S02]  /*2ebb0*/  SHFL.IDX P6, R14, R13, R12, R11 ;  /* 0x0000000c0d0e7389 */ /* 0x0000e400000c000b */
[----:B0123--:R-:W-:Y:S01]  /*2ebc0*/  ENDCOLLECTIVE ;  /* 0x000000000000791b */ /* 0x00ffe20003800000 */
.L_x_944:
[----:B------:R-:W-:Y:S05]  /*2ebd0*/  BSYNC B0 ;  /* 0x0000000000007941 */ /* 0x000fea0003800000 */
.L_x_943:
[----:B------:R-:W-:Y:S01]  /*2ebe0*/  MOV R13, R16 ;  /* 0x00000010000d7202 */ /* 0x000fe20000000f00 */
[----:B------:R-:W-:Y:S01]  /*2ebf0*/  IMAD.MOV.U32 R12, RZ, RZ, 0x1 ;  /* 0x00000001ff0c7424 */ /* 0x000fe200078e00ff */
[----:B------:R-:W-:Y:S01]  /*2ec00*/  MOV R15, 0xffffffff ;  /* 0xffffffff000f7802 */ /* 0x000fe20000000f00 */
[----:B------:R-:W-:Y:S02]  /*2ec10*/  IMAD.MOV.U32 R11, RZ, RZ, 0x1f ;  /* 0x0000001fff0b7424 */ /* 0x000fe400078e00ff */
[----:B------:R-:W-:Y:S02]  /*2ec20*/  IMAD.IADD R5, R19, 0x1, R8 ;  /* 0x0000000113057824 */ /* 0x000fe400078e0208 */
[----:B------:R-:W-:-:S07]  /*2ec30*/  IMAD.MOV.U32 R0, RZ, RZ, R14 ;  /* 0x000000ffff007224 */ /* 0x000fce00078e000e */
[----:B------:R-:W-:Y:S05]  /*2ec40*/  WARPSYNC.COLLECTIVE R15, `(.L_x_945) ;  /* 0x000000000f087348 */ /* 0x000fea0003c00000 */
[----:B------:R0:W1:Y:S02]  /*2ec50*/  SHFL.IDX P6, R14, R13, R12, R11 ;  /* 0x0000000c0d0e7389 */ /* 0x00006400000c000b */
[----:B01----:R-:W-:Y:S01]  /*2ec60*/  ENDCOLLECTIVE ;  /* 0x000000000000791b */ /* 0x003fe20003800000 */
.L_x_945:
[----:B------:R-:W-:Y:S02]  /*2ec70*/  ULDC UR4, c[0x0][0xc3c] ;  /* 0x00030f0000047ab9 */ /* 0x000fe40000000800 */
[----:B------:R-:W-:-:S13]  /*2ec80*/  ISETP.GE.OR P1, PT, R5, UR4, !P0 ;  /* 0x0000000405007c0c */ /* 0x000fda000c726670 */
[----:B------:R-:W0:Y:S01]  /*2ec90*/  @!P1 LDC.64 R2, c[0x0][0xc80] ;  /* 0x00032000ff029b82 */ /* 0x000e220000000a00 */
[----:B------:R-:W-:Y:S01]  /*2eca0*/  MOV R11, RZ ;  /* 0x000000ff000b7202 */ /* 0x000fe20000000f00 */
[----:B------:R-:W-:Y:S02]  /*2ecb0*/  IMAD.MOV.U32 R4, RZ, RZ, R14 ;  /* 0x000000ffff047224 */ /* 0x000fe400078e000e */
[----:B0-----:R-:W-:-:S06]  /*2ecc0*/  @!P1 IMAD.WIDE R2, R5, 0x4, R2 ;  /* 0x0000000405029825 */ /* 0x001fcc00078e0202 */
[----:B------:R0:W2:Y:S01]  /*2ecd0*/  @!P1 LDG.E R3, desc[UR50][R2.64] ;  /* 0x0000003202039981 */ /* 0x0000a2000c1e1900 */
[C---:B------:R-:W-:Y:S02]  /*2ece0*/  ISETP.GE.U32.AND P2, PT, R8.reuse, 0x2, PT ;  /* 0x000000020800780c */ /* 0x040fe40003f46070 */
[C---:B------:R-:W-:Y:S02]  /*2ecf0*/  ISETP.GE.U32.AND P3, PT, R8.reuse, 0x4, PT ;  /* 0x000000040800780c */ /* 0x040fe40003f66070 */
[C---:B------:R-:W-:Y:S02]  /*2ed00*/  ISETP.GE.U32.AND P4, PT, R8.reuse, 0x8, PT ;  /* 0x000000080800780c */ /* 0x040fe40003f86070 */
[C---:B------:R-:W-:Y:S02]  /*2ed10*/  ISETP.GE.U32.AND P5, PT, R8.reuse, 0x10, PT ;  /* 0x000000100800780c */ /* 0x040fe40003fa6070 */
[----:B0-----:R-:W-:Y:S01]  /*2ed20*/  MOV R2, RZ ;  /* 0x000000ff00027202 */ /* 0x001fe20000000f00 */
[----:B--2---:R-:W-:Y:S01]  /*2ed30*/  @!P1 IMAD.MOV.U32 R2, RZ, RZ, R3 ;  /* 0x000000ffff029224 */ /* 0x004fe200078e0003 */
[----:B------:R-:W-:-:S03]  /*2ed40*/  ISETP.NE.AND P1, PT, R8, RZ, PT ;  /* 0x000000ff0800720c */ /* 0x000fc60003f25270 */
[----:B------:R-:W-:-:S10]  /*2ed50*/  IMAD.MOV.U32 R13, RZ, RZ, R2 ;  /* 0x000000ffff0d7224 */ /* 0x000fd400078e0002 */
[----:B------:R-:W-:Y:S05]  /*2ed60*/  WARPSYNC.COLLECTIVE R15, `(.L_x_946) ;  /* 0x000000000f087348 */ /* 0x000fea0003c00000 */
[----:B------:R0:W1:Y:S02]  /*2ed70*/  SHFL.UP P6, R14, R13, R12, R11 ;  /* 0x0400000c0d0e7389 */ /* 0x00006400000c000b */
[----:B01----:R-:W-:Y:S01]  /*2ed80*/  ENDCOLLECTIVE ;  /* 0x000000000000791b */ /* 0x003fe20003800000 */
.L_x_946:
[----:B------:R-:W-:Y:S02]  /*2ed90*/  MOV R12, 0x2 ;  /* 0x00000002000c7802 */ /* 0x000fe40000000f00 */
[----:B------:R-:W-:-:S05]  /*2eda0*/  SEL R5, R14, RZ, P1 ;  /* 0x000000ff0e057207 */ /* 0x000fca0000800000 */
[----:B------:R-:W-:-:S04]  /*2edb0*/  IMAD.IADD R5, R2, 0x1, R5 ;  /* 0x0000000102057824 */ /* 0x000fc800078e0205 */
[----:B------:R-:W-:-:S07]  /*2edc0*/  IMAD.MOV.U32 R13, RZ, RZ, R5 ;  /* 0x000000ffff0d7224 */ /* 0x000fce00078e0005 */
[----:B------:R-:W-:Y:S05]  /*2edd0*/  WARPSYNC.COLLECTIVE R15, `(.L_x_947) ;  /* 0x000000000f087348 */ /* 0x000fea0003c00000 */
[----:B------:R0:W1:Y:S02]  /*2ede0*/  SHFL.UP P6, R14, R13, R12, R11 ;  /* 0x0400000c0d0e7389 */ /* 0x00006400000c000b */
[----:B01----:R-:W-:Y:S01]  /*2edf0*/  ENDCOLLECTIVE ;  /* 0x000000000000791b */ /* 0x003fe20003800000 */
.L_x_947:
[----:B------:R-:W-:Y:S02]  /*2ee00*/  MOV R12, 0x4 ;  /* 0x00000004000c7802 */ /* 0x000fe40000000f00 */
[----:B------:R-:W-:-:S05]  /*2ee10*/  SEL R6, R14, RZ, P2 ;  /* 0x000000ff0e067207 */ /* 0x000fca0001000000 */
[----:B------:R-:W-:-:S04]  /*2ee20*/  IMAD.IADD R6, R5, 0x1, R6 ;  /* 0x0000000105067824 */ /* 0x000fc800078e0206 */
[----:B------:R-:W-:-:S07]  /*2ee30*/  IMAD.MOV.U32 R13, RZ, RZ, R6 ;  /* 0x000000ffff0d7224 */ /* 0x000fce00078e0006 */
[----:B------:R-:W-:Y:S05]  /*2ee40*/  WARPSYNC.COLLECTIVE R15, `(.L_x_948) ;  /* 0x000000000f087348 */ /* 0x000fea0003c00000 */
[----:B------:R0:W1:Y:S02]  /*2ee50*/  SHFL.UP P6, R14, R13, R12, R11 ;  /* 0x0400000c0d0e7389 */ /* 0x00006400000c000b */
[----:B01----:R-:W-:Y:S01]  /*2ee60*/  ENDCOLLECTIVE ;  /* 0x000000000000791b */ /* 0x003fe20003800000 */
.L_x_948:
[----:B------:R-:W-:Y:S02]  /*2ee70*/  MOV R12, 0x8 ;  /* 0x00000008000c7802 */ /* 0x000fe40000000f00 */
[----:B------:R-:W-:-:S05]  /*2ee80*/  SEL R7, R14, RZ, P3 ;  /* 0x000000ff0e077207 */ /* 0x000fca0001800000 */
[----:B------:R-:W-:-:S04]  /*2ee90*/  IMAD.IADD R7, R6, 0x1, R7 ;  /* 0x0000000106077824 */ /* 0x000fc800078e0207 */
[----:B------:R-:W-:-:S07]  /*2eea0*/  IMAD.MOV.U32 R13, RZ, RZ, R7 ;  /* 0x000000ffff0d7224 */ /* 0x000fce00078e0007 */
[----:B------:R-:W-:Y:S05]  /*2eeb0*/  WARPSYNC.COLLECTIVE R15, `(.L_x_949) ;  /* 0x000000000f087348 */ /* 0x000fea0003c00000 */
[----:B------:R0:W1:Y:S02]  /*2eec0*/  SHFL.UP P6, R14, R13, R12, R11 ;  /* 0x0400000c0d0e7389 */ /* 0x00006400000c000b */
[----:B01----:R-:W-:Y:S01]  /*2eed0*/  ENDCOLLECTIVE ;  /* 0x000000000000791b */ /* 0x003fe20003800000 */
.L_x_949:
[----:B------:R-:W-:Y:S02]  /*2eee0*/  MOV R12, 0x10 ;  /* 0x00000010000c7802 */ /* 0x000fe40000000f00 */
[----:B------:R-:W-:-:S05]  /*2eef0*/  SEL R14, R14, RZ, P4 ;  /* 0x000000ff0e0e7207 */ /* 0x000fca0002000000 */
[----:B------:R-:W-:-:S04]  /*2ef00*/  IMAD.IADD R5, R7, 0x1, R14 ;  /* 0x0000000107057824 */ /* 0x000fc800078e020e */
[----:B------:R-:W-:-:S07]  /*2ef10*/  IMAD.MOV.U32 R13, RZ, RZ, R5 ;  /* 0x000000ffff0d7224 */ /* 0x000fce00078e0005 */
[----:B------:R-:W-:Y:S05]  /*2ef20*/  WARPSYNC.COLLECTIVE R15, `(.L_x_950) ;  /* 0x000000000f087348 */ /* 0x000fea0003c00000 */
[----:B------:R0:W1:Y:S02]  /*2ef30*/  SHFL.UP P6, R14, R13, R12, R11 ;  /* 0x0400000c0d0e7389 */ /* 0x00006400000c000b */
[----:B01----:R-:W-:Y:S01]  /*2ef40*/  ENDCOLLECTIVE ;  /* 0x000000000000791b */ /* 0x003fe20003800000 */
.L_x_950:
[----:B------:R-:W-:Y:S01]  /*2ef50*/  MOV R12, 0x1f ;  /* 0x0000001f000c7802 */ /* 0x000fe20000000f00 */
[----:B------:R-:W-:Y:S01]  /*2ef60*/  IMAD.MOV.U32 R11, RZ, RZ, 0x1f ;  /* 0x0000001fff0b7424 */ /* 0x000fe200078e00ff */
[----:B------:R-:W-:-:S05]  /*2ef70*/  SEL R14, R14, RZ, P5 ;  /* 0x000000ff0e0e7207 */ /* 0x000fca0002800000 */
[----:B------:R-:W-:-:S04]  /*2ef80*/  IMAD.IADD R3, R5, 0x1, R14 ;  /* 0x0000000105037824 */ /* 0x000fc800078e020e */
[----:B------:R-:W-:-:S07]  /*2ef90*/  IMAD.MOV.U32 R13, RZ, RZ, R3 ;  /* 0x000000ffff0d7224 */ /* 0x000fce00078e0003 */
[----:B------:R-:W-:Y:S05]  /*2efa0*/  WARPSYNC.COLLECTIVE R15, `(.L_x_951) ;  /* 0x000000000f087348 */ /* 0x000fea0003c00000 */
[----:B------:R0:W1:Y:S02]  /*2efb0*/  SHFL.IDX P6, R14, R13, R12, R11 ;  /* 0x0000000c0d0e7389 */ /* 0x00006400000c000b */
[----:B01----:R-:W-:Y:S01]  /*2efc0*/  ENDCOLLECTIVE ;  /* 0x000000000000791b */ /* 0x003fe20003800000 */
.L_x_951:
[----:B------:R-:W-:Y:S05]  /*2efd0*/  BRA `(.L_x_952) ;  /* 0xffffffa400447947 */ /* 0x000fea000383ffff */
.L_x_749:
[----:B------:R-:W-:Y:S01]  /*2efe0*/  BSSY B0, `(.L_x_953) ;  /* 0x0000008000007945 */ /* 0x000fe20003800000 */
[----:B-----5:R-:W-:Y:S01]  /*2eff0*/  IMAD.MOV.U32 R13, RZ, RZ, R2 ;  /* 0x000000ffff0d7224 */ /* 0x020fe200078e0002 */
[----:B------:R-:W-:Y:S01]  /*2f000*/  MOV R12, 0x1 ;  /* 0x00000001000c7802 */ /* 0x000fe20000000f00 */
[----:B------:R-:W-:Y:S02]  /*2f010*/  IMAD.MOV.U32 R11, RZ, RZ, RZ ;  /* 0x000000ffff0b7224 */ /* 0x000fe400078e00ff */
[----:B------:R-:W-:-:S07]  /*2f020*/  IMAD.MOV.U32 R15, RZ, RZ, -0x1 ;  /* 0xffffffffff0f7424 */ /* 0x000fce00078e00ff */
[----:B012---:R-:W-:Y:S05]  /*2f030*/  WARPSYNC.COLLECTIVE R15, `(.L_x_954) ;  /* 0x000000000f087348 */ /* 0x007fea0003c00000 */
[----:B------:R3:W4:Y:S02]  /*2f040*/  SHFL.UP P6, R14, R13, R12, R11 ;  /* 0x0400000c0d0e7389 */ /* 0x00072400000c000b */
[----:B01234-:R-:W-:Y:S01]  /*2f050*/  ENDCOLLECTIVE ;  /* 0x000000000000791b */ /* 0x01ffe20003800000 */
.L_x_954:
[----:B------:R-:W-:Y:S05]  /*2f060*/  BSYNC B0 ;  /* 0x0000000000007941 */ /* 0x000fea0003800000 */
.L_x_953:
[----:B------:R-:W-:Y:S01]  /*2f070*/  SEL R13, R14, RZ, P1 ;  /* 0x000000ff0e0d7207 */ /* 0x000fe20000800000 */
[----:B------:R-:W-:Y:S01]  /*2f080*/  IMAD.MOV.U32 R12, RZ, RZ, 0x2 ;  /* 0x00000002ff0c7424 */ /* 0x000fe200078e00ff */
[----:B------:R-:W-:Y:S01]  /*2f090*/  MOV R15, 0xffffffff ;  /* 0xffffffff000f7802 */ /* 0x000fe20000000f00 */
[----:B------:R-:W-:Y:S01]  /*2f0a0*/  IMAD.MOV.U32 R11, RZ, RZ, RZ ;  /* 0x000000ffff0b7224 */ /* 0x000fe200078e00ff */
[----:B------:R-:W-:-:S07]  /*2f0b0*/  IADD3 R13, R2, R13, RZ ;  /* 0x0000000d020d7210 */ /* 0x000fce0007ffe0ff */
[----:B------:R-:W-:Y:S05]  /*2f0c0*/  WARPSYNC.COLLECTIVE R15, `(.L_x_955) ;  /* 0x000000000f087348 */ /* 0x000fea0003c00000 */
[----:B------:R0:W1:Y:S02]  /*2f0d0*/  SHFL.UP P6, R14, R13, R12, R11 ;  /* 0x0400000c0d0e7389 */ /* 0x00006400000c000b */
[----:B01----:R-:W-:Y:S01]  /*2f0e0*/  ENDCOLLECTIVE ;  /* 0x000000000000791b */ /* 0x003fe20003800000 */
.L_x_955:
[----:B------:R-:W-:Y:S02]  /*2f0f0*/  MOV R12, 0x4 ;  /* 0x00000004000c7802 */ /* 0x000fe40000000f00 */
[----:B------:R-:W-:-:S05]  /*2f100*/  SEL R14, R14, RZ, P2 ;  /* 0x000000ff0e0e7207 */ /* 0x000fca0001000000 */
[----:B------:R-:W-:-:S04]  /*2f110*/  IMAD.IADD R3, R13, 0x1, R14 ;  /* 0x000000010d037824 */ /* 0x000fc800078e020e */
[----:B------:R-:W-:-:S07]  /*2f120*/  IMAD.MOV.U32 R13, RZ, RZ, R3 ;  /* 0x000000ffff0d7224 */ /* 0x000fce00078e0003 */
[----:B------:R-:W-:Y:S05]  /*2f130*/  WARPSYNC.COLLECTIVE R15, `(.L_x_956) ;  /* 0x000000000f087348 */ /* 0x000fea0003c00000 */
[----:B------:R0:W1:Y:S02]  /*2f140*/  SHFL.UP P6, R14, R13, R12, R11 ;  /* 0x0400000c0d0e7389 */ /* 0x00006400000c000b */
[----:B01----:R-:W-:Y:S01]  /*2f150*/  ENDCOLLECTIVE ;  /* 0x000000000000791b */ /* 0x003fe20003800000 */
.L_x_956:
[----:B------:R-:W-:Y:S02]  /*2f160*/  MOV R12, 0x8 ;  /* 0x00000008000c7802 */ /* 0x000fe40000000f00 */
[----:B------:R-:W-:-:S05]  /*2f170*/  SEL R14, R14, RZ, P3 ;  /* 0x000000ff0e0e7207 */ /* 0x000fca0001800000 */
[----:B------:R-:W-:-:S04]  /*2f180*/  IMAD.IADD R5, R3, 0x1, R14 ;  /* 0x0000000103057824 */ /* 0x000fc800078e020e */
[----:B------:R-:W-:-:S07]  /*2f190*/  IMAD.MOV.U32 R13, RZ, RZ, R5 ;  /* 0x000000ffff0d7224 */ /* 0x000fce00078e0005 */
[----:B------:R-:W-:Y:S05]  /*2f1a0*/  WARPSYNC.COLLECTIVE R15, `(.L_x_957) ;  /* 0x000000000f087348 */ /* 0x000fea0003c00000 */
[----:B------:R0:W1:Y:S02]  /*2f1b0*/  SHFL.UP P6, R14, R13, R12, R11 ;  /* 0x0400000c0d0e7389 */ /* 0x00006400000c000b */
[----:B01----:R-:W-:Y:S01]  /*2f1c0*/  ENDCOLLECTIVE ;  /* 0x000000000000791b */ /* 0x003fe20003800000 */
.L_x_957:
[----:B------:R-:W-:Y:S02]  /*2f1d0*/  MOV R12, 0x10 ;  /* 0x00000010000c7802 */ /* 0x000fe40000000f00 */
[----:B------:R-:W-:-:S05]  /*2f1e0*/  SEL R6, R14, RZ, P4 ;  /* 0x000000ff0e067207 */ /* 0x000fca0002000000 */
[----:B------:R-:W-:-:S04]  /*2f1f0*/  IMAD.IADD R6, R5, 0x1, R6 ;  /* 0x0000000105067824 */ /* 0x000fc800078e0206 */
[----:B------:R-:W-:-:S07]  /*2f200*/  IMAD.MOV.U32 R13, RZ, RZ, R6 ;  /* 0x000000ffff0d7224 */ /* 0x000fce00078e0006 */
[----:B------:R-:W-:Y:S05]  /*2f210*/  WARPSYNC.COLLECTIVE R15, `(.L_x_958) ;  /* 0x000000000f087348 */ /* 0x000fea0003c00000 */
[----:B------:R0:W1:Y:S02]  /*2f220*/  SHFL.UP P6, R14, R13, R12, R11 ;  /* 0x0400000c0d0e7389 */ /* 0x00006400000c000b */
[----:B01----:R-:W-:Y:S01]  /*2f230*/  ENDCOLLECTIVE ;  /* 0x000000000000791b */ /* 0x003fe20003800000 */
.L_x_958:
        /* <DEDUP_REMOVED lines=8> */
.L_x_959:
[----:B------:R-:W-:Y:S05]  /*2f2c0*/  BRA `(.L_x_960) ;  /* 0xffffffa400247947 */ /* 0x000fea000383ffff */
.L_x_751:
[----:B------:R-:W-:Y:S01]  /*2f2d0*/  BSSY B0, `(.L_x_961) ;  /* 0x0000006000007945 */ /* 0x000fe20003800000 */
[----:B------:R-:W-:Y:S01]  /*2f2e0*/  PLOP3.LUT P6, PT, P6, PT, PT, 0x8, 0x0 ;  /* 0x000000000000781c */ /* 0x000fe200037ce170 */
[----:B------:R-:W-:-:S12]  /*2f2f0*/  IMAD.MOV.U32 R15, RZ, RZ, -0x1 ;  /* 0xffffffffff0f7424 */ /* 0x000fd800078e00ff */
[----:B0-2---:R-:W-:Y:S05]  /*2f300*/  WARPSYNC.COLLECTIVE R15, `(.L_x_962) ;  /* 0x000000000f087348 */ /* 0x005fea0003c00000 */
[----:B------:R-:W-:Y:S01]  /*2f310*/  VOTE.ANY R14, PT, P6 ;  /* 0x00000000000e7806 */ /* 0x000fe200030e0100 */
[----:B0-2---:R-:W-:Y:S06]  /*2f320*/  ENDCOLLECTIVE ;  /* 0x000000000000791b */ /* 0x005fec0003800000 */
.L_x_962:
[----:B------:R-:W-:Y:S05]  /*2f330*/  BSYNC B0 ;  /* 0x0000000000007941 */ /* 0x000fea0003800000 */
.L_x_961:
[----:B------:R-:W-:Y:S01]  /*2f340*/  MOV R6, R14 ;  /* 0x0000000e00067202 */ /* 0x000fe20000000f00 */
[----:B------:R-:W-:Y:S01]  /*2f350*/  IMAD.MOV.U32 R13, RZ, RZ, R2 ;  /* 0x000000ffff0d7224 */ /* 0x000fe200078e0002 */
[----:B------:R-:W-:Y:S01]  /*2f360*/  MOV R11, 0x1f ;  /* 0x0000001f000b7802 */ /* 0x000fe20000000f00 */
[----:B------:R-:W-:Y:S01]  /*2f370*/  IMAD.MOV.U32 R15, RZ, RZ, -0x1 ;  /* 0xffffffffff0f7424 */ /* 0x000fe200078e00ff */
[----:B------:R-:W0:Y:S02]  /*2f380*/  POPC R4, R6 ;  /* 0x0000000600047309 */ /* 0x000e240000000000 */
[----:B0-----:R-:W-:-:S07]  /*2f390*/  IMAD.MOV.U32 R12, RZ, RZ, R4 ;  /* 0x000000ffff0c7224 */ /* 0x001fce00078e0004 */
[----:B------:R-:W-:Y:S05]  /*2f3a0*/  WARPSYNC.COLLECTIVE R15, `(.L_x_963) ;  /* 0x000000000f087348 */ /* 0x000fea0003c00000 */
[----:B------:R0:W1:Y:S02]  /*2f3b0*/  SHFL.IDX P6, R14, R13, R12, R11 ;  /* 0x0000000c0d0e7389 */ /* 0x00006400000c000b */
[----:B01----:R-:W-:Y:S01]  /*2f3c0*/  ENDCOLLECTIVE ;  /* 0x000000000000791b */ /* 0x003fe20003800000 */
.L_x_963:
[----:B------:R-:W-:Y:S01]  /*2f3d0*/  IMAD.MOV.U32 R17, RZ, RZ, R14 ;  /* 0x000000ffff117224 */ /* 0x000fe200078e000e */
[----:B------:R-:W-:Y:S06]  /*2f3e0*/  BRA `(.L_x_964) ;  /* 0xffffffa400147947 */ /* 0x000fec000383ffff */
.L_x_753:
[----:B------:R-:W-:Y:S01]  /*2f3f0*/  BSSY B0, `(.L_x_965) ;  /* 0x0000007000007945 */ /* 0x000fe20003800000 */
[----:B------:R-:W-:Y:S01]  /*2f400*/  MOV R13, R3 ;  /* 0x00000003000d7202 */ /* 0x000fe20000000f00 */
[----:B------:R-:W-:Y:S02]  /*2f410*/  IMAD.MOV.U32 R11, RZ, RZ, 0x1f ;  /* 0x0000001fff0b7424 */ /* 0x000fe400078e00ff */
[----:B------:R-:W-:-:S07]  /*2f420*/  IMAD.MOV.U32 R15, RZ, RZ, -0x1 ;  /* 0xffffffffff0f7424 */ /* 0x000fce00078e00ff */
[----:B012---:R-:W-:Y:S05]  /*2f430*/  WARPSYNC.COLLECTIVE R15, `(.L_x_966) ;  /* 0x000000000f087348 */ /* 0x007fea0003c00000 */
[----:B------:R3:W4:Y:S02]  /*2f440*/  SHFL.IDX P6, R14, R13, R12, R11 ;  /* 0x0000000c0d0e7389 */ /* 0x00072400000c000b */
[----:B01234-:R-:W-:Y:S01]  /*2f450*/  ENDCOLLECTIVE ;  /* 0x000000000000791b */ /* 0x01ffe20003800000 */
.L_x_966:
[----:B------:R-:W-:Y:S05]  /*2f460*/  BSYNC B0 ;  /* 0x0000000000007941 */ /* 0x000fea0003800000 */
.L_x_965:
[----:B------:R-:W-:Y:S05]  /*2f470*/  BRA `(.L_x_752) ;  /* 0xffffffa4000c7947 */ /* 0x000fea000383ffff */
.L_x_757:
[----:B0-----:R0:W1:Y:S02]  /*2f480*/  SYNCS.PHASECHK.TRANS64.TRYWAIT P0, [R4+URZ+0x29820], R0 ;  /* 0x02982000040075a7 */ /* 0x001064000800017f */
[----:B-1----:R-:W-:Y:S05]  /*2f490*/  @!P0 NANOSLEEP.SYNCS 0x989680 ;  /* 0x009896800000895d */ /* 0x002fea0003900000 */
[----:B------:R-:W1:Y:S02]  /*2f4a0*/  @!P0 SYNCS.PHASECHK.TRANS64 P0, [R4+URZ+0x29820], R0 ;  /* 0x02982000040085a7 */ /* 0x000e64000800007f */
[----:B-1----:R-:W-:Y:S05]  /*2f4b0*/  @!P0 BRA `(.L_x_757) ;  /* 0xfffffffc00f08947 */ /* 0x002fea000383ffff */
[----:B------:R-:W-:Y:S05]  /*2f4c0*/  BRA `(.L_x_967) ;  /* 0xffffffa800007947 */ /* 0x000fea000383ffff */
.L_x_758:
[----:B------:R-:W1:Y:S01]  /*2f4d0*/  S2R R2, SR_TID.X ;  /* 0x0000000000027919 */ /* 0x000e620000002100 */
[----:B------:R-:W-:Y:S01]  /*2f4e0*/  BSSY B0, `(.L_x_968) ;  /* 0x000000a000007945 */ /* 0x000fe20003800000 */
[----:B------:R-:W-:Y:S01]  /*2f4f0*/  IMAD.MOV.U32 R12, RZ, RZ, RZ ;  /* 0x000000ffff0c7224 */ /* 0x000fe200078e00ff */
[----:B------:R-:W-:Y:S01]  /*2f500*/  MOV R15, 0xffffffff ;  /* 0xffffffff000f7802 */ /* 0x000fe20000000f00 */
[----:B------:R-:W-:Y:S01]  /*2f510*/  IMAD.MOV.U32 R11, RZ, RZ, 0x1f ;  /* 0x0000001fff0b7424 */ /* 0x000fe200078e00ff */
[----:B-1----:R-:W-:-:S04]  /*2f520*/  SHF.R.U32.HI R2, RZ, 0x5, R2 ;  /* 0x00000005ff027819 */ /* 0x002fc80000011602 */
[----:B------:R-:W-:-:S04]  /*2f530*/  LOP3.LUT R2, R2, 0x3, RZ, 0xc0, !PT ;  /* 0x0000000302027812 */ /* 0x000fc800078ec0ff */
[----:B------:R-:W-:-:S07]  /*2f540*/  MOV R13, R2 ;  /* 0x00000002000d7202 */ /* 0x000fce0000000f00 */
[----:B0-----:R-:W-:Y:S05]  /*2f550*/  WARPSYNC.COLLECTIVE R15, `(.L_x_969) ;  /* 0x000000000f087348 */ /* 0x001fea0003c00000 */
[----:B------:R1:W2:Y:S02]  /*2f560*/  SHFL.IDX P6, R14, R13, R12, R11 ;  /* 0x0000000c0d0e7389 */ /* 0x0002a400000c000b */
[----:B012---:R-:W-:Y:S01]  /*2f570*/  ENDCOLLECTIVE ;  /* 0x000000000000791b */ /* 0x007fe20003800000 */
.L_x_969:
[----:B------:R-:W-:Y:S05]  /*2f580*/  BSYNC B0 ;  /* 0x0000000000007941 */ /* 0x000fea0003800000 */
.L_x_968:
[----:B------:R-:W-:Y:S05]  /*2f590*/  BRA `(.L_x_970) ;  /* 0xffffffa400e87947 */ /* 0x000fea000383ffff */
.L_x_759:
[----:B------:R-:W-:Y:S01]  /*2f5a0*/  BSSY B0, `(.L_x_971) ;  /* 0x0000006000007945 */ /* 0x000fe20003800000 */
[----:B------:R-:W-:-:S07]  /*2f5b0*/  IMAD.MOV.U32 R15, RZ, RZ, -0x1 ;  /* 0xffffffffff0f7424 */ /* 0x000fce00078e00ff */
[----:B0-----:R-:W-:Y:S05]  /*2f5c0*/  WARPSYNC.COLLECTIVE R15, `(.L_x_972) ;  /* 0x000000000f0c7348 */ /* 0x001fea0003c00000 */
[----:B------:R-:W-:Y:S02]  /*2f5d0*/  ELECT P6, UR62, PT ;  /* 0x00000000003e782f */ /* 0x000fe400038c0000 */
[----:B------:R-:W-:Y:S01]  /*2f5e0*/  MOV R14, UR62 ;  /* 0x0000003e000e7c02 */ /* 0x000fe20008000f00 */
[----:B0-----:R-:W-:Y:S10]  /*2f5f0*/  ENDCOLLECTIVE ;  /* 0x000000000000791b */ /* 0x001ff40003800000 */
.L_x_972:
[----:B------:R-:W-:Y:S05]  /*2f600*/  BSYNC B0 ;  /* 0x0000000000007941 */ /* 0x000fea0003800000 */
.L_x_971:
[----:B------:R-:W-:Y:S05]  /*2f610*/  BRA `(.L_x_973) ;  /* 0xffffffa400dc7947 */ /* 0x000fea000383ffff */
.L_x_761:
[----:B0-----:R0:W1:Y:S02]  /*2f620*/  SYNCS.PHASECHK.TRANS64.TRYWAIT P1, [R5+URZ+0x29840], R0 ;  /* 0x02984000050075a7 */ /* 0x001064000802017f */
[----:B-1----:R-:W-:Y:S05]  /*2f630*/  @!P1 NANOSLEEP.SYNCS 0x989680 ;  /* 0x009896800000995d */ /* 0x002fea0003900000 */
[----:B------:R-:W1:Y:S02]  /*2f640*/  @!P1 SYNCS.PHASECHK.TRANS64 P1, [R5+URZ+0x29840], R0 ;  /* 0x02984000050095a7 */ /* 0x000e64000802007f */
[----:B-1----:R-:W-:Y:S05]  /*2f650*/  @!P1 BRA `(.L_x_761) ;  /* 0xfffffffc00f09947 */ /* 0x002fea000383ffff */
[----:B------:R-:W-:Y:S05]  /*2f660*/  BRA `(.L_x_974) ;  /* 0xffffffa400fc7947 */ /* 0x000fea000383ffff */
.L_x_763:
[----:B-1----:R1:W2:Y:S02]  /*2f670*/  SYNCS.PHASECHK.TRANS64.TRYWAIT P1, [R23+URZ+0x29840], R2 ;  /* 0x02984002170075a7 */ /* 0x0022a4000802017f */
[----:B--2---:R-:W-:Y:S05]  /*2f680*/  @!P1 NANOSLEEP.SYNCS 0x989680 ;  /* 0x009896800000995d */ /* 0x004fea0003900000 */
[----:B------:R-:W2:Y:S02]  /*2f690*/  @!P1 SYNCS.PHASECHK.TRANS64 P1, [R23+URZ+0x29840], R2 ;  /* 0x02984002170095a7 */ /* 0x000ea4000802007f */
[----:B--2---:R-:W-:Y:S05]  /*2f6a0*/  @!P1 BRA `(.L_x_763) ;  /* 0xfffffffc00f09947 */ /* 0x004fea000383ffff */
[----:B------:R-:W-:Y:S05]  /*2f6b0*/  BRA `(.L_x_975) ;  /* 0xffffffa800087947 */ /* 0x000fea000383ffff */
.L_x_765:
[----:B--2---:R2:W3:Y:S02]  /*2f6c0*/  SYNCS.PHASECHK.TRANS64.TRYWAIT P1, [R5+URZ+0x29860], R0 ;  /* 0x02986000050075a7 */ /* 0x0044e4000802017f */
[----:B---3--:R-:W-:Y:S05]  /*2f6d0*/  @!P1 NANOSLEEP.SYNCS 0x989680 ;  /* 0x009896800000995d */ /* 0x008fea0003900000 */
[----:B------:R-:W3:Y:S02]  /*2f6e0*/  @!P1 SYNCS.PHASECHK.TRANS64 P1, [R5+URZ+0x29860], R0 ;  /* 0x02986000050095a7 */ /* 0x000ee4000802007f */
[----:B---3--:R-:W-:Y:S05]  /*2f6f0*/  @!P1 BRA `(.L_x_765) ;  /* 0xfffffffc00f09947 */ /* 0x008fea000383ffff */
[----:B------:R-:W-:Y:S05]  /*2f700*/  BRA `(.L_x_976) ;  /* 0xffffffa800047947 */ /* 0x000fea000383ffff */
.L_x_767:
[----:B---3--:R3:W4:Y:S02]  /*2f710*/  SYNCS.PHASECHK.TRANS64.TRYWAIT P1, [R23+URZ+0x29860], R2 ;  /* 0x02986002170075a7 */ /* 0x008724000802017f */
[----:B----4-:R-:W-:Y:S05]  /*2f720*/  @!P1 NANOSLEEP.SYNCS 0x989680 ;  /* 0x009896800000995d */ /* 0x010fea0003900000 */
[----:B------:R-:W4:Y:S02]  /*2f730*/  @!P1 SYNCS.PHASECHK.TRANS64 P1, [R23+URZ+0x29860], R2 ;  /* 0x02986002170095a7 */ /* 0x000f24000802007f */
[----:B----4-:R-:W-:Y:S05]  /*2f740*/  @!P1 BRA `(.L_x_767) ;  /* 0xfffffffc00f09947 */ /* 0x010fea000383ffff */
[----:B------:R-:W-:Y:S05]  /*2f750*/  BRA `(.L_x_977) ;  /* 0xffffffa800007947 */ /* 0x000fea000383ffff */
.L_x_769:
[----:B----4-:R4:W0:Y:S02]  /*2f760*/  SYNCS.PHASECHK.TRANS64.TRYWAIT P1, [R5+URZ+0x29880], R0 ;  /* 0x02988000050075a7 */ /* 0x010824000802017f */
[----:B0-----:R-:W-:Y:S05]  /*2f770*/  @!P1 NANOSLEEP.SYNCS 0x989680 ;  /* 0x009896800000995d */ /* 0x001fea0003900000 */
[----:B------:R-:W0:Y:S02]  /*2f780*/  @!P1 SYNCS.PHASECHK.TRANS64 P1, [R5+URZ+0x29880], R0 ;  /* 0x02988000050095a7 */ /* 0x000e24000802007f */
[----:B0-----:R-:W-:Y:S05]  /*2f790*/  @!P1 BRA `(.L_x_769) ;  /* 0xfffffffc00f09947 */ /* 0x001fea000383ffff */
[----:B------:R-:W-:Y:S05]  /*2f7a0*/  BRA `(.L_x_978) ;  /* 0xffffffa400fc7947 */ /* 0x000fea000383ffff */
.L_x_979:
        /* <DEDUP_REMOVED lines=13> */
.L_x_3192:


//--------------------- .text._ZN7cutlass13device_kernelIN5flash11enable_sm90INS1_16FlashAttnFwdSm90INS1_25CollectiveMainloopFwdSm90ILi2EN4cute5tupleIJNS5_1CILi1EEES8_S8_EEENS6_IJNS7_ILi128EEESA_NS7_ILi192EEEEEELi128ENS_12float_e4m3_tEfNS_4arch4Sm90ELb0ELb1ELb1ELb0ELb1ELb0ELb0ELb1ELb1ELb1ELb0ELb0EEENS1_21CollectiveEpilogueFwdINS6_IJSA_SA_SA_EEES9_NS_10bfloat16_tESF_Li256ELb0ELb1ELb0ELb1EEENS1_30DynamicPersistentTileSchedulerILi256ELi128ELb0ELb1ELb1EEEEEEEEEvNT_6ParamsE --------------------------
	.section	.text._ZN7cutlass13device_kernelIN5flash11enable_sm90INS1_16FlashAttnFwdSm90INS1_25CollectiveMainloopFwdSm90ILi2EN4cute5tupleIJNS5_1CILi1EEES8_S8_EEENS6_IJNS7_ILi128EEESA_NS7_ILi192EEEEEELi128ENS_12float_e4m3_tEfNS_4arch4Sm90ELb0ELb1ELb1ELb0ELb1ELb0ELb0ELb1ELb1ELb1ELb0ELb0EEENS1_21CollectiveEpilogueFwdINS6_IJSA_SA_SA_EEES9_NS_10bfloat16_tESF_Li256ELb0ELb1ELb0ELb1EEENS1_30DynamicPersistentTileSchedulerILi256ELi128ELb0ELb1ELb1EEEEEEEEEvNT_6ParamsE,"ax",@progbits
	.align	128
.text._ZN7cutlass13device_kernelIN5flash11enable_sm90INS1_16FlashAttnFwdSm90INS1_25CollectiveMainloopFwdSm90ILi2EN4cute5tupleIJNS5_1CILi1EEES8_S8_EEENS6_IJNS7_ILi128EEESA_NS7_ILi192EEEEEELi128ENS_12float_e4m3_tEfNS_4arch4Sm90ELb0ELb1ELb1ELb0ELb1ELb0ELb0ELb1ELb1ELb1ELb0ELb0EEENS1_21CollectiveEpilogueFwdINS6_IJSA_SA_SA_EEES9_NS_10bfloat16_tESF_Li256ELb0ELb1ELb0ELb1EEENS1_30DynamicPersistentTileSchedulerILi256ELi128ELb0ELb1ELb1EEEEEEEEEvNT_6ParamsE:
        .type           _ZN7cutlass13device_kernelIN5flash11enable_sm90INS1_16FlashAttnFwdSm90INS1_25CollectiveMainloopFwdSm90ILi2EN4cute5tupleIJNS5_1CILi1EEES8_S8_EEENS6_IJNS7_ILi128EEESA_NS7_ILi192EEEEEELi128ENS_12float_e4m3_tEfNS_4arch4Sm90ELb0ELb1ELb1ELb0ELb1ELb0ELb0ELb1ELb1ELb1ELb0ELb0EEENS1_21CollectiveEpilogueFwdINS6_IJSA_SA_SA_EEES9_NS_10bfloat16_tESF_Li256ELb0ELb1ELb0ELb1EEENS1_30DynamicPersistentTileSchedulerILi256ELi128ELb0ELb1ELb1EEEEEEEEEvNT_6ParamsE,@function
        .size           _ZN7cutlass13device_kernelIN5flash11enable_sm90INS1_16FlashAttnFwdSm90INS1_25CollectiveMainloopFwdSm90ILi2EN4cute5tupleIJNS5_1CILi1EEES8_S8_EEENS6_IJNS7_ILi128EEESA_NS7_ILi192EEEEEELi128ENS_12float_e4m3_tEfNS_4arch4Sm90ELb0ELb1ELb1ELb0ELb1ELb0ELb0ELb1ELb1ELb1ELb0ELb0EEENS1_21CollectiveEpilogueFwdINS6_IJSA_SA_SA_EEES9_NS_10bfloat16_tESF_Li256ELb0ELb1ELb0ELb1EEENS1_30DynamicPersistentTileSchedulerILi256ELi128ELb0ELb1ELb1EEEEEEEEEvNT_6ParamsE,(.L_x_3193 - _ZN7cutlass13device_kernelIN5flash11enable_sm90INS1_16FlashAttnFwdSm90INS1_25CollectiveMainloopFwdSm90ILi2EN4cute5tupleIJNS5_1CILi1EEES8_S8_EEENS6_IJNS7_ILi128EEESA_NS7_ILi192EEEEEELi128ENS_12float_e4m3_tEfNS_4arch4Sm90ELb0ELb1ELb1ELb0ELb1ELb0ELb0ELb1ELb1ELb1ELb0ELb0EEENS1_21CollectiveEpilogueFwdINS6_IJSA_SA_SA_EEES9_NS_10bfloat16_tESF_Li256ELb0ELb1ELb0ELb1EEENS1_30DynamicPersistentTileSchedulerILi256ELi128ELb0ELb1ELb1EEEEEEEEEvNT_6ParamsE)
        .other          _ZN7cutlass13device_kernelIN5flash11enable_sm90INS1_16FlashAttnFwdSm90INS1_25CollectiveMainloopFwdSm90ILi2EN4cute5tupleIJNS5_1CILi1EEES8_S8_EEENS6_IJNS7_ILi128EEESA_NS7_ILi192EEEEEELi128ENS_12float_e4m3_tEfNS_4arch4Sm90ELb0ELb1ELb1ELb0ELb1ELb0ELb0ELb1ELb1ELb1ELb0ELb0EEENS1_21CollectiveEpilogueFwdINS6_IJSA_SA_SA_EEES9_NS_10bfloat16_tESF_Li256ELb0ELb1ELb0ELb1EEENS1_30DynamicPersistentTileSchedulerILi256ELi128ELb0ELb1ELb1EEEEEEEEEvNT_6ParamsE,@"STO_CUDA_ENTRY STV_DEFAULT"
_ZN7cutlass13device_kernelIN5flash11enable_sm90INS1_16FlashAttnFwdSm90INS1_25CollectiveMainloopFwdSm90ILi2EN4cute5tupleIJNS5_1CILi1EEES8_S8_EEENS6_IJNS7_ILi128EEESA_NS7_ILi192EEEEEELi128ENS_12float_e4m3_tEfNS_4arch4Sm90ELb0ELb1ELb1ELb0ELb1ELb0ELb0ELb1ELb1ELb1ELb0ELb0EEENS1_21CollectiveEpilogueFwdINS6_IJSA_SA_SA_EEES9_NS_10bfloat16_tESF_Li256ELb0ELb1ELb0ELb1EEENS1_30DynamicPersistentTileSchedulerILi256ELi128ELb0ELb1ELb1EEEEEEEEEvNT_6ParamsE:
        /* <DEDUP_REMOVED lines=9> */
[----:B------:R-:W1:Y:S01]  /*0090*/  SHFL.IDX PT, R3, R3, RZ, 0x1f ;  /* 0x00001fff03037589 */ /* 0x000e6200000e0000 */
        /* <DEDUP_REMOVED lines=14> */
[----:B------:R0:W2:Y:S06]  /*0180*/  @!UP0 SYNCS.EXCH.64 URZ, [UR8+0x22800], UR4 ;  /* 0x02280004083f85b2 */ /* 0x0000ac0008000100 */
[----:B------:R0:W3:Y:S02]  /*0190*/  @!UP1 SYNCS.EXCH.64 URZ, [UR8+0x22820], UR6 ;  /* 0x02282006083f95b2 */ /* 0x0000e40008000100 */
[----:B01----:R-:W-:Y:S05]  /*01a0*/  @P1 BRA `(.L_x_980) ;  /* 0x0000000000481947 */ /* 0x003fea0003800000 */
        /* <DEDUP_REMOVED lines=14> */
[----:B------:R0:W4:Y:S01]  /*0290*/  SYNCS.EXCH.64 URZ, [UR8+0x22840], UR6 ;  /* 0x02284006083f75b2 */ /* 0x0001220008000100 */
[----:B------:R0:W0:Y:S01]  /*02a0*/  SYNCS.EXCH.64 URZ, [UR8+0x22838], UR4 ;  /* 0x02283804083f75b2 */ /* 0x0000220008000100 */
[----:B------:R0:W0:Y:S01]  /*02b0*/  SYNCS.EXCH.64 URZ, [UR8+0x22848], UR6 ;  /* 0x02284806083f75b2 */ /* 0x0000220008000100 */
[----:B------:R-:W-:Y:S01]  /*02c0*/  NOP ;  /* 0x0000000000007918 */ /* 0x000fe20000000000 */
.L_x_980:
[----:B------:R-:W5:Y:S01]  /*02d0*/  SHFL.IDX PT, R2, R0, RZ, 0x1f ;  /* 0x00001fff00027589 */ /* 0x000f6200000e0000 */
[----:B------:R-:W-:Y:S01]  /*02e0*/  NOP ;  /* 0x0000000000007918 */ /* 0x000fe20000000000 */
[----:B-----5:R-:W-:-:S13]  /*02f0*/  ISETP.NE.AND P0, PT, R2, RZ, PT ;  /* 0x000000ff0200720c */ /* 0x020fda0003f05270 */
        /* <DEDUP_REMOVED lines=17> */
[----:B------:R0:W0:Y:S01]  /*0410*/  SYNCS.EXCH.64 URZ, [UR8+0x22868], UR6 ;  /* 0x02286806083f75b2 */ /* 0x0000220008000100 */
[----:B------:R-:W-:Y:S01]  /*0420*/  NOP ;  /* 0x0000000000007918 */ /* 0x000fe20000000000 */
.L_x_981:
[----:B------:R-:W5:Y:S01]  /*0430*/  SHFL.IDX PT, R2, R0, RZ, 0x1f ;  /* 0x00001fff00027589 */ /* 0x000f6200000e0000 */
[----:B------:R-:W-:Y:S01]  /*0440*/  NOP ;  /* 0x0000000000007918 */ /* 0x000fe20000000000 */
[----:B-----5:R-:W-:-:S13]  /*0450*/  ISETP.NE.AND P0, PT, R2, RZ, PT ;  /* 0x000000ff0200720c */ /* 0x020fda0003f05270 */
        /* <DEDUP_REMOVED lines=13> */
[----:B------:R0:W0:Y:S01]  /*0530*/  SYNCS.EXCH.64 URZ, [UR6+0x22888], UR4 ;  /* 0x02288804063f75b2 */ /* 0x0000220008000100 */
[----:B------:R-:W-:Y:S01]  /*0540*/  NOP ;  /* 0x0000000000007918 */ /* 0x000fe20000000000 */
.L_x_982:
        /* <DEDUP_REMOVED lines=22> */
.L_x_983:
[----:B------:R-:W5:Y:S01]  /*06b0*/  SHFL.IDX PT, R2, R0, RZ, 0x1f ;  /* 0x00001fff00027589 */ /* 0x000f6200000e0000 */
[----:B------:R-:W0:Y:S01]  /*06c0*/  S2UR UR10, SR_CgaCtaId ;  /* 0x00000000000a79c3 */ /* 0x000e220000008800 */
[----:B------:R-:W-:Y:S01]  /*06d0*/  R2UR UR9, R3 ;  /* 0x00000000030972ca */ /* 0x000fe200000e0000 */
[----:B------:R-:W-:Y:S01]  /*06e0*/  NOP ;  /* 0x0000000000007918 */ /* 0x000fe20000000000 */
[----:B-----5:R-:W-:-:S13]  /*06f0*/  ISETP.NE.AND P0, PT, R2, RZ, PT ;  /* 0x000000ff0200720c */ /* 0x020fda0003f05270 */
        /* <DEDUP_REMOVED lines=19> */
.L_x_984:
[----:B------:R-:W-:Y:S01]  /*0830*/  UISETP.NE.AND UP0, UPT, UR9, URZ, UPT ;  /* 0x0000003f0900728c */ /* 0x000fe2000bf05270 */
[----:B------:R-:W-:Y:S01]  /*0840*/  NOP ;  /* 0x0000000000007918 */ /* 0x000fe20000000000 */
[----:B------:R-:W-:Y:S01]  /*0850*/  UMOV UR43, 0x1 ;  /* 0x00000001002b7882 */ /* 0x000fe20000000000 */
[----:B------:R-:W-:Y:S01]  /*0860*/  IMAD.U32 R35, RZ, RZ, UR10 ;  /* 0x0000000aff237e24 */ /* 0x000fe2000f8e00ff */
[----:B------:R-:W-:Y:S01]  /*0870*/  USEL UR43, UR43, 0x2, !UP0 ;  /* 0x000000022b2b7887 */ /* 0x000fe2000c000000 */
[----:B01234-:R-:W-:Y:S01]  /*0880*/  BAR.SYNC.DEFER_BLOCKING 0x0 ;  /* 0x0000000000007b1d */ /* 0x01ffe20000010000 */
[----:B------:R-:W-:-:S05]  /*0890*/  PLOP3.LUT P0, PT, PT, PT, UP0, 0x80, 0x0 ;  /* 0x000000000000781c */ /* 0x000fca0003f0f008 */
[----:B------:R-:W-:-:S08]  /*08a0*/  ULDC.64 UR48, c[0x0][0x208] ;  /* 0x0000820000307ab9 */ /* 0x000fd00000000a00 */
[----:B------:R-:W-:Y:S05]  /*08b0*/  @!P0 BRA `(.L_x_985) ;  /* 0x0000011000d88947 */ /* 0x000fea0003800000 */
.L_x_986:
[----:B------:R-:W-:-:S08]  /*08c0*/  NOP ;  /* 0x0000000000007918 */ /* 0x000fd00000000000 */
[----:B------:R-:W0:Y:S02]  /*08d0*/  USETMAXREG.TRY_ALLOC.CTAPOOL UP0, 0xe8 ;  /* 0x000000e8000079c8 */ /* 0x000e240008000600 */
[----:B0-----:R-:W-:-:S13]  /*08e0*/  PLOP3.LUT P0, PT, PT, PT, UP0, 0x80, 0x0 ;  /* 0x000000000000781c */ /* 0x001fda0003f0f008 */
[----:B------:R-:W-:Y:S05]  /*08f0*/  @!P0 BRA `(.L_x_986) ;  /* 0xfffffffc00f08947 */ /* 0x000fea000383ffff */
[----:B------:R-:W0:Y:S01]  /*0900*/  S2R R2, SR_TID.X ;  /* 0x0000000000027919 */ /* 0x000e220000002100 */
[----:B------:R-:W1:Y:S08]  /*0910*/  S2UR UR4, SR_CTAID.X ;  /* 0x00000000000479c3 */ /* 0x000e700000002500 */
[----:B------:R-:W-:Y:S08]  /*0920*/  BAR.ARV 0x4, 0x180 ;  /* 0x0106000000007b1d */ /* 0x000ff00000002000 */
        /* <DEDUP_REMOVED lines=9> */
[----:B------:R-:W-:Y:S01]  /*09c0*/  IMAD.MOV.U32 R171, RZ, RZ, RZ ;  /* 0x000000ffffab7224 */ /* 0x000fe200078e00ff */
[----:B------:R-:W-:Y:S01]  /*09d0*/  UMOV UR37, URZ ;  /* 0x0000003f00257c82 */ /* 0x000fe20008000000 */
[----:B------:R-:W-:Y:S01]  /*09e0*/  UMOV UR36, URZ ;  /* 0x0000003f00247c82 */ /* 0x000fe20008000000 */
[----:B------:R-:W-:-:S04]  /*09f0*/  SHF.R.S32.HI R3, RZ, 0x1f, R178 ;  /* 0x0000001fff037819 */ /* 0x000fc800000114b2 */
[CC--:B------:R-:W-:Y:S02]  /*0a00*/  LEA.HI R0, R3.reuse, R178.reuse, RZ, 0x7 ;  /* 0x000000b203007211 */ /* 0x0c0fe400078f38ff */
[CC--:B------:R-:W-:Y:S02]  /*0a10*/  LEA.HI R4, R3.reuse, R178.reuse, RZ, 0x5 ;  /* 0x000000b203047211 */ /* 0x0c0fe400078f28ff */
[----:B------:R-:W-:Y:S02]  /*0a20*/  LOP3.LUT R5, R0, 0xffffff80, RZ, 0xc0, !PT ;  /* 0xffffff8000057812 */ /* 0x000fe400078ec0ff */
[----:B------:R-:W-:Y:S01]  /*0a30*/  LEA.HI R2, R3, R178, RZ, 0x4 ;  /* 0x000000b203027211 */ /* 0x000fe200078f20ff */
[----:B------:R-:W-:Y:S01]  /*0a40*/  IMAD.SHL.U32 R4, R4, 0x20, RZ ;  /* 0x0000002004047824 */ /* 0x000fe200078e00ff */
[----:B------:R-:W-:Y:S01]  /*0a50*/  SHF.R.S32.HI R173, RZ, 0x7, R0 ;  /* 0x00000007ffad7819 */ /* 0x000fe20000011400 */
[----:B------:R-:W-:Y:S01]  /*0a60*/  IMAD.IADD R172, R178, 0x1, -R5 ;  /* 0x00000001b2ac7824 */ /* 0x000fe200078e0a05 */
[----:B------:R-:W-:-:S02]  /*0a70*/  SHF.R.S32.HI R7, RZ, 0x4, R2 ;  /* 0x00000004ff077819 */ /* 0x000fc40000011402 */
[----:B------:R-:W-:Y:S02]  /*0a80*/  LOP3.LUT R5, R2, 0x3fffff0, RZ, 0xc0, !PT ;  /* 0x03fffff002057812 */ /* 0x000fe400078ec0ff */
[----:B------:R-:W-:Y:S02]  /*0a90*/  SHF.R.S32.HI R9, RZ, 0x1f, R172 ;  /* 0x0000001fff097819 */ /* 0x000fe400000114ac */
[----:B------:R-:W-:Y:S01]  /*0aa0*/  LOP3.LUT R4, R4, 0xfffffc00, RZ, 0xc0, !PT ;  /* 0xfffffc0004047812 */ /* 0x000fe200078ec0ff */
[----:B------:R-:W-:Y:S01]  /*0ab0*/  IMAD.IADD R5, R178, 0x1, -R5 ;  /* 0x00000001b2057824 */ /* 0x000fe200078e0a05 */
[----:B------:R-:W-:Y:S02]  /*0ac0*/  LEA.HI R2, R2, R7, RZ, 0x1 ;  /* 0x0000000702027211 */ /* 0x000fe400078f08ff */
[----:B------:R-:W-:Y:S01]  /*0ad0*/  LEA.HI R6, R9, R172, RZ, 0x2 ;  /* 0x000000ac09067211 */ /* 0x000fe200078f10ff */
[----:B------:R-:W-:Y:S01]  /*0ae0*/  IMAD R5, R5, 0x40, R4 ;  /* 0x0000004005057824 */ /* 0x000fe200078e0204 */
[----:B------:R-:W-:-:S02]  /*0af0*/  LOP3.LUT R2, R2, 0x1ffffffe, RZ, 0xc0, !PT ;  /* 0x1ffffffe02027812 */ /* 0x000fc400078ec0ff */
[-C--:B------:R-:W-:Y:S02]  /*0b00*/  LEA.HI R4, R3, R178.reuse, RZ, 0x2 ;  /* 0x000000b203047211 */ /* 0x080fe400078f10ff */
[----:B------:R-:W-:Y:S01]  /*0b10*/  SHF.R.S32.HI R8, RZ, 0x2, R6 ;  /* 0x00000002ff087819 */ /* 0x000fe20000011406 */
[----:B------:R-:W-:Y:S01]  /*0b20*/  IMAD.IADD R2, R7, 0x1, -R2 ;  /* 0x0000000107027824 */ /* 0x000fe200078e0a02 */
[----:B------:R-:W-:Y:S02]  /*0b30*/  SHF.R.S32.HI R11, RZ, 0x1f, R6 ;  /* 0x0000001fff0b7819 */ /* 0x000fe40000011406 */
[----:B------:R-:W-:Y:S01]  /*0b40*/  LOP3.LUT R7, R4, 0xfffffffc, RZ, 0xc0, !PT ;  /* 0xfffffffc04077812 */ /* 0x000fe200078ec0ff */
[----:B------:R-:W-:Y:S01]  /*0b50*/  IMAD R175, R2, 0x8, R5 ;  /* 0x0000000802af7824 */ /* 0x000fe200078e0205 */
[----:B------:R-:W-:Y:S02]  /*0b60*/  LEA.HI R3, R3, R178, RZ, 0x3 ;  /* 0x000000b203037211 */ /* 0x000fe400078f18ff */
[----:B------:R-:W-:Y:S01]  /*0b70*/  LEA.HI R11, R11, R8, RZ, 0x3 ;  /* 0x000000080b0b7211 */ /* 0x000fe200078f18ff */
[----:B------:R-:W-:Y:S01]  /*0b80*/  IMAD.IADD R7, R178, 0x1, -R7 ;  /* 0x00000001b2077824 */ /* 0x000fe200078e0a07 */
[----:B------:R-:W-:-:S02]  /*0b90*/  LOP3.LUT R169, R3, 0xfffffff8, RZ, 0xc0, !PT ;  /* 0xfffffff803a97812 */ /* 0x000fc400078ec0ff */
[----:B------:R-:W-:Y:S02]  /*0ba0*/  LOP3.LUT R11, R11, 0xfffffff8, RZ, 0xc0, !PT ;  /* 0xfffffff80b0b7812 */ /* 0x000fe400078ec0ff */
[----:B------:R-:W-:Y:S01]  /*0bb0*/  LEA.HI R9, R9, R172, RZ, 0x5 ;  /* 0x000000ac09097211 */ /* 0x000fe200078f28ff */
[----:B------:R-:W-:Y:S01]  /*0bc0*/  IMAD.IADD R169, R178, 0x1, -R169 ;  /* 0x00000001b2a97824 */ /* 0x000fe200078e0aa9 */
[----:B------:R-:W-:Y:S01]  /*0bd0*/  LEA.HI R0, R0, R173, RZ, 0x1 ;  /* 0x000000ad00007211 */ /* 0x000fe200078f08ff */
[----:B------:R-:W-:Y:S01]  /*0be0*/  IMAD.IADD R8, R8, 0x1, -R11 ;  /* 0x0000000108087824 */ /* 0x000fe200078e0a0b */
[----:B------:R-:W-:Y:S01]  /*0bf0*/  LEA.HI R2, R7, R7, RZ, 0x1 ;  /* 0x0000000707027211 */ /* 0x000fe200078f08ff */
[----:B------:R-:W-:Y:S01]  /*0c00*/  IMAD.SHL.U32 R18, R169, 0x8, RZ ;  /* 0x00000008a9127824 */ /* 0x000fe200078e00ff */
[----:B------:R-:W-:Y:S02]  /*0c10*/  SHF.R.S32.HI R9, RZ, 0x5, R9 ;  /* 0x00000005ff097819 */ /* 0x000fe40000011409 */
[----:B------:R-:W-:Y:S01]  /*0c20*/  LOP3.LUT R0, R0, 0x3fffffe, RZ, 0xc0, !PT ;  /* 0x03fffffe00007812 */ /* 0x000fe200078ec0ff */
[----:B------:R-:W-:Y:S01]  /*0c30*/  VIADD R168, R18, 0x40 ;  /* 0x0000004012a87836 */ /* 0x000fe20000000000 */
[----:B------:R-:W-:Y:S01]  /*0c40*/  LOP3.LUT R2, R2, 0x1ffffffe, RZ, 0xc0, !PT ;  /* 0x1ffffffe02027812 */ /* 0x000fe200078ec0ff */
[----:B------:R-:W-:Y:S01]  /*0c50*/  IMAD R9, R9, 0x10, R8 ;  /* 0x0000001009097824 */ /* 0x000fe200078e0208 */
[----:B------:R-:W-:Y:S01]  /*0c60*/  LOP3.LUT R5, R6, 0x7ffffffc, RZ, 0xc0, !PT ;  /* 0x7ffffffc06057812 */ /* 0x000fe200078ec0ff */
[----:B------:R-:W-:Y:S01]  /*0c70*/  IMAD.IADD R0, R173, 0x1, -R0 ;  /* 0x00000001ad007824 */ /* 0x000fe200078e0a00 */
[----:B------:R-:W-:Y:S01]  /*0c80*/  SHF.R.S32.HI R170, RZ, 0x3, R3 ;  /* 0x00000003ffaa7819 */ /* 0x000fe20000011403 */
[----:B------:R-:W-:Y:S01]  /*0c90*/  IMAD.IADD R17, R7, 0x1, -R2 ;  /* 0x0000000107117824 */ /* 0x000fe200078e0a02 */
[----:B------:R-:W-:Y:S01]  /*0ca0*/  SHF.R.S32.HI R177, RZ, 0x1f, R18 ;  /* 0x0000001fffb17819 */ /* 0x000fe20000011412 */
[----:B------:R-:W-:Y:S01]  /*0cb0*/  IMAD R174, R0, 0x40, R9 ;  /* 0x0000004000ae7824 */ /* 0x000fe200078e0209 */
[----:B------:R-:W-:Y:S01]  /*0cc0*/  SHF.R.S32.HI R176, RZ, 0x1f, R168 ;  /* 0x0000001fffb07819 */ /* 0x000fe200000114a8 */
[----:B------:R-:W-:-:S02]  /*0cd0*/  IMAD.IADD R16, R172, 0x1, -R5 ;  /* 0x00000001ac107824 */ /* 0x000fc400078e0a05 */
[----:B------:R-:W-:-:S07]  /*0ce0*/  IMAD R17, R17, 0x8, R174 ;  /* 0x0000000811117824 */ /* 0x000fce00078e02ae */
.L_x_1091:
[----:B------:R-:W-:Y:S01]  /*0cf0*/  ULDC UR5, c[0x0][0xc60] ;  /* 0x0003180000057ab9 */ /* 0x000fe20000000800 */
[----:B------:R-:W-:Y:S01]  /*0d00*/  UMOV UR8, UR4 ;  /* 0x0000000400087c82 */ /* 0x000fe20008000000 */
[----:B------:R-:W-:-:S11]  /*0d10*/  UISETP.NE.AND UP0, UPT, UR5, 0x1, UPT ;  /* 0x000000010500788c */ /* 0x000fd6000bf05270 */
[----:B------:R-:W-:Y:S01]  /*0d20*/  @UP0 ULDC UR6, c[0x0][0xc64] ;  /* 0x0003190000060ab9 */ /* 0x000fe20000000800 */
[----:B------:R-:W-:Y:S01]  /*0d30*/  @UP0 ULDC UR9, c[0x0][0xc68] ;  /* 0x00031a0000090ab9 */ /* 0x000fe20000000800 */
[----:B------:R-:W-:-:S04]  /*0d40*/  UIMAD.WIDE.U32 UR6, UR4, UR6, URZ ;  /* 0x00000006040672a5 */ /* 0x000fc8000f8e003f */
[----:B------:R-:W-:-:S03]  /*0d50*/  @UP0 USHF.R.U32.HI UR8, URZ, UR9, UR7 ;  /* 0x000000093f080299 */ /* 0x000fc60008011607 */
[----:B------:R-:W-:Y:S02]  /*0d60*/  ULDC UR6, c[0x0][0xc78] ;  /* 0x00031e0000067ab9 */ /* 0x000fe40000000800 */
[----:B------:R-:W-:Y:S02]  /*0d70*/  UISETP.GE.AND UP0, UPT, UR8, UR6, UPT ;  /* 0x000000060800728c */ /* 0x000fe4000bf06270 */
[----:B------:R-:W-:-:S04]  /*0d80*/  UIADD3 UR6, -UR8, URZ, URZ ;  /* 0x0000003f08067290 */ /* 0x000fc8000fffe13f */
[----:B------:R-:W-:Y:S01]  /*0d90*/  PLOP3.LUT P0, PT, PT, PT, UP0, 0x80, 0x0 ;  /* 0x000000000000781c */ /* 0x000fe20003f0f008 */
[----:B------:R-:W-:-:S12]  /*0da0*/  UIMAD UR9, UR5, UR6, UR4 ;  /* 0x00000006050972a4 */ /* 0x000fd8000f8e0204 */
[----:B012345:R-:W-:Y:S05]  /*0db0*/  @!P0 BRA `(.L_x_987) ;  /* 0x0000000000208947 */ /* 0x03ffea0003800000 */
[----:B------:R-:W-:Y:S01]  /*0dc0*/  ULDC UR7, c[0x0][0xc6c] ;  /* 0x00031b0000077ab9 */ /* 0x000fe20000000800 */
[----:B------:R-:W-:Y:S01]  /*0dd0*/  UMOV UR6, UR9 ;  /* 0x0000000900067c82 */ /* 0x000fe20008000000 */
[----:B------:R-:W-:-:S11]  /*0de0*/  UISETP.NE.AND UP0, UPT, UR7, 0x1, UPT ;  /* 0x000000010700788c */ /* 0x000fd6000bf05270 */
[----:B------:R-:W-:Y:S02]  /*0df0*/  @UP0 ULDC.64 UR10, c[0x0][0xc70] ;  /* 0x00031c00000a0ab9 */ /* 0x000fe40000000a00 */
[----:B------:R-:W-:-:S04]  /*0e00*/  UIMAD.WIDE.U32 UR4, UR9, UR10, URZ ;  /* 0x0000000a090472a5 */ /* 0x000fc8000f8e003f */
[----:B------:R-:W-:-:S04]  /*0e10*/  @UP0 USHF.R.U32.HI UR6, URZ, UR11, UR5 ;  /* 0x0000000b3f060299 */ /* 0x000fc80008011605 */
[----:B------:R-:W-:Y:S01]  /*0e20*/  UIMAD UR4, UR6, UR7, URZ ;  /* 0x00000007060472a4 */ /* 0x000fe2000f8e023f */
[----:B------:R-:W-:Y:S11]  /*0e30*/  BRA `(.L_x_988) ;  /* 0x00000000001c7947 */ /* 0x000ff60003800000 */
.L_x_987:
[----:B------:R-:W-:Y:S01]  /*0e40*/  ULDC UR7, c[0x0][0xc54] ;  /* 0x0003150000077ab9 */ /* 0x000fe20000000800 */
[----:B------:R-:W-:Y:S01]  /*0e50*/  UMOV UR6, UR9 ;  /* 0x0000000900067c82 */ /* 0x000fe20008000000 */
[----:B------:R-:W-:-:S11]  /*0e60*/  UISETP.NE.AND UP0, UPT, UR7, 0x1, UPT ;  /* 0x000000010700788c */ /* 0x000fd6000bf05270 */
[----:B------:R-:W-:Y:S02]  /*0e70*/  @UP0 ULDC.64 UR10, c[0x0][0xc58] ;  /* 0x00031600000a0ab9 */ /* 0x000fe40000000a00 */
[----:B------:R-:W-:-:S04]  /*0e80*/  UIMAD.WIDE.U32 UR4, UR9, UR10, URZ ;  /* 0x0000000a090472a5 */ /* 0x000fc8000f8e003f */
[----:B------:R-:W-:-:S04]  /*0e90*/  @UP0 USHF.R.U32.HI UR6, URZ, UR11, UR5 ;  /* 0x0000000b3f060299 */ /* 0x000fc80008011605 */
[----:B------:R-:W-:-:S12]  /*0ea0*/  UIMAD UR4, UR6, UR7, URZ ;  /* 0x00000007060472a4 */ /* 0x000fd8000f8e023f */
.L_x_988:
[----:B------:R-:W0:Y:S01]  /*0eb0*/  LDC R23, c[0x0][0xc48] ;  /* 0x00031200ff177b82 */ /* 0x000e220000000800 */
[----:B------:R-:W-:Y:S01]  /*0ec0*/  ULOP3.LUT UR6, URZ, UR6, URZ, 0x33, !UPT ;  /* 0x000000063f067292 */ /* 0x000fe2000f8e333f */
[----:B------:R-:W-:Y:S01]  /*0ed0*/  ULDC.64 UR10, c[0x0][0x418] ;  /* 0x00010600000a7ab9 */ /* 0x000fe20000000a00 */
[----:B------:R-:W-:Y:S01]  /*0ee0*/  UIADD3 UR7, UR9, -UR4, URZ ;  /* 0x8000000409077290 */ /* 0x000fe2000fffe03f */
[----:B------:R-:W-:Y:S02]  /*0ef0*/  ULDC UR5, c[0x0][0x448] ;  /* 0x0001120000057ab9 */ /* 0x000fe40000000800 */
[----:B------:R-:W-:Y:S01]  /*0f00*/  ULDC UR4, c[0x0][0xc3c] ;  /* 0x00030f0000047ab9 */ /* 0x000fe20000000800 */
[----:B------:R-:W-:Y:S02]  /*0f10*/  UISETP.NE.U32.AND UP0, UPT, UR10, URZ, UPT ;  /* 0x0000003f0a00728c */ /* 0x000fe4000bf05070 */
[----:B------:R-:W-:Y:S02]  /*0f20*/  UISETP.NE.AND UP2, UPT, UR5, 0x1, UPT ;  /* 0x000000010500788c */ /* 0x000fe4000bf45270 */
[----:B------:R-:W-:-:S02]  /*0f30*/  UIADD3 UR6, UR6, UR4, URZ ;  /* 0x0000000406067290 */ /* 0x000fc4000fffe03f */
[----:B------:R-:W-:Y:S02]  /*0f40*/  UISETP.NE.AND.EX UP0, UPT, UR11, URZ, UPT, UP0 ;  /* 0x0000003f0b00728c */ /* 0x000fe4000bf05300 */
[----:B------:R-:W-:Y:S01]  /*0f50*/  USHF.L.U32 UR42, UR6, 0x7, URZ ;  /* 0x00000007062a7899 */ /* 0x000fe2000800063f */
[----:B------:R-:W-:Y:S01]  /*0f60*/  ULDC UR11, c[0x0][0xc54] ;  /* 0x00031500000b7ab9 */ /* 0x000fe20000000800 */
[----:B------:R-:W-:Y:S01]  /*0f70*/  ULDC UR41, c[0x0][0x424] ;  /* 0x0001090000297ab9 */ /* 0x000fe20000000800 */
[----:B------:R-:W-:Y:S02]  /*0f80*/  UIMAD UR11, UR8, UR11, UR7 ;  /* 0x0000000b080b72a4 */ /* 0x000fe4000f8e0207 */
[----:B------:R-:W-:Y:S01]  /*0f90*/  UIADD3 UR8, UR42, 0x7f, URZ ;  /* 0x0000007f2a087890 */ /* 0x000fe2000fffe03f */
[----:B0-----:R-:W-:Y:S01]  /*0fa0*/  ISETP.NE.AND P0, PT, R23, 0x1, PT ;  /* 0x000000011700780c */ /* 0x001fe20003f05270 */
[----:B------:R-:W-:Y:S01]  /*0fb0*/  ULDC UR47, c[0x0][0x288] ;  /* 0x0000a200002f7ab9 */ /* 0x000fe20000000800 */
[----:B------:R-:W-:Y:S01]  /*0fc0*/  ULDC.64 UR4, c[0x0][0x9e0] ;  /* 0x0002780000047ab9 */ /* 0x000fe20000000a00 */
[----:B------:R-:W-:Y:S01]  /*0fd0*/  @UP2 ULDC UR6, c[0x0][0x44c] ;  /* 0x0001130000062ab9 */ /* 0x000fe20000000800 */
[----:B------:R-:W-:Y:S01]  /*0fe0*/  UIADD3 UR9, -UR47, 0x1, URZ ;  /* 0x000000012f097890 */ /* 0x000fe2000fffe13f */
[----:B------:R-:W-:Y:S01]  /*0ff0*/  IMAD.U32 R19, RZ, RZ, UR11 ;  /* 0x0000000bff137e24 */ /* 0x000fe2000f8e00ff */
[----:B------:R-:W-:-:S02]  /*1000*/  UISETP.GE.AND UP1, UPT, UR5, 0x1, UPT ;  /* 0x000000010500788c */ /* 0x000fc4000bf26270 */
[----:B------:R-:W-:Y:S02]  /*1010*/  UIMAD.WIDE.U32 UR6, UR8, UR6, URZ ;  /* 0x00000006080672a5 */ /* 0x000fe4000f8e003f */
[----:B------:R-:W-:Y:S01]  /*1020*/  USEL UR41, UR41, 0x1, UP0 ;  /* 0x0000000129297887 */ /* 0x000fe20008000000 */
[----:B------:R-:W-:Y:S02]  /*1030*/  ULDC UR10, c[0x0][0x2f0] ;  /* 0x0000bc00000a7ab9 */ /* 0x000fe40000000800 */
[----:B------:R-:W0:Y:S01]  /*1040*/  @P0 LDC R0, c[0x0][0xc4c] ;  /* 0x00031300ff000b82 */ /* 0x000e220000000800 */
[----:B------:R-:W-:Y:S01]  /*1050*/  @UP2 ULDC UR12, c[0x0][0x450] ;  /* 0x00011400000c2ab9 */ /* 0x000fe20000000800 */
[----:B------:R-:W-:Y:S02]  /*1060*/  UIMAD UR9, UR41, UR10, UR9 ;  /* 0x0000000a290972a4 */ /* 0x000fe4000f8e0209 */
[----:B------:R-:W-:Y:S02]  /*1070*/  @UP2 USHF.R.U32.HI UR8, URZ, UR12, UR7 ;  /* 0x0000000c3f082299 */ /* 0x000fe40008011607 */
[----:B------:R-:W-:-:S02]  /*1080*/  UP2UR UR46, UPR, URZ, 0x4 ;  /* 0x000000043f2e7883 */ /* 0x000fc40008000000 */
[----:B------:R-:W1:Y:S01]  /*1090*/  @P0 LDC R3, c[0x0][0xc50] ;  /* 0x00031400ff030b82 */ /* 0x000e620000000800 */
[----:B------:R-:W-:Y:S02]  /*10a0*/  UIADD3 UR8, UR9, UR8, URZ ;  /* 0x0000000809087290 */ /* 0x000fe4000fffe03f */
[----:B------:R-:W-:Y:S02]  /*10b0*/  UP2UR UR45, UPR, URZ, 0x2 ;  /* 0x000000023f2d7883 */ /* 0x000fe40008000000 */
[----:B------:R-:W-:Y:S01]  /*10c0*/  UIADD3 UR4, UR8, UR4, URZ ;  /* 0x0000000408047290 */ /* 0x000fe2000fffe03f */
[----:B0-----:R-:W-:-:S05]  /*10d0*/  @P0 IMAD.HI.U32 R0, R0, UR11, RZ ;  /* 0x0000000b00000c27 */ /* 0x001fca000f8e00ff */
[----:B-1----:R-:W-:Y:S02]  /*10e0*/  @P0 SHF.R.U32.HI R19, RZ, R3, R0 ;  /* 0x00000003ff130219 */ /* 0x002fe40000011600 */
[----:B------:R-:W-:-:S03]  /*10f0*/  PLOP3.LUT P0, PT, PT, PT, UP1, 0x40, 0x0 ;  /* 0x000000000000781c */ /* 0x000fc60003f0e818 */
[----:B------:R-:W-:-:S04]  /*1100*/  IMAD.MOV R0, RZ, RZ, -R19 ;  /* 0x000000ffff007224 */ /* 0x000fc800078e0a13 */
[----:B------:R-:W-:Y:S02]  /*1110*/  IMAD R23, R23, R0, UR11 ;  /* 0x0000000b17177e24 */ /* 0x000fe4000f8e0200 */
[----:B------:R-:W-:-:S04]  /*1120*/  IMAD.U32 R0, RZ, RZ, UR4 ;  /* 0x00000004ff007e24 */ /* 0x000fc8000f8e00ff */
[----:B------:R-:W-:Y:S05]  /*1130*/  @P0 BRA `(.L_x_989) ;  /* 0x0000000000400947 */ /* 0x000fea0003800000 */
[----:B------:R-:W-:Y:S01]  /*1140*/  ISETP.LT.AND P0, PT, RZ, UR8, PT ;  /* 0x00000008ff007c0c */ /* 0x000fe2000bf01270 */
[----:B------:R-:W-:-:S12]  /*1150*/  UIADD3 UR4, UR8, -0x1, URZ ;  /* 0xffffffff08047890 */ /* 0x000fd8000fffe03f */
[----:B------:R-:W-:Y:S05]  /*1160*/  @P0 BRA `(.L_x_990) ;  /* 0x00000000001c0947 */ /* 0x000fea0003800000 */
[----:B------:R-:W-:Y:S02]  /*1170*/  UISETP.NE.AND UP0, UPT, UR5, 0x1, UPT ;  /* 0x000000010500788c */ /* 0x000fe4000bf05270 */
[----:B------:R-:W-:-:S09]  /*1180*/  UIADD3 UR4, -UR8, URZ, URZ ;  /* 0x0000003f08047290 */ /* 0x000fd2000fffe13f */
[----:B------:R-:W-:Y:S02]  /*1190*/  @UP0 ULDC.64 UR8, c[0x0][0x9e8] ;  /* 0x00027a0000080ab9 */ /* 0x000fe40000000a00 */
[----:B------:R-:W-:-:S04]  /*11a0*/  UIMAD.WIDE.U32 UR6, UR4, UR8, URZ ;  /* 0x00000008040672a5 */ /* 0x000fc8000f8e003f */
[----:B------:R-:W-:-:S04]  /*11b0*/  @UP0 USHF.R.U32.HI UR4, URZ, UR9, UR7 ;  /* 0x000000093f040299 */ /* 0x000fc80008011607 */
[----:B------:R-:W-:Y:S01]  /*11c0*/  ULOP3.LUT UR4, URZ, UR4, URZ, 0x33, !UPT ;  /* 0x000000043f047292 */ /* 0x000fe2000f8e333f */
[----:B------:R-:W-:Y:S11]  /*11d0*/  BRA `(.L_x_991) ;  /* 0x0000000000107947 */ /* 0x000ff60003800000 */
.L_x_990:
[----:B------:R-:W-:-:S11]  /*11e0*/  UISETP.NE.AND UP0, UPT, UR5, 0x1, UPT ;  /* 0x000000010500788c */ /* 0x000fd6000bf05270 */
[----:B------:R-:W-:Y:S02]  /*11f0*/  @UP0 ULDC.64 UR8, c[0x0][0x9e8] ;  /* 0x00027a0000080ab9 */ /* 0x000fe40000000a00 */
[----:B------:R-:W-:-:S04]  /*1200*/  UIMAD.WIDE.U32 UR6, UR4, UR8, URZ ;  /* 0x00000008040672a5 */ /* 0x000fc8000f8e003f */
[----:B------:R-:W-:-:S12]  /*1210*/  @UP0 USHF.R.U32.HI UR4, URZ, UR9, UR7 ;  /* 0x000000093f040299 */ /* 0x000fd80008011607 */
.L_x_991:
[----:B------:R-:W-:-:S06]  /*1220*/  UIMAD UR4, UR4, UR5, UR5 ;  /* 0x00000005040472a4 */ /* 0x000fcc000f8e0205 */
[----:B------:R-:W-:-:S07]  /*1230*/  VIMNMX R0, R0, UR4, PT ;  /* 0x0000000400007c48 */ /* 0x000fce000bfe0100 */
.L_x_989:
[----:B------:R-:W-:Y:S01]  /*1240*/  UISETP.NE.AND UP0, UPT, UR46, URZ, UPT ;  /* 0x0000003f2e00728c */ /* 0x000fe2000bf05270 */
[----:B------:R-:W-:Y:S01]  /*1250*/  VIADD R0, R0, 0x7f ;  /* 0x0000007f00007836 */ /* 0x000fe20000000000 */
[----:B------:R-:W-:Y:S01]  /*1260*/  UMOV UR9, UR42 ;  /* 0x0000002a00097c82 */ /* 0x000fe20008000000 */
[----:B------:R-:W-:Y:S02]  /*1270*/  UIMAD UR4, UR41, UR10, 0x7f ;  /* 0x0000007f290474a4 */ /* 0x000fe4000f8e020a */
[----:B------:R-:W-:Y:S01]  /*1280*/  UIMAD UR47, UR41, UR10, -UR47 ;  /* 0x0000000a292f72a4 */ /* 0x000fe2000f8e0a2f */
[----:B------:R-:W-:Y:S01]  /*1290*/  SHF.R.S32.HI R3, RZ, 0x1f, R0 ;  /* 0x0000001fff037819 */ /* 0x000fe20000011400 */
[----:B------:R-:W-:Y:S01]  /*12a0*/  USHF.R.S32.HI UR8, URZ, 0x1f, UR4 ;  /* 0x0000001f3f087899 */ /* 0x000fe20008011404 */
[----:B------:R-:W-:Y:S02]  /*12b0*/  ULDC UR10, c[0x0][0x9dc] ;  /* 0x00027700000a7ab9 */ /* 0x000fe40000000800 */
[----:B------:R-:W-:Y:S01]  /*12c0*/  LEA.HI R3, R3, R0, RZ, 0x7 ;  /* 0x0000000003037211 */ /* 0x000fe200078f38ff */
[----:B------:R-:W-:Y:S01]  /*12d0*/  @UP0 ULDC UR6, c[0x0][0x44c] ;  /* 0x0001130000060ab9 */ /* 0x000fe20000000800 */
[----:B------:R-:W-:Y:S01]  /*12e0*/  @UP0 ULDC UR11, c[0x0][0x450] ;  /* 0x00011400000b0ab9 */ /* 0x000fe20000000800 */
[----:B------:R-:W-:Y:S01]  /*12f0*/  UIMAD.WIDE.U32 UR6, UR42, UR6, URZ ;  /* 0x000000062a0672a5 */ /* 0x000fe2000f8e003f */
[----:B------:R-:W-:Y:S01]  /*1300*/  SHF.R.S32.HI R3, RZ, 0x7, R3 ;  /* 0x00000007ff037819 */ /* 0x000fe20000011403 */
[----:B------:R-:W-:-:S02]  /*1310*/  ULEA.HI UR8, UR8, UR4, URZ, 0x7 ;  /* 0x0000000408087291 */ /* 0x000fc4000f8f383f */
[----:B------:R-:W-:Y:S02]  /*1320*/  @UP0 USHF.R.U32.HI UR9, URZ, UR11, UR7 ;  /* 0x0000000b3f090299 */ /* 0x000fe40008011607 */
[----:B------:R-:W-:Y:S02]  /*1330*/  UISETP.GE.AND UP0, UPT, UR5, 0x1, UPT ;  /* 0x000000010500788c */ /* 0x000fe4000bf06270 */
[----:B------:R-:W-:Y:S02]  /*1340*/  UIADD3 UR4, UR47, UR9, URZ ;  /* 0x000000092f047290 */ /* 0x000fe4000fffe03f */
[----:B------:R-:W-:Y:S02]  /*1350*/  USHF.R.S32.HI UR8, URZ, 0x7, UR8 ;  /* 0x000000073f087899 */ /* 0x000fe40008011408 */
[----:B------:R-:W-:Y:S01]  /*1360*/  PLOP3.LUT P0, PT, PT, PT, UP0, 0x40, 0x0 ;  /* 0x000000000000781c */ /* 0x000fe20003f0e808 */
[----:B------:R-:W-:-:S03]  /*1370*/  UIADD3 UR6, UR4, -UR10, URZ ;  /* 0x8000000a04067290 */ /* 0x000fc6000fffe03f */
[----:B------:R-:W-:-:S03]  /*1380*/  VIMNMX R89, R3, UR8, PT ;  /* 0x0000000803597c48 */ /* 0x000fc6000bfe0100 */
[----:B------:R-:W-:-:S06]  /*1390*/  IMAD.U32 R2, RZ, RZ, UR6 ;  /* 0x00000006ff027e24 */ /* 0x000fcc000f8e00ff */
[----:B------:R-:W-:Y:S05]  /*13a0*/  @P0 BRA `(.L_x_992) ;  /* 0x0000000000400947 */ /* 0x000fea0003800000 */
[----:B------:R-:W-:-:S06]  /*13b0*/  UISETP.GT.AND UP0, UPT, UR4, -0x1, UPT ;  /* 0xffffffff0400788c */ /* 0x000fcc000bf04270 */
[----:B------:R-:W-:-:S13]  /*13c0*/  PLOP3.LUT P0, PT, PT, PT, UP0, 0x80, 0x0 ;  /* 0x000000000000781c */ /* 0x000fda0003f0f008 */
[----:B------:R-:W-:Y:S05]  /*13d0*/  @P0 BRA `(.L_x_993) ;  /* 0x00000000001c0947 */ /* 0x000fea0003800000 */
[----:B------:R-:W-:Y:S02]  /*13e0*/  UISETP.NE.AND UP0, UPT, UR5, 0x1, UPT ;  /* 0x000000010500788c */ /* 0x000fe4000bf05270 */
[----:B------:R-:W-:-:S09]  /*13f0*/  ULOP3.LUT UR4, URZ, UR4, URZ, 0x33, !UPT ;  /* 0x000000043f047292 */ /* 0x000fd2000f8e333f */
[----:B------:R-:W-:Y:S02]  /*1400*/  @UP0 ULDC.64 UR8, c[0x0][0x9e8] ;  /* 0x00027a0000080ab9 */ /* 0x000fe40000000a00 */
[----:B------:R-:W-:-:S04]  /*1410*/  UIMAD.WIDE.U32 UR6, UR4, UR8, URZ ;  /* 0x00000008040672a5 */ /* 0x000fc8000f8e003f */
[----:B------:R-:W-:-:S04]  /*1420*/  @UP0 USHF.R.U32.HI UR4, URZ, UR9, UR7 ;  /* 0x000000093f040299 */ /* 0x000fc80008011607 */
[----:B------:R-:W-:Y:S01]  /*1430*/  ULOP3.LUT UR4, URZ, UR4, URZ, 0x33, !UPT ;  /* 0x000000043f047292 */ /* 0x000fe2000f8e333f */
[----:B------:R-:W-:Y:S11]  /*1440*/  BRA `(.L_x_994) ;  /* 0x0000000000107947 */ /* 0x000ff60003800000 */
.L_x_993:
[----:B------:R-:W-:-:S11]  /*1450*/  UISETP.NE.AND UP0, UPT, UR5, 0x1, UPT ;  /* 0x000000010500788c */ /* 0x000fd6000bf05270 */
[----:B------:R-:W-:Y:S02]  /*1460*/  @UP0 ULDC.64 UR8, c[0x0][0x9e8] ;  /* 0x00027a0000080ab9 */ /* 0x000fe40000000a00 */
[----:B------:R-:W-:-:S04]  /*1470*/  UIMAD.WIDE.U32 UR6, UR4, UR8, URZ ;  /* 0x00000008040672a5 */ /* 0x000fc8000f8e003f */
[----:B------:R-:W-:-:S12]  /*1480*/  @UP0 USHF.R.U32.HI UR4, URZ, UR9, UR7 ;  /* 0x000000093f040299 */ /* 0x000fd80008011607 */
.L_x_994:
[----:B------:R-:W-:-:S06]  /*1490*/  UIMAD UR4, UR4, UR5, URZ ;  /* 0x00000005040472a4 */ /* 0x000fcc000f8e023f */
[----:B------:R-:W-:-:S07]  /*14a0*/  VIMNMX R2, R2, UR4, !PT ;  /* 0x0000000402027c48 */ /* 0x000fce000ffe0100 */
.L_x_992:
[----:B------:R-:W-:Y:S01]  /*14b0*/  SHF.R.S32.HI R3, RZ, 0x1f, R2 ;  /* 0x0000001fff037819 */ /* 0x000fe20000011402 */
[----:B------:R-:W-:Y:S01]  /*14c0*/  IMAD.MOV.U32 R0, RZ, RZ, RZ ;  /* 0x000000ffff007224 */ /* 0x000fe200078e00ff */
[----:B------:R-:W-:Y:S02]  /*14d0*/  PLOP3.LUT P0, PT, PT, PT, PT, 0x80, 0x0 ;  /* 0x000000000000781c */ /* 0x000fe40003f0f070 */
[----:B------:R-:W-:Y:S02]  /*14e0*/  CS2R R150, SRZ ;  /* 0x0000000000967805 */ /* 0x000fe4000001ff00 */
[----:B------:R-:W-:Y:S01]  /*14f0*/  LEA.HI R3, R3, R2, RZ, 0x7 ;  /* 0x0000000203037211 */ /* 0x000fe200078f38ff */
[----:B------:R-:W-:Y:S01]  /*1500*/  IMAD.MOV.U32 R2, RZ, RZ, RZ ;  /* 0x000000ffff027224 */ /* 0x000fe200078e00ff */
[----:B------:R-:W-:Y:S02]  /*1510*/  CS2R R4, SRZ ;  /* 0x0000000000047805 */ /* 0x000fe4000001ff00 */
[----:B------:R-:W-:-:S02]  /*1520*/  CS2R R148, SRZ ;  /* 0x0000000000947805 */ /* 0x000fc4000001ff00 */
[----:B------:R-:W-:Y:S02]  /*1530*/  SHF.R.S32.HI R3, RZ, 0x7, R3 ;  /* 0x00000007ff037819 */ /* 0x000fe40000011403 */
[----:B------:R-:W-:Y:S02]  /*1540*/  CS2R R6, SRZ ;  /* 0x0000000000067805 */ /* 0x000fe4000001ff00 */
[----:B------:R-:W-:Y:S02]  /*1550*/  CS2R R142, SRZ ;  /* 0x00000000008e7805 */ /* 0x000fe4000001ff00 */
[----:B------:R-:W-:Y:S02]  /*1560*/  CS2R R8, SRZ ;  /* 0x0000000000087805 */ /* 0x000fe4000001ff00 */
[----:B------:R-:W-:Y:S02]  /*1570*/  VIMNMX R22, RZ, R3, !PT ;  /* 0x00000003ff167248 */ /* 0x000fe40007fe0100 */
[----:B------:R-:W-:-:S02]  /*1580*/  CS2R R140, SRZ ;  /* 0x00000000008c7805 */ /* 0x000fc4000001ff00 */
[----:B------:R-:W-:Y:S02]  /*1590*/  CS2R R10, SRZ ;  /* 0x00000000000a7805 */ /* 0x000fe4000001ff00 */
[----:B------:R-:W-:Y:S02]  /*15a0*/  CS2R R134, SRZ ;  /* 0x0000000000867805 */ /* 0x000fe4000001ff00 */
[----:B------:R-:W-:Y:S02]  /*15b0*/  ISETP.GT.AND P1, PT, R89, R22, PT ;  /* 0x000000165900720c */ /* 0x000fe40003f24270 */
        /* <DEDUP_REMOVED lines=23> */
[----:B------:R-:W-:Y:S06]  /*1730*/  @!P1 BRA `(.L_x_995) ;  /* 0x000000e000789947 */ /* 0x000fec0003800000 */
        /* <DEDUP_REMOVED lines=22> */
[----:B------:R-:W-:Y:S02]  /*18a0*/  IMAD.U32 R10, RZ, RZ, UR6 ;  /* 0x00000006ff0a7e24 */ /* 0x000fe4000f8e00ff */
[----:B------:R-:W-:Y:S02]  /*18b0*/  IMAD.U32 R6, RZ, RZ, UR4 ;  /* 0x00000004ff067e24 */ /* 0x000fe4000f8e00ff */
[----:B------:R-:W-:-:S02]  /*18c0*/  IMAD.U32 R7, RZ, RZ, UR5 ;  /* 0x00000005ff077e24 */ /* 0x000fc4000f8e00ff */
[----:B------:R-:W-:Y:S02]  /*18d0*/  IMAD.U32 R11, RZ, RZ, UR7 ;  /* 0x00000007ff0b7e24 */ /* 0x000fe4000f8e00ff */
[----:B------:R-:W-:Y:S02]  /*18e0*/  IMAD.MOV.U32 R8, RZ, RZ, 0x70 ;  /* 0x00000070ff087424 */ /* 0x000fe400078e00ff */
[----:B------:R-:W-:Y:S02]  /*18f0*/  IMAD.MOV.U32 R12, RZ, RZ, 0x1 ;  /* 0x00000001ff0c7424 */ /* 0x000fe400078e00ff */
[----:B0-----:R-:W-:-:S07]  /*1900*/  IMAD.MOV.U32 R13, RZ, RZ, RZ ;  /* 0x000000ffff0d7224 */ /* 0x001fce00078e00ff */
[----:B------:R-:W-:-:S07]  /*1910*/  LEPC R20, `(.L_x_996) ;  /* 0x000000001014794e */ /* 0x000fce0000000000 */
[----:B-1----:R-:W-:Y:S05]  /*1920*/  CALL.ABS.NOINC R2 ;  /* 0x0000000002007343 */ /* 0x002fea0003c00000 */
.L_x_996:
[----:B------:R-:W0:Y:S01]  /*1930*/  LDC.64 R12, c[0x0][0x990] ;  /* 0x00026400ff0c7b82 */ /* 0x000e220000000a00 */
[----:B------:R-:W-:-:S07]  /*1940*/  ULDC UR4, c[0x0][0x9d8] ;  /* 0x0002760000047ab9 */ /* 0x000fce0000000800 */
[----:B------:R-:W1:Y:S01]  /*1950*/  LDC.64 R20, c[0x0][0x998] ;  /* 0x00026600ff147b82 */ /* 0x000e620000000a00 */
[----:B0-----:R-:W-:-:S04]  /*1960*/  ISETP.NE.U32.AND P0, PT, R12, RZ, PT ;  /* 0x000000ff0c00720c */ /* 0x001fc80003f05070 */
[----:B------:R-:W-:Y:S02]  /*1970*/  ISETP.NE.AND.EX P0, PT, R13, RZ, PT, P0 ;  /* 0x000000ff0d00720c */ /* 0x000fe40003f05300 */
[----:B-1----:R-:W-:-:S04]  /*1980*/  ISETP.NE.U32.AND P1, PT, R20, RZ, PT ;  /* 0x000000ff1400720c */ /* 0x002fc80003f25070 */
[----:B------:R-:W-:-:S07]  /*1990*/  ISETP.NE.AND.EX P1, PT, R21, RZ, PT, P1 ;  /* 0x000000ff1500720c */ /* 0x000fce0003f25310 */
[----:B------:R-:W0:Y:S01]  /*19a0*/  @P0 LDC.64 R8, c[0x0][0x9a8] ;  /* 0x00026a00ff080b82 */ /* 0x000e220000000a00 */
[----:B------:R-:W-:Y:S02]  /*19b0*/  @P0 SHF.R.S32.HI R3, RZ, 0x1f, R19 ;  /* 0x0000001fff030819 */ /* 0x000fe40000011413 */
[----:B------:R-:W-:-:S05]  /*19c0*/  @P0 SHF.R.S32.HI R7, RZ, 0x1f, R23 ;  /* 0x0000001fff070819 */ /* 0x000fca0000011417 */
[----:B------:R-:W1:Y:S01]  /*19d0*/  @P1 LDC.64 R10, c[0x0][0x9b8] ;  /* 0x00026e00ff0a1b82 */ /* 0x000e620000000a00 */
[----:B------:R-:W-:-:S07]  /*19e0*/  @P1 SHF.R.S32.HI R5, RZ, 0x1f, R19 ;  /* 0x0000001fff051819 */ /* 0x000fce0000011413 */
[----:B------:R-:W2:Y:S08]  /*19f0*/  @P1 LDC.64 R24, c[0x0][0x9c0] ;  /* 0x00027000ff181b82 */ /* 0x000eb00000000a00 */
[----:B------:R-:W3:Y:S01]  /*1a00*/  @P0 LDC.64 R14, c[0x0][0x9b0] ;  /* 0x00026c00ff0e0b82 */ /* 0x000ee20000000a00 */
[-C--:B0-----:R-:W-:Y:S02]  /*1a10*/  @P0 IMAD R0, R3, R8.reuse, RZ ;  /* 0x0000000803000224 */ /* 0x081fe400078e02ff */
[----:B------:R-:W-:-:S04]  /*1a20*/  @P0 IMAD.WIDE.U32 R2, R19, R8, RZ ;  /* 0x0000000813020225 */ /* 0x000fc800078e00ff */
[----:B------:R-:W-:Y:S02]  /*1a30*/  @P0 IMAD R9, R19, R9, R0 ;  /* 0x0000000913090224 */ /* 0x000fe400078e0200 */
[-C--:B-1----:R-:W-:Y:S02]  /*1a40*/  @P1 IMAD R4, R5, R10.reuse, RZ ;  /* 0x0000000a05041224 */ /* 0x082fe400078e02ff */
[----:B------:R-:W-:Y:S01]  /*1a50*/  @P0 IMAD.IADD R3, R3, 0x1, R9 ;  /* 0x0000000103030824 */ /* 0x000fe200078e0209 */
[----:B------:R-:W-:Y:S01]  /*1a60*/  @P1 SHF.R.S32.HI R9, RZ, 0x1f, R23 ;  /* 0x0000001fff091819 */ /* 0x000fe20000011417 */
[C---:B------:R-:W-:Y:S02]  /*1a70*/  @P1 IMAD R11, R19.reuse, R11, R4 ;  /* 0x0000000b130b1224 */ /* 0x040fe400078e0204 */
[----:B------:R-:W-:-:S04]  /*1a80*/  @P1 IMAD.WIDE.U32 R4, R19, R10, RZ ;  /* 0x0000000a13041225 */ /* 0x000fc800078e00ff */
[----:B--2---:R-:W-:Y:S02]  /*1a90*/  @P1 IMAD R6, R9, R24, RZ ;  /* 0x0000001809061224 */ /* 0x004fe400078e02ff */
[----:B------:R-:W-:Y:S02]  /*1aa0*/  @P1 IMAD.IADD R5, R5, 0x1, R11 ;  /* 0x0000000105051824 */ /* 0x000fe400078e020b */
[----:B------:R-:W-:Y:S02]  /*1ab0*/  @P1 IMAD R11, R23, R25, R6 ;  /* 0x00000019170b1224 */ /* 0x000fe400078e0206 */
[-C--:B---3--:R-:W-:Y:S02]  /*1ac0*/  @P0 IMAD R0, R7, R14.reuse, RZ ;  /* 0x0000000e07000224 */ /* 0x088fe400078e02ff */
[----:B------:R-:W-:-:S04]  /*1ad0*/  @P0 IMAD.WIDE.U32 R2, R23, R14, R2 ;  /* 0x0000000e17020225 */ /* 0x000fc800078e0002 */
[C---:B------:R-:W-:Y:S02]  /*1ae0*/  @P0 IMAD R9, R23.reuse, R15, R0 ;  /* 0x0000000f17090224 */ /* 0x040fe400078e0200 */
[----:B------:R-:W-:Y:S01]  /*1af0*/  @P1 IMAD.WIDE.U32 R6, R23, R24, R4 ;  /* 0x0000001817061225 */ /* 0x000fe200078e0004 */
[----:B------:R-:W-:-:S03]  /*1b00*/  @P0 LEA R4, P2, R2, R12, 0x2 ;  /* 0x0000000c02040211 */ /* 0x000fc600078410ff */
[----:B------:R-:W-:Y:S01]  /*1b10*/  @P0 IMAD.IADD R3, R3, 0x1, R9 ;  /* 0x0000000103030824 */ /* 0x000fe200078e0209 */
[----:B------:R-:W-:Y:S01]  /*1b20*/  @P1 LEA R8, P3, R6, R20, 0x2 ;  /* 0x0000001406081211 */ /* 0x000fe200078610ff */
[----:B------:R-:W-:-:S03]  /*1b30*/  @P1 IMAD.IADD R0, R7, 0x1, R11 ;  /* 0x0000000107001824 */ /* 0x000fc600078e020b */
[----:B------:R-:W-:Y:S01]  /*1b40*/  @P0 LEA.HI.X R5, R2, R13, R3, 0x2, P2 ;  /* 0x0000000d02050211 */ /* 0x000fe200010f1403 */
[----:B------:R-:W-:Y:S01]  /*1b50*/  IMAD.MOV.U32 R3, RZ, RZ, 0x3f800000 ;  /* 0x3f800000ff037424 */ /* 0x000fe200078e00ff */
[----:B------:R-:W-:Y:S01]  /*1b60*/  @P1 LEA.HI.X R9, R6, R21, R0, 0x2, P3 ;  /* 0x0000001506091211 */ /* 0x000fe200018f1400 */
[----:B------:R-:W-:-:S04]  /*1b70*/  IMAD.MOV.U32 R0, RZ, RZ, 0x3f800000 ;  /* 0x3f800000ff007424 */ /* 0x000fc800078e00ff */
[----:B------:R-:W2:Y:S04]  /*1b80*/  @P0 LDG.E R3, desc[UR48][R4.64] ;  /* 0x0000003004030981 */ /* 0x000ea8000c1e1900 */
[----:B------:R-:W2:Y:S01]  /*1b90*/  @P1 LDG.E R0, desc[UR48][R8.64] ;  /* 0x0000003008001981 */ /* 0x000ea2000c1e1900 */
[----:B------:R-:W-:Y:S01]  /*1ba0*/  LEA.HI R2, R171, R171, RZ, 0x1 ;  /* 0x000000abab027211 */ /* 0x000fe200078f08ff */
[----:B------:R-:W-:-:S03]  /*1bb0*/  IMAD.U32 R6, RZ, RZ, UR44 ;  /* 0x0000002cff067e24 */ /* 0x000fc6000f8e00ff */
[----:B------:R-:W-:Y:S02]  /*1bc0*/  LOP3.LUT R2, R2, 0xfffffffe, RZ, 0xc0, !PT ;  /* 0xfffffffe02027812 */ /* 0x000fe400078ec0ff */
[----:B------:R-:W-:-:S03]  /*1bd0*/  ISETP.NE.AND P0, PT, R6, 0x3, PT ;  /* 0x000000030600780c */ /* 0x000fc60003f05270 */
[----:B------:R-:W-:-:S05]  /*1be0*/  IMAD.IADD R2, R171, 0x1, -R2 ;  /* 0x00000001ab027824 */ /* 0x000fca00078e0a02 */
[----:B------:R-:W-:-:S04]  /*1bf0*/  SHF.L.U32 R2, R2, 0x1f, RZ ;  /* 0x0000001f02027819 */ /* 0x000fc800000006ff */
[----:B------:R-:W0:Y:S01]  /*1c00*/  SYNCS.PHASECHK.TRANS64.TRYWAIT P1, [UR38+0x22800], R2 ;  /* 0x02280002ff0075a7 */ /* 0x000e220008020166 */
[----:B--2---:R-:W-:-:S04]  /*1c10*/  FMUL.FTZ R0, R3, R0 ;  /* 0x0000000003007220 */ /* 0x004fc80000410000 */
[----:B------:R-:W-:Y:S01]  /*1c20*/  FMUL.FTZ R0, R0, UR4 ;  /* 0x0000000400007c20 */ /* 0x000fe20008410000 */
[----:B0-----:R-:W-:Y:S06]  /*1c30*/  @!P1 BRA `(.L_x_997) ;  /* 0x0000014c00089947 */ /* 0x001fec0003800000 */
.L_x_1181:
[----:B------:R-:W-:Y:S05]  /*1c40*/  @!P0 BRA `(.L_x_998) ;  /* 0x0000000000048947 */ /* 0x000fea0003800000 */
[----:B------:R-:W-:Y:S01]  /*1c50*/  BPT.TRAP 0x1 ;  /* 0x000000040000795c */ /* 0x000fe20000300000 */
.L_x_998:
[----:B------:R-:W-:Y:S02]  /*1c60*/  IMAD.U32 R7, RZ, RZ, UR36 ;  /* 0x00000024ff077e24 */ /* 0x000fe4000f8e00ff */
[----:B0-----:R-:W-:-:S03]  /*1c70*/  IMAD.U32 R2, RZ, RZ, UR37 ;  /* 0x00000025ff027e24 */ /* 0x001fc6000f8e00ff */
[----:B------:R-:W-:Y:S02]  /*1c80*/  LEA R7, R7, UR38, 0x3 ;  /* 0x0000002607077c11 */ /* 0x000fe4000f8e18ff */
[----:B------:R-:W-:-:S04]  /*1c90*/  SHF.L.U32 R2, R2, 0x1f, RZ ;  /* 0x0000001f02027819 */ /* 0x000fc800000006ff */
[----:B------:R0:W1:Y:S01]  /*1ca0*/  SYNCS.PHASECHK.TRANS64.TRYWAIT P1, [R7+URZ+0x22830], R2 ;  /* 0x02283002070075a7 */ /* 0x000062000802017f */
[----:B------:R-:W-:Y:S05]  /*1cb0*/  @!P0 BRA `(.L_x_999) ;  /* 0x0000000000048947 */ /* 0x000fea0003800000 */
[----:B------:R-:W-:Y:S01]  /*1cc0*/  BPT.TRAP 0x1 ;  /* 0x000000040000795c */ /* 0x000fe20000300000 */
.L_x_999:
[----:B-1----:R-:W-:Y:S05]  /*1cd0*/  @P1 BRA `(.L_x_1000) ;  /* 0x0000000000081947 */ /* 0x002fea0003800000 */
[----:B------:R-:W1:Y:S02]  /*1ce0*/  SYNCS.PHASECHK.TRANS64.TRYWAIT P1, [R7+URZ+0x22830], R2 ;  /* 0x02283002070075a7 */ /* 0x000e64000802017f */
[----:B-1----:R-:W-:Y:S05]  /*1cf0*/  @!P1 BRA `(.L_x_1001) ;  /* 0x0000014800f09947 */ /* 0x002fea0003800000 */
.L_x_1000:
        /* <DEDUP_REMOVED lines=8> */
[----:B------:R-:W-:Y:S01]  /*1d80*/  UMOV UR5, 0x80000020 ;  /* 0x8000002000057882 */ /* 0x000fe20000000000 */
[----:B------:R-:W-:Y:S02]  /*1d90*/  UMOV UR7, 0x80000020 ;  /* 0x8000002000077882 */ /* 0x000fe40000000000 */
[----:B------:R-:W-:Y:S02]  /*1da0*/  ULOP3.LUT UR28, UR4, 0x10000, URZ, 0xfc, !UPT ;  /* 0x00010000041c7892 */ /* 0x000fe4000f8efc3f */
[----:B------:R-:W-:Y:S02]  /*1db0*/  UIADD3 UR4, UR24, 0x2, URZ ;  /* 0x0000000218047890 */ /* 0x000fe4000fffe03f */
[----:B------:R-:W-:Y:S02]  /*1dc0*/  UIMAD UR26, UR36, 0x600, UR28 ;  /* 0x00000600241a78a4 */ /* 0x000fe4000f8e021c */
[----:B------:R-:W-:-:S02]  /*1dd0*/  UIADD3 UR8, UR24, 0x200, URZ ;  /* 0x0000020018087890 */ /* 0x000fc4000fffe03f */
[----:B------:R-:W-:Y:S02]  /*1de0*/  UIADD3 UR6, UR26, 0x2, URZ ;  /* 0x000000021a067890 */ /* 0x000fe4000fffe03f */
[----:B------:R-:W-:Y:S01]  /*1df0*/  UIADD3 UR10, UR26, 0x200, URZ ;  /* 0x000002001a0a7890 */ /* 0x000fe2000fffe03f */
[----:B------:R-:W-:Y:S02]  /*1e00*/  UMOV UR9, 0x80000020 ;  /* 0x8000002000097882 */ /* 0x000fe40000000000 */
[----:B------:R-:W-:Y:S01]  /*1e10*/  QGMMA.64x128x32.F32.E4M3.E4M3 R24, gdesc[UR24], RZ, !UPT, gsb0 ;  /* 0x01e00000181879f3 */ /* 0x000fe2000c0008ff */
[----:B------:R-:W-:Y:S01]  /*1e20*/  UMOV UR11, 0x80000020 ;  /* 0x80000020000b7882 */ /* 0x000fe20000000000 */
[----:B------:R-:W-:Y:S02]  /*1e30*/  UIADD3 UR12, UR24, 0x202, URZ ;  /* 0x00000202180c7890 */ /* 0x000fe4000fffe03f */
[----:B------:R-:W-:Y:S01]  /*1e40*/  UIADD3 UR14, UR26, 0x202, URZ ;  /* 0x000002021a0e7890 */ /* 0x000fe2000fffe03f */
[----:B------:R-:W-:Y:S01]  /*1e50*/  UMOV UR13, 0x80000020 ;  /* 0x80000020000d7882 */ /* 0x000fe20000000000 */
[----:B------:R-:W-:Y:S01]  /*1e60*/  UMOV UR15, 0x80000020 ;  /* 0x80000020000f7882 */ /* 0x000fe20000000000 */
[----:B------:R-:W-:-:S02]  /*1e70*/  UIADD3 UR16, UR24, 0x400, URZ ;  /* 0x0000040018107890 */ /* 0x000fc4000fffe03f */
[----:B------:R-:W-:Y:S01]  /*1e80*/  UIADD3 UR18, UR26, 0x400, URZ ;  /* 0x000004001a127890 */ /* 0x000fe2000fffe03f */
[----:B------:R-:W-:Y:S01]  /*1e90*/  UMOV UR17, 0x80000020 ;  /* 0x8000002000117882 */ /* 0x000fe20000000000 */
[----:B------:R-:W-:Y:S01]  /*1ea0*/  UMOV UR19, 0x80000020 ;  /* 0x8000002000137882 */ /* 0x000fe20000000000 */
[----:B------:R-:W-:Y:S02]  /*1eb0*/  UIADD3 UR20, UR24, 0x402, URZ ;  /* 0x0000040218147890 */ /* 0x000fe4000fffe03f */
[----:B------:R-:W-:Y:S01]  /*1ec0*/  UIADD3 UR22, UR26, 0x402, URZ ;  /* 0x000004021a167890 */ /* 0x000fe2000fffe03f */
[----:B------:R-:W-:Y:S01]  /*1ed0*/  UMOV UR21, 0x80000020 ;  /* 0x8000002000157882 */ /* 0x000fe20000000000 */
[----:B------:R-:W-:Y:S01]  /*1ee0*/  UMOV UR23, 0x80000020 ;  /* 0x8000002000177882 */ /* 0x000fe20000000000 */
[----:B------:R-:W-:Y:S02]  /*1ef0*/  WARPGROUP.DEPBAR.LE gsb0, 0x0 ;  /* 0x00008000000079c5 */ /* 0x000fe40000010000 */
[----:B------:R-:W-:-:S06]  /*1f00*/  WARPGROUP.ARRIVE ;  /* 0x00000000000079c5 */ /* 0x000fcc0000000000 */
[----:B------:R-:W-:Y:S03]  /*1f10*/  QGMMA.64x128x32.F32.E4M3.E4M3 R24, gdesc[UR4], R24, gsb0 ;  /* 0x01e00000041879f3 */ /* 0x000fe60008000818 */
[----:B------:R-:W-:Y:S02]  /*1f20*/  WARPGROUP.DEPBAR.LE gsb0, 0x0 ;  /* 0x00008000000079c5 */ /* 0x000fe40000010000 */
[----:B------:R-:W-:-:S07]  /*1f30*/  WARPGROUP.ARRIVE ;  /* 0x00000000000079c5 */ /* 0x000fce0000000000 */
        /* <DEDUP_REMOVED lines=11> */
[----:B------:R-:W-:Y:S05]  /*1ff0*/  @!P0 BRA `(.L_x_1002) ;  /* 0x0000000000048947 */ /* 0x000fea0003800000 */
[----:B------:R-:W-:Y:S01]  /*2000*/  BPT.TRAP 0x1 ;  /* 0x000000040000795c */ /* 0x000fe20000300000 */
.L_x_1002:
[----:B------:R-:W-:Y:S01]  /*2010*/  UISETP.NE.AND UP1, UPT, UR46, URZ, UPT ;  /* 0x0000003f2e00728c */ /* 0x000fe2000bf25270 */
[C---:B------:R-:W-:Y:S01]  /*2020*/  FMUL.FTZ R44, R0.reuse, R44 ;  /* 0x0000002c002c7220 */ /* 0x040fe20000410000 */
[----:B------:R-:W-:Y:S01]  /*2030*/  R2UR UR6, R7 ;  /* 0x00000000070672ca */ /* 0x000fe200000e0000 */
[----:B------:R-:W2:Y:S01]  /*2040*/  LDC R6, c[0x0][0x2f0] ;  /* 0x0000bc00ff067b82 */ /* 0x000ea20000000800 */
[C---:B------:R-:W-:Y:S01]  /*2050*/  FMUL.FTZ R37, R0.reuse, R37 ;  /* 0x0000002500257220 */ /* 0x040fe20000410000 */
[----:B------:R3:W4:Y:S01]  /*2060*/  MUFU.TANH R116, R44 ;  /* 0x0000002c00747308 */ /* 0x0007220000002400 */
[----:B------:R-:W-:Y:S01]  /*2070*/  PLOP3.LUT P1, PT, PT, PT, UP1, 0x80, 0x0 ;  /* 0x000000000000781c */ /* 0x000fe20003f2f018 */
[C---:B------:R-:W-:Y:S01]  /*2080*/  FMUL.FTZ R20, R0.reuse, R28 ;  /* 0x0000001c00147220 */ /* 0x040fe20000410000 */
[----:B------:R-:W-:Y:S01]  /*2090*/  PLOP3.LUT P2, PT, PT, PT, UP1, 0x80, 0x0 ;  /* 0x000000000000781c */ /* 0x000fe20003f4f018 */
[----:B------:R-:W-:Y:S01]  /*20a0*/  FMUL.FTZ R61, R0, R61 ;  /* 0x0000003d003d7220 */ /* 0x000fe20000410000 */
[----:B------:R-:W-:Y:S01]  /*20b0*/  IMAD.MOV.U32 R28, RZ, RZ, -0x80 ;  /* 0xffffff80ff1c7424 */ /* 0x000fe200078e00ff */
[----:B------:R-:W-:Y:S01]  /*20c0*/  @UP1 ULDC UR7, c[0x0][0x44c] ;  /* 0x0001130000071ab9 */ /* 0x000fe20000000800 */
[----:B01----:R-:W0:Y:S01]  /*20d0*/  LDC R7, c[0x0][0x288] ;  /* 0x0000a200ff077b82 */ /* 0x003e220000000800 */
[----:B------:R1:W0:Y:S01]  /*20e0*/  MUFU.TANH R120, R37 ;  /* 0x0000002500787308 */ /* 0x0002220000002400 */
[----:B---3--:R-:W-:-:S02]  /*20f0*/  VIADD R44, R17, UR42 ;  /* 0x0000002a112c7c36 */ /* 0x008fc40008000000 */
[C---:B------:R-:W-:Y:S01]  /*2100*/  FMUL.FTZ R88, R0.reuse, R67 ;  /* 0x0000004300587220 */ /* 0x040fe20000410000 */
[C---:B------:R-:W-:Y:S01]  /*2110*/  FMUL.FTZ R3, R0.reuse, R27 ;  /* 0x0000001b00037220 */ /* 0x040fe20000410000 */
[----:B------:R-:W-:Y:S01]  /*2120*/  UIADD3 UR6, UR6, 0x22840, URZ ;  /* 0x0002284006067890 */ /* 0x000fe2000fffe03f */
[----:B------:R-:W-:Y:S01]  /*2130*/  FMUL.FTZ R27, R0, R35 ;  /* 0x00000023001b7220 */ /* 0x000fe20000410000 */
[----:B------:R-:W-:Y:S01]  /*2140*/  @P1 IMAD.HI.U32 R15, R44, UR7, RZ ;  /* 0x000000072c0f1c27 */ /* 0x000fe2000f8e00ff */
[----:B------:R-:W-:-:S03]  /*2150*/  @UP1 ULDC UR7, c[0x0][0x450] ;  /* 0x0001140000071ab9 */ /* 0x000fc60000000800 */
[C---:B------:R-:W-:Y:S01]  /*2160*/  FMUL.FTZ R41, R0.reuse, R41 ;  /* 0x0000002900297220 */ /* 0x040fe20000410000 */
[C---:B-1----:R-:W-:Y:S01]  /*2170*/  FMUL.FTZ R37, R0.reuse, R46 ;  /* 0x0000002e00257220 */ /* 0x042fe20000410000 */
[C---:B------:R-:W-:Y:S01]  /*2180*/  FMUL.FTZ R45, R0.reuse, R45 ;  /* 0x0000002d002d7220 */ /* 0x040fe20000410000 */
[----:B------:R-:W-:Y:S01]  /*2190*/  @P2 SHF.R.U32.HI R44, RZ, UR7, R15 ;  /* 0x00000007ff2c2c19 */ /* 0x000fe2000801160f */
[----:B------:R1:W3:Y:S01]  /*21a0*/  MUFU.TANH R46, R61 ;  /* 0x0000003d002e7308 */ /* 0x0002e20000002400 */
[C---:B------:R-:W-:Y:S01]  /*21b0*/  FMUL.FTZ R49, R0.reuse, R49 ;  /* 0x0000003100317220 */ /* 0x040fe20000410000 */
[C---:B------:R-:W-:Y:S01]  /*21c0*/  FMUL.FTZ R53, R0.reuse, R53 ;  /* 0x0000003500357220 */ /* 0x040fe20000410000 */
[C---:B------:R-:W-:Y:S01]  /*21d0*/  FMUL.FTZ R57, R0.reuse, R57 ;  /* 0x0000003900397220 */ /* 0x040fe20000410000 */
[----:B------:R-:W5:Y:S01]  /*21e0*/  SHFL.IDX PT, R67, R44, RZ, 0x1c1f ;  /* 0x001c1fff2c437589 */ /* 0x000f6200000e0000 */
[C---:B------:R-:W-:Y:S01]  /*21f0*/  FMUL.FTZ R8, R0.reuse, R31 ;  /* 0x0000001f00087220 */ /* 0x040fe20000410000 */
[C---:B------:R-:W-:Y:S01]  /*2200*/  FMUL.FTZ R35, R0.reuse, R43 ;  /* 0x0000002b00237220 */ /* 0x040fe20000410000 */
[----:B------:R-:W-:Y:S01]  /*2210*/  UISETP.NE.AND UP0, UPT, UR45, URZ, UPT ;  /* 0x0000003f2d00728c */ /* 0x000fe2000bf05270 */
[----:B------:R-:W-:Y:S01]  /*2220*/  FMUL.FTZ R31, R0, R39 ;  /* 0x00000027001f7220 */ /* 0x000fe20000410000 */
[----:B-1----:R-:W-:-:S02]  /*2230*/  IMAD R61, R89, R28, 0x80 ;  /* 0x00000080593d7424 */ /* 0x002fc400078e021c */
[C---:B------:R-:W-:Y:S01]  /*2240*/  FMUL.FTZ R43, R0.reuse, R51 ;  /* 0x00000033002b7220 */ /* 0x040fe20000410000 */
[C---:B------:R-:W-:Y:S01]  /*2250*/  FMUL.FTZ R4, R0.reuse, R24 ;  /* 0x0000001800047220 */ /* 0x040fe20000410000 */
[C---:B------:R-:W-:Y:S01]  /*2260*/  FMUL.FTZ R2, R0.reuse, R26 ;  /* 0x0000001a00027220 */ /* 0x040fe20000410000 */
[----:B------:R-:W-:Y:S02]  /*2270*/  VIADD R21, R61, 0x1 ;  /* 0x000000013d157836 */ /* 0x000fe40000000000 */
[C---:B------:R-:W-:Y:S01]  /*2280*/  FMUL.FTZ R5, R0.reuse, R30 ;  /* 0x0000001e00057220 */ /* 0x040fe20000410000 */
[C---:B------:R-:W-:Y:S01]  /*2290*/  FMUL.FTZ R39, R0.reuse, R47 ;  /* 0x0000002f00277220 */ /* 0x040fe20000410000 */
[C---:B------:R-:W-:Y:S01]  /*22a0*/  FMUL.FTZ R51, R0.reuse, R59 ;  /* 0x0000003b00337220 */ /* 0x040fe20000410000 */
[----:B------:R-:W-:Y:S01]  /*22b0*/  UPRMT UR6, UR40, 0x654, UR6 ;  /* 0x0000065428067896 */ /* 0x000fe20008000006 */
[C---:B------:R-:W-:Y:S01]  /*22c0*/  FMUL.FTZ R14, R0.reuse, R25 ;  /* 0x00000019000e7220 */ /* 0x040fe20000410000 */
[C---:B------:R-:W-:Y:S01]  /*22d0*/  FMUL.FTZ R24, R0.reuse, R29 ;  /* 0x0000001d00187220 */ /* 0x040fe20000410000 */
[C---:B------:R-:W-:Y:S01]  /*22e0*/  FMUL.FTZ R26, R0.reuse, R33 ;  /* 0x00000021001a7220 */ /* 0x040fe20000410000 */
[----:B------:R1:W0:Y:S01]  /*22f0*/  MUFU.TANH R102, R41 ;  /* 0x0000002900667308 */ /* 0x0002220000002400 */
[----:B------:R-:W-:Y:S01]  /*2300*/  FMUL.FTZ R47, R0, R55 ;  /* 0x00000037002f7220 */ /* 0x000fe20000410000 */
[----:B------:R-:W-:-:S02]  /*2310*/  IMAD R59, R16, -0x2, R21 ;  /* 0xfffffffe103b7824 */ /* 0x000fc400078e0215 */
[C---:B------:R-:W-:Y:S01]  /*2320*/  FMUL.FTZ R25, R0.reuse, R32 ;  /* 0x0000002000197220 */ /* 0x040fe20000410000 */
[C---:B------:R-:W-:Y:S01]  /*2330*/  FMUL.FTZ R9, R0.reuse, R34 ;  /* 0x0000002200097220 */ /* 0x040fe20000410000 */
[C---:B------:R-:W-:Y:S01]  /*2340*/  FMUL.FTZ R36, R0.reuse, R36 ;  /* 0x0000002400247220 */ /* 0x040fe20000410000 */
[C---:B------:R-:W-:Y:S01]  /*2350*/  FMUL.FTZ R29, R0.reuse, R38 ;  /* 0x00000026001d7220 */ /* 0x040fe20000410000 */
[C---:B------:R-:W-:Y:S01]  /*2360*/  FMUL.FTZ R40, R0.reuse, R40 ;  /* 0x0000002800287220 */ /* 0x040fe20000410000 */
[----:B------:R4:W0:Y:S01]  /*2370*/  MUFU.TANH R114, R45 ;  /* 0x0000002d00727308 */ /* 0x0008220000002400 */
[C---:B------:R-:W-:Y:S01]  /*2380*/  FMUL.FTZ R33, R0.reuse, R42 ;  /* 0x0000002a00217220 */ /* 0x040fe20000410000 */
[C---:B-1----:R-:W-:Y:S01]  /*2390*/  FMUL.FTZ R41, R0.reuse, R50 ;  /* 0x0000003200297220 */ /* 0x042fe20000410000 */
[C---:B------:R-:W-:Y:S01]  /*23a0*/  FMUL.FTZ R56, R0.reuse, R56 ;  /* 0x0000003800387220 */ /* 0x040fe20000410000 */
[C---:B------:R-:W-:Y:S01]  /*23b0*/  FMUL.FTZ R55, R0.reuse, R63 ;  /* 0x0000003f00377220 */ /* 0x040fe20000410000 */
[C---:B------:R-:W-:Y:S01]  /*23c0*/  FMUL.FTZ R65, R0.reuse, R65 ;  /* 0x0000004100417220 */ /* 0x040fe20000410000 */
[C---:B------:R-:W-:Y:S01]  /*23d0*/  FMUL.FTZ R69, R0.reuse, R69 ;  /* 0x0000004500457220 */ /* 0x040fe20000410000 */
[C---:B------:R-:W-:Y:S01]  /*23e0*/  FMUL.FTZ R90, R0.reuse, R70 ;  /* 0x00000046005a7220 */ /* 0x040fe20000410000 */
[----:B------:R1:W0:Y:S01]  /*23f0*/  MUFU.TANH R110, R49 ;  /* 0x00000031006e7308 */ /* 0x0002220000002400 */
[C---:B----4-:R-:W-:Y:S01]  /*2400*/  FMUL.FTZ R45, R0.reuse, R54 ;  /* 0x00000036002d7220 */ /* 0x050fe20000410000 */
[C---:B------:R-:W-:Y:S01]  /*2410*/  FMUL.FTZ R92, R0.reuse, R71 ;  /* 0x00000047005c7220 */ /* 0x040fe20000410000 */
[C---:B------:R-:W-:Y:S01]  /*2420*/  FMUL.FTZ R94, R0.reuse, R74 ;  /* 0x0000004a005e7220 */ /* 0x040fe20000410000 */
[C---:B------:R-:W-:Y:S01]  /*2430*/  FMUL.FTZ R96, R0.reuse, R75 ;  /* 0x0000004b00607220 */ /* 0x040fe20000410000 */
[C---:B------:R-:W-:Y:S01]  /*2440*/  FMUL.FTZ R76, R0.reuse, R76 ;  /* 0x0000004c004c7220 */ /* 0x040fe20000410000 */
[C---:B------:R-:W-:Y:S01]  /*2450*/  FMUL.FTZ R77, R0.reuse, R77 ;  /* 0x0000004d004d7220 */ /* 0x040fe20000410000 */
[C---:B------:R-:W-:Y:S01]  /*2460*/  FMUL.FTZ R11, R0.reuse, R78 ;  /* 0x0000004e000b7220 */ /* 0x040fe20000410000 */
[----:B------:R4:W0:Y:S01]  /*2470*/  MUFU.TANH R104, R53 ;  /* 0x0000003500687308 */ /* 0x0008220000002400 */
[C---:B-1----:R-:W-:Y:S01]  /*2480*/  FMUL.FTZ R49, R0.reuse, R58 ;  /* 0x0000003a00317220 */ /* 0x042fe20000410000 */
[C---:B------:R-:W-:Y:S01]  /*2490*/  FMUL.FTZ R10, R0.reuse, R79 ;  /* 0x0000004f000a7220 */ /* 0x040fe20000410000 */
        /* <DEDUP_REMOVED lines=13> */
[C---:B------:R-:W-:Y:S01]  /*2570*/  FMUL.FTZ R72, R0.reuse, R72 ;  /* 0x0000004800487220 */ /* 0x040fe20000410000 */
[C---:B-1----:R-:W-:Y:S01]  /*2580*/  FMUL.FTZ R57, R0.reuse, R66 ;  /* 0x0000004200397220 */ /* 0x042fe20000410000 */
[----:B------:R-:W-:Y:S01]  /*2590*/  FMUL.FTZ R73, R0, R73 ;  /* 0x0000004900497220 */ /* 0x000fe20000410000 */
[----:B------:R-:W-:Y:S01]  /*25a0*/  PLOP3.LUT P1, PT, PT, PT, UP0, 0x40, 0x0 ;  /* 0x000000000000781c */ /* 0x000fe20003f2e808 */
[C---:B--2---:R-:W-:Y:S01]  /*25b0*/  IMAD R28, R6.reuse, UR41, R59 ;  /* 0x00000029061c7c24 */ /* 0x044fe2000f8e023b */
[----:B------:R-:W1:Y:S01]  /*25c0*/  MUFU.TANH R4, R4 ;  /* 0x0000000400047308 */ /* 0x000e620000002400 */
[----:B------:R-:W-:Y:S01]  /*25d0*/  ULDC UR30, c[0x0][0x9dc] ;  /* 0x00027700001e7ab9 */ /* 0x000fe20000000800 */
[----:B------:R-:W-:Y:S01]  /*25e0*/  SYNCS.ARRIVE.TRANS64.RED.A1T0 RZ, [UR6], RZ ;  /* 0x000000ffffff79a7 */ /* 0x000fe20008100406 */
[----:B------:R-:W-:Y:S01]  /*25f0*/  ULOP3.LUT UR6, URZ, UR30, URZ, 0x33, !UPT ;  /* 0x0000001e3f067292 */ /* 0x000fe2000f8e333f */
[----:B------:R-:W-:Y:S01]  /*2600*/  IMAD R59, R6, UR41, R61 ;  /* 0x00000029063b7c24 */ /* 0x000fe2000f8e023d */
[----:B------:R-:W-:Y:S01]  /*2610*/  ULDC UR11, c[0x0][0x9e0] ;  /* 0x00027800000b7ab9 */ /* 0x000fe20000000800 */
[----:B0-----:R-:W-:-:S02]  /*2620*/  IMAD.IADD R28, R28, 0x1, -R7 ;  /* 0x000000011c1c7824 */ /* 0x001fc400078e0a07 */
[C---:B------:R-:W-:Y:S01]  /*2630*/  FMUL.FTZ R48, R0.reuse, R48 ;  /* 0x0000003000307220 */ /* 0x040fe20000410000 */
[----:B------:R-:W0:Y:S01]  /*2640*/  MUFU.TANH R14, R14 ;  /* 0x0000000e000e7308 */ /* 0x000e220000002400 */
[----:B------:R-:W-:Y:S01]  /*2650*/  FMUL.FTZ R52, R0, R52 ;  /* 0x0000003400347220 */ /* 0x000fe20000410000 */
[----:B------:R-:W-:Y:S01]  /*2660*/  IMAD R58, R16, -0x2, R59 ;  /* 0xfffffffe103a7824 */ /* 0x000fe200078e023b */
[----:B------:R-:W-:Y:S01]  /*2670*/  LEA R54, R89, 0xffffff80, 0x7 ;  /* 0xffffff8059367811 */ /* 0x000fe200078e38ff */
[C---:B------:R-:W-:Y:S02]  /*2680*/  VIADD R63, R28.reuse, UR11 ;  /* 0x0000000b1c3f7c36 */ /* 0x040fe40008000000 */
[----:B------:R-:W-:Y:S02]  /*2690*/  VIADD R62, R28, UR6 ;  /* 0x000000061c3e7c36 */ /* 0x000fe40008000000 */
[----:B------:R-:W2:Y:S08]  /*26a0*/  MUFU.TANH R2, R2 ;  /* 0x0000000200027308 */ /* 0x000eb00000002400 */
[----:B------:R-:W4:Y:S08]  /*26b0*/  MUFU.TANH R3, R3 ;  /* 0x0000000300037308 */ /* 0x000f300000002400 */
[----:B------:R-:W0:Y:S08]  /*26c0*/  MUFU.TANH R20, R20 ;  /* 0x0000001400147308 */ /* 0x000e300000002400 */
        /* <DEDUP_REMOVED lines=49> */
[----:B------:R5:W0:Y:S08]  /*29e0*/  MUFU.TANH R112, R48 ;  /* 0x0000003000707308 */ /* 0x000a300000002400 */
[----:B------:R3:W0:Y:S01]  /*29f0*/  MUFU.TANH R106, R52 ;  /* 0x00000034006a7308 */ /* 0x0006220000002400 */
[----:B-----5:R-:W-:Y:S01]  /*2a00*/  VIADDMNMX R48, R67, R63, R58, PT ;  /* 0x0000003f43307246 */ /* 0x020fe2000380013a */
[----:B---3--:R-:W-:Y:S01]  /*2a10*/  IMAD.IADD R52, R62, 0x1, R67 ;  /* 0x000000013e347824 */ /* 0x008fe200078e0243 */
[----:B-12-4-:R-:W-:Y:S06]  /*2a20*/  @P1 BRA `(.L_x_1003) ;  /* 0x0000000000641947 */ /* 0x016fec0003800000 */
[----:B------:R-:W-:Y:S01]  /*2a30*/  IMAD R28, R6, UR41, R67 ;  /* 0x00000029061c7c24 */ /* 0x000fe2000f8e0243 */
[----:B------:R-:W-:Y:S03]  /*2a40*/  BSSY B0, `(.L_x_1004) ;  /* 0x0000013000007945 */ /* 0x000fe60003800000 */
[----:B------:R-:W-:-:S05]  /*2a50*/  IMAD.IADD R59, R28, 0x1, -R7 ;  /* 0x000000011c3b7824 */ /* 0x000fca00078e0a07 */
[----:B------:R-:W-:-:S13]  /*2a60*/  ISETP.GT.AND P1, PT, R59, -0x1, PT ;  /* 0xffffffff3b00780c */ /* 0x000fda0003f24270 */
[----:B------:R-:W-:Y:S05]  /*2a70*/  @P1 BRA `(.L_x_1005) ;  /* 0x0000000000241947 */ /* 0x000fea0003800000 */
[----:B------:R-:W-:Y:S01]  /*2a80*/  ULDC UR6, c[0x0][0x9e4] ;  /* 0x0002790000067ab9 */ /* 0x000fe20000000800 */
[----:B------:R-:W-:Y:S01]  /*2a90*/  LOP3.LUT R59, RZ, R59, RZ, 0x33, !PT ;  /* 0x0000003bff3b7212 */ /* 0x000fe200078e33ff */
[----:B------:R-:W-:-:S05]  /*2aa0*/  IMAD.U32 R60, RZ, RZ, UR6 ;  /* 0x00000006ff3c7e24 */ /* 0x000fca000f8e00ff */
[----:B------:R-:W-:-:S13]  /*2ab0*/  ISETP.NE.AND P1, PT, R60, 0x1, PT ;  /* 0x000000013c00780c */ /* 0x000fda0003f25270 */
[----:B------:R-:W1:Y:S02]  /*2ac0*/  @P1 LDC.64 R66, c[0x0][0x9e8] ;  /* 0x00027a00ff421b82 */ /* 0x000e640000000a00 */
[----:B-1----:R-:W-:-:S05]  /*2ad0*/  @P1 IMAD.HI.U32 R28, R59, R66, RZ ;  /* 0x000000423b1c1227 */ /* 0x002fca00078e00ff */
[----:B------:R-:W-:-:S04]  /*2ae0*/  @P1 SHF.R.U32.HI R59, RZ, R67, R28 ;  /* 0x00000043ff3b1219 */ /* 0x000fc8000001161c */
[----:B------:R-:W-:Y:S01]  /*2af0*/  LOP3.LUT R59, RZ, R59, RZ, 0x33, !PT ;  /* 0x0000003bff3b7212 */ /* 0x000fe200078e33ff */
[----:B------:R-:W-:Y:S06]  /*2b00*/  BRA `(.L_x_1006) ;  /* 0x0000000000187947 */ /* 0x000fec0003800000 */
.L_x_1005:
[----:B------:R-:W-:Y:S02]  /*2b10*/  ULDC UR6, c[0x0][0x9e4] ;  /* 0x0002790000067ab9 */ /* 0x000fe40000000800 */
[----:B------:R-:W-:-:S05]  /*2b20*/  IMAD.U32 R60, RZ, RZ, UR6 ;  /* 0x00000006ff3c7e24 */ /* 0x000fca000f8e00ff */
[----:B------:R-:W-:-:S13]  /*2b30*/  ISETP.NE.AND P1, PT, R60, 0x1, PT ;  /* 0x000000013c00780c */ /* 0x000fda0003f25270 */
[----:B------:R-:W1:Y:S02]  /*2b40*/  @P1 LDC.64 R66, c[0x0][0x9e8] ;  /* 0x00027a00ff421b82 */ /* 0x000e640000000a00 */
[----:B-1----:R-:W-:-:S05]  /*2b50*/  @P1 IMAD.HI.U32 R28, R59, R66, RZ ;  /* 0x000000423b1c1227 */ /* 0x002fca00078e00ff */
[----:B------:R-:W-:-:S07]  /*2b60*/  @P1 SHF.R.U32.HI R59, RZ, R67, R28 ;  /* 0x00000043ff3b1219 */ /* 0x000fce000001161c */
.L_x_1006:
[----:B------:R-:W-:Y:S05]  /*2b70*/  BSYNC B0 ;  /* 0x0000000000007941 */ /* 0x000fea0003800000 */
.L_x_1004:
[----:B------:R-:W-:-:S04]  /*2b80*/  IMAD R59, R59, R60, -R54 ;  /* 0x0000003c3b3b7224 */ /* 0x000fc800078e0a36 */
[----:B------:R-:W-:-:S05]  /*2b90*/  IMAD R59, R16, -0x2, R59 ;  /* 0xfffffffe103b7824 */ /* 0x000fca00078e023b */
[----:B------:R-:W-:Y:S02]  /*2ba0*/  VIADDMNMX R48, R59, R60, R48, PT ;  /* 0x0000003c3b307246 */ /* 0x000fe40003800130 */
[----:B------:R-:W-:-:S07]  /*2bb0*/  VIMNMX R52, R52, R59, !PT ;  /* 0x0000003b34347248 */ /* 0x000fce0007fe0100 */
.L_x_1003:
[C---:B------:R-:W-:Y:S01]  /*2bc0*/  ISETP.GE.AND P2, PT, R61.reuse, 0x9, PT ;  /* 0x000000093d00780c */ /* 0x040fe20003f46270 */
[----:B------:R-:W-:Y:S01]  /*2bd0*/  UISETP.NE.AND UP0, UPT, UR45, URZ, UPT ;  /* 0x0000003f2d00728c */ /* 0x000fe2000bf05270 */
[C---:B------:R-:W-:Y:S02]  /*2be0*/  ISETP.GE.AND P1, PT, R61.reuse, 0x2, PT ;  /* 0x000000023d00780c */ /* 0x040fe40003f26270 */
[C---:B------:R-:W-:Y:S02]  /*2bf0*/  ISETP.GT.AND P3, PT, R52.reuse, 0x8, !P2 ;  /* 0x000000083400780c */ /* 0x040fe40005764270 */
[----:B------:R-:W-:Y:S02]  /*2c00*/  ISETP.GT.AND P4, PT, R52, 0x1, !P1 ;  /* 0x000000013400780c */ /* 0x000fe40004f84270 */
[----:B------:R-:W-:Y:S02]  /*2c10*/  ISETP.LT.OR P3, PT, R48, 0x9, P3 ;  /* 0x000000093000780c */ /* 0x000fe40001f61670 */
[----:B------:R-:W-:-:S02]  /*2c20*/  ISETP.GE.AND P5, PT, R61, 0x11, PT ;  /* 0x000000113d00780c */ /* 0x000fc40003fa6270 */
[----:B0-----:R-:W-:Y:S02]  /*2c30*/  FSEL R126, R20, -INF , !P3 ;  /* 0xff800000147e7808 */ /* 0x001fe40005800000 */
[----:B------:R-:W-:Y:S02]  /*2c40*/  ISETP.LT.OR P4, PT, R48, 0x2, P4 ;  /* 0x000000023000780c */ /* 0x000fe40002781670 */
[----:B------:R-:W-:Y:S02]  /*2c50*/  ISETP.GT.AND P3, PT, R52, 0x10, !P5 ;  /* 0x000000103400780c */ /* 0x000fe40006f64270 */
[----:B------:R-:W-:Y:S02]  /*2c60*/  ISETP.GE.AND P6, PT, R61, 0xa, PT ;  /* 0x0000000a3d00780c */ /* 0x000fe40003fc6270 */
[----:B------:R-:W-:Y:S02]  /*2c70*/  FSEL R128, R14, -INF , !P4 ;  /* 0xff8000000e807808 */ /* 0x000fe40006000000 */
[----:B------:R-:W-:-:S02]  /*2c80*/  P2R R66, PR, RZ, 0x20 ;  /* 0x00000020ff427803 */ /* 0x000fc40000000000 */
[----:B------:R-:W-:Y:S02]  /*2c90*/  ISETP.LT.OR P3, PT, R48, 0x11, P3 ;  /* 0x000000113000780c */ /* 0x000fe40001f61670 */
[----:B------:R-:W-:Y:S02]  /*2ca0*/  ISETP.GT.AND P4, PT, R52, 0x9, !P6 ;  /* 0x000000093400780c */ /* 0x000fe40007784270 */
[----:B------:R-:W-:Y:S02]  /*2cb0*/  ISETP.GE.AND P5, PT, R61, 0x12, PT ;  /* 0x000000123d00780c */ /* 0x000fe40003fa6270 */
[----:B------:R-:W-:Y:S02]  /*2cc0*/  FSEL R124, R25, -INF , !P3 ;  /* 0xff800000197c7808 */ /* 0x000fe40005800000 */
[----:B------:R-:W-:Y:S02]  /*2cd0*/  ISETP.LT.OR P4, PT, R48, 0xa, P4 ;  /* 0x0000000a3000780c */ /* 0x000fe40002781670 */
[----:B------:R-:W-:-:S02]  /*2ce0*/  ISETP.GT.AND P3, PT, R52, 0x11, !P5 ;  /* 0x000000113400780c */ /* 0x000fc40006f64270 */
[----:B------:R-:W-:Y:S02]  /*2cf0*/  FSEL R98, R24, -INF , !P4 ;  /* 0xff80000018627808 */ /* 0x000fe40006000000 */
[----:B------:R-:W-:Y:S02]  /*2d00*/  ISETP.LT.OR P3, PT, R48, 0x12, P3 ;  /* 0x000000123000780c */ /* 0x000fe40001f61670 */
[----:B------:R-:W-:Y:S02]  /*2d10*/  ISETP.GE.AND P4, PT, R61, 0x19, PT ;  /* 0x000000193d00780c */ /* 0x000fe40003f86270 */
[----:B------:R-:W-:Y:S02]  /*2d20*/  FSEL R100, R26, -INF , !P3 ;  /* 0xff8000001a647808 */ /* 0x000fe40005800000 */
[----:B------:R-:W-:Y:S02]  /*2d30*/  ISETP.GT.AND P3, PT, R52, 0x18, !P4 ;  /* 0x000000183400780c */ /* 0x000fe40006764270 */
[----:B------:R-:W-:-:S02]  /*2d40*/  P2R R68, PR, RZ, 0x10 ;  /* 0x00000010ff447803 */ /* 0x000fc40000000000 */
[----:B------:R-:W-:Y:S02]  /*2d50*/  ISETP.LT.OR P3, PT, R48, 0x19, P3 ;  /* 0x000000193000780c */ /* 0x000fe40001f61670 */
[----:B------:R-:W-:Y:S02]  /*2d60*/  ISETP.GE.AND P4, PT, R61, 0x1a, PT ;  /* 0x0000001a3d00780c */ /* 0x000fe40003f86270 */
[----:B------:R-:W-:Y:S02]  /*2d70*/  FSEL R122, R36, -INF , !P3 ;  /* 0xff800000247a7808 */ /* 0x000fe40005800000 */
[----:B------:R-:W-:Y:S02]  /*2d80*/  ISETP.GT.AND P3, PT, R52, 0x19, !P4 ;  /* 0x000000193400780c */ /* 0x000fe40006764270 */
[----:B------:R-:W-:Y:S02]  /*2d90*/  P2R R70, PR, RZ, 0x10 ;  /* 0x00000010ff467803 */ /* 0x000fe40000000000 */
[----:B------:R-:W-:-:S02]  /*2da0*/  ISETP.LT.OR P3, PT, R48, 0x1a, P3 ;  /* 0x0000001a3000780c */ /* 0x000fc40001f61670 */
[C---:B------:R-:W-:Y:S02]  /*2db0*/  ISETP.GE.AND P4, PT, R61.reuse, 0x21, PT ;  /* 0x000000213d00780c */ /* 0x040fe40003f86270 */
[----:B------:R-:W-:Y:S02]  /*2dc0*/  FSEL R120, R120, -INF , !P3 ;  /* 0xff80000078787808 */ /* 0x000fe40005800000 */
[----:B------:R-:W-:Y:S02]  /*2dd0*/  ISETP.GT.AND P3, PT, R52, 0x20, !P4 ;  /* 0x000000203400780c */ /* 0x000fe40006764270 */
[----:B------:R-:W-:Y:S02]  /*2de0*/  P2R R71, PR, RZ, 0x10 ;  /* 0x00000010ff477803 */ /* 0x000fe40000000000 */
[----:B------:R-:W-:Y:S02]  /*2df0*/  ISETP.LT.OR P3, PT, R48, 0x21, P3 ;  /* 0x000000213000780c */ /* 0x000fe40001f61670 */
[----:B------:R-:W-:-:S02]  /*2e00*/  ISETP.GE.AND P4, PT, R61, 0x22, PT ;  /* 0x000000223d00780c */ /* 0x000fc40003f86270 */
[----:B------:R-:W-:Y:S02]  /*2e10*/  FSEL R118, R40, -INF , !P3 ;  /* 0xff80000028767808 */ /* 0x000fe40005800000 */
[----:B------:R-:W-:Y:S02]  /*2e20*/  ISETP.GT.AND P3, PT, R52, 0x21, !P4 ;  /* 0x000000213400780c */ /* 0x000fe40006764270 */
[----:B------:R-:W-:Y:S02]  /*2e30*/  P2R R72, PR, RZ, 0x10 ;  /* 0x00000010ff487803 */ /* 0x000fe40000000000 */
[----:B------:R-:W-:Y:S02]  /*2e40*/  ISETP.LT.OR P3, PT, R48, 0x22, P3 ;  /* 0x000000223000780c */ /* 0x000fe40001f61670 */
[----:B------:R-:W-:Y:S02]  /*2e50*/  ISETP.GE.AND P4, PT, R61, 0x29, PT ;  /* 0x000000293d00780c */ /* 0x000fe40003f86270 */
[----:B------:R-:W-:-:S02]  /*2e60*/  FSEL R102, R102, -INF , !P3 ;  /* 0xff80000066667808 */ /* 0x000fc40005800000 */
[----:B------:R-:W-:Y:S02]  /*2e70*/  ISETP.GT.AND P3, PT, R52, 0x28, !P4 ;  /* 0x000000283400780c */ /* 0x000fe40006764270 */
[----:B------:R-:W-:Y:S02]  /*2e80*/  P2R R73, PR, RZ, 0x10 ;  /* 0x00000010ff497803 */ /* 0x000fe40000000000 */
[----:B------:R-:W-:Y:S02]  /*2e90*/  ISETP.LT.OR P3, PT, R48, 0x29, P3 ;  /* 0x000000293000780c */ /* 0x000fe40001f61670 */
[----:B------:R-:W-:Y:S02]  /*2ea0*/  ISETP.GE.AND P4, PT, R61, 0x2a, PT ;  /* 0x0000002a3d00780c */ /* 0x000fe40003f86270 */
[----:B------:R-:W-:Y:S02]  /*2eb0*/  FSEL R116, R116, -INF , !P3 ;  /* 0xff80000074747808 */ /* 0x000fe40005800000 */
[----:B------:R-:W-:-:S02]  /*2ec0*/  ISETP.GT.AND P3, PT, R52, 0x29, !P4 ;  /* 0x000000293400780c */ /* 0x000fc40006764270 */
[----:B------:R-:W-:Y:S02]  /*2ed0*/  P2R R74, PR, RZ, 0x10 ;  /* 0x00000010ff4a7803 */ /* 0x000fe40000000000 */
        /* <DEDUP_REMOVED lines=81> */
[----:B------:R-:W-:Y:S02]  /*33f0*/  P2R R67, PR, RZ, 0x20 ;  /* 0x00000020ff437803 */ /* 0x000fe40000000000 */
[----:B------:R-:W-:-:S02]  /*3400*/  FSEL R28, R77, -INF , !P3 ;  /* 0xff8000004d1c7808 */ /* 0x000fc40005800000 */
[----:B------:R-:W-:Y:S02]  /*3410*/  ISETP.GE.AND P3, PT, R61, 0x71, PT ;  /* 0x000000713d00780c */ /* 0x000fe40003f66270 */
[----:B------:R-:W-:Y:S02]  /*3420*/  P2R R64, PR, RZ, 0x40 ;  /* 0x00000040ff407803 */ /* 0x000fe40000000000 */
[----:B------:R-:W-:-:S04]  /*3430*/  ISETP.GT.AND P4, PT, R52, 0x70, !P3 ;  /* 0x000000703400780c */ /* 0x000fc80005f84270 */
[----:B------:R-:W-:-:S04]  /*3440*/  ISETP.LT.OR P4, PT, R48, 0x71, P4 ;  /* 0x000000713000780c */ /* 0x000fc80002781670 */
[----:B------:R-:W-:Y:S02]  /*3450*/  FSEL R26, R80, -INF , !P4 ;  /* 0xff800000501a7808 */ /* 0x000fe40006000000 */
[----:B------:R-:W-:-:S04]  /*3460*/  ISETP.GE.AND P4, PT, R61, 0x72, PT ;  /* 0x000000723d00780c */ /* 0x000fc80003f86270 */
        /* <DEDUP_REMOVED lines=8> */
[----:B------:R-:W-:Y:S02]  /*34f0*/  P2R R65, PR, RZ, 0x40 ;  /* 0x00000040ff417803 */ /* 0x000fe40000000000 */
[----:B------:R-:W-:-:S04]  /*3500*/  ISETP.GT.AND P6, PT, R52, RZ, !P6 ;  /* 0x000000ff3400720c */ /* 0x000fc800077c4270 */
[----:B------:R-:W-:-:S04]  /*3510*/  ISETP.LT.OR P6, PT, R48, 0x1, P6 ;  /* 0x000000013000780c */ /* 0x000fc800037c1670 */
[----:B------:R-:W-:Y:S02]  /*3520*/  FSEL R130, R4, -INF , !P6 ;  /* 0xff80000004827808 */ /* 0x000fe40007000000 */
[----:B------:R-:W-:Y:S02]  /*3530*/  ISETP.GE.AND P6, PT, R61, 0x7a, PT ;  /* 0x0000007a3d00780c */ /* 0x000fe40003fc6270 */
[----:B------:R-:W0:Y:S02]  /*3540*/  SHFL.IDX PT, R61, R44, 0x1, 0x1c1f ;  /* 0x003c1f002c3d7f89 */ /* 0x000e2400000e0000 */
[----:B------:R-:W-:Y:S02]  /*3550*/  P2R R77, PR, RZ, 0x40 ;  /* 0x00000040ff4d7803 */ /* 0x000fe40000000000 */
[----:B------:R-:W-:-:S04]  /*3560*/  ISETP.GT.AND P6, PT, R52, 0x79, !P6 ;  /* 0x000000793400780c */ /* 0x000fc800077c4270 */
[----:B------:R-:W-:-:S04]  /*3570*/  ISETP.LT.OR P6, PT, R48, 0x7a, P6 ;  /* 0x0000007a3000780c */ /* 0x000fc800037c1670 */
[----:B------:R-:W-:Y:S02]  /*3580*/  FSEL R20, R85, -INF , !P6 ;  /* 0xff80000055147808 */ /* 0x000fe40007000000 */
[----:B------:R-:W-:Y:S02]  /*3590*/  PLOP3.LUT P6, PT, PT, PT, UP0, 0x40, 0x0 ;  /* 0x000000000000781c */ /* 0x000fe40003fce808 */
[----:B0-----:R-:W-:Y:S01]  /*35a0*/  VIADDMNMX R25, R61, R63, R58, PT ;  /* 0x0000003f3d197246 */ /* 0x001fe2000380013a */
[----:B------:R-:W-:-:S10]  /*35b0*/  IMAD.IADD R59, R62, 0x1, R61 ;  /* 0x000000013e3b7824 */ /* 0x000fd400078e023d */
[----:B------:R-:W-:Y:S05]  /*35c0*/  @P6 BRA `(.L_x_1007) ;  /* 0x0000000000646947 */ /* 0x000fea0003800000 */
        /* <DEDUP_REMOVED lines=9> */
[----:B------:R-:W0:Y:S02]  /*3660*/  @P6 LDC.64 R62, c[0x0][0x9e8] ;  /* 0x00027a00ff3e6b82 */ /* 0x000e240000000a00 */
[----:B0-----:R-:W-:-:S05]  /*3670*/  @P6 IMAD.HI.U32 R62, R61, R62, RZ ;  /* 0x0000003e3d3e6227 */ /* 0x001fca00078e00ff */
[----:B------:R-:W-:-:S04]  /*3680*/  @P6 SHF.R.U32.HI R61, RZ, R63, R62 ;  /* 0x0000003fff3d6219 */ /* 0x000fc8000001163e */
[----:B------:R-:W-:Y:S01]  /*3690*/  LOP3.LUT R61, RZ, R61, RZ, 0x33, !PT ;  /* 0x0000003dff3d7212 */ /* 0x000fe200078e33ff */
[----:B------:R-:W-:Y:S06]  /*36a0*/  BRA `(.L_x_1010) ;  /* 0x0000000000187947 */ /* 0x000fec0003800000 */
.L_x_1009:
[----:B------:R-:W-:Y:S02]  /*36b0*/  ULDC UR6, c[0x0][0x9e4] ;  /* 0x0002790000067ab9 */ /* 0x000fe40000000800 */
[----:B------:R-:W-:-:S05]  /*36c0*/  IMAD.U32 R44, RZ, RZ, UR6 ;  /* 0x00000006ff2c7e24 */ /* 0x000fca000f8e00ff */
[----:B------:R-:W-:-:S13]  /*36d0*/  ISETP.NE.AND P6, PT, R44, 0x1, PT ;  /* 0x000000012c00780c */ /* 0x000fda0003fc5270 */
[----:B------:R-:W0:Y:S02]  /*36e0*/  @P6 LDC.64 R62, c[0x0][0x9e8] ;  /* 0x00027a00ff3e6b82 */ /* 0x000e240000000a00 */
[----:B0-----:R-:W-:-:S05]  /*36f0*/  @P6 IMAD.HI.U32 R62, R61, R62, RZ ;  /* 0x0000003e3d3e6227 */ /* 0x001fca00078e00ff */
[----:B------:R-:W-:-:S07]  /*3700*/  @P6 SHF.R.U32.HI R61, RZ, R63, R62 ;  /* 0x0000003fff3d6219 */ /* 0x000fce000001163e */
.L_x_1010:
[----:B------:R-:W-:Y:S05]  /*3710*/  BSYNC B0 ;  /* 0x0000000000007941 */ /* 0x000fea0003800000 */
.L_x_1008:
[----:B------:R-:W-:-:S04]  /*3720*/  IMAD R61, R61, R44, -R54 ;  /* 0x0000002c3d3d7224 */ /* 0x000fc800078e0a36 */
[----:B------:R-:W-:-:S05]  /*3730*/  IMAD R4, R16, -0x2, R61 ;  /* 0xfffffffe10047824 */ /* 0x000fca00078e023d */
[----:B------:R-:W-:Y:S02]  /*3740*/  VIADDMNMX R25, R4, R44, R25, PT ;  /* 0x0000002c04197246 */ /* 0x000fe40003800119 */
[----:B------:R-:W-:-:S07]  /*3750*/  VIMNMX R59, R59, R4, !PT ;  /* 0x000000043b3b7248 */ /* 0x000fce0007fe0100 */
.L_x_1007:
[----:B------:R-:W-:Y:S01]  /*3760*/  ISETP.GT.AND P1, PT, R59, 0x1, !P1 ;  /* 0x000000013b00780c */ /* 0x000fe20004f24270 */
[----:B------:R-:W-:Y:S01]  /*3770*/  ULDC UR6, c[0x0][0x988] ;  /* 0x0002620000067ab9 */ /* 0x000fe20000000800 */
[----:B------:R-:W-:Y:S01]  /*3780*/  ISETP.NE.AND P6, PT, R64, RZ, PT ;  /* 0x000000ff4000720c */ /* 0x000fe20003fc5270 */
[----:B------:R-:W-:Y:S01]  /*3790*/  UISETP.NE.AND UP1, UPT, UR46, URZ, UPT ;  /* 0x0000003f2e00728c */ /* 0x000fe2000bf25270 */
[----:B------:R-:W-:Y:S01]  /*37a0*/  ISETP.LT.OR P1, PT, R25, 0x2, P1 ;  /* 0x000000021900780c */ /* 0x000fe20000f21670 */
[----:B------:R-:W-:Y:S01]  /*37b0*/  UISETP.NE.AND UP0, UPT, UR45, URZ, UPT ;  /* 0x0000003f2d00728c */ /* 0x000fe2000bf05270 */
[----:B------:R-:W-:Y:S01]  /*37c0*/  ISETP.GT.AND P2, PT, R59, 0x8, !P2 ;  /* 0x000000083b00780c */ /* 0x000fe20005744270 */
[----:B------:R-:W-:Y:S01]  /*37d0*/  UMOV UR10, UR42 ;  /* 0x0000002a000a7c82 */ /* 0x000fe20008000000 */
[----:B------:R-:W-:Y:S02]  /*37e0*/  FSEL R44, R3, -INF , !P1 ;  /* 0xff800000032c7808 */ /* 0x000fe40004800000 */
[----:B------:R-:W-:-:S02]  /*37f0*/  ISETP.GT.AND P1, PT, R59, 0x9, !P6 ;  /* 0x000000093b00780c */ /* 0x000fc40007724270 */
[----:B------:R-:W-:Y:S02]  /*3800*/  FMNMX.FTZ R3, R130, R128, !PT ;  /* 0x0000008082037209 */ /* 0x000fe40007810000 */
[----:B------:R-:W-:Y:S01]  /*3810*/  ISETP.LT.OR P1, PT, R25, 0xa, P1 ;  /* 0x0000000a1900780c */ /* 0x000fe20000f21670 */
[----:B------:R-:W-:Y:S01]  /*3820*/  @UP1 ULDC UR14, c[0x0][0x450] ;  /* 0x00011400000e1ab9 */ /* 0x000fe20000000800 */
[----:B------:R-:W-:Y:S02]  /*3830*/  FMNMX.FTZ R3, R126, R3, !PT ;  /* 0x000000037e037209 */ /* 0x000fe40007810000 */
[----:B------:R-:W-:Y:S02]  /*3840*/  FSEL R8, R8, -INF , !P1 ;  /* 0xff80000008087808 */ /* 0x000fe40004800000 */
[----:B------:R-:W-:Y:S02]  /*3850*/  ISETP.NE.AND P1, PT, R66, RZ, PT ;  /* 0x000000ff4200720c */ /* 0x000fe40003f25270 */
[----:B------:R-:W-:-:S02]  /*3860*/  FMNMX.FTZ R3, R98, R3, !PT ;  /* 0x0000000362037209 */ /* 0x000fc40007810000 */
[----:B------:R-:W-:Y:S02]  /*3870*/  ISETP.GT.AND P1, PT, R59, 0x10, !P1 ;  /* 0x000000103b00780c */ /* 0x000fe40004f24270 */
[----:B------:R-:W-:Y:S02]  /*3880*/  FMNMX.FTZ R3, R124, R3, !PT ;  /* 0x000000037c037209 */ /* 0x000fe40007810000 */
[----:B------:R-:W-:Y:S02]  /*3890*/  ISETP.LT.OR P1, PT, R25, 0x11, P1 ;  /* 0x000000111900780c */ /* 0x000fe40000f21670 */
[----:B------:R-:W-:Y:S02]  /*38a0*/  FMNMX.FTZ R3, R100, R3, !PT ;  /* 0x0000000364037209 */ /* 0x000fe40007810000 */
[----:B------:R-:W-:Y:S02]  /*38b0*/  FSEL R52, R9, -INF , !P1 ;  /* 0xff80000009347808 */ /* 0x000fe40004800000 */
[----:B------:R-:W-:-:S02]  /*38c0*/  ISETP.NE.AND P1, PT, R67, RZ, PT ;  /* 0x000000ff4300720c */ /* 0x000fc40003f25270 */
[----:B------:R-:W-:Y:S02]  /*38d0*/  FMNMX.FTZ R3, R122, R3, !PT ;  /* 0x000000037a037209 */ /* 0x000fe40007810000 */
[----:B------:R-:W-:Y:S02]  /*38e0*/  ISETP.GT.AND P1, PT, R59, 0x11, !P1 ;  /* 0x000000113b00780c */ /* 0x000fe40004f24270 */
[C---:B------:R-:W-:Y:S02]  /*38f0*/  ISETP.LT.OR P2, PT, R25.reuse, 0x9, P2 ;  /* 0x000000091900780c */ /* 0x040fe40001741670 */
[----:B------:R-:W-:Y:S02]  /*3900*/  ISETP.LT.OR P1, PT, R25, 0x12, P1 ;  /* 0x000000121900780c */ /* 0x000fe40000f21670 */
[----:B------:R-:W-:Y:S02]  /*3910*/  FMNMX.FTZ R3, R120, R3, !PT ;  /* 0x0000000378037209 */ /* 0x000fe40007810000 */
[----:B------:R-:W-:-:S02]  /*3920*/  FSEL R54, R27, -INF , !P1 ;  /* 0xff8000001b367808 */ /* 0x000fc40004800000 */
[----:B------:R-:W-:Y:S02]  /*3930*/  ISETP.NE.AND P1, PT, R68, RZ, PT ;  /* 0x000000ff4400720c */ /* 0x000fe40003f25270 */
[----:B------:R-:W-:Y:S01]  /*3940*/  FSEL R48, R5, -INF , !P2 ;  /* 0xff80000005307808 */ /* 0x000fe20005000000 */
[----:B------:R-:W-:Y:S01]  /*3950*/  IMAD.U32 R5, RZ, RZ, UR6 ;  /* 0x00000006ff057e24 */ /* 0x000fe2000f8e00ff */
[----:B------:R-:W-:Y:S01]  /*3960*/  ISETP.GT.AND P1, PT, R59, 0x18, !P1 ;  /* 0x000000183b00780c */ /* 0x000fe20004f24270 */
[----:B------:R-:W-:Y:S01]  /*3970*/  @UP1 ULDC UR6, c[0x0][0x44c] ;  /* 0x0001130000061ab9 */ /* 0x000fe20000000800 */
[----:B------:R-:W-:Y:S01]  /*3980*/  ISETP.NE.AND P2, PT, R78, RZ, PT ;  /* 0x000000ff4e00720c */ /* 0x000fe20003f45270 */
[----:B------:R-:W-:Y:S01]  /*3990*/  UIMAD.WIDE.U32 UR6, UR42, UR6, URZ ;  /* 0x000000062a0672a5 */ /* 0x000fe2000f8e003f */
[----:B------:R-:W-:Y:S02]  /*39a0*/  ISETP.LT.OR P1, PT, R25, 0x19, P1 ;  /* 0x000000191900780c */ /* 0x000fe40000f21670 */
[----:B------:R-:W-:Y:S01]  /*39b0*/  FMNMX.FTZ R3, R118, R3, !PT ;  /* 0x0000000376037209 */ /* 0x000fe20007810000 */
[----:B------:R-:W-:Y:S01]  /*39c0*/  @UP1 USHF.R.U32.HI UR10, URZ, UR14, UR7 ;  /* 0x0000000e3f0a1299 */ /* 0x000fe20008011607 */
[----:B------:R-:W-:-:S02]  /*39d0*/  FSEL R56, R29, -INF , !P1 ;  /* 0xff8000001d387808 */ /* 0x000fc40004800000 */
[----:B------:R-:W-:Y:S01]  /*39e0*/  ISETP.NE.AND P1, PT, R70, RZ, PT ;  /* 0x000000ff4600720c */ /* 0x000fe20003f25270 */
[----:B------:R-:W-:Y:S01]  /*39f0*/  UIADD3 UR47, UR47, UR10, URZ ;  /* 0x0000000a2f2f7290 */ /* 0x000fe2000fffe03f */
[----:B------:R-:W-:Y:S02]  /*3a00*/  FMNMX.FTZ R3, R102, R3, !PT ;  /* 0x0000000366037209 */ /* 0x000fe40007810000 */
[----:B------:R-:W-:Y:S01]  /*3a10*/  ISETP.GT.AND P1, PT, R59, 0x19, !P1 ;  /* 0x000000193b00780c */ /* 0x000fe20004f24270 */
[----:B------:R-:W-:Y:S01]  /*3a20*/  UIADD3 UR6, UR47, UR11, URZ ;  /* 0x0000000b2f067290 */ /* 0x000fe2000fffe03f */
[----:B------:R-:W-:Y:S02]  /*3a30*/  ISETP.NE.AND P6, PT, R79, RZ, PT ;  /* 0x000000ff4f00720c */ /* 0x000fe40003fc5270 */
[----:B------:R-:W-:Y:S02]  /*3a40*/  ISETP.LT.OR P1, PT, R25, 0x1a, P1 ;  /* 0x0000001a1900780c */ /* 0x000fe40000f21670 */
[----:B------:R-:W-:-:S02]  /*3a50*/  FMNMX.FTZ R3, R116, R3, !PT ;  /* 0x0000000374037209 */ /* 0x000fc40007810000 */
[----:B------:R-:W-:Y:S02]  /*3a60*/  FSEL R58, R31, -INF , !P1 ;  /* 0xff8000001f3a7808 */ /* 0x000fe40004800000 */
[----:B------:R-:W-:Y:S02]  /*3a70*/  ISETP.NE.AND P1, PT, R71, RZ, PT ;  /* 0x000000ff4700720c */ /* 0x000fe40003f25270 */
[----:B------:R-:W-:Y:S02]  /*3a80*/  FMNMX.FTZ R3, R114, R3, !PT ;  /* 0x0000000372037209 */ /* 0x000fe40007810000 */
[----:B------:R-:W-:Y:S02]  /*3a90*/  ISETP.GT.AND P1, PT, R59, 0x20, !P1 ;  /* 0x000000203b00780c */ /* 0x000fe40004f24270 */
[----:B------:R-:W-:Y:S02]  /*3aa0*/  FMNMX.FTZ R3, R112, R3, !PT ;  /* 0x0000000370037209 */ /* 0x000fe40007810000 */
[----:B------:R-:W-:-:S02]  /*3ab0*/  ISETP.LT.OR P1, PT, R25, 0x21, P1 ;  /* 0x000000211900780c */ /* 0x000fc40000f21670 */
[----:B------:R-:W-:Y:S02]  /*3ac0*/  FMNMX.FTZ R3, R110, R3, !PT ;  /* 0x000000036e037209 */ /* 0x000fe40007810000 */
[----:B------:R-:W-:Y:S02]  /*3ad0*/  FSEL R62, R33, -INF , !P1 ;  /* 0xff800000213e7808 */ /* 0x000fe40004800000 */
[----:B------:R-:W-:Y:S02]  /*3ae0*/  ISETP.NE.AND P1, PT, R72, RZ, PT ;  /* 0x000000ff4800720c */ /* 0x000fe40003f25270 */
[----:B------:R-:W-:Y:S02]  /*3af0*/  FMNMX.FTZ R3, R106, R3, !PT ;  /* 0x000000036a037209 */ /* 0x000fe40007810000 */
[----:B------:R-:W-:Y:S02]  /*3b00*/  ISETP.GT.AND P1, PT, R59, 0x21, !P1 ;  /* 0x000000213b00780c */ /* 0x000fe40004f24270 */
[----:B------:R-:W-:-:S02]  /*3b10*/  FMNMX.FTZ R3, R104, R3, !PT ;  /* 0x0000000368037209 */ /* 0x000fc40007810000 */
[----:B------:R-:W-:Y:S02]  /*3b20*/  ISETP.LT.OR P1, PT, R25, 0x22, P1 ;  /* 0x000000221900780c */ /* 0x000fe40000f21670 */
[----:B------:R-:W-:Y:S02]  /*3b30*/  FMNMX.FTZ R3, R108, R3, !PT ;  /* 0x000000036c037209 */ /* 0x000fe40007810000 */
[----:B------:R-:W-:Y:S02]  /*3b40*/  FSEL R64, R35, -INF , !P1 ;  /* 0xff80000023407808 */ /* 0x000fe40004800000 */
[----:B------:R-:W-:Y:S02]  /*3b50*/  ISETP.NE.AND P1, PT, R73, RZ, PT ;  /* 0x000000ff4900720c */ /* 0x000fe40003f25270 */
[----:B------:R-:W-:Y:S02]  /*3b60*/  FMNMX.FTZ R3, R60, R3, !PT ;  /* 0x000000033c037209 */ /* 0x000fe40007810000 */
[----:B------:R-:W-:-:S02]  /*3b70*/  ISETP.GT.AND P1, PT, R59, 0x28, !P1 ;  /* 0x000000283b00780c */ /* 0x000fc40004f24270 */
[----:B------:R-:W-:Y:S02]  /*3b80*/  FMNMX.FTZ R3, R50, R3, !PT ;  /* 0x0000000332037209 */ /* 0x000fe40007810000 */
[----:B------:R-:W-:Y:S02]  /*3b90*/  ISETP.LT.OR P1, PT, R25, 0x29, P1 ;  /* 0x000000291900780c */ /* 0x000fe40000f21670 */
        /* <DEDUP_REMOVED lines=12> */
[----:B------:R-:W-:Y:S02]  /*3c60*/  FMNMX.FTZ R3, R34, R3, !PT ;  /* 0x0000000322037209 */ /* 0x000fe40007810000 */
[----:B------:R-:W-:Y:S02]  /*3c70*/  ISETP.LT.OR P1, PT, R25, 0x31, P1 ;  /* 0x000000311900780c */ /* 0x000fe40000f21670 */
[----:B------:R-:W-:Y:S02]  /*3c80*/  FMNMX.FTZ R3, R32, R3, !PT ;  /* 0x0000000320037209 */ /* 0x000fe40007810000 */
[----:B------:R-:W-:-:S02]  /*3c90*/  FSEL R70, R41, -INF , !P1 ;  /* 0xff80000029467808 */ /* 0x000fc40004800000 */
[----:B------:R-:W-:Y:S02]  /*3ca0*/  ISETP.GT.AND P1, PT, R59, 0x31, !P2 ;  /* 0x000000313b00780c */ /* 0x000fe40005724270 */
[----:B------:R-:W-:Y:S02]  /*3cb0*/  FMNMX.FTZ R3, R30, R3, !PT ;  /* 0x000000031e037209 */ /* 0x000fe40007810000 */
[----:B------:R-:W-:Y:S02]  /*3cc0*/  ISETP.LT.OR P1, PT, R25, 0x32, P1 ;  /* 0x000000321900780c */ /* 0x000fe40000f21670 */
[----:B------:R-:W-:Y:S02]  /*3cd0*/  FMNMX.FTZ R3, R28, R3, !PT ;  /* 0x000000031c037209 */ /* 0x000fe40007810000 */
[----:B------:R-:W-:Y:S02]  /*3ce0*/  FSEL R72, R43, -INF , !P1 ;  /* 0xff8000002b487808 */ /* 0x000fe40004800000 */
        /* <DEDUP_REMOVED lines=10> */
[----:B------:R-:W-:Y:S01]  /*3d90*/  ISETP.NE.AND P2, PT, R69, RZ, PT ;  /* 0x000000ff4500720c */ /* 0x000fe20003f45270 */
[----:B------:R-:W0:Y:S01]  /*3da0*/  SHFL.BFLY PT, R4, R3, 0x2, 0x1f ;  /* 0x0c401f0003047f89 */ /* 0x000e2200000e0000 */
[----:B------:R-:W-:Y:S02]  /*3db0*/  FSEL R76, R47, -INF , !P1 ;  /* 0xff8000002f4c7808 */ /* 0x000fe40004800000 */
[----:B------:R-:W-:-:S02]  /*3dc0*/  ISETP.NE.AND P1, PT, R83, RZ, PT ;  /* 0x000000ff5300720c */ /* 0x000fc40003f25270 */
[----:B------:R-:W-:Y:S02]  /*3dd0*/  ISETP.NE.AND P6, PT, R101, RZ, PT ;  /* 0x000000ff6500720c */ /* 0x000fe40003fc5270 */
[C---:B------:R-:W-:Y:S02]  /*3de0*/  ISETP.GT.AND P1, PT, R59.reuse, 0x40, !P1 ;  /* 0x000000403b00780c */ /* 0x040fe40004f24270 */
[----:B------:R-:W-:Y:S02]  /*3df0*/  ISETP.GT.AND P3, PT, R59, 0x70, !P3 ;  /* 0x000000703b00780c */ /* 0x000fe40005f64270 */
[----:B------:R-:W-:Y:S02]  /*3e00*/  ISETP.LT.OR P1, PT, R25, 0x41, P1 ;  /* 0x000000411900780c */ /* 0x000fe40000f21670 */
[----:B------:R-:W-:Y:S02]  /*3e10*/  ISETP.GT.AND P4, PT, R59, 0x71, !P4 ;  /* 0x000000713b00780c */ /* 0x000fe40006784270 */
[----:B------:R-:W-:-:S02]  /*3e20*/  FSEL R78, R49, -INF , !P1 ;  /* 0xff800000314e7808 */ /* 0x000fc40004800000 */
[----:B------:R-:W-:Y:S02]  /*3e30*/  ISETP.NE.AND P1, PT, R86, RZ, PT ;  /* 0x000000ff5600720c */ /* 0x000fe40003f25270 */
[----:B------:R-:W-:Y:S02]  /*3e40*/  ISETP.LT.OR P3, PT, R25, 0x71, P3 ;  /* 0x000000711900780c */ /* 0x000fe40001f61670 */
[C---:B------:R-:W-:Y:S02]  /*3e50*/  ISETP.GT.AND P1, PT, R59.reuse, 0x41, !P1 ;  /* 0x000000413b00780c */ /* 0x040fe40004f24270 */
[----:B------:R-:W-:Y:S02]  /*3e60*/  ISETP.GT.AND P5, PT, R59, 0x78, !P5 ;  /* 0x000000783b00780c */ /* 0x000fe40006fa4270 */
[----:B------:R-:W-:Y:S02]  /*3e70*/  ISETP.LT.OR P1, PT, R25, 0x42, P1 ;  /* 0x000000421900780c */ /* 0x000fe40000f21670 */
[----:B0-----:R-:W-:-:S02]  /*3e80*/  FMNMX.FTZ R9, R3, R4, !PT ;  /* 0x0000000403097209 */ /* 0x001fc40007810000 */
[----:B------:R-:W-:Y:S02]  /*3e90*/  FSEL R80, R51, -INF , !P1 ;  /* 0xff80000033507808 */ /* 0x000fe40004800000 */
[----:B------:R-:W-:Y:S01]  /*3ea0*/  ISETP.NE.AND P1, PT, R87, RZ, PT ;  /* 0x000000ff5700720c */ /* 0x000fe20003f25270 */
[----:B------:R-:W0:Y:S01]  /*3eb0*/  SHFL.BFLY PT, R4, R9, 0x1, 0x1f ;  /* 0x0c201f0009047f89 */ /* 0x000e2200000e0000 */
[----:B------:R-:W-:Y:S02]  /*3ec0*/  ISETP.LT.OR P4, PT, R25, 0x72, P4 ;  /* 0x000000721900780c */ /* 0x000fe40002781670 */
[----:B------:R-:W-:Y:S02]  /*3ed0*/  ISETP.GT.AND P1, PT, R59, 0x48, !P1 ;  /* 0x000000483b00780c */ /* 0x000fe40004f24270 */
[C---:B------:R-:W-:Y:S02]  /*3ee0*/  ISETP.LT.OR P5, PT, R25.reuse, 0x79, P5 ;  /* 0x000000791900780c */ /* 0x040fe40002fa1670 */
[----:B------:R-:W-:-:S04]  /*3ef0*/  ISETP.LT.OR P1, PT, R25, 0x49, P1 ;  /* 0x000000491900780c */ /* 0x000fc80000f21670 */
[----:B------:R-:W-:Y:S02]  /*3f00*/  FSEL R82, R53, -INF , !P1 ;  /* 0xff80000035527808 */ /* 0x000fe40004800000 */
[----:B------:R-:W-:-:S04]  /*3f10*/  ISETP.NE.AND P1, PT, R91, RZ, PT ;  /* 0x000000ff5b00720c */ /* 0x000fc80003f25270 */
[----:B------:R-:W-:-:S04]  /*3f20*/  ISETP.GT.AND P1, PT, R59, 0x49, !P1 ;  /* 0x000000493b00780c */ /* 0x000fc80004f24270 */
[----:B------:R-:W-:Y:S02]  /*3f30*/  ISETP.LT.OR P1, PT, R25, 0x4a, P1 ;  /* 0x0000004a1900780c */ /* 0x000fe40000f21670 */
[----:B0-----:R-:W-:Y:S02]  /*3f40*/  FMNMX.FTZ R4, R9, R4, !PT ;  /* 0x0000000409047209 */ /* 0x001fe40007810000 */
[----:B------:R-:W-:Y:S02]  /*3f50*/  FSEL R84, R55, -INF , !P1 ;  /* 0xff80000037547808 */ /* 0x000fe40004800000 */
[----:B------:R-:W-:Y:S01]  /*3f60*/  ISETP.NE.AND P1, PT, R93, RZ, PT ;  /* 0x000000ff5d00720c */ /* 0x000fe20003f25270 */
[----:B------:R-:W-:-:S03]  /*3f70*/  FFMA.FTZ R27, R4, R5, -8 ;  /* 0xc1000000041b7423 */ /* 0x000fc60000010005 */
[----:B------:R-:W-:-:S04]  /*3f80*/  ISETP.GT.AND P1, PT, R59, 0x50, !P1 ;  /* 0x000000503b00780c */ /* 0x000fc80004f24270 */
[----:B------:R-:W-:-:S04]  /*3f90*/  ISETP.LT.OR P1, PT, R25, 0x51, P1 ;  /* 0x000000511900780c */ /* 0x000fc80000f21670 */
[----:B------:R-:W-:Y:S02]  /*3fa0*/  FSEL R86, R57, -INF , !P1 ;  /* 0xff80000039567808 */ /* 0x000fe40004800000 */
[----:B------:R-:W-:-:S04]  /*3fb0*/  ISETP.NE.AND P1, PT, R95, RZ, PT ;  /* 0x000000ff5f00720c */ /* 0x000fc80003f25270 */
        /* <DEDUP_REMOVED lines=11> */
[----:B------:R-:W-:Y:S02]  /*4070*/  ISETP.GT.AND P1, PT, R59, 0x60, !P2 ;  /* 0x000000603b00780c */ /* 0x000fe40005724270 */
[----:B------:R-:W-:Y:S02]  /*4080*/  ISETP.NE.AND P2, PT, R105, RZ, PT ;  /* 0x000000ff6900720c */ /* 0x000fe40003f45270 */
[----:B------:R-:W-:Y:S02]  /*4090*/  ISETP.LT.OR P1, PT, R25, 0x61, P1 ;  /* 0x000000611900780c */ /* 0x000fe40000f21670 */
[----:B------:R-:W-:Y:S02]  /*40a0*/  ISETP.GT.AND P2, PT, R59, 0x69, !P2 ;  /* 0x000000693b00780c */ /* 0x000fe40005744270 */
[----:B------:R-:W-:-:S02]  /*40b0*/  FSEL R94, R94, -INF , !P1 ;  /* 0xff8000005e5e7808 */ /* 0x000fc40004800000 */
[----:B------:R-:W-:Y:S02]  /*40c0*/  ISETP.GT.AND P1, PT, R59, 0x61, !P6 ;  /* 0x000000613b00780c */ /* 0x000fe40007724270 */
[----:B------:R-:W-:Y:S02]  /*40d0*/  ISETP.NE.AND P6, PT, R65, RZ, PT ;  /* 0x000000ff4100720c */ /* 0x000fe40003fc5270 */
[C---:B------:R-:W-:Y:S02]  /*40e0*/  ISETP.LT.OR P1, PT, R25.reuse, 0x62, P1 ;  /* 0x000000621900780c */ /* 0x040fe40000f21670 */
[----:B------:R-:W-:Y:S02]  /*40f0*/  ISETP.LT.OR P2, PT, R25, 0x6a, P2 ;  /* 0x0000006a1900780c */ /* 0x000fe40001741670 */
[----:B------:R-:W-:Y:S02]  /*4100*/  FSEL R96, R96, -INF , !P1 ;  /* 0xff80000060607808 */ /* 0x000fe40004800000 */
[----:B------:R-:W-:-:S04]  /*4110*/  FSETP.NEU.FTZ.AND P1, PT, R4, -INF , PT ;  /* 0xff8000000400780b */ /* 0x000fc80003f3d000 */
[----:B------:R-:W-:Y:S02]  /*4120*/  FSEL R39, R27, RZ, P1 ;  /* 0x000000ff1b277208 */ /* 0x000fe40000800000 */
[----:B------:R-:W-:Y:S02]  /*4130*/  ISETP.GT.AND P1, PT, R59, RZ, !P6 ;  /* 0x000000ff3b00720c */ /* 0x000fe40007724270 */
[----:B------:R-:W-:Y:S01]  /*4140*/  ISETP.NE.AND P6, PT, R77, RZ, PT ;  /* 0x000000ff4d00720c */ /* 0x000fe20003fc5270 */
[----:B------:R-:W-:-:S01]  /*4150*/  FFMA.FTZ R106, R106, R5, -R39 ;  /* 0x000000056a6a7223 */ /* 0x000fc20000010827 */
[----:B------:R-:W-:Y:S01]  /*4160*/  ISETP.LT.OR P1, PT, R25, 0x1, P1 ;  /* 0x000000011900780c */ /* 0x000fe20000f21670 */
[----:B------:R-:W-:-:S01]  /*4170*/  FFMA.FTZ R45, R104, R5, -R39 ;  /* 0x00000005682d7223 */ /* 0x000fc20000010827 */
[-CC-:B------:R-:W-:Y:S01]  /*4180*/  FFMA.FTZ R118, R118, R5.reuse, -R39.reuse ;  /* 0x0000000576767223 */ /* 0x180fe20000010827 */
[----:B------:R0:W-:Y:S01]  /*4190*/  MUFU.EX2 R43, R106 ;  /* 0x0000006a002b7308 */ /* 0x0001e20000000800 */
[----:B------:R-:W-:Y:S01]  /*41a0*/  FSEL R37, R2, -INF , !P1 ;  /* 0xff80000002257808 */ /* 0x000fe20004800000 */
[-CC-:B------:R-:W-:Y:S01]  /*41b0*/  FFMA.FTZ R110, R110, R5.reuse, -R39.reuse ;  /* 0x000000056e6e7223 */ /* 0x180fe20000010827 */
[----:B------:R-:W-:Y:S01]  /*41c0*/  ISETP.NE.AND P1, PT, R103, RZ, PT ;  /* 0x000000ff6700720c */ /* 0x000fe20003f25270 */
[-CC-:B------:R-:W-:Y:S01]  /*41d0*/  FFMA.FTZ R112, R112, R5.reuse, -R39.reuse ;  /* 0x0000000570707223 */ /* 0x180fe20000010827 */
[----:B------:R-:W-:Y:S01]  /*41e0*/  FMNMX.FTZ R27, R37, R44, !PT ;  /* 0x0000002c251b7209 */ /* 0x000fe20007810000 */
[-CC-:B------:R-:W-:Y:S01]  /*41f0*/  FFMA.FTZ R122, R122, R5.reuse, -R39.reuse ;  /* 0x000000057a7a7223 */ /* 0x180fe20000010827 */
[----:B------:R-:W-:Y:S01]  /*4200*/  ISETP.GT.AND P1, PT, R59, 0x68, !P1 ;  /* 0x000000683b00780c */ /* 0x000fe20004f24270 */
[--C-:B------:R-:W-:Y:S01]  /*4210*/  FFMA.FTZ R2, R130, R5, -R39.reuse ;  /* 0x0000000582027223 */ /* 0x100fe20000010827 */
[----:B------:R-:W-:Y:S01]  /*4220*/  FMNMX.FTZ R29, R48, R27, !PT ;  /* 0x0000001b301d7209 */ /* 0x000fe20007810000 */
[-CC-:B------:R-:W-:Y:S01]  /*4230*/  FFMA.FTZ R3, R128, R5.reuse, -R39.reuse ;  /* 0x0000000580037223 */ /* 0x180fe20000010827 */
[----:B------:R-:W-:Y:S01]  /*4240*/  ISETP.LT.OR P1, PT, R25, 0x69, P1 ;  /* 0x000000691900780c */ /* 0x000fe20000f21670 */
[--C-:B------:R-:W-:Y:S01]  /*4250*/  FFMA.FTZ R9, R126, R5, -R39.reuse ;  /* 0x000000057e097223 */ /* 0x100fe20000010827 */
[----:B------:R-:W-:Y:S01]  /*4260*/  FMNMX.FTZ R29, R8, R29, !PT ;  /* 0x0000001d081d7209 */ /* 0x000fe20007810000 */
[----:B------:R-:W-:Y:S01]  /*4270*/  MUFU.EX2 R2, R2 ;  /* 0x0000000200027308 */ /* 0x000fe20000000800 */
[----:B------:R-:W-:Y:S01]  /*4280*/  FSEL R104, R11, -INF , !P1 ;  /* 0xff8000000b687808 */ /* 0x000fe20004800000 */
[--C-:B------:R-:W-:Y:S01]  /*4290*/  FFMA.FTZ R98, R98, R5, -R39.reuse ;  /* 0x0000000562627223 */ /* 0x100fe20000010827 */
[----:B------:R-:W-:Y:S01]  /*42a0*/  FMNMX.FTZ R29, R52, R29, !PT ;  /* 0x0000001d341d7209 */ /* 0x000fe20007810000 */
[-CC-:B------:R-:W-:Y:S01]  /*42b0*/  FFMA.FTZ R124, R124, R5.reuse, -R39.reuse ;  /* 0x000000057c7c7223 */ /* 0x180fe20000010827 */
[----:B0-----:R-:W-:Y:S01]  /*42c0*/  FSEL R106, R10, -INF , !P2 ;  /* 0xff8000000a6a7808 */ /* 0x001fe20005000000 */
[--C-:B------:R-:W-:Y:S01]  /*42d0*/  FFMA.FTZ R10, R108, R5, -R39.reuse ;  /* 0x000000056c0a7223 */ /* 0x100fe20000010827 */
[----:B------:R-:W-:Y:S01]  /*42e0*/  FMNMX.FTZ R29, R54, R29, !PT ;  /* 0x0000001d361d7209 */ /* 0x000fe20007810000 */
[----:B------:R-:W0:Y:S01]  /*42f0*/  MUFU.EX2 R3, R3 ;  /* 0x0000000300037308 */ /* 0x000e220000000800 */
[----:B------:R-:W-:Y:S01]  /*4300*/  FSEL R108, R13, -INF , !P3 ;  /* 0xff8000000d6c7808 */ /* 0x000fe20005800000 */
[--C-:B------:R-:W-:Y:S01]  /*4310*/  FFMA.FTZ R100, R100, R5, -R39.reuse ;  /* 0x0000000564647223 */ /* 0x100fe20000010827 */
[----:B------:R-:W-:Y:S01]  /*4320*/  FMNMX.FTZ R31, R56, R29, !PT ;  /* 0x0000001d381f7209 */ /* 0x000fe20007810000 */
[-CC-:B------:R-:W-:Y:S01]  /*4330*/  FFMA.FTZ R120, R120, R5.reuse, -R39.reuse ;  /* 0x0000000578787223 */ /* 0x180fe20000010827 */
[----:B------:R-:W-:Y:S01]  /*4340*/  ISETP.GT.AND P6, PT, R59, 0x79, !P6 ;  /* 0x000000793b00780c */ /* 0x000fe200077c4270 */
[--C-:B------:R-:W-:Y:S01]  /*4350*/  FFMA.FTZ R102, R102, R5, -R39.reuse ;  /* 0x0000000566667223 */ /* 0x100fe20000010827 */
[----:B------:R-:W-:Y:S01]  /*4360*/  FMNMX.FTZ R31, R58, R31, !PT ;  /* 0x0000001f3a1f7209 */ /* 0x000fe20007810000 */
[----:B------:R-:W-:Y:S01]  /*4370*/  MUFU.EX2 R47, R10 ;  /* 0x0000000a002f7308 */ /* 0x000fe20000000800 */
[----:B------:R-:W-:Y:S01]  /*4380*/  ISETP.LT.OR P6, PT, R25, 0x7a, P6 ;  /* 0x0000007a1900780c */ /* 0x000fe200037c1670 */
[--C-:B------:R-:W-:Y:S01]  /*4390*/  FFMA.FTZ R116, R116, R5, -R39.reuse ;  /* 0x0000000574747223 */ /* 0x100fe20000010827 */
[----:B------:R-:W-:Y:S01]  /*43a0*/  FMNMX.FTZ R31, R62, R31, !PT ;  /* 0x0000001f3e1f7209 */ /* 0x000fe20007810000 */
[-CC-:B------:R-:W-:Y:S01]  /*43b0*/  FFMA.FTZ R114, R114, R5.reuse, -R39.reuse ;  /* 0x0000000572727223 */ /* 0x180fe20000010827 */
[----:B------:R-:W-:-:S01]  /*43c0*/  FFMA.FTZ R50, R50, R5, -R39 ;  /* 0x0000000532327223 */ /* 0x000fc20000010827 */
        /* <DEDUP_REMOVED lines=12> */
[----:B------:R-:W-:Y:S01]  /*4490*/  FFMA.FTZ R14, R14, R5, -R39 ;  /* 0x000000050e0e7223 */ /* 0x000fe20000010827 */
[----:B------:R-:W-:-:S04]  /*44a0*/  FMNMX.FTZ R33, R70, R33, !PT ;  /* 0x0000002146217209 */ /* 0x000fc80007810000 */
[----:B------:R-:W-:Y:S01]  /*44b0*/  FMNMX.FTZ R33, R72, R33, !PT ;  /* 0x0000002148217209 */ /* 0x000fe20007810000 */
[----:B------:R1:W-:Y:S03]  /*44c0*/  MUFU.EX2 R118, R110 ;  /* 0x0000006e00767308 */ /* 0x0003e60000000800 */
[----:B------:R-:W-:-:S04]  /*44d0*/  FMNMX.FTZ R33, R74, R33, !PT ;  /* 0x000000214a217209 */ /* 0x000fc80007810000 */
[----:B------:R-:W-:Y:S01]  /*44e0*/  FMNMX.FTZ R33, R76, R33, !PT ;  /* 0x000000214c217209 */ /* 0x000fe20007810000 */
[----:B------:R-:W2:Y:S01]  /*44f0*/  MUFU.EX2 R9, R9 ;  /* 0x0000000900097308 */ /* 0x000ea20000000800 */
[----:B-1----:R-:W-:Y:S01]  /*4500*/  FSEL R110, R12, -INF , !P4 ;  /* 0xff8000000c6e7808 */ /* 0x002fe20006000000 */
[----:B------:R-:W-:Y:S01]  /*4510*/  FFMA.FTZ R12, R60, R5, -R39 ;  /* 0x000000053c0c7223 */ /* 0x000fe20000010827 */
[----:B------:R-:W-:Y:S02]  /*4520*/  FMNMX.FTZ R33, R78, R33, !PT ;  /* 0x000000214e217209 */ /* 0x000fe40007810000 */
[----:B------:R-:W-:Y:S02]  /*4530*/  FSEL R60, R15, -INF , !P5 ;  /* 0xff8000000f3c7808 */ /* 0x000fe40006800000 */
[----:B------:R-:W-:Y:S01]  /*4540*/  FMNMX.FTZ R33, R80, R33, !PT ;  /* 0x0000002150217209 */ /* 0x000fe20007810000 */
[----:B------:R-:W-:Y:S03]  /*4550*/  MUFU.EX2 R122, R12 ;  /* 0x0000000c007a7308 */ /* 0x000fe60000000800 */
[----:B------:R-:W-:-:S04]  /*4560*/  FMNMX.FTZ R35, R82, R33, !PT ;  /* 0x0000002152237209 */ /* 0x000fc80007810000 */
[----:B------:R-:W-:Y:S01]  /*4570*/  FMNMX.FTZ R35, R84, R35, !PT ;  /* 0x0000002354237209 */ /* 0x000fe20007810000 */
[----:B------:R1:W-:Y:S03]  /*4580*/  MUFU.EX2 R33, R112 ;  /* 0x0000007000217308 */ /* 0x0003e60000000800 */
[----:B------:R-:W-:-:S04]  /*4590*/  FMNMX.FTZ R35, R86, R35, !PT ;  /* 0x0000002356237209 */ /* 0x000fc80007810000 */
[----:B------:R-:W-:Y:S01]  /*45a0*/  FMNMX.FTZ R35, R88, R35, !PT ;  /* 0x0000002358237209 */ /* 0x000fe20007810000 */
[----:B------:R-:W3:Y:S01]  /*45b0*/  MUFU.EX2 R98, R98 ;  /* 0x0000006200627308 */ /* 0x000ee20000000800 */
[----:B-1----:R-:W-:Y:S01]  /*45c0*/  FSEL R112, R21, -INF , !P6 ;  /* 0xff80000015707808 */ /* 0x002fe20007000000 */
[----:B------:R-:W-:Y:S01]  /*45d0*/  FFMA.FTZ R21, R32, R5, -R39 ;  /* 0x0000000520157223 */ /* 0x000fe20000010827 */
[----:B------:R-:W-:-:S04]  /*45e0*/  FMNMX.FTZ R35, R90, R35, !PT ;  /* 0x000000235a237209 */ /* 0x000fc80007810000 */
[----:B------:R-:W-:Y:S01]  /*45f0*/  FMNMX.FTZ R35, R92, R35, !PT ;  /* 0x000000235c237209 */ /* 0x000fe20007810000 */
[----:B------:R-:W1:Y:S03]  /*4600*/  MUFU.EX2 R27, R124 ;  /* 0x0000007c001b7308 */ /* 0x000e660000000800 */
[----:B------:R-:W-:-:S04]  /*4610*/  FMNMX.FTZ R35, R94, R35, !PT ;  /* 0x000000235e237209 */ /* 0x000fc80007810000 */
[----:B------:R-:W-:Y:S01]  /*4620*/  FMNMX.FTZ R35, R96, R35, !PT ;  /* 0x0000002360237209 */ /* 0x000fe20007810000 */
[----:B------:R-:W4:Y:S03]  /*4630*/  MUFU.EX2 R100, R100 ;  /* 0x0000006400647308 */ /* 0x000f260000000800 */
        /* <DEDUP_REMOVED lines=8> */
[----:B------:R-:W-:-:S01]  /*46c0*/  FFMA.FTZ R35, R40, R5, -R39 ;  /* 0x0000000528237223 */ /* 0x000fc20000010827 */
[----:B------:R-:W-:Y:S03]  /*46d0*/  MUFU.EX2 R116, R116 ;  /* 0x0000007400747308 */ /* 0x000fe60000000800 */
[----:B------:R-:W5:Y:S05]  /*46e0*/  SHFL.BFLY PT, R11, R10, 0x2, 0x1f ;  /* 0x0c401f000a0b7f89 */ /* 0x000f6a00000e0000 */
[----:B------:R-:W-:Y:S08]  /*46f0*/  MUFU.EX2 R41, R114 ;  /* 0x0000007200297308 */ /* 0x000ff00000000800 */
[----:B------:R-:W-:Y:S08]  /*4700*/  MUFU.EX2 R114, R45 ;  /* 0x0000002d00727308 */ /* 0x000ff00000000800 */
[----:B------:R-:W-:Y:S01]  /*4710*/  MUFU.EX2 R50, R50 ;  /* 0x0000003200327308 */ /* 0x000fe20000000800 */
[----:B-----5:R-:W-:Y:S01]  /*4720*/  FMNMX.FTZ R15, R10, R11, !PT ;  /* 0x0000000b0a0f7209 */ /* 0x020fe20007810000 */
[-CC-:B------:R-:W-:Y:S01]  /*4730*/  FFMA.FTZ R10, R24, R5.reuse, -R39.reuse ;  /* 0x00000005180a7223 */ /* 0x180fe20000010827 */
[----:B------:R-:W-:-:S03]  /*4740*/  FFMA.FTZ R11, R28, R5, -R39 ;  /* 0x000000051c0b7223 */ /* 0x000fc60000010827 */
[----:B------:R-:W5:Y:S02]  /*4750*/  SHFL.BFLY PT, R12, R15, 0x1, 0x1f ;  /* 0x0c201f000f0c7f89 */ /* 0x000f6400000e0000 */
[----:B------:R-:W-:Y:S08]  /*4760*/  MUFU.EX2 R45, R46 ;  /* 0x0000002e002d7308 */ /* 0x000ff00000000800 */
[----:B------:R-:W-:Y:S08]  /*4770*/  MUFU.EX2 R38, R38 ;  /* 0x0000002600267308 */ /* 0x000ff00000000800 */
[----:B------:R-:W-:Y:S01]  /*4780*/  MUFU.EX2 R25, R25 ;  /* 0x0000001900197308 */ /* 0x000fe20000000800 */
[----:B-----5:R-:W-:Y:S01]  /*4790*/  FMNMX.FTZ R12, R15, R12, !PT ;  /* 0x0000000c0f0c7209 */ /* 0x020fe20007810000 */
[----:B------:R-:W-:-:S06]  /*47a0*/  FFMA.FTZ R15, R20, R5, -R39 ;  /* 0x00000005140f7223 */ /* 0x000fcc0000010827 */
[----:B------:R-:W-:Y:S01]  /*47b0*/  MUFU.EX2 R42, R42 ;  /* 0x0000002a002a7308 */ /* 0x000fe20000000800 */
[C---:B------:R-:W-:Y:S01]  /*47c0*/  FSETP.NEU.FTZ.AND P1, PT, R12.reuse, -INF , PT ;  /* 0xff8000000c00780b */ /* 0x040fe20003f3d000 */
[----:B------:R-:W-:-:S05]  /*47d0*/  FFMA.FTZ R24, R12, R5, -8 ;  /* 0xc10000000c187423 */ /* 0x000fca0000010005 */
[----:B------:R-:W-:Y:S01]  /*47e0*/  FSEL R39, R24, RZ, P1 ;  /* 0x000000ff18277208 */ /* 0x000fe20000800000 */
[----:B------:R-:W-:Y:S01]  /*47f0*/  MUFU.EX2 R35, R35 ;  /* 0x0000002300237308 */ /* 0x000fe20000000800 */
[----:B------:R-:W-:-:S03]  /*4800*/  PLOP3.LUT P1, PT, PT, PT, UP0, 0x40, 0x0 ;  /* 0x000000000000781c */ /* 0x000fc60003f2e808 */
[-CC-:B------:R-:W-:Y:S01]  /*4810*/  FFMA.FTZ R37, R37, R5.reuse, -R39.reuse ;  /* 0x0000000525257223 */ /* 0x180fe20000010827 */
[----:B------:R-:W-:-:S01]  /*4820*/  FFMA.FTZ R44, R44, R5, -R39 ;  /* 0x000000052c2c7223 */ /* 0x000fc20000010827 */
[-CC-:B------:R-:W-:Y:S01]  /*4830*/  FFMA.FTZ R8, R8, R5.reuse, -R39.reuse ;  /* 0x0000000508087223 */ /* 0x180fe20000010827 */
[----:B------:R-:W-:-:S01]  /*4840*/  FFMA.FTZ R48, R48, R5, -R39 ;  /* 0x0000000530307223 */ /* 0x000fc20000010827 */
[-CC-:B------:R-:W-:Y:S01]  /*4850*/  FFMA.FTZ R52, R52, R5.reuse, -R39.reuse ;  /* 0x0000000534347223 */ /* 0x180fe20000010827 */
[----:B------:R-:W-:-:S01]  /*4860*/  FFMA.FTZ R54, R54, R5, -R39 ;  /* 0x0000000536367223 */ /* 0x000fc20000010827 */
[----:B------:R0:W-:Y:S01]  /*4870*/  MUFU.EX2 R49, R8 ;  /* 0x0000000800317308 */ /* 0x0001e20000000800 */
[----:B------:R-:W-:-:S01]  /*4880*/  FFMA.FTZ R56, R56, R5, -R39 ;  /* 0x0000000538387223 */ /* 0x000fc20000010827 */
[-CC-:B------:R-:W-:Y:S01]  /*4890*/  FFMA.FTZ R58, R58, R5.reuse, -R39.reuse ;  /* 0x000000053a3a7223 */ /* 0x180fe20000010827 */
[----:B------:R-:W-:-:S01]  /*48a0*/  FFMA.FTZ R62, R62, R5, -R39 ;  /* 0x000000053e3e7223 */ /* 0x000fc20000010827 */
[-CC-:B------:R-:W-:Y:S01]  /*48b0*/  FFMA.FTZ R64, R64, R5.reuse, -R39.reuse ;  /* 0x0000000540407223 */ /* 0x180fe20000010827 */
[----:B------:R-:W-:-:S01]  /*48c0*/  FFMA.FTZ R66, R66, R5, -R39 ;  /* 0x0000000542427223 */ /* 0x000fc20000010827 */
[-CC-:B------:R-:W-:Y:S01]  /*48d0*/  FFMA.FTZ R68, R68, R5.reuse, -R39.reuse ;  /* 0x0000000544447223 */ /* 0x180fe20000010827 */
[----:B------:R-:W-:-:S01]  /*48e0*/  FFMA.FTZ R70, R70, R5, -R39 ;  /* 0x0000000546467223 */ /* 0x000fc20000010827 */
[----:B------:R-:W-:Y:S01]  /*48f0*/  MUFU.EX2 R37, R37 ;  /* 0x0000002500257308 */ /* 0x000fe20000000800 */
[----:B0-----:R-:W-:-:S01]  /*4900*/  FADD.FTZ R8, R2, R3 ;  /* 0x0000000302087221 */ /* 0x001fc20000010000 */
[-CC-:B------:R-:W-:Y:S01]  /*4910*/  FFMA.FTZ R72, R72, R5.reuse, -R39.reuse ;  /* 0x0000000548487223 */ /* 0x180fe20000010827 */
[----:B------:R-:W-:-:S01]  /*4920*/  FFMA.FTZ R74, R74, R5, -R39 ;  /* 0x000000054a4a7223 */ /* 0x000fc20000010827 */
[----:B------:R-:W-:Y:S01]  /*4930*/  FFMA.FTZ R76, R76, R5, -R39 ;  /* 0x000000054c4c7223 */ /* 0x000fe20000010827 */
[----:B--2---:R-:W-:-:S01]  /*4940*/  FADD.FTZ R65, R9, R8 ;  /* 0x0000000809417221 */ /* 0x004fc20000010000 */
[-CC-:B------:R-:W-:Y:S01]  /*4950*/  FFMA.FTZ R78, R78, R5.reuse, -R39.reuse ;  /* 0x000000054e4e7223 */ /* 0x180fe20000010827 */
[----:B------:R-:W-:-:S01]  /*4960*/  FFMA.FTZ R80, R80, R5, -R39 ;  /* 0x0000000550507223 */ /* 0x000fc20000010827 */
[----:B------:R-:W0:Y:S01]  /*4970*/  MUFU.EX2 R44, R44 ;  /* 0x0000002c002c7308 */ /* 0x000e220000000800 */
[----:B---3--:R-:W-:-:S01]  /*4980*/  FADD.FTZ R8, R98, R65 ;  /* 0x0000004162087221 */ /* 0x008fc20000010000 */
[----:B------:R-:W-:Y:S01]  /*4990*/  F2FP.SATFINITE.E4M3.F32.PACK_AB_MERGE_C R98, R98, R9, RZ ;  /* 0x000000096262723e */ /* 0x000fe200048070ff */
[----:B------:R-:W-:-:S01]  /*49a0*/  FFMA.FTZ R82, R82, R5, -R39 ;  /* 0x0000000552527223 */ /* 0x000fc20000010827 */
[----:B------:R-:W-:Y:S01]  /*49b0*/  FFMA.FTZ R84, R84, R5, -R39 ;  /* 0x0000000554547223 */ /* 0x000fe20000010827 */
[----:B-1----:R-:W-:-:S01]  /*49c0*/  FADD.FTZ R65, R27, R8 ;  /* 0x000000081b417221 */ /* 0x002fc20000010000 */
[----:B------:R-:W-:Y:S01]  /*49d0*/  F2FP.SATFINITE.E4M3.F32.PACK_AB_MERGE_C R164, R3, R2, R98 ;  /* 0x0000000203a4723e */ /* 0x000fe20004807062 */
[----:B------:R-:W-:-:S01]  /*49e0*/  FFMA.FTZ R86, R86, R5, -R39 ;  /* 0x0000000556567223 */ /* 0x000fc20000010827 */
[----:B------:R-:W1:Y:S01]  /*49f0*/  MUFU.EX2 R48, R48 ;  /* 0x0000003000307308 */ /* 0x000e620000000800 */
[----:B----4-:R-:W-:-:S01]  /*4a00*/  FADD.FTZ R8, R100, R65 ;  /* 0x0000004164087221 */ /* 0x010fc20000010000 */
[-CC-:B------:R-:W-:Y:S01]  /*4a10*/  FFMA.FTZ R88, R88, R5.reuse, -R39.reuse ;  /* 0x0000000558587223 */ /* 0x180fe20000010827 */
[----:B------:R-:W-:-:S01]  /*4a20*/  FFMA.FTZ R90, R90, R5, -R39 ;  /* 0x000000055a5a7223 */ /* 0x000fc20000010827 */
[----:B------:R-:W-:Y:S01]  /*4a30*/  FFMA.FTZ R92, R92, R5, -R39 ;  /* 0x000000055c5c7223 */ /* 0x000fe20000010827 */
[----:B------:R-:W-:-:S01]  /*4a40*/  FADD.FTZ R69, R29, R8 ;  /* 0x000000081d457221 */ /* 0x000fc20000010000 */
[-CC-:B------:R-:W-:Y:S01]  /*4a50*/  FFMA.FTZ R94, R94, R5.reuse, -R39.reuse ;  /* 0x000000055e5e7223 */ /* 0x180fe20000010827 */
[----:B------:R-:W-:-:S01]  /*4a60*/  FFMA.FTZ R96, R96, R5, -R39 ;  /* 0x0000000560607223 */ /* 0x000fc20000010827 */
[----:B------:R-:W2:Y:S01]  /*4a70*/  MUFU.EX2 R52, R52 ;  /* 0x0000003400347308 */ /* 0x000ea20000000800 */
[----:B0-----:R-:W-:-:S01]  /*4a80*/  FADD.FTZ R67, R37, R44 ;  /* 0x0000002c25437221 */ /* 0x001fc20000010000 */
[C---:B------:R-:W-:Y:S01]  /*4a90*/  FADD.FTZ R20, R120.reuse, R69 ;  /* 0x0000004578147221 */ /* 0x040fe20000010000 */
[----:B------:R-:W-:Y:S01]  /*4aa0*/  F2FP.SATFINITE.E4M3.F32.PACK_AB_MERGE_C R120, R120, R29, RZ ;  /* 0x0000001d7878723e */ /* 0x000fe200048070ff */
[-CC-:B------:R-:W-:Y:S01]  /*4ab0*/  FFMA.FTZ R104, R104, R5.reuse, -R39.reuse ;  /* 0x0000000568687223 */ /* 0x180fe20000010827 */
[----:B------:R-:W-:-:S01]  /*4ac0*/  FFMA.FTZ R106, R106, R5, -R39 ;  /* 0x000000056a6a7223 */ /* 0x000fc20000010827 */
[----:B------:R-:W-:Y:S01]  /*4ad0*/  FADD.FTZ R29, R31, R20 ;  /* 0x000000141f1d7221 */ /* 0x000fe20000010000 */
[----:B------:R-:W-:Y:S01]  /*4ae0*/  F2FP.SATFINITE.E4M3.F32.PACK_AB_MERGE_C R166, R100, R27, R120 ;  /* 0x0000001b64a6723e */ /* 0x000fe20004807078 */
[----:B------:R-:W0:Y:S01]  /*4af0*/  MUFU.EX2 R51, R54 ;  /* 0x0000003600337308 */ /* 0x000e220000000800 */
[----:B-1----:R-:W-:-:S01]  /*4b00*/  FADD.FTZ R8, R48, R67 ;  /* 0x0000004330087221 */ /* 0x002fc20000010000 */
[----:B------:R-:W-:Y:S01]  /*4b10*/  FADD.FTZ R29, R102, R29 ;  /* 0x0000001d661d7221 */ /* 0x000fe20000010000 */
[----:B------:R-:W-:Y:S01]  /*4b20*/  F2FP.SATFINITE.E4M3.F32.PACK_AB_MERGE_C R20, R114, R43, RZ ;  /* 0x0000002b7214723e */ /* 0x000fe200048070ff */
[----:B------:R-:W-:Y:S01]  /*4b30*/  FFMA.FTZ R108, R108, R5, -R39 ;  /* 0x000000056c6c7223 */ /* 0x000fe20000010827 */
[----:B------:R-:W-:-:S01]  /*4b40*/  FADD.FTZ R9, R49, R8 ;  /* 0x0000000831097221 */ /* 0x000fc20000010000 */
[----:B------:R-:W-:Y:S01]  /*4b50*/  FADD.FTZ R8, R116, R29 ;  /* 0x0000001d74087221 */ /* 0x000fe20000010000 */
[----:B------:R-:W-:Y:S01]  /*4b60*/  F2FP.SATFINITE.E4M3.F32.PACK_AB_MERGE_C R116, R41, R116, RZ ;  /* 0x000000742974723e */ /* 0x000fe200048070ff */
[----:B------:R-:W1:Y:S01]  /*4b70*/  MUFU.EX2 R56, R56 ;  /* 0x0000003800387308 */ /* 0x000e620000000800 */
[----:B--2---:R-:W-:-:S01]  /*4b80*/  FADD.FTZ R2, R52, R9 ;  /* 0x0000000934027221 */ /* 0x004fc20000010000 */
[----:B------:R-:W-:Y:S01]  /*4b90*/  FADD.FTZ R8, R41, R8 ;  /* 0x0000000829087221 */ /* 0x000fe20000010000 */
[----:B------:R-:W-:Y:S01]  /*4ba0*/  F2FP.SATFINITE.E4M3.F32.PACK_AB_MERGE_C R160, R102, R31, R116 ;  /* 0x0000001f66a0723e */ /* 0x000fe20004807074 */
[--C-:B------:R-:W-:Y:S01]  /*4bb0*/  FFMA.FTZ R110, R110, R5, -R39.reuse ;  /* 0x000000056e6e7223 */ /* 0x100fe20000010827 */
[----:B------:R-:W-:Y:S01]  /*4bc0*/  F2FP.SATFINITE.E4M3.F32.PACK_AB_MERGE_C R162, R118, R33, R20 ;  /* 0x0000002176a2723e */ /* 0x000fe20004807014 */
[----:B------:R-:W-:Y:S01]  /*4bd0*/  FADD.FTZ R27, R33, R8 ;  /* 0x00000008211b7221 */ /* 0x000fe20000010000 */
[----:B------:R-:W-:-:S01]  /*4be0*/  FFMA.FTZ R60, R60, R5, -R39 ;  /* 0x000000053c3c7223 */ /* 0x000fc20000010827 */
[----:B------:R-:W2:Y:S01]  /*4bf0*/  MUFU.EX2 R53, R58 ;  /* 0x0000003a00357308 */ /* 0x000ea20000000800 */
[----:B0-----:R-:W-:-:S01]  /*4c00*/  FADD.FTZ R9, R51, R2 ;  /* 0x0000000233097221 */ /* 0x001fc20000010000 */
[----:B------:R-:W-:Y:S01]  /*4c10*/  FADD.FTZ R8, R118, R27 ;  /* 0x0000001b76087221 */ /* 0x000fe20000010000 */
[----:B------:R-:W-:-:S01]  /*4c20*/  FFMA.FTZ R39, R112, R5, -R39 ;  /* 0x0000000570277223 */ /* 0x000fc20000010827 */
[----:B------:R-:W-:-:S02]  /*4c30*/  F2FP.SATFINITE.E4M3.F32.PACK_AB_MERGE_C R48, R49, R48, RZ ;  /* 0x000000303130723e */ /* 0x000fc400048070ff */
[----:B------:R-:W-:-:S01]  /*4c40*/  FADD.FTZ R43, R43, R8 ;  /* 0x000000082b2b7221 */ /* 0x000fc20000010000 */
[----:B------:R-:W-:Y:S01]  /*4c50*/  F2FP.SATFINITE.E4M3.F32.PACK_AB_MERGE_C R8, R45, R50, RZ ;  /* 0x000000322d08723e */ /* 0x000fe200048070ff */
[----:B------:R-:W0:Y:S01]  /*4c60*/  MUFU.EX2 R62, R62 ;  /* 0x0000003e003e7308 */ /* 0x000e220000000800 */
[----:B-1----:R-:W-:-:S01]  /*4c70*/  FADD.FTZ R2, R56, R9 ;  /* 0x0000000938027221 */ /* 0x002fc20000010000 */
[----:B------:R-:W-:Y:S01]  /*4c80*/  FADD.FTZ R114, R114, R43 ;  /* 0x0000002b72727221 */ /* 0x000fe20000010000 */
[----:B------:R-:W-:Y:S02]  /*4c90*/  F2FP.SATFINITE.E4M3.F32.PACK_AB_MERGE_C R156, R122, R47, R8 ;  /* 0x0000002f7a9c723e */ /* 0x000fe40004807008 */
[----:B------:R-:W-:Y:S01]  /*4ca0*/  F2FP.SATFINITE.E4M3.F32.PACK_AB_MERGE_C R8, R25, R38, RZ ;  /* 0x000000261908723e */ /* 0x000fe200048070ff */
[----:B------:R-:W-:-:S01]  /*4cb0*/  FADD.FTZ R47, R47, R114 ;  /* 0x000000722f2f7221 */ /* 0x000fc20000010000 */
[----:B------:R-:W-:Y:S01]  /*4cc0*/  F2FP.SATFINITE.E4M3.F32.PACK_AB_MERGE_C R165, R44, R37, R48 ;  /* 0x000000252ca5723e */ /* 0x000fe20004807030 */
[----:B------:R-:W1:Y:S01]  /*4cd0*/  MUFU.EX2 R55, R64 ;  /* 0x0000004000377308 */ /* 0x000e620000000800 */
[----:B--2---:R-:W-:-:S01]  /*4ce0*/  FADD.FTZ R9, R53, R2 ;  /* 0x0000000235097221 */ /* 0x004fc20000010000 */
[----:B------:R-:W-:Y:S01]  /*4cf0*/  FADD.FTZ R47, R122, R47 ;  /* 0x0000002f7a2f7221 */ /* 0x000fe20000010000 */
[----:B------:R-:W-:-:S02]  /*4d00*/  F2FP.SATFINITE.E4M3.F32.PACK_AB_MERGE_C R158, R35, R42, R8 ;  /* 0x0000002a239e723e */ /* 0x000fc40004807008 */
[----:B------:R-:W-:Y:S01]  /*4d10*/  F2FP.SATFINITE.E4M3.F32.PACK_AB_MERGE_C R53, R53, R56, RZ ;  /* 0x000000383535723e */ /* 0x000fe200048070ff */
[----:B------:R-:W-:-:S02]  /*4d20*/  FADD.FTZ R50, R50, R47 ;  /* 0x0000002f32327221 */ /* 0x000fc40000010000 */
[----:B------:R-:W2:Y:S01]  /*4d30*/  MUFU.EX2 R66, R66 ;  /* 0x0000004200427308 */ /* 0x000ea20000000800 */
[----:B0-----:R-:W-:-:S01]  /*4d40*/  FADD.FTZ R2, R62, R9 ;  /* 0x000000093e027221 */ /* 0x001fc20000010000 */
[----:B------:R-:W-:Y:S01]  /*4d50*/  FADD.FTZ R45, R45, R50 ;  /* 0x000000322d2d7221 */ /* 0x000fe20000010000 */
[----:B------:R-:W-:-:S03]  /*4d60*/  F2FP.SATFINITE.E4M3.F32.PACK_AB_MERGE_C R167, R51, R52, R53 ;  /* 0x0000003433a7723e */ /* 0x000fc60004807035 */
[----:B------:R-:W-:Y:S02]  /*4d70*/  FADD.FTZ R42, R42, R45 ;  /* 0x0000002d2a2a7221 */ /* 0x000fe40000010000 */
[----:B------:R-:W0:Y:S01]  /*4d80*/  MUFU.EX2 R57, R68 ;  /* 0x0000004400397308 */ /* 0x000e220000000800 */
[----:B-1----:R-:W-:-:S01]  /*4d90*/  FADD.FTZ R27, R55, R2 ;  /* 0x00000002371b7221 */ /* 0x002fc20000010000 */
[----:B------:R-:W-:-:S04]  /*4da0*/  FADD.FTZ R35, R35, R42 ;  /* 0x0000002a23237221 */ /* 0x000fc80000010000 */
[----:B------:R-:W-:Y:S02]  /*4db0*/  FADD.FTZ R38, R38, R35 ;  /* 0x0000002326267221 */ /* 0x000fe40000010000 */
[----:B------:R-:W1:Y:S01]  /*4dc0*/  MUFU.EX2 R70, R70 ;  /* 0x0000004600467308 */ /* 0x000e620000000800 */
[----:B--2---:R-:W-:-:S01]  /*4dd0*/  FADD.FTZ R2, R66, R27 ;  /* 0x0000001b42027221 */ /* 0x004fc20000010000 */
[----:B------:R-:W-:-:S06]  /*4de0*/  FADD.FTZ R33, R25, R38 ;  /* 0x0000002619217221 */ /* 0x000fcc0000010000 */
[----:B------:R-:W2:Y:S01]  /*4df0*/  MUFU.EX2 R59, R72 ;  /* 0x00000048003b7308 */ /* 0x000ea20000000800 */
[----:B0-----:R-:W-:-:S01]  /*4e00*/  FADD.FTZ R27, R57, R2 ;  /* 0x00000002391b7221 */ /* 0x001fc20000010000 */
[----:B------:R-:W-:-:S04]  /*4e10*/  F2FP.SATFINITE.E4M3.F32.PACK_AB_MERGE_C R57, R57, R66, RZ ;  /* 0x000000423939723e */ /* 0x000fc800048070ff */
[----:B------:R-:W-:Y:S02]  /*4e20*/  F2FP.SATFINITE.E4M3.F32.PACK_AB_MERGE_C R161, R55, R62, R57 ;  /* 0x0000003e37a1723e */ /* 0x000fe40004807039 */
        /* <DEDUP_REMOVED lines=8> */
[----:B------:R-:W-:-:S04]  /*4eb0*/  F2FP.SATFINITE.E4M3.F32.PACK_AB_MERGE_C R61, R61, R74, RZ ;  /* 0x0000004a3d3d723e */ /* 0x000fc800048070ff */
[----:B------:R-:W-:Y:S02]  /*4ec0*/  F2FP.SATFINITE.E4M3.F32.PACK_AB_MERGE_C R163, R59, R70, R61 ;  /* 0x000000463ba3723e */ /* 0x000fe4000480703d */
[----:B------:R-:W1:Y:S01]  /*4ed0*/  MUFU.EX2 R82, R82 ;  /* 0x0000005200527308 */ /* 0x000e620000000800 */
[----:B--2---:R-:W-:-:S07]  /*4ee0*/  FADD.FTZ R2, R78, R29 ;  /* 0x0000001d4e027221 */ /* 0x004fce0000010000 */
[----:B------:R-:W2:Y:S01]  /*4ef0*/  MUFU.EX2 R65, R84 ;  /* 0x0000005400417308 */ /* 0x000ea20000000800 */
[----:B0-----:R-:W-:-:S07]  /*4f00*/  FADD.FTZ R31, R63, R2 ;  /* 0x000000023f1f7221 */ /* 0x001fce0000010000 */
[----:B------:R-:W0:Y:S01]  /*4f10*/  MUFU.EX2 R86, R86 ;  /* 0x0000005600567308 */ /* 0x000e220000000800 */
[----:B-1----:R-:W-:-:S07]  /*4f20*/  FADD.FTZ R2, R82, R31 ;  /* 0x0000001f52027221 */ /* 0x002fce0000010000 */
[----:B------:R-:W1:Y:S01]  /*4f30*/  MUFU.EX2 R3, R88 ;  /* 0x0000005800037308 */ /* 0x000e620000000800 */
[C---:B--2---:R-:W-:Y:S01]  /*4f40*/  F2FP.SATFINITE.E4M3.F32.PACK_AB_MERGE_C R82, R65.reuse, R82, RZ ;  /* 0x000000524152723e */ /* 0x044fe200048070ff */
[----:B------:R-:W-:-:S03]  /*4f50*/  FADD.FTZ R65, R65, R2 ;  /* 0x0000000241417221 */ /* 0x000fc60000010000 */
[----:B------:R-:W-:-:S03]  /*4f60*/  F2FP.SATFINITE.E4M3.F32.PACK_AB_MERGE_C R157, R63, R78, R82 ;  /* 0x0000004e3f9d723e */ /* 0x000fc60004807052 */
[----:B------:R-:W2:Y:S01]  /*4f70*/  MUFU.EX2 R90, R90 ;  /* 0x0000005a005a7308 */ /* 0x000ea20000000800 */
[----:B0-----:R-:W-:-:S07]  /*4f80*/  FADD.FTZ R2, R86, R65 ;  /* 0x0000004156027221 */ /* 0x001fce0000010000 */
[----:B------:R-:W-:Y:S01]  /*4f90*/  MUFU.EX2 R30, R30 ;  /* 0x0000001e001e7308 */ /* 0x000fe20000000800 */
[----:B-1----:R-:W-:-:S07]  /*4fa0*/  FADD.FTZ R31, R3, R2 ;  /* 0x00000002031f7221 */ /* 0x002fce0000010000 */
[----:B------:R-:W0:Y:S01]  /*4fb0*/  MUFU.EX2 R11, R11 ;  /* 0x0000000b000b7308 */ /* 0x000e220000000800 */
[----:B--2---:R-:W-:-:S07]  /*4fc0*/  FADD.FTZ R2, R90, R31 ;  /* 0x0000001f5a027221 */ /* 0x004fce0000010000 */
[----:B------:R-:W1:Y:S08]  /*4fd0*/  MUFU.EX2 R9, R92 ;  /* 0x0000005c00097308 */ /* 0x000e700000000800 */
[----:B------:R-:W-:Y:S01]  /*4fe0*/  MUFU.EX2 R34, R34 ;  /* 0x0000002200227308 */ /* 0x000fe20000000800 */
[----:B0-----:R-:W-:-:S07]  /*4ff0*/  F2FP.SATFINITE.E4M3.F32.PACK_AB_MERGE_C R8, R11, R30, RZ ;  /* 0x0000001e0b08723e */ /* 0x001fce00048070ff */
[----:B------:R-:W0:Y:S01]  /*5000*/  MUFU.EX2 R21, R21 ;  /* 0x0000001500157308 */ /* 0x000e220000000800 */
[C---:B-1----:R-:W-:Y:S01]  /*5010*/  F2FP.SATFINITE.E4M3.F32.PACK_AB_MERGE_C R90, R9.reuse, R90, RZ ;  /* 0x0000005a095a723e */ /* 0x042fe200048070ff */
[----:B------:R-:W-:-:S03]  /*5020*/  FADD.FTZ R9, R9, R2 ;  /* 0x0000000209097221 */ /* 0x000fc60000010000 */
[----:B------:R-:W-:-:S03]  /*5030*/  F2FP.SATFINITE.E4M3.F32.PACK_AB_MERGE_C R159, R3, R86, R90 ;  /* 0x00000056039f723e */ /* 0x000fc6000480705a */
[----:B------:R-:W1:Y:S08]  /*5040*/  MUFU.EX2 R94, R94 ;  /* 0x0000005e005e7308 */ /* 0x000e700000000800 */
[----:B------:R-:W2:Y:S01]  /*5050*/  MUFU.EX2 R27, R96 ;  /* 0x00000060001b7308 */ /* 0x000ea20000000800 */
[----:B0-----:R-:W-:Y:S01]  /*5060*/  F2FP.SATFINITE.E4M3.F32.PACK_AB_MERGE_C R152, R21, R34, R8 ;  /* 0x000000221598723e */ /* 0x001fe20004807008 */
[----:B------:R-:W-:-:S04]  /*5070*/  FADD.FTZ R34, R34, R33 ;  /* 0x0000002122227221 */ /* 0x000fc80000010000 */
[----:B------:R-:W-:Y:S02]  /*5080*/  FADD.FTZ R21, R21, R34 ;  /* 0x0000002215157221 */ /* 0x000fe40000010000 */
[----:B------:R-:W0:Y:S01]  /*5090*/  MUFU.EX2 R104, R104 ;  /* 0x0000006800687308 */ /* 0x000e220000000800 */
[----:B-1----:R-:W-:-:S01]  /*50a0*/  FADD.FTZ R2, R94, R9 ;  /* 0x000000095e027221 */ /* 0x002fc20000010000 */
[----:B------:R-:W-:-:S04]  /*50b0*/  FADD.FTZ R30, R30, R21 ;  /* 0x000000151e1e7221 */ /* 0x000fc80000010000 */
[----:B------:R-:W-:Y:S01]  /*50c0*/  FADD.FTZ R30, R11, R30 ;  /* 0x0000001e0b1e7221 */ /* 0x000fe20000010000 */
[----:B------:R-:W-:Y:S01]  /*50d0*/  VIADD R11, R89, 0xfffffffe ;  /* 0xfffffffe590b7836 */ /* 0x000fe20000000000 */
[----:B------:R-:W-:Y:S01]  /*50e0*/  MUFU.EX2 R14, R14 ;  /* 0x0000000e000e7308 */ /* 0x000fe20000000800 */
[----:B--2---:R-:W-:-:S07]  /*50f0*/  FADD.FTZ R3, R27, R2 ;  /* 0x000000021b037221 */ /* 0x004fce0000010000 */
[----:B------:R-:W1:Y:S01]  /*5100*/  MUFU.EX2 R15, R15 ;  /* 0x0000000f000f7308 */ /* 0x000e620000000800 */
[----:B0-----:R-:W-:-:S07]  /*5110*/  FADD.FTZ R2, R104, R3 ;  /* 0x0000000368027221 */ /* 0x001fce0000010000 */
[----:B------:R-:W0:Y:S08]  /*5120*/  MUFU.EX2 R29, R106 ;  /* 0x0000006a001d7308 */ /* 0x000e300000000800 */
[----:B------:R-:W-:Y:S01]  /*5130*/  MUFU.EX2 R13, R13 ;  /* 0x0000000d000d7308 */ /* 0x000fe20000000800 */
[----:B-1----:R-:W-:-:S07]  /*5140*/  F2FP.SATFINITE.E4M3.F32.PACK_AB_MERGE_C R8, R15, R14, RZ ;  /* 0x0000000e0f08723e */ /* 0x002fce00048070ff */
[----:B------:R-:W1:Y:S01]  /*5150*/  MUFU.EX2 R10, R10 ;  /* 0x0000000a000a7308 */ /* 0x000e620000000800 */
[C---:B0-----:R-:W-:Y:S01]  /*5160*/  F2FP.SATFINITE.E4M3.F32.PACK_AB_MERGE_C R104, R29.reuse, R104, RZ ;  /* 0x000000681d68723e */ /* 0x041fe200048070ff */
[----:B------:R-:W-:-:S03]  /*5170*/  FADD.FTZ R29, R29, R2 ;  /* 0x000000021d1d7221 */ /* 0x000fc60000010000 */
[----:B------:R-:W-:-:S03]  /*5180*/  F2FP.SATFINITE.E4M3.F32.PACK_AB_MERGE_C R153, R27, R94, R104 ;  /* 0x0000005e1b99723e */ /* 0x000fc60004807068 */
[----:B------:R-:W0:Y:S08]  /*5190*/  MUFU.EX2 R108, R108 ;  /* 0x0000006c006c7308 */ /* 0x000e300000000800 */
[----:B------:R-:W2:Y:S01]  /*51a0*/  MUFU.EX2 R25, R110 ;  /* 0x0000006e00197308 */ /* 0x000ea20000000800 */
[----:B-1----:R-:W-:Y:S01]  /*51b0*/  F2FP.SATFINITE.E4M3.F32.PACK_AB_MERGE_C R154, R10, R13, R8 ;  /* 0x0000000d0a9a723e */ /* 0x002fe20004807008 */
[----:B------:R-:W-:-:S04]  /*51c0*/  FADD.FTZ R13, R13, R30 ;  /* 0x0000001e0d0d7221 */ /* 0x000fc80000010000 */
[----:B------:R-:W-:Y:S02]  /*51d0*/  FADD.FTZ R13, R10, R13 ;  /* 0x0000000d0a0d7221 */ /* 0x000fe40000010000 */
[----:B------:R-:W1:Y:S01]  /*51e0*/  MUFU.EX2 R60, R60 ;  /* 0x0000003c003c7308 */ /* 0x000e620000000800 */
[----:B0-----:R-:W-:-:S01]  /*51f0*/  FADD.FTZ R2, R108, R29 ;  /* 0x0000001d6c027221 */ /* 0x001fc20000010000 */
[----:B------:R-:W-:-:S06]  /*5200*/  FADD.FTZ R14, R14, R13 ;  /* 0x0000000d0e0e7221 */ /* 0x000fcc0000010000 */
[----:B------:R-:W0:Y:S01]  /*5210*/  MUFU.EX2 R39, R39 ;  /* 0x0000002700277308 */ /* 0x000e220000000800 */
[----:B--2---:R-:W-:-:S04]  /*5220*/  FADD.FTZ R3, R25, R2 ;  /* 0x0000000219037221 */ /* 0x004fc80000010000 */
[----:B-1----:R-:W-:Y:S01]  /*5230*/  FADD.FTZ R2, R60, R3 ;  /* 0x000000033c027221 */ /* 0x002fe20000010000 */
[----:B------:R-:W-:-:S01]  /*5240*/  FADD.FTZ R3, R15, R14 ;  /* 0x0000000e0f037221 */ /* 0x000fc20000010000 */
[C---:B0-----:R-:W-:Y:S02]  /*5250*/  F2FP.SATFINITE.E4M3.F32.PACK_AB_MERGE_C R8, R39.reuse, R60, RZ ;  /* 0x0000003c2708723e */ /* 0x041fe400048070ff */
[----:B------:R-:W-:-:S02]  /*5260*/  FADD.FTZ R2, R39, R2 ;  /* 0x0000000227027221 */ /* 0x000fc40000010000 */
[----:B------:R-:W-:Y:S01]  /*5270*/  F2FP.SATFINITE.E4M3.F32.PACK_AB_MERGE_C R155, R25, R108, R8 ;  /* 0x0000006c199b723e */ /* 0x000fe20004807008 */
[----:B------:R-:W-:Y:S01]  /*5280*/  IMAD.U32 R8, RZ, RZ, UR6 ;  /* 0x00000006ff087e24 */ /* 0x000fe2000f8e00ff */
[----:B------:R-:W-:Y:S06]  /*5290*/  @P1 BRA `(.L_x_1011) ;  /* 0x00000000004c1947 */ /* 0x000fec0003800000 */
[----:B------:R-:W-:Y:S01]  /*52a0*/  ISETP.LT.AND P1, PT, RZ, UR47, PT ;  /* 0x0000002fff007c0c */ /* 0x000fe2000bf21270 */
[----:B------:R-:W-:-:S06]  /*52b0*/  UIADD3 UR6, UR47, -0x1, URZ ;  /* 0xffffffff2f067890 */ /* 0x000fcc000fffe03f */
[----:B------:R-:W-:-:S06]  /*52c0*/  IMAD.U32 R9, RZ, RZ, UR6 ;  /* 0x00000006ff097e24 */ /* 0x000fcc000f8e00ff */
[----:B------:R-:W-:Y:S05]  /*52d0*/  @P1 BRA `(.L_x_1012) ;  /* 0x0000000000201947 */ /* 0x000fea0003800000 */
[----:B------:R-:W0:Y:S01]  /*52e0*/  LDC R14, c[0x0][0x9e4] ;  /* 0x00027900ff0e7b82 */ /* 0x000e220000000800 */
[----:B------:R-:W-:Y:S01]  /*52f0*/  IMAD R9, RZ, RZ, -UR47 ;  /* 0x8000002fff097e24 */ /* 0x000fe2000f8e02ff */
[----:B0-----:R-:W-:-:S13]  /*5300*/  ISETP.NE.AND P1, PT, R14, 0x1, PT ;  /* 0x000000010e00780c */ /* 0x001fda0003f25270 */
[----:B------:R-:W0:Y:S02]  /*5310*/  @P1 LDC.64 R20, c[0x0][0x9e8] ;  /* 0x00027a00ff141b82 */ /* 0x000e240000000a00 */
[----:B0-----:R-:W-:-:S05]  /*5320*/  @P1 IMAD.HI.U32 R10, R9, R20, RZ ;  /* 0x00000014090a1227 */ /* 0x001fca00078e00ff */
[----:B------:R-:W-:-:S04]  /*5330*/  @P1 SHF.R.U32.HI R9, RZ, R21, R10 ;  /* 0x00000015ff091219 */ /* 0x000fc8000001160a */
[----:B------:R-:W-:Y:S01]  /*5340*/  LOP3.LUT R9, RZ, R9, RZ, 0x33, !PT ;  /* 0x00000009ff097212 */ /* 0x000fe200078e33ff */
[----:B------:R-:W-:Y:S06]  /*5350*/  BRA `(.L_x_1013) ;  /* 0x0000000000147947 */ /* 0x000fec0003800000 */
.L_x_1012:
[----:B------:R-:W0:Y:S02]  /*5360*/  LDC R14, c[0x0][0x9e4] ;  /* 0x00027900ff0e7b82 */ /* 0x000e240000000800 */
[----:B0-----:R-:W-:-:S13]  /*5370*/  ISETP.NE.AND P1, PT, R14, 0x1, PT ;  /* 0x000000010e00780c */ /* 0x001fda0003f25270 */
[----:B------:R-:W0:Y:S02]  /*5380*/  @P1 LDC.64 R20, c[0x0][0x9e8] ;  /* 0x00027a00ff141b82 */ /* 0x000e240000000a00 */
[----:B0-----:R-:W-:-:S05]  /*5390*/  @P1 IMAD.HI.U32 R10, R9, R20, RZ ;  /* 0x00000014090a1227 */ /* 0x001fca00078e00ff */
[----:B------:R-:W-:-:S07]  /*53a0*/  @P1 SHF.R.U32.HI R9, RZ, R21, R10 ;  /* 0x00000015ff091219 */ /* 0x000fce000001160a */
.L_x_1013:
[----:B------:R-:W-:-:S05]  /*53b0*/  IMAD R9, R9, R14, R14 ;  /* 0x0000000e09097224 */ /* 0x000fca00078e020e */
[----:B------:R-:W-:-:S07]  /*53c0*/  VIMNMX R8, R8, R9, PT ;  /* 0x0000000908087248 */ /* 0x000fce0003fe0100 */
.L_x_1011:
[----:B------:R-:W-:Y:S02]  /*53d0*/  SHF.R.S32.HI R9, RZ, 0x1f, R8 ;  /* 0x0000001fff097819 */ /* 0x000fe40000011408 */
[----:B------:R-:W-:Y:S02]  /*53e0*/  CS2R R150, SRZ ;  /* 0x0000000000967805 */ /* 0x000fe4000001ff00 */
[----:B------:R-:W-:Y:S02]  /*53f0*/  CS2R R148, SRZ ;  /* 0x0000000000947805 */ /* 0x000fe4000001ff00 */
[----:B------:R-:W-:Y:S02]  /*5400*/  CS2R R146, SRZ ;  /* 0x0000000000927805 */ /* 0x000fe4000001ff00 */
[----:B------:R-:W-:Y:S02]  /*5410*/  LEA.HI R9, R9, R8, RZ, 0x7 ;  /* 0x0000000809097211 */ /* 0x000fe400078f38ff */
[----:B------:R-:W-:-:S02]  /*5420*/  CS2R R144, SRZ ;  /* 0x0000000000907805 */ /* 0x000fc4000001ff00 */
[----:B------:R-:W-:Y:S02]  /*5430*/  CS2R R142, SRZ ;  /* 0x00000000008e7805 */ /* 0x000fe4000001ff00 */
[----:B------:R-:W-:Y:S02]  /*5440*/  CS2R R140, SRZ ;  /* 0x00000000008c7805 */ /* 0x000fe4000001ff00 */
[----:B------:R-:W-:Y:S02]  /*5450*/  SHF.R.S32.HI R9, RZ, 0x7, R9 ;  /* 0x00000007ff097819 */ /* 0x000fe40000011409 */
[----:B------:R-:W-:Y:S02]  /*5460*/  CS2R R138, SRZ ;  /* 0x00000000008a7805 */ /* 0x000fe4000001ff00 */
[----:B------:R-:W-:Y:S02]  /*5470*/  CS2R R136, SRZ ;  /* 0x0000000000887805 */ /* 0x000fe4000001ff00 */
[----:B------:R-:W-:-:S02]  /*5480*/  CS2R R134, SRZ ;  /* 0x0000000000867805 */ /* 0x000fc4000001ff00 */
[----:B------:R-:W-:Y:S02]  /*5490*/  VIMNMX R10, R22, R9, !PT ;  /* 0x00000009160a7248 */ /* 0x000fe40007fe0100 */
        /* <DEDUP_REMOVED lines=23> */
[----:B------:R-:W-:Y:S01]  /*5610*/  CS2R R88, SRZ ;  /* 0x0000000000587805 */ /* 0x000fe2000001ff00 */
[----:B------:R-:W-:Y:S06]  /*5620*/  @!P1 BRA `(.L_x_1014) ;  /* 0x0000003800009947 */ /* 0x000fec0003800000 */
[----:B------:R-:W-:Y:S01]  /*5630*/  IMAD.MOV.U32 R9, RZ, RZ, R12 ;  /* 0x000000ffff097224 */ /* 0x000fe200078e000c */
[----:B------:R-:W-:Y:S01]  /*5640*/  UMOV UR33, UR37 ;  /* 0x0000002500217c82 */ /* 0x000fe20008000000 */
[----:B------:R-:W-:Y:S01]  /*5650*/  IMAD.MOV.U32 R8, RZ, RZ, R4 ;  /* 0x000000ffff087224 */ /* 0x000fe200078e0004 */
[----:B------:R-:W-:Y:S01]  /*5660*/  UMOV UR32, UR36 ;  /* 0x0000002400207c82 */ /* 0x000fe20008000000 */
[----:B------:R-:W-:Y:S01]  /*5670*/  IMAD.MOV.U32 R151, RZ, RZ, RZ ;  /* 0x000000ffff977224 */ /* 0x000fe200078e00ff */
[----:B------:R-:W-:Y:S01]  /*5680*/  ULDC UR29, c[0x0][0x9e4] ;  /* 0x00027900001d7ab9 */ /* 0x000fe20000000800 */
[----:B------:R-:W-:Y:S01]  /*5690*/  ULDC UR30, c[0x0][0x9dc] ;  /* 0x00027700001e7ab9 */ /* 0x000fe20000000800 */
[----:B------:R-:W-:-:S05]  /*56a0*/  ULDC UR31, c[0x0][0x9e0] ;  /* 0x00027800001f7ab9 */ /* 0x000fca0000000800 */
.L_x_1033:
[----:B------:R-:W-:Y:S01]  /*56b0*/  ISETP.NE.AND P2, PT, RZ, UR39, PT ;  /* 0x00000027ff007c0c */ /* 0x000fe2000bf45270 */
[----:B------:R-:W-:-:S04]  /*56c0*/  UISETP.NE.AND UP0, UPT, UR32, 0x1, UPT ;  /* 0x000000012000788c */ /* 0x000fc8000bf05270 */
[----:B------:R-:W-:-:S04]  /*56d0*/  USEL UR37, URZ, 0x1, UP0 ;  /* 0x000000013f257887 */ /* 0x000fc80008000000 */
[----:B------:R-:W-:-:S04]  /*56e0*/  ULOP3.LUT UR37, UR33, UR37, URZ, 0x3c, !UPT ;  /* 0x0000002521257292 */ /* 0x000fc8000f8e3c3f */
[----:B------:R-:W-:Y:S08]  /*56f0*/  @P2 BRA `(.L_x_1015) ;  /* 0x0000000000382947 */ /* 0x000ff00003800000 */
[----:B------:R-:W-:Y:S05]  /*5700*/  @!P0 BRA `(.L_x_1016) ;  /* 0x0000000000048947 */ /* 0x000fea0003800000 */
[----:B------:R-:W-:Y:S01]  /*5710*/  BPT.TRAP 0x1 ;  /* 0x000000040000795c */ /* 0x000fe20000300000 */
.L_x_1016:
        /* <DEDUP_REMOVED lines=9> */
.L_x_1017:
[----:B-1----:R-:W-:Y:S05]  /*57b0*/  @P1 BRA `(.L_x_1015) ;  /* 0x0000000000081947 */ /* 0x002fea0003800000 */
[----:B------:R-:W1:Y:S02]  /*57c0*/  SYNCS.PHASECHK.TRANS64.TRYWAIT P1, [UR6+0x22830], R4 ;  /* 0x02283004ff0075a7 */ /* 0x000e640008020146 */
[----:B-1----:R-:W-:Y:S05]  /*57d0*/  @!P1 BRA `(.L_x_1018) ;  /* 0x00000110004c9947 */ /* 0x002fea0003800000 */
.L_x_1015:
[----:B-1----:R-:W1:Y:S01]  /*57e0*/  S2R R5, SR_TID.X ;  /* 0x0000000000057919 */ /* 0x002e620000002100 */
[----:B------:R-:W-:Y:S01]  /*57f0*/  UIADD3 UR36, UR32, 0x1, URZ ;  /* 0x0000000120247890 */ /* 0x000fe2000fffe03f */
[----:B------:R-:W-:Y:S01]  /*5800*/  UMOV UR27, 0x80000020 ;  /* 0x80000020001b7882 */ /* 0x000fe20000000000 */
[----:B------:R-:W-:Y:S02]  /*5810*/  UMOV UR7, 0x80000020 ;  /* 0x8000002000077882 */ /* 0x000fe40000000000 */
[----:B------:R-:W-:Y:S01]  /*5820*/  UISETP.NE.AND UP0, UPT, UR36, 0x2, UPT ;  /* 0x000000022400788c */ /* 0x000fe2000bf05270 */
[----:B------:R-:W-:Y:S01]  /*5830*/  UMOV UR11, 0x80000020 ;  /* 0x80000020000b7882 */ /* 0x000fe20000000000 */
[----:B------:R-:W-:Y:S02]  /*5840*/  UMOV UR15, 0x80000020 ;  /* 0x80000020000f7882 */ /* 0x000fe40000000000 */
[----:B------:R-:W-:Y:S01]  /*5850*/  USEL UR36, UR36, URZ, UP0 ;  /* 0x0000003f24247287 */ /* 0x000fe20008000000 */
[----:B------:R-:W-:Y:S01]  /*5860*/  UMOV UR19, 0x80000020 ;  /* 0x8000002000137882 */ /* 0x000fe20000000000 */
[----:B------:R-:W-:-:S02]  /*5870*/  UMOV UR23, 0x80000020 ;  /* 0x8000002000177882 */ /* 0x000fc40000000000 */
[----:B------:R-:W-:-:S04]  /*5880*/  UIMAD UR26, UR36, 0x600, UR28 ;  /* 0x00000600241a78a4 */ /* 0x000fc8000f8e021c */
[----:B------:R-:W-:Y:S02]  /*5890*/  UIADD3 UR6, UR26, 0x2, URZ ;  /* 0x000000021a067890 */ /* 0x000fe4000fffe03f */
[----:B------:R-:W-:Y:S02]  /*58a0*/  UIADD3 UR10, UR26, 0x200, URZ ;  /* 0x000002001a0a7890 */ /* 0x000fe4000fffe03f */
[----:B------:R-:W-:Y:S02]  /*58b0*/  UIADD3 UR14, UR26, 0x202, URZ ;  /* 0x000002021a0e7890 */ /* 0x000fe4000fffe03f */
[----:B------:R-:W-:Y:S02]  /*58c0*/  UIADD3 UR18, UR26, 0x400, URZ ;  /* 0x000004001a127890 */ /* 0x000fe4000fffe03f */
[----:B------:R-:W-:Y:S01]  /*58d0*/  UIADD3 UR22, UR26, 0x402, URZ ;  /* 0x000004021a167890 */ /* 0x000fe2000fffe03f */
[----:B-1----:R-:W-:-:S05]  /*58e0*/  SHF.R.U32.HI R5, RZ, 0x7, R5 ;  /* 0x00000007ff057819 */ /* 0x002fca0000011605 */
[----:B0-----:R-:W-:-:S05]  /*58f0*/  VIADD R4, R5, 0x8 ;  /* 0x0000000805047836 */ /* 0x001fca0000000000 */
[----:B------:R0:W-:Y:S06]  /*5900*/  BAR.SYNC.DEFER_BLOCKING R4, 0x100 ;  /* 0x000400040000751d */ /* 0x0001ec0000010000 */
[----:B------:R-:W-:-:S06]  /*5910*/  WARPGROUP.ARRIVE ;  /* 0x00000000000079c5 */ /* 0x000fcc0000000000 */
[----:B------:R-:W-:Y:S03]  /*5920*/  QGMMA.64x128x32.F32.E4M3.E4M3 R24, gdesc[UR24], RZ, !UPT, gsb0 ;  /* 0x01e00000181879f3 */ /* 0x000fe6000c0008ff */
        /* <DEDUP_REMOVED lines=16> */
[----:B0-----:R-:W-:Y:S05]  /*5a30*/  @P2 BRA `(.L_x_1019) ;  /* 0x00000000002c2947 */ /* 0x001fea0003800000 */
[----:B------:R-:W-:Y:S05]  /*5a40*/  @!P0 BRA `(.L_x_1020) ;  /* 0x0000000000048947 */ /* 0x000fea0003800000 */
[----:B------:R-:W-:Y:S01]  /*5a50*/  BPT.TRAP 0x1 ;  /* 0x000000040000795c */ /* 0x000fe20000300000 */
.L_x_1020:
[----:B------:R-:W-:Y:S01]  /*5a60*/  ULEA UR6, UR32, UR38, 0x3 ;  /* 0x0000002620067291 */ /* 0x000fe2000f8e183f */
[----:B------:R-:W-:-:S05]  /*5a70*/  IMAD.U32 R4, RZ, RZ, UR33 ;  /* 0x00000021ff047e24 */ /* 0x000fca000f8e00ff */
[----:B------:R-:W-:-:S04]  /*5a80*/  SHF.L.U32 R4, R4, 0x1f, RZ ;  /* 0x0000001f04047819 */ /* 0x000fc800000006ff */
[----:B------:R0:W1:Y:S01]  /*5a90*/  SYNCS.PHASECHK.TRANS64.TRYWAIT P1, [UR6+0x22850], R4 ;  /* 0x02285004ff0075a7 */ /* 0x0000620008020146 */
[----:B------:R-:W-:Y:S05]  /*5aa0*/  @!P0 BRA `(.L_x_1021) ;  /* 0x0000000000048947 */ /* 0x000fea0003800000 */
[----:B------:R-:W-:Y:S01]  /*5ab0*/  BPT.TRAP 0x1 ;  /* 0x000000040000795c */ /* 0x000fe20000300000 */
.L_x_1021:
[----:B-1----:R-:W-:Y:S05]  /*5ac0*/  @P1 BRA `(.L_x_1019) ;  /* 0x0000000000081947 */ /* 0x002fea0003800000 */
[----:B------:R-:W1:Y:S02]  /*5ad0*/  SYNCS.PHASECHK.TRANS64.TRYWAIT P1, [UR6+0x22850], R4 ;  /* 0x02285004ff0075a7 */ /* 0x000e640008020146 */
[----:B-1----:R-:W-:Y:S05]  /*5ae0*/  @!P1 BRA `(.L_x_1022) ;  /* 0x0000010c00a09947 */ /* 0x002fea0003800000 */
.L_x_1019:
[----:B------:R-:W-:Y:S01]  /*5af0*/  UIADD3 UR6, UR38, 0x400, URZ ;  /* 0x0000040026067890 */ /* 0x000fe2000fffe03f */
[----:B------:R-:W-:Y:S01]  /*5b00*/  WARPGROUP.ARRIVE ;  /* 0x00000000000079c5 */ /* 0x000fe20000000000 */
[----:B------:R-:W-:-:S05]  /*5b10*/  UMOV UR7, 0x40000040 ;  /* 0x4000004000077882 */ /* 0x000fca0000000000 */
[----:B-1----:R-:W1:Y:S01]  /*5b20*/  S2R R5, SR_TID.X ;  /* 0x0000000000057919 */ /* 0x002e620000002100 */
[----:B------:R-:W-:-:S04]  /*5b30*/  USHF.R.U32.HI UR6, URZ, 0x4, UR6 ;  /* 0x000000043f067899 */ /* 0x000fc80008011606 */
[----:B------:R-:W-:-:S04]  /*5b40*/  ULOP3.LUT UR6, UR6, 0x3fff, URZ, 0xc0, !UPT ;  /* 0x00003fff06067892 */ /* 0x000fc8000f8ec03f */
[----:B------:R-:W-:-:S04]  /*5b50*/  ULOP3.LUT UR6, UR6, 0x10000, URZ, 0xfc, !UPT ;  /* 0x0001000006067892 */ /* 0x000fc8000f8efc3f */
[----:B------:R-:W-:-:S07]  /*5b60*/  ULEA UR10, UR32, UR6, 0xa ;  /* 0x00000006200a7291 */ /* 0x000fce000f8e503f */
[----:B------:R-:W-:Y:S02]  /*5b70*/  UMOV UR6, UR10 ;  /* 0x0000000a00067c82 */ /* 0x000fe40008000000 */
[----:B------:R-:W-:Y:S01]  /*5b80*/  QGMMA.64x128x32.F32.E4M3.E4M3 R88, R164, gdesc[UR4], R88, gsb0 ;  /* 0x01e00004a4587df3 */ /* 0x000fe20008000858 */
[----:B------:R-:W-:Y:S01]  /*5b90*/  UIADD3 UR6, UR10, 0x2, URZ ;  /* 0x000000020a067890 */ /* 0x000fe2000fffe03f */
[----:B------:R-:W-:Y:S01]  /*5ba0*/  UMOV UR7, 0x40000040 ;  /* 0x4000004000077882 */ /* 0x000fe20000000000 */
[----:B-1----:R-:W-:-:S04]  /*5bb0*/  SHF.R.U32.HI R5, RZ, 0x7, R5 ;  /* 0x00000007ff057819 */ /* 0x002fc80000011605 */
[----:B0-----:R-:W-:Y:S01]  /*5bc0*/  IADD3 R4, -R5, 0xb, RZ ;  /* 0x0000000b05047810 */ /* 0x001fe20007ffe1ff */
[----:B------:R-:W-:Y:S02]  /*5bd0*/  WARPGROUP.DEPBAR.LE gsb0, 0x0 ;  /* 0x00008000000079c5 */ /* 0x000fe40000010000 */
[----:B------:R-:W-:-:S06]  /*5be0*/  WARPGROUP.ARRIVE ;  /* 0x00000000000079c5 */ /* 0x000fcc0000000000 */
        /* <DEDUP_REMOVED lines=15> */
.L_x_1023:
[----:B------:R-:W-:Y:S01]  /*5ce0*/  UISETP.NE.AND UP1, UPT, UR46, URZ, UPT ;  /* 0x0000003f2e00728c */ /* 0x000fe2000bf25270 */
[C---:B------:R-:W-:Y:S01]  /*5cf0*/  FMUL.FTZ R20, R0.reuse, R35 ;  /* 0x0000002300147220 */ /* 0x040fe20000410000 */
[C---:B------:R-:W-:Y:S01]  /*5d00*/  FMUL.FTZ R35, R0.reuse, R59 ;  /* 0x0000003b00237220 */ /* 0x040fe20000410000 */
[----:B------:R-:W-:Y:S01]  /*5d10*/  VIADD R59, R17, UR42 ;  /* 0x0000002a113b7c36 */ /* 0x000fe20008000000 */
[----:B------:R-:W1:Y:S01]  /*5d20*/  LDC R6, c[0x0][0x2f0] ;  /* 0x0000bc00ff067b82 */ /* 0x000e620000000800 */
[C---:B------:R-:W-:Y:S01]  /*5d30*/  FMUL.FTZ R155, R0.reuse, R29 ;  /* 0x0000001d009b7220 */ /* 0x040fe20000410000 */
[----:B------:R-:W-:Y:S01]  /*5d40*/  PLOP3.LUT P1, PT, PT, PT, UP1, 0x80, 0x0 ;  /* 0x000000000000781c */ /* 0x000fe20003f2f018 */
[C---:B------:R-:W-:Y:S01]  /*5d50*/  FMUL.FTZ R29, R0.reuse, R46 ;  /* 0x0000002e001d7220 */ /* 0x040fe20000410000 */
[----:B------:R-:W-:Y:S01]  /*5d60*/  PLOP3.LUT P2, PT, PT, PT, UP1, 0x80, 0x0 ;  /* 0x000000000000781c */ /* 0x000fe20003f4f018 */
[----:B------:R-:W-:Y:S01]  /*5d70*/  ULEA UR6, UR36, UR38, 0x3 ;  /* 0x0000002624067291 */ /* 0x000fe2000f8e183f */
[C---:B------:R-:W-:Y:S01]  /*5d80*/  FMUL.FTZ R157, R0.reuse, R33 ;  /* 0x00000021009d7220 */ /* 0x040fe20000410000 */
[----:B------:R-:W-:Y:S01]  /*5d90*/  @UP1 ULDC UR7, c[0x0][0x44c] ;  /* 0x0001130000071ab9 */ /* 0x000fe20000000800 */
[----:B------:R-:W2:Y:S01]  /*5da0*/  LDC R7, c[0x0][0x288] ;  /* 0x0000a200ff077b82 */ /* 0x000ea20000000800 */
[C---:B------:R-:W-:Y:S01]  /*5db0*/  FMUL.FTZ R46, R0.reuse, R82 ;  /* 0x00000052002e7220 */ /* 0x040fe20000410000 */
[----:B------:R-:W-:Y:S01]  /*5dc0*/  FMUL.FTZ R33, R0, R54 ;  /* 0x0000003600217220 */ /* 0x000fe20000410000 */
[----:B------:R-:W-:-:S02]  /*5dd0*/  IMAD.SHL.U32 R82, R11, 0x80, RZ ;  /* 0x000000800b527824 */ /* 0x000fc400078e00ff */
[C---:B------:R-:W-:Y:S01]  /*5de0*/  FMUL.FTZ R54, R0.reuse, R60 ;  /* 0x0000003c00367220 */ /* 0x040fe20000410000 */
[----:B------:R-:W-:Y:S01]  /*5df0*/  UIADD3 UR6, UR6, 0x22840, URZ ;  /* 0x0002284006067890 */ /* 0x000fe2000fffe03f */
[----:B------:R-:W-:Y:S01]  /*5e00*/  FMUL.FTZ R14, R0, R30 ;  /* 0x0000001e000e7220 */ /* 0x000fe20000410000 */
[----:B0-----:R-:W-:Y:S01]  /*5e10*/  @P1 IMAD.HI.U32 R4, R59, UR7, RZ ;  /* 0x000000073b041c27 */ /* 0x001fe2000f8e00ff */
[----:B------:R-:W-:-:S03]  /*5e20*/  @UP1 ULDC UR7, c[0x0][0x450] ;  /* 0x0001140000071ab9 */ /* 0x000fc60000000800 */
[C---:B------:R-:W-:Y:S01]  /*5e30*/  FMUL.FTZ R15, R0.reuse, R31 ;  /* 0x0000001f000f7220 */ /* 0x040fe20000410000 */
[C---:B------:R-:W-:Y:S01]  /*5e40*/  FMUL.FTZ R30, R0.reuse, R50 ;  /* 0x00000032001e7220 */ /* 0x040fe20000410000 */
[----:B------:R-:W-:Y:S01]  /*5e50*/  UISETP.NE.AND UP0, UPT, UR45, URZ, UPT ;  /* 0x0000003f2d00728c */ /* 0x000fe2000bf05270 */
[----:B------:R-:W-:Y:S01]  /*5e60*/  @P2 SHF.R.U32.HI R59, RZ, UR7, R4 ;  /* 0x00000007ff3b2c19 */ /* 0x000fe20008011604 */
[C---:B------:R-:W-:Y:S01]  /*5e70*/  FMUL.FTZ R152, R0.reuse, R24 ;  /* 0x0000001800987220 */ /* 0x040fe20000410000 */
[C---:B------:R-:W-:Y:S01]  /*5e80*/  FMUL.FTZ R21, R0.reuse, R34 ;  /* 0x0000002200157220 */ /* 0x040fe20000410000 */
[C---:B------:R-:W-:Y:S01]  /*5e90*/  FMUL.FTZ R31, R0.reuse, R51 ;  /* 0x00000033001f7220 */ /* 0x040fe20000410000 */
[----:B------:R-:W-:Y:S01]  /*5ea0*/  FMUL.FTZ R50, R0, R52 ;  /* 0x0000003400327220 */ /* 0x000fe20000410000 */
[----:B------:R-:W0:Y:S01]  /*5eb0*/  SHFL.IDX PT, R60, R59, RZ, 0x1c1f ;  /* 0x001c1fff3b3c7589 */ /* 0x000e2200000e0000 */
[----:B------:R-:W-:Y:S01]  /*5ec0*/  IADD3 R5, -R82, 0x1, RZ ;  /* 0x0000000152057810 */ /* 0x000fe20007ffe1ff */
        /* <DEDUP_REMOVED lines=10> */
[----:B------:R-:W-:Y:S01]  /*5f70*/  UPRMT UR6, UR40, 0x654, UR6 ;  /* 0x0000065428067896 */ /* 0x000fe20008000006 */
        /* <DEDUP_REMOVED lines=38> */
[----:B------:R-:W-:Y:S01]  /*61e0*/  FMUL.FTZ R80, R0, R80 ;  /* 0x0000005000507220 */ /* 0x000fe20000410000 */
[----:B------:R-:W-:Y:S01]  /*61f0*/  IMAD R5, R16, -0x2, R5 ;  /* 0xfffffffe10057824 */ /* 0x000fe200078e0205 */
[----:B------:R-:W-:Y:S01]  /*6200*/  PLOP3.LUT P1, PT, PT, PT, UP0, 0x40, 0x0 ;  /* 0x000000000000781c */ /* 0x000fe20003f2e808 */
[----:B------:R-:W3:Y:S01]  /*6210*/  MUFU.TANH R152, R152 ;  /* 0x0000009800987308 */ /* 0x000ee20000002400 */
[----:B------:R-:W-:Y:S01]  /*6220*/  SYNCS.ARRIVE.TRANS64.RED.A1T0 RZ, [UR6], RZ ;  /* 0x000000ffffff79a7 */ /* 0x000fe20008100406 */
[----:B-1----:R-:W-:Y:S01]  /*6230*/  IMAD R4, R6, UR41, R5 ;  /* 0x0000002906047c24 */ /* 0x002fe2000f8e0205 */
[----:B------:R-:W-:-:S03]  /*6240*/  ULOP3.LUT UR6, URZ, UR30, URZ, 0x33, !UPT ;  /* 0x0000001e3f067292 */ /* 0x000fc6000f8e333f */
[----:B--2---:R-:W-:Y:S02]  /*6250*/  IMAD.IADD R4, R4, 0x1, -R7 ;  /* 0x0000000104047824 */ /* 0x004fe400078e0a07 */
[----:B------:R-:W1:Y:S02]  /*6260*/  MUFU.TANH R153, R153 ;  /* 0x0000009900997308 */ /* 0x000e640000002400 */
[C---:B------:R-:W-:Y:S02]  /*6270*/  VIADD R67, R4.reuse, UR31 ;  /* 0x0000001f04437c36 */ /* 0x040fe40008000000 */
[----:B------:R-:W-:Y:S02]  /*6280*/  VIADD R69, R4, UR6 ;  /* 0x0000000604457c36 */ /* 0x000fe40008000000 */
[--C-:B0-----:R-:W-:Y:S02]  /*6290*/  IMAD.IADD R61, R67, 0x1, R60.reuse ;  /* 0x00000001433d7824 */ /* 0x101fe400078e023c */
[----:B------:R-:W0:Y:S01]  /*62a0*/  MUFU.TANH R12, R12 ;  /* 0x0000000c000c7308 */ /* 0x000e220000002400 */
[----:B------:R-:W-:-:S07]  /*62b0*/  IMAD.IADD R63, R69, 0x1, R60 ;  /* 0x00000001453f7824 */ /* 0x000fce00078e023c */
        /* <DEDUP_REMOVED lines=51> */
[----:B------:R-:W0:Y:S08]  /*65f0*/  MUFU.TANH R44, R44 ;  /* 0x0000002c002c7308 */ /* 0x000e300000002400 */
[----:B------:R-:W0:Y:S08]  /*6600*/  MUFU.TANH R45, R45 ;  /* 0x0000002d002d7308 */ /* 0x000e300000002400 */
[----:B------:R0:W0:Y:S08]  /*6610*/  MUFU.TANH R72, R80 ;  /* 0x0000005000487308 */ /* 0x0000300000002400 */
[----:B------:R-:W0:Y:S08]  /*6620*/  MUFU.TANH R81, R81 ;  /* 0x0000005100517308 */ /* 0x000e300000002400 */
[----:B------:R-:W0:Y:S08]  /*6630*/  MUFU.TANH R46, R46 ;  /* 0x0000002e002e7308 */ /* 0x000e300000002400 */
[----:B------:R-:W0:Y:S08]  /*6640*/  MUFU.TANH R47, R47 ;  /* 0x0000002f002f7308 */ /* 0x000e300000002400 */
[----:B------:R-:W0:Y:S08]  /*6650*/  MUFU.TANH R84, R84 ;  /* 0x0000005400547308 */ /* 0x000e300000002400 */
[----:B------:R-:W0:Y:S08]  /*6660*/  MUFU.TANH R85, R85 ;  /* 0x0000005500557308 */ /* 0x000e300000002400 */
[----:B------:R-:W0:Y:S08]  /*6670*/  MUFU.TANH R48, R48 ;  /* 0x0000003000307308 */ /* 0x000e300000002400 */
[----:B------:R-:W0:Y:S01]  /*6680*/  MUFU.TANH R49, R49 ;  /* 0x0000003100317308 */ /* 0x000e220000002400 */
[----:B-1234-:R-:W-:Y:S05]  /*6690*/  @P1 BRA `(.L_x_1024) ;  /* 0x00000000005c1947 */ /* 0x01efea0003800000 */
[----:B------:R-:W-:Y:S01]  /*66a0*/  IMAD R4, R6, UR41, R60 ;  /* 0x0000002906047c24 */ /* 0x000fe2000f8e023c */
[----:B------:R-:W-:Y:S03]  /*66b0*/  BSSY B0, `(.L_x_1025) ;  /* 0x0000011000007945 */ /* 0x000fe60003800000 */
[----:B------:R-:W-:-:S05]  /*66c0*/  IMAD.IADD R65, R4, 0x1, -R7 ;  /* 0x0000000104417824 */ /* 0x000fca00078e0a07 */
[----:B------:R-:W-:-:S13]  /*66d0*/  ISETP.GT.AND P1, PT, R65, -0x1, PT ;  /* 0xffffffff4100780c */ /* 0x000fda0003f24270 */
[----:B------:R-:W-:Y:S05]  /*66e0*/  @P1 BRA `(.L_x_1026) ;  /* 0x0000000000201947 */ /* 0x000fea0003800000 */
[----:B------:R-:W-:Y:S01]  /*66f0*/  IMAD.U32 R60, RZ, RZ, UR29 ;  /* 0x0000001dff3c7e24 */ /* 0x000fe2000f8e00ff */
[----:B------:R-:W-:-:S04]  /*6700*/  LOP3.LUT R65, RZ, R65, RZ, 0x33, !PT ;  /* 0x00000041ff417212 */ /* 0x000fc800078e33ff */
[----:B------:R-:W-:-:S13]  /*6710*/  ISETP.NE.AND P1, PT, R60, 0x1, PT ;  /* 0x000000013c00780c */ /* 0x000fda0003f25270 */
[----:B------:R-:W1:Y:S02]  /*6720*/  @P1 LDC.64 R4, c[0x0][0x9e8] ;  /* 0x00027a00ff041b82 */ /* 0x000e640000000a00 */
[----:B-1----:R-:W-:-:S05]  /*6730*/  @P1 IMAD.HI.U32 R4, R65, R4, RZ ;  /* 0x0000000441041227 */ /* 0x002fca00078e00ff */
[----:B------:R-:W-:-:S04]  /*6740*/  @P1 SHF.R.U32.HI R65, RZ, R5, R4 ;  /* 0x00000005ff411219 */ /* 0x000fc80000011604 */
[----:B------:R-:W-:Y:S01]  /*6750*/  LOP3.LUT R65, RZ, R65, RZ, 0x33, !PT ;  /* 0x00000041ff417212 */ /* 0x000fe200078e33ff */
[----:B------:R-:W-:Y:S06]  /*6760*/  BRA `(.L_x_1027) ;  /* 0x0000000000147947 */ /* 0x000fec0003800000 */
.L_x_1026:
[----:B------:R-:W-:-:S05]  /*6770*/  IMAD.U32 R60, RZ, RZ, UR29 ;  /* 0x0000001dff3c7e24 */ /* 0x000fca000f8e00ff */
[----:B------:R-:W-:-:S13]  /*6780*/  ISETP.NE.AND P1, PT, R60, 0x1, PT ;  /* 0x000000013c00780c */ /* 0x000fda0003f25270 */
[----:B------:R-:W1:Y:S02]  /*6790*/  @P1 LDC.64 R4, c[0x0][0x9e8] ;  /* 0x00027a00ff041b82 */ /* 0x000e640000000a00 */
[----:B-1----:R-:W-:-:S05]  /*67a0*/  @P1 IMAD.HI.U32 R4, R65, R4, RZ ;  /* 0x0000000441041227 */ /* 0x002fca00078e00ff */
[----:B------:R-:W-:-:S07]  /*67b0*/  @P1 SHF.R.U32.HI R65, RZ, R5, R4 ;  /* 0x00000005ff411219 */ /* 0x000fce0000011604 */
.L_x_1027:
[----:B------:R-:W-:Y:S05]  /*67c0*/  BSYNC B0 ;  /* 0x0000000000007941 */ /* 0x000fea0003800000 */
.L_x_1025:
[----:B------:R-:W-:-:S04]  /*67d0*/  IMAD R65, R65, R60, -R82 ;  /* 0x0000003c41417224 */ /* 0x000fc800078e0a52 */
[----:B------:R-:W-:-:S05]  /*67e0*/  IMAD R4, R16, -0x2, R65 ;  /* 0xfffffffe10047824 */ /* 0x000fca00078e0241 */
[----:B------:R-:W-:Y:S02]  /*67f0*/  VIADDMNMX R61, R4, R60, R61, PT ;  /* 0x0000003c043d7246 */ /* 0x000fe4000380013d */
[----:B------:R-:W-:-:S07]  /*6800*/  VIMNMX R63, R63, R4, !PT ;  /* 0x000000043f3f7248 */ /* 0x000fce0007fe0100 */
.L_x_1024:
[----:B------:R-:W-:Y:S01]  /*6810*/  ISETP.GT.AND P1, PT, R11, -0x1, PT ;  /* 0xffffffff0b00780c */ /* 0x000fe20003f24270 */
[----:B------:R-:W1:Y:S01]  /*6820*/  SHFL.IDX PT, R4, R59, 0x1, 0x1c1f ;  /* 0x003c1f003b047f89 */ /* 0x000e6200000e0000 */
[----:B------:R-:W-:Y:S02]  /*6830*/  UISETP.NE.AND UP0, UPT, UR45, URZ, UPT ;  /* 0x0000003f2d00728c */ /* 0x000fe4000bf05270 */
[C---:B------:R-:W-:Y:S02]  /*6840*/  ISETP.GT.AND P3, PT, R63.reuse, 0x8, P1 ;  /* 0x000000083f00780c */ /* 0x040fe40000f64270 */
[----:B------:R-:W-:Y:S02]  /*6850*/  ISETP.GT.AND P6, PT, R63, RZ, P1 ;  /* 0x000000ff3f00720c */ /* 0x000fe40000fc4270 */
[----:B------:R-:W-:Y:S02]  /*6860*/  ISETP.LT.OR P3, PT, R61, 0x9, P3 ;  /* 0x000000093d00780c */ /* 0x000fe40001f61670 */
[----:B------:R-:W-:-:S02]  /*6870*/  ISETP.GT.AND P2, PT, R63, 0x1, P1 ;  /* 0x000000013f00780c */ /* 0x000fc40000f44270 */
[----:B------:R-:W-:Y:S02]  /*6880*/  FSEL R184, R154, -INF , !P3 ;  /* 0xff8000009ab87808 */ /* 0x000fe40005800000 */
[----:B------:R-:W-:Y:S02]  /*6890*/  ISETP.GT.AND P3, PT, R63, 0x19, P1 ;  /* 0x000000193f00780c */ /* 0x000fe40000f64270 */
[C---:B------:R-:W-:Y:S02]  /*68a0*/  ISETP.LT.OR P6, PT, R61.reuse, 0x1, P6 ;  /* 0x000000013d00780c */ /* 0x040fe400037c1670 */
[C---:B------:R-:W-:Y:S02]  /*68b0*/  ISETP.LT.OR P2, PT, R61.reuse, 0x2, P2 ;  /* 0x000000023d00780c */ /* 0x040fe40001741670 */
[----:B------:R-:W-:Y:S02]  /*68c0*/  ISETP.LT.OR P3, PT, R61, 0x1a, P3 ;  /* 0x0000001a3d00780c */ /* 0x000fe40001f61670 */
[----:B------:R-:W-:-:S02]  /*68d0*/  FSEL R186, R152, -INF , !P6 ;  /* 0xff80000098ba7808 */ /* 0x000fc40007000000 */
[----:B------:R-:W-:Y:S02]  /*68e0*/  FSEL R166, R153, -INF , !P2 ;  /* 0xff80000099a67808 */ /* 0x000fe40005000000 */
[C---:B------:R-:W-:Y:S02]  /*68f0*/  ISETP.GT.AND P5, PT, R63.reuse, 0x9, P1 ;  /* 0x000000093f00780c */ /* 0x040fe40000fa4270 */
[C---:B------:R-:W-:Y:S02]  /*6900*/  ISETP.GT.AND P4, PT, R63.reuse, 0x10, P1 ;  /* 0x000000103f00780c */ /* 0x040fe40000f84270 */
[C---:B------:R-:W-:Y:S02]  /*6910*/  ISETP.GT.AND P6, PT, R63.reuse, 0x11, P1 ;  /* 0x000000113f00780c */ /* 0x040fe40000fc4270 */
[----:B------:R-:W-:Y:S02]  /*6920*/  ISETP.GT.AND P2, PT, R63, 0x18, P1 ;  /* 0x000000183f00780c */ /* 0x000fe40000f44270 */
[----:B0-----:R-:W-:-:S02]  /*6930*/  FSEL R194, R159, -INF , !P3 ;  /* 0xff8000009fc27808 */ /* 0x001fc40005800000 */
[----:B------:R-:W-:Y:S02]  /*6940*/  ISETP.GT.AND P3, PT, R63, 0x30, P1 ;  /* 0x000000303f00780c */ /* 0x000fe40000f64270 */
[C---:B------:R-:W-:Y:S02]  /*6950*/  ISETP.LT.OR P5, PT, R61.reuse, 0xa, P5 ;  /* 0x0000000a3d00780c */ /* 0x040fe40002fa1670 */
[C---:B------:R-:W-:Y:S02]  /*6960*/  ISETP.LT.OR P4, PT, R61.reuse, 0x11, P4 ;  /* 0x000000113d00780c */ /* 0x040fe40002781670 */
[C---:B------:R-:W-:Y:S02]  /*6970*/  ISETP.LT.OR P6, PT, R61.reuse, 0x12, P6 ;  /* 0x000000123d00780c */ /* 0x040fe400037c1670 */
[C---:B------:R-:W-:Y:S02]  /*6980*/  ISETP.LT.OR P2, PT, R61.reuse, 0x19, P2 ;  /* 0x000000193d00780c */ /* 0x040fe40001741670 */
[----:B------:R-:W-:-:S02]  /*6990*/  ISETP.LT.OR P3, PT, R61, 0x31, P3 ;  /* 0x000000313d00780c */ /* 0x000fc40001f61670 */
[----:B------:R-:W-:Y:S02]  /*69a0*/  FSEL R200, R155, -INF , !P5 ;  /* 0xff8000009bc87808 */ /* 0x000fe40006800000 */
[----:B------:R-:W-:Y:S02]  /*69b0*/  FSEL R202, R156, -INF , !P4 ;  /* 0xff8000009cca7808 */ /* 0x000fe40006000000 */
[----:B------:R-:W-:Y:S02]  /*69c0*/  FSEL R198, R157, -INF , !P6 ;  /* 0xff8000009dc67808 */ /* 0x000fe40007000000 */
[----:B------:R-:W-:Y:S02]  /*69d0*/  FSEL R196, R158, -INF , !P2 ;  /* 0xff8000009ec47808 */ /* 0x000fe40005000000 */
[C---:B------:R-:W-:Y:S02]  /*69e0*/  ISETP.GT.AND P5, PT, R63.reuse, 0x20, P1 ;  /* 0x000000203f00780c */ /* 0x040fe40000fa4270 */
[----:B------:R-:W-:-:S02]  /*69f0*/  ISETP.GT.AND P4, PT, R63, 0x21, P1 ;  /* 0x000000213f00780c */ /* 0x000fc40000f84270 */
[C---:B------:R-:W-:Y:S02]  /*6a00*/  ISETP.GT.AND P6, PT, R63.reuse, 0x28, P1 ;  /* 0x000000283f00780c */ /* 0x040fe40000fc4270 */
[C---:B------:R-:W-:Y:S02]  /*6a10*/  ISETP.GT.AND P2, PT, R63.reuse, 0x29, P1 ;  /* 0x000000293f00780c */ /* 0x040fe40000f44270 */
[----:B------:R-:W-:Y:S02]  /*6a20*/  FSEL R180, R164, -INF , !P3 ;  /* 0xff800000a4b47808 */ /* 0x000fe40005800000 */
[----:B------:R-:W-:Y:S02]  /*6a30*/  ISETP.GT.AND P3, PT, R63, 0x41, P1 ;  /* 0x000000413f00780c */ /* 0x000fe40000f64270 */
[C---:B------:R-:W-:Y:S02]  /*6a40*/  ISETP.LT.OR P5, PT, R61.reuse, 0x21, P5 ;  /* 0x000000213d00780c */ /* 0x040fe40002fa1670 */
[----:B------:R-:W-:-:S02]  /*6a50*/  ISETP.LT.OR P4, PT, R61, 0x22, P4 ;  /* 0x000000223d00780c */ /* 0x000fc40002781670 */
[C---:B------:R-:W-:Y:S02]  /*6a60*/  ISETP.LT.OR P6, PT, R61.reuse, 0x29, P6 ;  /* 0x000000293d00780c */ /* 0x040fe400037c1670 */
[C---:B------:R-:W-:Y:S02]  /*6a70*/  ISETP.LT.OR P2, PT, R61.reuse, 0x2a, P2 ;  /* 0x0000002a3d00780c */ /* 0x040fe40001741670 */
[----:B------:R-:W-:Y:S02]  /*6a80*/  ISETP.LT.OR P3, PT, R61, 0x42, P3 ;  /* 0x000000423d00780c */ /* 0x000fe40001f61670 */
[----:B------:R-:W-:Y:S02]  /*6a90*/  FSEL R192, R160, -INF , !P5 ;  /* 0xff800000a0c07808 */ /* 0x000fe40006800000 */
[----:B------:R-:W-:Y:S02]  /*6aa0*/  FSEL R190, R161, -INF , !P4 ;  /* 0xff800000a1be7808 */ /* 0x000fe40006000000 */
[----:B------:R-:W-:-:S02]  /*6ab0*/  FSEL R188, R162, -INF , !P6 ;  /* 0xff800000a2bc7808 */ /* 0x000fc40007000000 */
[----:B------:R-:W-:Y:S02]  /*6ac0*/  FSEL R182, R163, -INF , !P2 ;  /* 0xff800000a3b67808 */ /* 0x000fe40005000000 */
[C---:B------:R-:W-:Y:S02]  /*6ad0*/  ISETP.GT.AND P5, PT, R63.reuse, 0x31, P1 ;  /* 0x000000313f00780c */ /* 0x040fe40000fa4270 */
[C---:B------:R-:W-:Y:S02]  /*6ae0*/  ISETP.GT.AND P4, PT, R63.reuse, 0x38, P1 ;  /* 0x000000383f00780c */ /* 0x040fe40000f84270 */
[C---:B------:R-:W-:Y:S02]  /*6af0*/  ISETP.GT.AND P6, PT, R63.reuse, 0x39, P1 ;  /* 0x000000393f00780c */ /* 0x040fe40000fc4270 */
[----:B------:R-:W-:Y:S02]  /*6b00*/  ISETP.GT.AND P2, PT, R63, 0x40, P1 ;  /* 0x000000403f00780c */ /* 0x000fe40000f44270 */
[----:B------:R-:W-:-:S02]  /*6b10*/  FSEL R78, R53, -INF , !P3 ;  /* 0xff800000354e7808 */ /* 0x000fc40005800000 */
        /* <DEDUP_REMOVED lines=8> */
[----:B------:R-:W-:Y:S01]  /*6ba0*/  FSEL R154, R51, -INF , !P6 ;  /* 0xff800000339a7808 */ /* 0x000fe20007000000 */
[----:B-1----:R-:W-:Y:S01]  /*6bb0*/  IMAD.IADD R51, R67, 0x1, R4 ;  /* 0x0000000143337824 */ /* 0x002fe200078e0204 */
        /* <DEDUP_REMOVED lines=13> */
[----:B------:R-:W-:Y:S01]  /*6c90*/  FSEL R60, R55, -INF , !P4 ;  /* 0xff800000373c7808 */ /* 0x000fe20006000000 */
[----:B------:R-:W-:Y:S01]  /*6ca0*/  IMAD.IADD R55, R69, 0x1, R4 ;  /* 0x0000000145377824 */ /* 0x000fe200078e0204 */
[----:B------:R-:W-:-:S02]  /*6cb0*/  FSEL R56, R56, -INF , !P6 ;  /* 0xff80000038387808 */ /* 0x000fc40007000000 */
[----:B------:R-:W-:Y:S02]  /*6cc0*/  FSEL R62, R57, -INF , !P2 ;  /* 0xff800000393e7808 */ /* 0x000fe40005000000 */
[C---:B------:R-:W-:Y:S02]  /*6cd0*/  ISETP.GT.AND P5, PT, R63.reuse, 0x59, P1 ;  /* 0x000000593f00780c */ /* 0x040fe40000fa4270 */
[C---:B------:R-:W-:Y:S02]  /*6ce0*/  ISETP.GT.AND P4, PT, R63.reuse, 0x60, P1 ;  /* 0x000000603f00780c */ /* 0x040fe40000f84270 */
[C---:B------:R-:W-:Y:S02]  /*6cf0*/  ISETP.GT.AND P6, PT, R63.reuse, 0x61, P1 ;  /* 0x000000613f00780c */ /* 0x040fe40000fc4270 */
[----:B------:R-:W-:Y:S02]  /*6d00*/  ISETP.GT.AND P2, PT, R63, 0x68, P1 ;  /* 0x000000683f00780c */ /* 0x000fe40000f44270 */
[----:B------:R-:W-:-:S02]  /*6d10*/  FSEL R76, R76, -INF , !P3 ;  /* 0xff8000004c4c7808 */ /* 0x000fc40005800000 */
[----:B------:R-:W-:Y:S02]  /*6d20*/  PLOP3.LUT P3, PT, PT, PT, UP0, 0x40, 0x0 ;  /* 0x000000000000781c */ /* 0x000fe40003f6e808 */
[C---:B------:R-:W-:Y:S02]  /*6d30*/  ISETP.LT.OR P5, PT, R61.reuse, 0x5a, P5 ;  /* 0x0000005a3d00780c */ /* 0x040fe40002fa1670 */
[C---:B------:R-:W-:Y:S02]  /*6d40*/  ISETP.LT.OR P4, PT, R61.reuse, 0x61, P4 ;  /* 0x000000613d00780c */ /* 0x040fe40002781670 */
[C---:B------:R-:W-:Y:S02]  /*6d50*/  ISETP.LT.OR P6, PT, R61.reuse, 0x62, P6 ;  /* 0x000000623d00780c */ /* 0x040fe400037c1670 */
[----:B------:R-:W-:Y:S02]  /*6d60*/  ISETP.LT.OR P2, PT, R61, 0x69, P2 ;  /* 0x000000693d00780c */ /* 0x000fe40001741670 */
[----:B------:R-:W-:-:S02]  /*6d70*/  FSEL R64, R64, -INF , !P5 ;  /* 0xff80000040407808 */ /* 0x000fc40006800000 */
[----:B------:R-:W-:Y:S02]  /*6d80*/  FSEL R66, R66, -INF , !P4 ;  /* 0xff80000042427808 */ /* 0x000fe40006000000 */
[----:B------:R-:W-:Y:S02]  /*6d90*/  FSEL R68, R68, -INF , !P6 ;  /* 0xff80000044447808 */ /* 0x000fe40007000000 */
[----:B------:R-:W-:Y:S02]  /*6da0*/  FSEL R70, R70, -INF , !P2 ;  /* 0xff80000046467808 */ /* 0x000fe40005000000 */
[C---:B------:R-:W-:Y:S02]  /*6db0*/  ISETP.GT.AND P5, PT, R63.reuse, 0x70, P1 ;  /* 0x000000703f00780c */ /* 0x040fe40000fa4270 */
[C---:B------:R-:W-:Y:S02]  /*6dc0*/  ISETP.GT.AND P4, PT, R63.reuse, 0x71, P1 ;  /* 0x000000713f00780c */ /* 0x040fe40000f84270 */
[----:B------:R-:W-:-:S02]  /*6dd0*/  ISETP.GT.AND P6, PT, R63, 0x78, P1 ;  /* 0x000000783f00780c */ /* 0x000fc40000fc4270 */
[----:B------:R-:W-:Y:S02]  /*6de0*/  ISETP.GT.AND P2, PT, R63, 0x79, P1 ;  /* 0x000000793f00780c */ /* 0x000fe40000f44270 */
[C---:B------:R-:W-:Y:S02]  /*6df0*/  ISETP.LT.OR P5, PT, R61.reuse, 0x71, P5 ;  /* 0x000000713d00780c */ /* 0x040fe40002fa1670 */
[C---:B------:R-:W-:Y:S02]  /*6e00*/  ISETP.LT.OR P4, PT, R61.reuse, 0x72, P4 ;  /* 0x000000723d00780c */ /* 0x040fe40002781670 */
[C---:B------:R-:W-:Y:S02]  /*6e10*/  ISETP.LT.OR P6, PT, R61.reuse, 0x79, P6 ;  /* 0x000000793d00780c */ /* 0x040fe400037c1670 */
[----:B------:R-:W-:Y:S02]  /*6e20*/  ISETP.LT.OR P2, PT, R61, 0x7a, P2 ;  /* 0x0000007a3d00780c */ /* 0x000fe40001741670 */
[----:B------:R-:W-:-:S02]  /*6e30*/  FSEL R72, R72, -INF , !P5 ;  /* 0xff80000048487808 */ /* 0x000fc40006800000 */
[----:B------:R-:W-:Y:S02]  /*6e40*/  FSEL R54, R81, -INF , !P4 ;  /* 0xff80000051367808 */ /* 0x000fe40006000000 */
[----:B------:R-:W-:Y:S02]  /*6e50*/  FSEL R52, R84, -INF , !P6 ;  /* 0xff80000054347808 */ /* 0x000fe40007000000 */
[----:B------:R-:W-:Y:S01]  /*6e60*/  FSEL R50, R85, -INF , !P2 ;  /* 0xff80000055327808 */ /* 0x000fe20005000000 */
[----:B------:R-:W-:Y:S06]  /*6e70*/  @P3 BRA `(.L_x_1028) ;  /* 0x00000000005c3947 */ /* 0x000fec0003800000 */
        /* <DEDUP_REMOVED lines=8> */
[----:B------:R-:W0:Y:S02]  /*6f00*/  @P2 LDC.64 R4, c[0x0][0x9e8] ;  /* 0x00027a00ff042b82 */ /* 0x000e240000000a00 */
[----:B0-----:R-:W-:-:S05]  /*6f10*/  @P2 IMAD.HI.U32 R4, R53, R4, RZ ;  /* 0x0000000435042227 */ /* 0x001fca00078e00ff */
[----:B------:R-:W-:-:S04]  /*6f20*/  @P2 SHF.R.U32.HI R53, RZ, R5, R4 ;  /* 0x00000005ff352219 */ /* 0x000fc80000011604 */
[----:B------:R-:W-:Y:S01]  /*6f30*/  LOP3.LUT R53, RZ, R53, RZ, 0x33, !PT ;  /* 0x00000035ff357212 */ /* 0x000fe200078e33ff */
[----:B------:R-:W-:Y:S06]  /*6f40*/  BRA `(.L_x_1031) ;  /* 0x0000000000147947 */ /* 0x000fec0003800000 */
.L_x_1030:
[----:B------:R-:W-:-:S05]  /*6f50*/  IMAD.U32 R57, RZ, RZ, UR29 ;  /* 0x0000001dff397e24 */ /* 0x000fca000f8e00ff */
[----:B------:R-:W-:-:S13]  /*6f60*/  ISETP.NE.AND P2, PT, R57, 0x1, PT ;  /* 0x000000013900780c */ /* 0x000fda0003f45270 */
[----:B------:R-:W0:Y:S02]  /*6f70*/  @P2 LDC.64 R4, c[0x0][0x9e8] ;  /* 0x00027a00ff042b82 */ /* 0x000e240000000a00 */
[----:B0-----:R-:W-:-:S05]  /*6f80*/  @P2 IMAD.HI.U32 R4, R53, R4, RZ ;  /* 0x0000000435042227 */ /* 0x001fca00078e00ff */
[----:B------:R-:W-:-:S07]  /*6f90*/  @P2 SHF.R.U32.HI R53, RZ, R5, R4 ;  /* 0x00000005ff352219 */ /* 0x000fce0000011604 */
.L_x_1031:
[----:B------:R-:W-:Y:S05]  /*6fa0*/  BSYNC B0 ;  /* 0x0000000000007941 */ /* 0x000fea0003800000 */
.L_x_1029:
[----:B------:R-:W-:-:S04]  /*6fb0*/  IMAD R53, R53, R57, -R82 ;  /* 0x0000003935357224 */ /* 0x000fc800078e0a52 */
[----:B------:R-:W-:-:S05]  /*6fc0*/  IMAD R4, R16, -0x2, R53 ;  /* 0xfffffffe10047824 */ /* 0x000fca00078e0235 */
[----:B------:R-:W-:Y:S02]  /*6fd0*/  VIADDMNMX R51, R4, R57, R51, PT ;  /* 0x0000003904337246 */ /* 0x000fe40003800133 */
[----:B------:R-:W-:-:S07]  /*6fe0*/  VIMNMX R55, R55, R4, !PT ;  /* 0x0000000437377248 */ /* 0x000fce0007fe0100 */
.L_x_1028:
[----:B------:R-:W-:Y:S02]  /*6ff0*/  FMNMX.FTZ R5, R186, R8, !PT ;  /* 0x00000008ba057209 */ /* 0x000fe40007810000 */
[C---:B------:R-:W-:Y:S02]  /*7000*/  ISETP.GT.AND P6, PT, R55.reuse, 0x1, P1 ;  /* 0x000000013700780c */ /* 0x040fe40000fc4270 */
[----:B------:R-:W-:Y:S02]  /*7010*/  FMNMX.FTZ R5, R166, R5, !PT ;  /* 0x00000005a6057209 */ /* 0x000fe40007810000 */
[----:B------:R-:W-:Y:S02]  /*7020*/  ISETP.GT.AND P5, PT, R55, 0x10, P1 ;  /* 0x000000103700780c */ /* 0x000fe40000fa4270 */
[----:B------:R-:W-:Y:S02]  /*7030*/  FMNMX.FTZ R5, R184, R5, !PT ;  /* 0x00000005b8057209 */ /* 0x000fe40007810000 */
[----:B------:R-:W-:-:S02]  /*7040*/  ISETP.LT.OR P6, PT, R51, 0x2, P6 ;  /* 0x000000023300780c */ /* 0x000fc400037c1670 */
[----:B------:R-:W-:Y:S02]  /*7050*/  FMNMX.FTZ R5, R200, R5, !PT ;  /* 0x00000005c8057209 */ /* 0x000fe40007810000 */
[----:B------:R-:W-:Y:S02]  /*7060*/  ISETP.LT.OR P5, PT, R51, 0x11, P5 ;  /* 0x000000113300780c */ /* 0x000fe40002fa1670 */
[----:B------:R-:W-:Y:S02]  /*7070*/  FMNMX.FTZ R5, R202, R5, !PT ;  /* 0x00000005ca057209 */ /* 0x000fe40007810000 */
[----:B------:R-:W-:Y:S02]  /*7080*/  FSEL R82, R13, -INF , !P6 ;  /* 0xff8000000d527808 */ /* 0x000fe40007000000 */
[----:B------:R-:W-:Y:S02]  /*7090*/  FMNMX.FTZ R5, R198, R5, !PT ;  /* 0x00000005c6057209 */ /* 0x000fe40007810000 */
[----:B------:R-:W-:-:S02]  /*70a0*/  FSEL R152, R21, -INF , !P5 ;  /* 0xff80000015987808 */ /* 0x000fc40006800000 */
[----:B------:R-:W-:Y:S02]  /*70b0*/  FMNMX.FTZ R5, R196, R5, !PT ;  /* 0x00000005c4057209 */ /* 0x000fe40007810000 */
[----:B------:R-:W-:Y:S02]  /*70c0*/  ISETP.GT.AND P5, PT, R55, 0x20, P1 ;  /* 0x000000203700780c */ /* 0x000fe40000fa4270 */
[----:B------:R-:W-:Y:S02]  /*70d0*/  FMNMX.FTZ R5, R194, R5, !PT ;  /* 0x00000005c2057209 */ /* 0x000fe40007810000 */
[----:B------:R-:W-:Y:S02]  /*70e0*/  ISETP.LT.OR P5, PT, R51, 0x21, P5 ;  /* 0x000000213300780c */ /* 0x000fe40002fa1670 */
[----:B------:R-:W-:Y:S02]  /*70f0*/  FMNMX.FTZ R5, R192, R5, !PT ;  /* 0x00000005c0057209 */ /* 0x000fe40007810000 */
[----:B------:R-:W-:-:S02]  /*7100*/  ISETP.GT.AND P4, PT, R55, 0x9, P1 ;  /* 0x000000093700780c */ /* 0x000fc40000f84270 */
[----:B------:R-:W-:Y:S02]  /*7110*/  FMNMX.FTZ R5, R190, R5, !PT ;  /* 0x00000005be057209 */ /* 0x000fe40007810000 */
[----:B------:R-:W-:Y:S02]  /*7120*/  ISETP.GT.AND P2, PT, R55, 0x11, P1 ;  /* 0x000000113700780c */ /* 0x000fe40000f44270 */
[----:B------:R-:W-:Y:S02]  /*7130*/  FMNMX.FTZ R5, R188, R5, !PT ;  /* 0x00000005bc057209 */ /* 0x000fe40007810000 */
[C---:B------:R-:W-:Y:S02]  /*7140*/  ISETP.LT.OR P4, PT, R51.reuse, 0xa, P4 ;  /* 0x0000000a3300780c */ /* 0x040fe40002781670 */
[----:B------:R-:W-:Y:S02]  /*7150*/  FMNMX.FTZ R5, R182, R5, !PT ;  /* 0x00000005b6057209 */ /* 0x000fe40007810000 */
[----:B------:R-:W-:-:S02]  /*7160*/  ISETP.LT.OR P2, PT, R51, 0x12, P2 ;  /* 0x000000123300780c */ /* 0x000fc40001741670 */
[----:B------:R-:W-:Y:S02]  /*7170*/  FMNMX.FTZ R5, R180, R5, !PT ;  /* 0x00000005b4057209 */ /* 0x000fe40007810000 */
[----:B------:R-:W-:Y:S02]  /*7180*/  FSEL R86, R15, -INF , !P4 ;  /* 0xff8000000f567808 */ /* 0x000fe40006000000 */
[----:B------:R-:W-:Y:S02]  /*7190*/  FMNMX.FTZ R5, R162, R5, !PT ;  /* 0x00000005a2057209 */ /* 0x000fe40007810000 */
[----:B------:R-:W-:Y:S02]  /*71a0*/  FSEL R158, R20, -INF , !P2 ;  /* 0xff800000149e7808 */ /* 0x000fe40005000000 */
        /* <DEDUP_REMOVED lines=23> */
[----:B------:R-:W-:Y:S02]  /*7320*/  ISETP.GT.AND P3, PT, R55, 0x28, P1 ;  /* 0x000000283700780c */ /* 0x000fe40000f64270 */
[----:B------:R-:W-:Y:S02]  /*7330*/  FMNMX.FTZ R5, R70, R5, !PT ;  /* 0x0000000546057209 */ /* 0x000fe40007810000 */
[----:B------:R-:W-:-:S02]  /*7340*/  ISETP.LT.OR P3, PT, R51, 0x29, P3 ;  /* 0x000000293300780c */ /* 0x000fc40001f61670 */
[----:B------:R-:W-:Y:S02]  /*7350*/  FMNMX.FTZ R5, R76, R5, !PT ;  /* 0x000000054c057209 */ /* 0x000fe40007810000 */
[----:B------:R-:W-:Y:S02]  /*7360*/  ISETP.GT.AND P4, PT, R55, 0x29, P1 ;  /* 0x000000293700780c */ /* 0x000fe40000f84270 */
[----:B------:R-:W-:Y:S02]  /*7370*/  FMNMX.FTZ R5, R72, R5, !PT ;  /* 0x0000000548057209 */ /* 0x000fe40007810000 */
[----:B------:R-:W-:Y:S02]  /*7380*/  ISETP.LT.OR P4, PT, R51, 0x2a, P4 ;  /* 0x0000002a3300780c */ /* 0x000fe40002781670 */
[----:B------:R-:W-:Y:S02]  /*7390*/  FMNMX.FTZ R5, R54, R5, !PT ;  /* 0x0000000536057209 */ /* 0x000fe40007810000 */
[----:B------:R-:W-:-:S02]  /*73a0*/  FSEL R28, R28, -INF , !P4 ;  /* 0xff8000001c1c7808 */ /* 0x000fc40006000000 */
[----:B------:R-:W-:Y:S02]  /*73b0*/  FMNMX.FTZ R5, R52, R5, !PT ;  /* 0x0000000534057209 */ /* 0x000fe40007810000 */
[----:B------:R-:W-:Y:S02]  /*73c0*/  ISETP.GT.AND P4, PT, R55, 0x39, P1 ;  /* 0x000000393700780c */ /* 0x000fe40000f84270 */
[----:B------:R-:W-:Y:S02]  /*73d0*/  FMNMX.FTZ R53, R50, R5, !PT ;  /* 0x0000000532357209 */ /* 0x000fe40007810000 */
[----:B------:R-:W0:Y:S01]  /*73e0*/  LDC R5, c[0x0][0x988] ;  /* 0x00026200ff057b82 */ /* 0x000e220000000800 */
[----:B------:R-:W-:Y:S02]  /*73f0*/  ISETP.LT.OR P4, PT, R51, 0x3a, P4 ;  /* 0x0000003a3300780c */ /* 0x000fe40002781670 */
[----:B------:R-:W1:Y:S02]  /*7400*/  SHFL.BFLY PT, R4, R53, 0x2, 0x1f ;  /* 0x0c401f0035047f89 */ /* 0x000e6400000e0000 */
[----:B-1----:R-:W-:-:S05]  /*7410*/  FMNMX.FTZ R57, R53, R4, !PT ;  /* 0x0000000435397209 */ /* 0x002fca0007810000 */
[----:B------:R-:W1:Y:S02]  /*7420*/  SHFL.BFLY PT, R4, R57, 0x1, 0x1f ;  /* 0x0c201f0039047f89 */ /* 0x000e6400000e0000 */
[----:B-1----:R-:W-:-:S04]  /*7430*/  FMNMX.FTZ R4, R57, R4, !PT ;  /* 0x0000000439047209 */ /* 0x002fc80007810000 */
[C---:B------:R-:W-:Y:S01]  /*7440*/  FSETP.NEU.FTZ.AND P6, PT, R4.reuse, -INF , PT ;  /* 0xff8000000400780b */ /* 0x040fe20003fdd000 */
[----:B0-----:R-:W-:-:S05]  /*7450*/  FFMA.FTZ R53, R4, R5, -8 ;  /* 0xc100000004357423 */ /* 0x001fca0000010005 */
[----:B------:R-:W-:-:S05]  /*7460*/  FSEL R53, R53, RZ, P6 ;  /* 0x000000ff35357208 */ /* 0x000fca0003000000 */
[-CC-:B------:R-:W-:Y:S01]  /*7470*/  FFMA.FTZ R13, R166, R5.reuse, -R53.reuse ;  /* 0x00000005a60d7223 */ /* 0x180fe20000010835 */
[----:B------:R-:W-:Y:S01]  /*7480*/  FSEL R166, R26, -INF , !P5 ;  /* 0xff8000001aa67808 */ /* 0x000fe20006800000 */
[-CC-:B------:R-:W-:Y:S01]  /*7490*/  FFMA.FTZ R20, R200, R5.reuse, -R53.reuse ;  /* 0x00000005c8147223 */ /* 0x180fe20000010835 */
[----:B------:R-:W-:Y:S01]  /*74a0*/  ISETP.GT.AND P5, PT, R55, RZ, P1 ;  /* 0x000000ff3700720c */ /* 0x000fe20000fa4270 */
[-CC-:B------:R-:W-:Y:S01]  /*74b0*/  FFMA.FTZ R15, R184, R5.reuse, -R53.reuse ;  /* 0x00000005b80f7223 */ /* 0x180fe20000010835 */
[----:B------:R-:W-:Y:S01]  /*74c0*/  FSEL R184, R27, -INF , !P2 ;  /* 0xff8000001bb87808 */ /* 0x000fe20005000000 */
[-CC-:B------:R-:W-:Y:S01]  /*74d0*/  FFMA.FTZ R14, R186, R5.reuse, -R53.reuse ;  /* 0x00000005ba0e7223 */ /* 0x180fe20000010835 */
[----:B------:R-:W-:Y:S01]  /*74e0*/  ISETP.LT.OR P5, PT, R51, 0x1, P5 ;  /* 0x000000013300780c */ /* 0x000fe20002fa1670 */
[-CC-:B------:R-:W-:Y:S01]  /*74f0*/  FFMA.FTZ R24, R198, R5.reuse, -R53.reuse ;  /* 0x00000005c6187223 */ /* 0x180fe20000010835 */
[----:B------:R-:W-:Y:S01]  /*7500*/  FSEL R186, R29, -INF , !P3 ;  /* 0xff8000001dba7808 */ /* 0x000fe20005800000 */
[-CC-:B------:R-:W-:Y:S01]  /*7510*/  FFMA.FTZ R26, R194, R5.reuse, -R53.reuse ;  /* 0x00000005c21a7223 */ /* 0x180fe20000010835 */
[----:B------:R-:W-:Y:S01]  /*7520*/  FSEL R200, R12, -INF , !P5 ;  /* 0xff8000000cc87808 */ /* 0x000fe20006800000 */
[-CC-:B------:R-:W-:Y:S01]  /*7530*/  FFMA.FTZ R12, R196, R5.reuse, -R53.reuse ;  /* 0x00000005c40c7223 */ /* 0x180fe20000010835 */
[C---:B------:R-:W-:Y:S01]  /*7540*/  ISETP.GT.AND P2, PT, R55.reuse, 0x30, P1 ;  /* 0x000000303700780c */ /* 0x040fe20000f44270 */
[--C-:B------:R-:W-:Y:S01]  /*7550*/  FFMA.FTZ R202, R202, R5, -R53.reuse ;  /* 0x00000005caca7223 */ /* 0x100fe20000010835 */
[----:B------:R-:W-:Y:S01]  /*7560*/  FMNMX.FTZ R21, R200, R9, !PT ;  /* 0x00000009c8157209 */ /* 0x000fe20007810000 */
[-CC-:B------:R-:W-:Y:S01]  /*7570*/  FFMA.FTZ R57, R52, R5.reuse, -R53.reuse ;  /* 0x0000000534397223 */ /* 0x180fe20000010835 */
[----:B------:R-:W-:Y:S01]  /*7580*/  ISETP.GT.AND P3, PT, R55, 0x31, P1 ;  /* 0x000000313700780c */ /* 0x000fe20000f64270 */
[--C-:B------:R-:W-:Y:S01]  /*7590*/  FFMA.FTZ R162, R162, R5, -R53.reuse ;  /* 0x00000005a2a27223 */ /* 0x100fe20000010835 */
[----:B------:R-:W-:Y:S01]  /*75a0*/  FMNMX.FTZ R25, R82, R21, !PT ;  /* 0x0000001552197209 */ /* 0x000fe20007810000 */
[--C-:B------:R-:W-:Y:S01]  /*75b0*/  FFMA.FTZ R154, R154, R5, -R53.reuse ;  /* 0x000000059a9a7223 */ /* 0x100fe20000010835 */
[----:B------:R-:W-:Y:S01]  /*75c0*/  ISETP.LT.OR P2, PT, R51, 0x31, P2 ;  /* 0x000000313300780c */ /* 0x000fe20001741670 */
[----:B------:R0:W-:Y:S01]  /*75d0*/  MUFU.EX2 R21, R202 ;  /* 0x000000ca00157308 */ /* 0x0001e20000000800 */
[----:B------:R-:W-:Y:S01]  /*75e0*/  FMNMX.FTZ R25, R84, R25, !PT ;  /* 0x0000001954197209 */ /* 0x000fe20007810000 */
[-CC-:B------:R-:W-:Y:S01]  /*75f0*/  FFMA.FTZ R60, R60, R5.reuse, -R53.reuse ;  /* 0x000000053c3c7223 */ /* 0x180fe20000010835 */
[----:B------:R-:W-:Y:S01]  /*7600*/  ISETP.GT.AND P5, PT, R55, 0x38, P1 ;  /* 0x000000383700780c */ /* 0x000fe20000fa4270 */
[----:B------:R-:W-:Y:S01]  /*7610*/  FFMA.FTZ R54, R54, R5, -R53 ;  /* 0x0000000536367223 */ /* 0x000fe20000010835 */
[----:B------:R-:W-:-:S02]  /*7620*/  FMNMX.FTZ R25, R86, R25, !PT ;  /* 0x0000001956197209 */ /* 0x000fc40007810000 */
[----:B------:R-:W-:Y:S01]  /*7630*/  FSEL R30, R30, -INF , !P2 ;  /* 0xff8000001e1e7808 */ /* 0x000fe20005000000 */
[----:B------:R-:W-:Y:S01]  /*7640*/  MUFU.EX2 R14, R14 ;  /* 0x0000000e000e7308 */ /* 0x000fe20000000800 */
[----:B------:R-:W-:Y:S01]  /*7650*/  FMNMX.FTZ R25, R152, R25, !PT ;  /* 0x0000001998197209 */ /* 0x000fe20007810000 */
[----:B0-----:R-:W-:Y:S01]  /*7660*/  FFMA.FTZ R202, R78, R5, -R53 ;  /* 0x000000054eca7223 */ /* 0x001fe20000010835 */
[C---:B------:R-:W-:Y:S02]  /*7670*/  ISETP.LT.OR P3, PT, R51.reuse, 0x32, P3 ;  /* 0x000000323300780c */ /* 0x040fe40001f61670 */
[----:B------:R-:W-:Y:S02]  /*7680*/  FMNMX.FTZ R27, R158, R25, !PT ;  /* 0x000000199e1b7209 */ /* 0x000fe40007810000 */
[----:B------:R-:W-:Y:S01]  /*7690*/  ISETP.LT.OR P5, PT, R51, 0x39, P5 ;  /* 0x000000393300780c */ /* 0x000fe20002fa1670 */
[----:B------:R0:W-:Y:S01]  /*76a0*/  MUFU.EX2 R25, R12 ;  /* 0x0000000c00197308 */ /* 0x0001e20000000800 */
[----:B------:R-:W-:-:S02]  /*76b0*/  FMNMX.FTZ R27, R160, R27, !PT ;  /* 0x0000001ba01b7209 */ /* 0x000fc40007810000 */
[----:B------:R-:W-:Y:S02]  /*76c0*/  FSEL R198, R31, -INF , !P3 ;  /* 0xff8000001fc67808 */ /* 0x000fe40005800000 */
[----:B------:R-:W-:Y:S02]  /*76d0*/  FMNMX.FTZ R27, R164, R27, !PT ;  /* 0x0000001ba41b7209 */ /* 0x000fe40007810000 */
[----:B------:R-:W-:Y:S01]  /*76e0*/  ISETP.GT.AND P2, PT, R55, 0x40, P1 ;  /* 0x000000403700780c */ /* 0x000fe20000f44270 */
[----:B------:R-:W-:Y:S01]  /*76f0*/  MUFU.EX2 R13, R13 ;  /* 0x0000000d000d7308 */ /* 0x000fe20000000800 */
[----:B------:R-:W-:Y:S01]  /*7700*/  FMNMX.FTZ R27, R166, R27, !PT ;  /* 0x0000001ba61b7209 */ /* 0x000fe20007810000 */
[----:B0-----:R-:W-:Y:S01]  /*7710*/  FFMA.FTZ R12, R192, R5, -R53 ;  /* 0x00000005c00c7223 */ /* 0x001fe20000010835 */
[----:B------:R-:W-:Y:S02]  /*7720*/  FSEL R196, R33, -INF , !P5 ;  /* 0xff80000021c47808 */ /* 0x000fe40006800000 */
[----:B------:R-:W-:-:S02]  /*7730*/  FMNMX.FTZ R29, R184, R27, !PT ;  /* 0x0000001bb81d7209 */ /* 0x000fc40007810000 */
[----:B------:R-:W-:Y:S01]  /*7740*/  ISETP.GT.AND P3, PT, R55, 0x41, P1 ;  /* 0x000000413700780c */ /* 0x000fe20000f64270 */
[----:B------:R0:W-:Y:S01]  /*7750*/  MUFU.EX2 R27, R12 ;  /* 0x0000000c001b7308 */ /* 0x0001e20000000800 */
[----:B------:R-:W-:Y:S02]  /*7760*/  FMNMX.FTZ R29, R186, R29, !PT ;  /* 0x0000001dba1d7209 */ /* 0x000fe40007810000 */
[----:B------:R-:W-:Y:S02]  /*7770*/  ISETP.LT.OR P2, PT, R51, 0x41, P2 ;  /* 0x000000413300780c */ /* 0x000fe40001741670 */
[----:B------:R-:W-:Y:S02]  /*7780*/  FMNMX.FTZ R29, R28, R29, !PT ;  /* 0x0000001d1c1d7209 */ /* 0x000fe40007810000 */
[----:B------:R-:W-:Y:S01]  /*7790*/  FSEL R194, R32, -INF , !P4 ;  /* 0xff80000020c27808 */ /* 0x000fe20006000000 */
[----:B------:R-:W-:-:S01]  /*77a0*/  FFMA.FTZ R32, R190, R5, -R53 ;  /* 0x00000005be207223 */ /* 0x000fc20000010835 */
[----:B------:R-:W-:Y:S01]  /*77b0*/  FMNMX.FTZ R29, R30, R29, !PT ;  /* 0x0000001d1e1d7209 */ /* 0x000fe20007810000 */
[----:B0-----:R-:W-:-:S01]  /*77c0*/  FFMA.FTZ R12, R188, R5, -R53 ;  /* 0x00000005bc0c7223 */ /* 0x001fc20000010835 */
[----:B------:R-:W-:Y:S01]  /*77d0*/  ISETP.GT.AND P5, PT, R55, 0x48, P1 ;  /* 0x000000483700780c */ /* 0x000fe20000fa4270 */
[----:B------:R-:W-:Y:S01]  /*77e0*/  MUFU.EX2 R15, R15 ;  /* 0x0000000f000f7308 */ /* 0x000fe20000000800 */
[----:B------:R-:W-:-:S02]  /*77f0*/  FMNMX.FTZ R31, R198, R29, !PT ;  /* 0x0000001dc61f7209 */ /* 0x000fc40007810000 */
[----:B------:R-:W-:Y:S02]  /*7800*/  FSEL R34, R34, -INF , !P2 ;  /* 0xff80000022227808 */ /* 0x000fe40005000000 */
[----:B------:R-:W-:Y:S02]  /*7810*/  FMNMX.FTZ R31, R196, R31, !PT ;  /* 0x0000001fc41f7209 */ /* 0x000fe40007810000 */
[----:B------:R-:W-:Y:S01]  /*7820*/  ISETP.LT.OR P3, PT, R51, 0x42, P3 ;  /* 0x000000423300780c */ /* 0x000fe20001f61670 */
[----:B------:R0:W-:Y:S01]  /*7830*/  MUFU.EX2 R29, R12 ;  /* 0x0000000c001d7308 */ /* 0x0001e20000000800 */
[----:B------:R-:W-:Y:S02]  /*7840*/  FMNMX.FTZ R31, R194, R31, !PT ;  /* 0x0000001fc21f7209 */ /* 0x000fe40007810000 */
[----:B------:R-:W-:Y:S02]  /*7850*/  ISETP.GT.AND P4, PT, R55, 0x49, P1 ;  /* 0x000000493700780c */ /* 0x000fe40000f84270 */
[----:B------:R-:W-:-:S02]  /*7860*/  ISETP.LT.OR P5, PT, R51, 0x49, P5 ;  /* 0x000000493300780c */ /* 0x000fc40002fa1670 */
[----:B------:R-:W-:Y:S01]  /*7870*/  FSEL R192, R35, -INF , !P3 ;  /* 0xff80000023c07808 */ /* 0x000fe20005800000 */
[----:B------:R-:W-:Y:S01]  /*7880*/  MUFU.EX2 R20, R20 ;  /* 0x0000001400147308 */ /* 0x000fe20000000800 */
[----:B------:R-:W-:Y:S01]  /*7890*/  FMNMX.FTZ R31, R34, R31, !PT ;  /* 0x0000001f221f7209 */ /* 0x000fe20007810000 */
[----:B0-----:R-:W-:Y:S01]  /*78a0*/  FFMA.FTZ R12, R180, R5, -R53 ;  /* 0x00000005b40c7223 */ /* 0x001fe20000010835 */
[----:B------:R-:W-:Y:S02]  /*78b0*/  ISETP.GT.AND P2, PT, R55, 0x50, P1 ;  /* 0x000000503700780c */ /* 0x000fe40000f44270 */
[----:B------:R-:W-:Y:S02]  /*78c0*/  FSEL R36, R36, -INF , !P5 ;  /* 0xff80000024247808 */ /* 0x000fe40006800000 */
[----:B------:R-:W-:Y:S01]  /*78d0*/  ISETP.LT.OR P4, PT, R51, 0x4a, P4 ;  /* 0x0000004a3300780c */ /* 0x000fe20002781670 */
[----:B------:R-:W-:Y:S01]  /*78e0*/  MUFU.EX2 R24, R24 ;  /* 0x0000001800187308 */ /* 0x000fe20000000800 */
[----:B------:R-:W-:-:S02]  /*78f0*/  FMNMX.FTZ R33, R192, R31, !PT ;  /* 0x0000001fc0217209 */ /* 0x000fc40007810000 */
[----:B------:R-:W-:Y:S02]  /*7900*/  ISETP.GT.AND P3, PT, R55, 0x51, P1 ;  /* 0x000000513700780c */ /* 0x000fe40000f64270 */
[----:B------:R-:W-:Y:S02]  /*7910*/  ISETP.LT.OR P2, PT, R51, 0x51, P2 ;  /* 0x000000513300780c */ /* 0x000fe40001741670 */
[----:B------:R-:W-:Y:S01]  /*7920*/  FSEL R188, R37, -INF , !P4 ;  /* 0xff80000025bc7808 */ /* 0x000fe20006000000 */
[----:B------:R0:W-:Y:S01]  /*7930*/  MUFU.EX2 R31, R12 ;  /* 0x0000000c001f7308 */ /* 0x0001e20000000800 */
[----:B------:R-:W-:Y:S02]  /*7940*/  FMNMX.FTZ R33, R36, R33, !PT ;  /* 0x0000002124217209 */ /* 0x000fe40007810000 */
[----:B------:R-:W-:Y:S02]  /*7950*/  ISETP.GT.AND P5, PT, R55, 0x58, P1 ;  /* 0x000000583700780c */ /* 0x000fe40000fa4270 */
[----:B------:R-:W-:Y:S01]  /*7960*/  FSEL R190, R38, -INF , !P2 ;  /* 0xff80000026be7808 */ /* 0x000fe20005000000 */
[--C-:B------:R-:W-:Y:S01]  /*7970*/  FFMA.FTZ R38, R182, R5, -R53.reuse ;  /* 0x00000005b6267223 */ /* 0x100fe20000010835 */
[----:B------:R-:W-:Y:S01]  /*7980*/  ISETP.LT.OR P3, PT, R51, 0x52, P3 ;  /* 0x000000523300780c */ /* 0x000fe20001f61670 */
[----:B------:R-:W-:Y:S01]  /*7990*/  MUFU.EX2 R26, R26 ;  /* 0x0000001a001a7308 */ /* 0x000fe20000000800 */
[----:B------:R-:W-:Y:S01]  /*79a0*/  FMNMX.FTZ R33, R188, R33, !PT ;  /* 0x00000021bc217209 */ /* 0x000fe20007810000 */
[----:B0-----:R-:W-:Y:S01]  /*79b0*/  FFMA.FTZ R12, R156, R5, -R53 ;  /* 0x000000059c0c7223 */ /* 0x001fe20000010835 */
[----:B------:R-:W-:-:S02]  /*79c0*/  ISETP.GT.AND P4, PT, R55, 0x59, P1 ;  /* 0x000000593700780c */ /* 0x000fc40000f84270 */
[----:B------:R-:W-:Y:S02]  /*79d0*/  ISETP.LT.OR P5, PT, R51, 0x59, P5 ;  /* 0x000000593300780c */ /* 0x000fe40002fa1670 */
[----:B------:R-:W-:Y:S01]  /*79e0*/  FSEL R182, R39, -INF , !P3 ;  /* 0xff80000027b67808 */ /* 0x000fe20005800000 */
[----:B------:R-:W-:Y:S01]  /*79f0*/  MUFU.EX2 R32, R32 ;  /* 0x0000002000207308 */ /* 0x000fe20000000800 */
[----:B------:R-:W-:Y:S02]  /*7a00*/  FMNMX.FTZ R33, R190, R33, !PT ;  /* 0x00000021be217209 */ /* 0x000fe40007810000 */
        /* <DEDUP_REMOVED lines=9> */
[----:B------:R-:W-:Y:S01]  /*7aa0*/  FMNMX.FTZ R35, R40, R35, !PT ;  /* 0x0000002328237209 */ /* 0x000fe20007810000 */
[----:B------:R-:W-:Y:S01]  /*7ab0*/  FFMA.FTZ R41, R74, R5, -R53 ;  /* 0x000000054a297223 */ /* 0x000fe20000010835 */
[----:B------:R-:W-:Y:S02]  /*7ac0*/  ISETP.GT.AND P5, PT, R55, 0x68, P1 ;  /* 0x000000683700780c */ /* 0x000fe40000fa4270 */
[----:B------:R-:W-:-:S02]  /*7ad0*/  FSEL R42, R42, -INF , !P2 ;  /* 0xff8000002a2a7808 */ /* 0x000fc40005000000 */
[----:B------:R-:W-:Y:S01]  /*7ae0*/  ISETP.LT.OR P3, PT, R51, 0x62, P3 ;  /* 0x000000623300780c */ /* 0x000fe20001f61670 */
[----:B------:R-:W-:Y:S01]  /*7af0*/  MUFU.EX2 R162, R162 ;  /* 0x000000a200a27308 */ /* 0x000fe20000000800 */
[----:B------:R-:W-:Y:S01]  /*7b00*/  FMNMX.FTZ R35, R180, R35, !PT ;  /* 0x00000023b4237209 */ /* 0x000fe20007810000 */
[-CC-:B0-----:R-:W-:Y:S01]  /*7b10*/  FFMA.FTZ R12, R80, R5.reuse, -R53.reuse ;  /* 0x00000005500c7223 */ /* 0x181fe20000010835 */
[----:B------:R-:W-:Y:S02]  /*7b20*/  ISETP.GT.AND P4, PT, R55, 0x69, P1 ;  /* 0x000000693700780c */ /* 0x000fe40000f84270 */
[----:B------:R-:W-:Y:S02]  /*7b30*/  ISETP.LT.OR P5, PT, R51, 0x69, P5 ;  /* 0x000000693300780c */ /* 0x000fe40002fa1670 */
[----:B------:R-:W-:Y:S01]  /*7b40*/  FSEL R156, R43, -INF , !P3 ;  /* 0xff8000002b9c7808 */ /* 0x000fe20005800000 */
[----:B------:R-:W-:Y:S01]  /*7b50*/  FFMA.FTZ R43, R66, R5, -R53 ;  /* 0x00000005422b7223 */ /* 0x000fe20000010835 */
[----:B------:R-:W-:Y:S01]  /*7b60*/  FMNMX.FTZ R35, R42, R35, !PT ;  /* 0x000000232a237209 */ /* 0x000fe20007810000 */
[----:B------:R-:W-:Y:S01]  /*7b70*/  MUFU.EX2 R154, R154 ;  /* 0x0000009a009a7308 */ /* 0x000fe20000000800 */
[----:B------:R-:W-:-:S02]  /*7b80*/  ISETP.GT.AND P2, PT, R55, 0x70, P1 ;  /* 0x000000703700780c */ /* 0x000fc40000f44270 */
[----:B------:R-:W-:Y:S02]  /*7b90*/  FSEL R44, R44, -INF , !P5 ;  /* 0xff8000002c2c7808 */ /* 0x000fe40006800000 */
[----:B------:R-:W-:Y:S02]  /*7ba0*/  ISETP.LT.OR P4, PT, R51, 0x6a, P4 ;  /* 0x0000006a3300780c */ /* 0x000fe40002781670 */
[----:B------:R-:W-:Y:S01]  /*7bb0*/  FMNMX.FTZ R37, R156, R35, !PT ;  /* 0x000000239c257209 */ /* 0x000fe20007810000 */
[----:B------:R-:W-:Y:S01]  /*7bc0*/  MUFU.EX2 R202, R202 ;  /* 0x000000ca00ca7308 */ /* 0x000fe20000000800 */
[----:B------:R-:W-:Y:S02]  /*7bd0*/  ISETP.GT.AND P3, PT, R55, 0x71, P1 ;  /* 0x000000713700780c */ /* 0x000fe40000f64270 */
[----:B------:R-:W-:Y:S02]  /*7be0*/  ISETP.LT.OR P2, PT, R51, 0x71, P2 ;  /* 0x000000713300780c */ /* 0x000fe40001741670 */
[----:B------:R-:W-:-:S02]  /*7bf0*/  FSEL R80, R45, -INF , !P4 ;  /* 0xff8000002d507808 */ /* 0x000fc40006000000 */
[----:B------:R-:W-:Y:S01]  /*7c00*/  FMNMX.FTZ R37, R44, R37, !PT ;  /* 0x000000252c257209 */ /* 0x000fe20007810000 */
[----:B------:R0:W-:Y:S01]  /*7c10*/  MUFU.EX2 R35, R12 ;  /* 0x0000000c00237308 */ /* 0x0001e20000000800 */
[----:B------:R-:W-:Y:S02]  /*7c20*/  ISETP.GT.AND P5, PT, R55, 0x78, P1 ;  /* 0x000000783700780c */ /* 0x000fe40000fa4270 */
[----:B------:R-:W-:Y:S02]  /*7c30*/  ISETP.LT.OR P3, PT, R51, 0x72, P3 ;  /* 0x000000723300780c */ /* 0x000fe40001f61670 */
[----:B------:R-:W-:Y:S02]  /*7c40*/  FSEL R46, R46, -INF , !P2 ;  /* 0xff8000002e2e7808 */ /* 0x000fe40005000000 */
[----:B------:R-:W-:Y:S01]  /*7c50*/  FMNMX.FTZ R37, R80, R37, !PT ;  /* 0x0000002550257209 */ /* 0x000fe20007810000 */
[----:B------:R-:W-:Y:S01]  /*7c60*/  MUFU.EX2 R60, R60 ;  /* 0x0000003c003c7308 */ /* 0x000fe20000000800 */
[----:B------:R-:W-:-:S02]  /*7c70*/  ISETP.GT.AND P1, PT, R55, 0x79, P1 ;  /* 0x000000793700780c */ /* 0x000fc40000f24270 */
[----:B------:R-:W-:Y:S02]  /*7c80*/  ISETP.LT.OR P5, PT, R51, 0x79, P5 ;  /* 0x000000793300780c */ /* 0x000fe40002fa1670 */
[----:B------:R-:W-:Y:S01]  /*7c90*/  FSEL R78, R47, -INF , !P3 ;  /* 0xff8000002f4e7808 */ /* 0x000fe20005800000 */
[--C-:B------:R-:W-:Y:S01]  /*7ca0*/  FFMA.FTZ R47, R58, R5, -R53.reuse ;  /* 0x000000053a2f7223 */ /* 0x100fe20000010835 */
[----:B------:R-:W-:Y:S01]  /*7cb0*/  FMNMX.FTZ R37, R46, R37, !PT ;  /* 0x000000252e257209 */ /* 0x000fe20007810000 */
[-CC-:B------:R-:W-:Y:S01]  /*7cc0*/  FFMA.FTZ R58, R64, R5.reuse, -R53.reuse ;  /* 0x00000005403a7223 */ /* 0x180fe20000010835 */
[----:B------:R-:W-:Y:S01]  /*7cd0*/  ISETP.LT.OR P1, PT, R51, 0x7a, P1 ;  /* 0x0000007a3300780c */ /* 0x000fe20000f21670 */
[----:B------:R-:W-:Y:S01]  /*7ce0*/  FFMA.FTZ R64, R76, R5, -R53 ;  /* 0x000000054c407223 */ /* 0x000fe20000010835 */
[----:B------:R-:W-:Y:S01]  /*7cf0*/  FSEL R48, R48, -INF , !P5 ;  /* 0xff80000030307808 */ /* 0x000fe20006800000 */
[----:B------:R-:W-:Y:S01]  /*7d00*/  MUFU.EX2 R43, R43 ;  /* 0x0000002b002b7308 */ /* 0x000fe20000000800 */
[----:B------:R-:W-:-:S02]  /*7d10*/  FMNMX.FTZ R39, R78, R37, !PT ;  /* 0x000000254e277209 */ /* 0x000fc40007810000 */
[----:B------:R-:W-:Y:S02]  /*7d20*/  FSEL R74, R49, -INF , !P1 ;  /* 0xff800000314a7808 */ /* 0x000fe40004800000 */
[----:B------:R-:W-:Y:S02]  /*7d30*/  FMNMX.FTZ R39, R48, R39, !PT ;  /* 0x0000002730277209 */ /* 0x000fe40007810000 */
[----:B------:R-:W-:Y:S01]  /*7d40*/  FSEL R51, R4, RZ, P6 ;  /* 0x000000ff04337208 */ /* 0x000fe20003000000 */
[----:B------:R-:W-:Y:S01]  /*7d50*/  MUFU.EX2 R37, R41 ;  /* 0x0000002900257308 */ /* 0x000fe20000000800 */
[----:B0-----:R-:W-:Y:S01]  /*7d60*/  FMNMX.FTZ R12, R74, R39, !PT ;  /* 0x000000274a0c7209 */ /* 0x001fe20007810000 */
[-CC-:B------:R-:W-:Y:S01]  /*7d70*/  FFMA.FTZ R39, R56, R5.reuse, -R53.reuse ;  /* 0x0000000538277223 */ /* 0x180fe20000010835 */
[----:B------:R-:W-:-:S01]  /*7d80*/  FFMA.FTZ R56, R62, R5, -R53 ;  /* 0x000000053e387223 */ /* 0x000fc20000010835 */
[----:B------:R-:W-:Y:S01]  /*7d90*/  FADD.FTZ R52, -R51, R8 ;  /* 0x0000000833347221 */ /* 0x000fe20000010100 */
[----:B------:R-:W-:-:S01]  /*7da0*/  FFMA.FTZ R62, R68, R5, -R53 ;  /* 0x00000005443e7223 */ /* 0x000fc20000010835 */
[----:B------:R-:W0:Y:S01]  /*7db0*/  SHFL.BFLY PT, R45, R12, 0x2, 0x1f ;  /* 0x0c401f000c2d7f89 */ /* 0x000e2200000e0000 */
[----:B------:R-:W-:-:S01]  /*7dc0*/  FFMA.FTZ R8, R50, R5, -R53 ;  /* 0x0000000532087223 */ /* 0x000fc20000010835 */
[----:B------:R1:W-:Y:S08]  /*7dd0*/  MUFU.EX2 R41, R47 ;  /* 0x0000002f00297308 */ /* 0x0003f00000000800 */
[----:B------:R-:W-:Y:S01]  /*7de0*/  MUFU.EX2 R39, R39 ;  /* 0x0000002700277308 */ /* 0x000fe20000000800 */
[----:B-1----:R-:W-:-:S07]  /*7df0*/  FFMA.FTZ R47, R72, R5, -R53 ;  /* 0x00000005482f7223 */ /* 0x002fce0000010835 */
[----:B------:R-:W-:Y:S01]  /*7e00*/  MUFU.EX2 R56, R56 ;  /* 0x0000003800387308 */ /* 0x000fe20000000800 */
[----:B0-----:R-:W-:Y:S01]  /*7e10*/  FMNMX.FTZ R49, R12, R45, !PT ;  /* 0x0000002d0c317209 */ /* 0x001fe20007810000 */
[-C--:B------:R-:W-:Y:S01]  /*7e20*/  FFMA.FTZ R45, R70, R5.reuse, -R53 ;  /* 0x00000005462d7223 */ /* 0x080fe20000010835 */
[----:B------:R-:W-:-:S05]  /*7e30*/  FMUL.FTZ R53, R52, R5 ;  /* 0x0000000534357220 */ /* 0x000fca0000410000 */
[----:B------:R-:W-:Y:S01]  /*7e40*/  MUFU.EX2 R58, R58 ;  /* 0x0000003a003a7308 */ /* 0x000fe20000000800 */
[----:B------:R-:W0:Y:S07]  /*7e50*/  SHFL.BFLY PT, R12, R49, 0x1, 0x1f ;  /* 0x0c201f00310c7f89 */ /* 0x000e2e00000e0000 */
[----:B------:R-:W1:Y:S08]  /*7e60*/  MUFU.EX2 R53, R53 ;  /* 0x0000003500357308 */ /* 0x000e700000000800 */
[----:B------:R-:W-:Y:S08]  /*7e70*/  MUFU.EX2 R62, R62 ;  /* 0x0000003e003e7308 */ /* 0x000ff00000000800 */
[----:B------:R-:W-:Y:S01]  /*7e80*/  MUFU.EX2 R45, R45 ;  /* 0x0000002d002d7308 */ /* 0x000fe20000000800 */
[----:B0-----:R-:W-:-:S04]  /*7e90*/  FMNMX.FTZ R12, R49, R12, !PT ;  /* 0x0000000c310c7209 */ /* 0x001fc80007810000 */
[C---:B------:R-:W-:Y:S01]  /*7ea0*/  FSETP.NEU.FTZ.AND P1, PT, R12.reuse, -INF , PT ;  /* 0xff8000000c00780b */ /* 0x040fe20003f3d000 */
[----:B------:R-:W-:-:S02]  /*7eb0*/  FFMA.FTZ R51, R12, R5, -8 ;  /* 0xc10000000c337423 */ /* 0x000fc40000010005 */
[----:B------:R0:W-:Y:S01]  /*7ec0*/  MUFU.EX2 R49, R57 ;  /* 0x0000003900317308 */ /* 0x0001e20000000800 */
[----:B------:R-:W-:Y:S02]  /*7ed0*/  FSEL R72, R12, RZ, P1 ;  /* 0x000000ff0c487208 */ /* 0x000fe40000800000 */
[----:B------:R-:W-:-:S03]  /*7ee0*/  FSEL R51, R51, RZ, P1 ;  /* 0x000000ff33337208 */ /* 0x000fc60000800000 */
[----:B------:R-:W-:Y:S02]  /*7ef0*/  FADD.FTZ R72, -R72, R9 ;  /* 0x0000000948487221 */ /* 0x000fe40000010100 */
[----:B------:R-:W-:Y:S01]  /*7f00*/  MUFU.EX2 R64, R64 ;  /* 0x0000004000407308 */ /* 0x000fe20000000800 */
[----:B------:R-:W-:-:S01]  /*7f10*/  FFMA.FTZ R55, R200, R5, -R51 ;  /* 0x00000005c8377223 */ /* 0x000fc20000010833 */
[-CC-:B------:R-:W-:Y:S01]  /*7f20*/  FFMA.FTZ R50, R82, R5.reuse, -R51.reuse ;  /* 0x0000000552327223 */ /* 0x180fe20000010833 */
[-C--:B------:R-:W-:Y:S01]  /*7f30*/  FMUL.FTZ R72, R72, R5.reuse ;  /* 0x0000000548487220 */ /* 0x080fe20000410000 */
[-CC-:B------:R-:W-:Y:S01]  /*7f40*/  FFMA.FTZ R52, R84, R5.reuse, -R51.reuse ;  /* 0x0000000554347223 */ /* 0x180fe20000010833 */
[----:B0-----:R-:W-:-:S01]  /*7f50*/  FFMA.FTZ R57, R86, R5, -R51 ;  /* 0x0000000556397223 */ /* 0x001fc20000010833 */
[-CC-:B------:R-:W-:Y:S01]  /*7f60*/  FFMA.FTZ R59, R152, R5.reuse, -R51.reuse ;  /* 0x00000005983b7223 */ /* 0x180fe20000010833 */
[----:B------:R-:W-:-:S01]  /*7f70*/  FFMA.FTZ R66, R158, R5, -R51 ;  /* 0x000000059e427223 */ /* 0x000fc20000010833 */
[----:B------:R-:W-:Y:S01]  /*7f80*/  MUFU.EX2 R55, R55 ;  /* 0x0000003700377308 */ /* 0x000fe20000000800 */
[----:B-1----:R-:W-:-:S01]  /*7f90*/  FFMA.FTZ R82, R53, R3, R14 ;  /* 0x0000000335527223 */ /* 0x002fc2000001000e */
[-CC-:B------:R-:W-:Y:S01]  /*7fa0*/  FFMA.FTZ R61, R160, R5.reuse, -R51.reuse ;  /* 0x00000005a03d7223 */ /* 0x180fe20000010833 */
[----:B------:R-:W-:-:S01]  /*7fb0*/  FFMA.FTZ R68, R164, R5, -R51 ;  /* 0x00000005a4447223 */ /* 0x000fc20000010833 */
[----:B------:R-:W-:Y:S01]  /*7fc0*/  FFMA.FTZ R63, R166, R5, -R51 ;  /* 0x00000005a63f7223 */ /* 0x000fe20000010833 */
[----:B------:R-:W-:-:S01]  /*7fd0*/  FADD.FTZ R82, R13, R82 ;  /* 0x000000520d527221 */ /* 0x000fc20000010000 */
[-CC-:B------:R-:W-:Y:S01]  /*7fe0*/  FFMA.FTZ R70, R184, R5.reuse, -R51.reuse ;  /* 0x00000005b8467223 */ /* 0x180fe20000010833 */
[----:B------:R-:W-:-:S01]  /*7ff0*/  FFMA.FTZ R65, R186, R5, -R51 ;  /* 0x00000005ba417223 */ /* 0x000fc20000010833 */
[----:B------:R-:W0:Y:S01]  /*8000*/  MUFU.EX2 R72, R72 ;  /* 0x0000004800487308 */ /* 0x000e220000000800 */
[----:B------:R-:W-:-:S01]  /*8010*/  FADD.FTZ R73, R15, R82 ;  /* 0x000000520f497221 */ /* 0x000fc20000010000 */
[-CC-:B------:R-:W-:Y:S01]  /*8020*/  FFMA.FTZ R28, R28, R5.reuse, -R51.reuse ;  /* 0x000000051c1c7223 */ /* 0x180fe20000010833 */
[----:B------:R-:W-:-:S01]  /*8030*/  FFMA.FTZ R30, R30, R5, -R51 ;  /* 0x000000051e1e7223 */ /* 0x000fc20000010833 */
[----:B------:R-:W-:Y:S01]  /*8040*/  FFMA.FTZ R67, R198, R5, -R51 ;  /* 0x00000005c6437223 */ /* 0x000fe20000010833 */
[----:B------:R-:W-:-:S01]  /*8050*/  FADD.FTZ R82, R20, R73 ;  /* 0x0000004914527221 */ /* 0x000fc20000010000 */
        /* <DEDUP_REMOVED lines=16> */
[----:B------:R-:W-:-:S02]  /*8160*/  FFMA.FTZ R48, R48, R5, -R51 ;  /* 0x0000000530307223 */ /* 0x000fc40000010833 */
[----:B------:R-:W0:Y:S01]  /*8170*/  MUFU.EX2 R57, R57 ;  /* 0x0000003900397308 */ /* 0x000e220000000800 */
[----:B-1----:R-:W-:-:S07]  /*8180*/  FADD.FTZ R3, R50, R3 ;  /* 0x0000000332037221 */ /* 0x002fce0000010000 */
[----:B------:R-:W1:Y:S01]  /*8190*/  MUFU.EX2 R59, R59 ;  /* 0x0000003b003b7308 */ /* 0x000e620000000800 */
[----:B--2---:R-:W-:-:S01]  /*81a0*/  FADD.FTZ R2, R52, R3 ;  /* 0x0000000334027221 */ /* 0x004fc20000010000 */
[----:B------:R-:W-:Y:S01]  /*81b0*/  FADD.FTZ R3, R21, R82 ;  /* 0x0000005215037221 */ /* 0x000fe20000010000 */
[----:B------:R-:W-:-:S05]  /*81c0*/  FFMA.FTZ R82, R182, R5, -R51 ;  /* 0x00000005b6527223 */ /* 0x000fca0000010833 */
[----:B------:R-:W2:Y:S01]  /*81d0*/  MUFU.EX2 R66, R66 ;  /* 0x0000004200427308 */ /* 0x000ea20000000800 */
[----:B0-----:R-:W-:-:S07]  /*81e0*/  FADD.FTZ R2, R57, R2 ;  /* 0x0000000239027221 */ /* 0x001fce0000010000 */
[----:B------:R-:W0:Y:S01]  /*81f0*/  MUFU.EX2 R61, R61 ;  /* 0x0000003d003d7308 */ /* 0x000e220000000800 */
[----:B-1----:R-:W-:-:S01]  /*8200*/  FADD.FTZ R75, R59, R2 ;  /* 0x000000023b4b7221 */ /* 0x002fc20000010000 */
[----:B------:R-:W-:-:S04]  /*8210*/  FADD.FTZ R2, R24, R3 ;  /* 0x0000000318027221 */ /* 0x000fc80000010000 */
[----:B------:R-:W-:Y:S02]  /*8220*/  FADD.FTZ R3, R25, R2 ;  /* 0x0000000219037221 */ /* 0x000fe40000010000 */
[----:B------:R-:W1:Y:S01]  /*8230*/  MUFU.EX2 R68, R68 ;  /* 0x0000004400447308 */ /* 0x000e620000000800 */
[----:B--2---:R-:W-:-:S01]  /*8240*/  FADD.FTZ R84, R66, R75 ;  /* 0x0000004b42547221 */ /* 0x004fc20000010000 */
[----:B------:R-:W-:-:S04]  /*8250*/  FADD.FTZ R2, R26, R3 ;  /* 0x000000031a027221 */ /* 0x000fc80000010000 */
[----:B------:R-:W-:Y:S02]  /*8260*/  FADD.FTZ R3, R27, R2 ;  /* 0x000000021b037221 */ /* 0x000fe40000010000 */
[----:B------:R-:W2:Y:S01]  /*8270*/  MUFU.EX2 R63, R63 ;  /* 0x0000003f003f7308 */ /* 0x000ea20000000800 */
[----:B0-----:R-:W-:-:S01]  /*8280*/  FADD.FTZ R75, R61, R84 ;  /* 0x000000543d4b7221 */ /* 0x001fc20000010000 */
[----:B------:R-:W-:-:S04]  /*8290*/  FADD.FTZ R2, R32, R3 ;  /* 0x0000000320027221 */ /* 0x000fc80000010000 */
[----:B------:R-:W-:Y:S02]  /*82a0*/  FADD.FTZ R3, R29, R2 ;  /* 0x000000021d037221 */ /* 0x000fe40000010000 */
[----:B------:R-:W0:Y:S01]  /*82b0*/  MUFU.EX2 R70, R70 ;  /* 0x0000004600467308 */ /* 0x000e220000000800 */
[----:B-1----:R-:W-:-:S01]  /*82c0*/  FADD.FTZ R84, R68, R75 ;  /* 0x0000004b44547221 */ /* 0x002fc20000010000 */
[----:B------:R-:W-:-:S04]  /*82d0*/  FADD.FTZ R2, R38, R3 ;  /* 0x0000000326027221 */ /* 0x000fc80000010000 */
[----:B------:R-:W-:Y:S02]  /*82e0*/  FADD.FTZ R3, R31, R2 ;  /* 0x000000021f037221 */ /* 0x000fe40000010000 */
[----:B------:R-:W1:Y:S01]  /*82f0*/  MUFU.EX2 R65, R65 ;  /* 0x0000004100417308 */ /* 0x000e620000000800 */
[----:B--2---:R-:W-:-:S07]  /*8300*/  FADD.FTZ R75, R63, R84 ;  /* 0x000000543f4b7221 */ /* 0x004fce0000010000 */
[----:B------:R-:W2:Y:S01]  /*8310*/  MUFU.EX2 R28, R28 ;  /* 0x0000001c001c7308 */ /* 0x000ea20000000800 */
[----:B0-----:R-:W-:-:S07]  /*8320*/  FADD.FTZ R40, R70, R75 ;  /* 0x0000004b46287221 */ /* 0x001fce0000010000 */
[----:B------:R-:W0:Y:S01]  /*8330*/  MUFU.EX2 R30, R30 ;  /* 0x0000001e001e7308 */ /* 0x000e220000000800 */
[----:B-1----:R-:W-:-:S01]  /*8340*/  FADD.FTZ R75, R65, R40 ;  /* 0x00000028414b7221 */ /* 0x002fc20000010000 */
[----:B------:R-:W-:Y:S01]  /*8350*/  FFMA.FTZ R40, R42, R5, -R51 ;  /* 0x000000052a287223 */ /* 0x000fe20000010833 */
[----:B------:R-:W-:-:S04]  /*8360*/  FADD.FTZ R42, R162, R3 ;  /* 0x00000003a22a7221 */ /* 0x000fc80000010000 */
[----:B------:R-:W-:Y:S01]  /*8370*/  FADD.FTZ R3, R33, R42 ;  /* 0x0000002a21037221 */ /* 0x000fe20000010000 */
[----:B------:R-:W1:Y:S01]  /*8380*/  MUFU.EX2 R67, R67 ;  /* 0x0000004300437308 */ /* 0x000e620000000800 */
[----:B--2---:R-:W-:-:S07]  /*8390*/  FADD.FTZ R75, R28, R75 ;  /* 0x0000004b1c4b7221 */ /* 0x004fce0000010000 */
[----:B------:R-:W2:Y:S01]  /*83a0*/  MUFU.EX2 R9, R196 ;  /* 0x000000c400097308 */ /* 0x000ea20000000800 */
[----:B0-----:R-:W-:-:S01]  /*83b0*/  FADD.FTZ R2, R30, R75 ;  /* 0x0000004b1e027221 */ /* 0x001fc20000010000 */
[-CC-:B------:R-:W-:Y:S01]  /*83c0*/  FFMA.FTZ R75, R156, R5.reuse, -R51.reuse ;  /* 0x000000059c4b7223 */ /* 0x180fe20000010833 */
[----:B------:R-:W-:-:S05]  /*83d0*/  FFMA.FTZ R51, R74, R5, -R51 ;  /* 0x000000054a337223 */ /* 0x000fca0000010833 */
[----:B------:R-:W0:Y:S01]  /*83e0*/  MUFU.EX2 R76, R76 ;  /* 0x0000004c004c7308 */ /* 0x000e220000000800 */
[----:B-1----:R-:W-:-:S07]  /*83f0*/  FADD.FTZ R2, R67, R2 ;  /* 0x0000000243027221 */ /* 0x002fce0000010000 */
[----:B------:R-:W1:Y:S01]  /*8400*/  MUFU.EX2 R34, R34 ;  /* 0x0000002200227308 */ /* 0x000e620000000800 */
[----:B--2---:R-:W-:-:S01]  /*8410*/  FADD.FTZ R79, R9, R2 ;  /* 0x00000002094f7221 */ /* 0x004fc20000010000 */
[----:B------:R-:W-:-:S04]  /*8420*/  FADD.FTZ R2, R154, R3 ;  /* 0x000000039a027221 */ /* 0x000fc80000010000 */
[----:B------:R-:W-:Y:S02]  /*8430*/  FADD.FTZ R3, R35, R2 ;  /* 0x0000000223037221 */ /* 0x000fe40000010000 */
[----:B------:R-:W2:Y:S01]  /*8440*/  MUFU.EX2 R69, R69 ;  /* 0x0000004500457308 */ /* 0x000ea20000000800 */
[----:B0-----:R-:W-:-:S01]  /*8450*/  FADD.FTZ R79, R76, R79 ;  /* 0x0000004f4c4f7221 */ /* 0x001fc20000010000 */
[----:B------:R-:W-:-:S06]  /*8460*/  FADD.FTZ R42, R202, R3 ;  /* 0x00000003ca2a7221 */ /* 0x000fcc0000010000 */
[----:B------:R-:W0:Y:S01]  /*8470*/  MUFU.EX2 R36, R36 ;  /* 0x0000002400247308 */ /* 0x000e220000000800 */
[----:B-1----:R-:W-:-:S01]  /*8480*/  FADD.FTZ R2, R34, R79 ;  /* 0x0000004f22027221 */ /* 0x002fc20000010000 */
[----:B------:R-:W-:-:S04]  /*8490*/  FADD.FTZ R79, R37, R42 ;  /* 0x0000002a254f7221 */ /* 0x000fc80000010000 */
[----:B------:R-:W-:Y:S02]  /*84a0*/  FADD.FTZ R42, R60, R79 ;  /* 0x0000004f3c2a7221 */ /* 0x000fe40000010000 */
[----:B------:R-:W1:Y:S01]  /*84b0*/  MUFU.EX2 R71, R71 ;  /* 0x0000004700477308 */ /* 0x000e620000000800 */
[----:B--2---:R-:W-:-:S07]  /*84c0*/  FADD.FTZ R3, R69, R2 ;  /* 0x0000000245037221 */ /* 0x004fce0000010000 */
[----:B------:R-:W2:Y:S01]  /*84d0*/  MUFU.EX2 R73, R73 ;  /* 0x0000004900497308 */ /* 0x000ea20000000800 */
[----:B0-----:R-:W-:-:S01]  /*84e0*/  FADD.FTZ R2, R36, R3 ;  /* 0x0000000324027221 */ /* 0x001fc20000010000 */
[----:B------:R-:W-:-:S06]  /*84f0*/  FADD.FTZ R3, R39, R42 ;  /* 0x0000002a27037221 */ /* 0x000fcc0000010000 */
        /* <DEDUP_REMOVED lines=11> */
[----:B-1----:R-:W-:-:S07]  /*85b0*/  FADD.FTZ R42, R77, R42 ;  /* 0x0000002a4d2a7221 */ /* 0x002fce0000010000 */
[----:B------:R-:W1:Y:S01]  /*85c0*/  MUFU.EX2 R75, R75 ;  /* 0x0000004b004b7308 */ /* 0x000e620000000800 */
[----:B--2---:R-:W-:-:S01]  /*85d0*/  FADD.FTZ R3, R180, R42 ;  /* 0x0000002ab4037221 */ /* 0x004fc20000010000 */
[----:B------:R-:W-:-:S06]  /*85e0*/  FADD.FTZ R42, R62, R79 ;  /* 0x0000004f3e2a7221 */ /* 0x000fcc0000010000 */
[----:B------:R-:W2:Y:S01]  /*85f0*/  MUFU.EX2 R81, R44 ;  /* 0x0000002c00517308 */ /* 0x000ea20000000800 */
[----:B0-----:R-:W-:-:S01]  /*8600*/  FADD.FTZ R2, R40, R3 ;  /* 0x0000000328027221 */ /* 0x001fc20000010000 */
[----:B------:R-:W-:-:S04]  /*8610*/  FADD.FTZ R3, R45, R42 ;  /* 0x0000002a2d037221 */ /* 0x000fc80000010000 */
[----:B------:R-:W-:Y:S02]  /*8620*/  FADD.FTZ R42, R64, R3 ;  /* 0x00000003402a7221 */ /* 0x000fe40000010000 */
        /* <DEDUP_REMOVED lines=11> */
[----:B0-----:R-:W-:-:S04]  /*86e0*/  FADD.FTZ R42, R54, R3 ;  /* 0x00000003362a7221 */ /* 0x001fc80000010000 */
[----:B------:R-:W-:-:S03]  /*86f0*/  FADD.FTZ R3, R49, R42 ;  /* 0x0000002a31037221 */ /* 0x000fc60000010000 */
[----:B------:R-:W0:Y:S01]  /*8700*/  MUFU.EX2 R8, R8 ;  /* 0x0000000800087308 */ /* 0x000e220000000800 */
[----:B-1----:R-:W-:-:S07]  /*8710*/  FADD.FTZ R2, R83, R2 ;  /* 0x0000000253027221 */ /* 0x002fce0000010000 */
[----:B------:R-:W1:Y:S01]  /*8720*/  MUFU.EX2 R51, R51 ;  /* 0x0000003300337308 */ /* 0x000e620000000800 */
[----:B--2---:R-:W-:-:S01]  /*8730*/  FADD.FTZ R2, R85, R2 ;  /* 0x0000000255027221 */ /* 0x004fc20000010000 */
[----:B0-----:R-:W-:-:S03]  /*8740*/  FADD.FTZ R3, R8, R3 ;  /* 0x0000000308037221 */ /* 0x001fc60000010000 */
[----:B-1----:R-:W-:Y:S01]  /*8750*/  FADD.FTZ R2, R51, R2 ;  /* 0x0000000233027221 */ /* 0x002fe20000010000 */
[----:B------:R-:W-:Y:S06]  /*8760*/  @!P0 BRA `(.L_x_1032) ;  /* 0x0000000000048947 */ /* 0x000fec0003800000 */
[----:B------:R-:W-:Y:S01]  /*8770*/  BPT.TRAP 0x1 ;  /* 0x000000040000795c */ /* 0x000fe20000300000 */
.L_x_1032:
[----:B------:R-:W-:Y:S01]  /*8780*/  ULEA UR6, UR32, UR38, 0x3 ;  /* 0x0000002620067291 */ /* 0x000fe2000f8e183f */
[----:B------:R-:W-:Y:S01]  /*8790*/  ISETP.GT.AND P1, PT, R11, R10, PT ;  /* 0x0000000a0b00720c */ /* 0x000fe20003f24270 */
[----:B------:R-:W-:Y:S01]  /*87a0*/  UMOV UR33, UR37 ;  /* 0x0000002500217c82 */ /* 0x000fe20008000000 */
[----:B------:R-:W-:Y:S01]  /*87b0*/  F2FP.SATFINITE.E4M3.F32.PACK_AB_MERGE_C R15, R20, R15, RZ ;  /* 0x0000000f140f723e */ /* 0x000fe200048070ff */
[----:B------:R-:W-:Y:S01]  /*87c0*/  UIADD3 UR6, UR6, 0x22860, URZ ;  /* 0x0002286006067890 */ /* 0x000fe2000fffe03f */
[----:B------:R-:W-:Y:S01]  /*87d0*/  F2FP.SATFINITE.E4M3.F32.PACK_AB_MERGE_C R25, R26, R25, RZ ;  /* 0x000000191a19723e */ /* 0x000fe200048070ff */
[----:B------:R-:W-:Y:S01]  /*87e0*/  UMOV UR32, UR36 ;  /* 0x0000002400207c82 */ /* 0x000fe20008000000 */
[----:B------:R-:W-:Y:S01]  /*87f0*/  F2FP.SATFINITE.E4M3.F32.PACK_AB_MERGE_C R9, R76, R9, RZ ;  /* 0x000000094c09723e */ /* 0x000fe200048070ff */
[----:B------:R-:W-:Y:S01]  /*8800*/  UPRMT UR6, UR40, 0x654, UR6 ;  /* 0x0000065428067896 */ /* 0x000fe20008000006 */
[----:B------:R-:W-:Y:S01]  /*8810*/  F2FP.SATFINITE.E4M3.F32.PACK_AB_MERGE_C R8, R8, R49, RZ ;  /* 0x000000310808723e */ /* 0x000fe200048070ff */
[-C--:B------:R-:W-:Y:S01]  /*8820*/  FMUL.FTZ R88, R88, R53.reuse ;  /* 0x0000003558587220 */ /* 0x080fe20000410000 */
[----:B------:R-:W-:Y:S01]  /*8830*/  F2FP.SATFINITE.E4M3.F32.PACK_AB_MERGE_C R52, R57, R52, RZ ;  /* 0x000000343934723e */ /* 0x000fe200048070ff */
[----:B------:R-:W-:Y:S01]  /*8840*/  FMUL.FTZ R89, R89, R53 ;  /* 0x0000003559597220 */ /* 0x000fe20000410000 */
[----:B------:R-:W-:Y:S01]  /*8850*/  F2FP.SATFINITE.E4M3.F32.PACK_AB_MERGE_C R61, R68, R61, RZ ;  /* 0x0000003d443d723e */ /* 0x000fe200048070ff */
[----:B------:R-:W-:Y:S01]  /*8860*/  FMUL.FTZ R92, R92, R53 ;  /* 0x000000355c5c7220 */ /* 0x000fe20000410000 */
[----:B------:R-:W-:Y:S01]  /*8870*/  F2FP.SATFINITE.E4M3.F32.PACK_AB_MERGE_C R29, R38, R29, RZ ;  /* 0x0000001d261d723e */ /* 0x000fe200048070ff */
[----:B------:R-:W-:Y:S01]  /*8880*/  FMUL.FTZ R93, R93, R53 ;  /* 0x000000355d5d7220 */ /* 0x000fe20000410000 */
[----:B------:R-:W-:Y:S01]  /*8890*/  F2FP.SATFINITE.E4M3.F32.PACK_AB_MERGE_C R28, R28, R65, RZ ;  /* 0x000000411c1c723e */ /* 0x000fe200048070ff */
[----:B------:R-:W-:Y:S01]  /*88a0*/  SYNCS.ARRIVE.TRANS64.RED.A1T0 RZ, [UR6], RZ ;  /* 0x000000ffffff79a7 */ /* 0x000fe20008100406 */
[----:B------:R-:W-:Y:S01]  /*88b0*/  F2FP.SATFINITE.E4M3.F32.PACK_AB_MERGE_C R33, R154, R33, RZ ;  /* 0x000000219a21723e */ /* 0x000fe200048070ff */
[----:B------:R-:W-:Y:S01]  /*88c0*/  FMUL.FTZ R96, R96, R53 ;  /* 0x0000003560607220 */ /* 0x000fe20000410000 */
        /* <DEDUP_REMOVED lines=14> */
[----:B------:R-:W-:Y:S01]  /*89b0*/  F2FP.SATFINITE.E4M3.F32.PACK_AB_MERGE_C R163, R67, R30, R9 ;  /* 0x0000001e43a3723e */ /* 0x000fe20004807009 */
[----:B------:R-:W-:Y:S01]  /*89c0*/  FMUL.FTZ R112, R112, R53 ;  /* 0x0000003570707220 */ /* 0x000fe20000410000 */
[----:B------:R-:W-:Y:S01]  /*89d0*/  F2FP.SATFINITE.E4M3.F32.PACK_AB_MERGE_C R154, R54, R47, R8 ;  /* 0x0000002f369a723e */ /* 0x000fe20004807008 */
[-C--:B------:R-:W-:Y:S01]  /*89e0*/  FMUL.FTZ R113, R113, R53.reuse ;  /* 0x0000003571717220 */ /* 0x080fe20000410000 */
[----:B------:R-:W-:Y:S01]  /*89f0*/  F2FP.SATFINITE.E4M3.F32.PACK_AB_MERGE_C R164, R13, R14, R15 ;  /* 0x0000000e0da4723e */ /* 0x000fe2000480700f */
[----:B------:R-:W-:Y:S01]  /*8a00*/  FMUL.FTZ R116, R116, R53 ;  /* 0x0000003574747220 */ /* 0x000fe20000410000 */
        /* <DEDUP_REMOVED lines=62> */
[----:B------:R-:W-:-:S02]  /*8df0*/  VIADD R11, R11, 0xffffffff ;  /* 0xffffffff0b0b7836 */ /* 0x000fc40000000000 */
[----:B------:R-:W-:Y:S02]  /*8e00*/  IMAD.MOV.U32 R9, RZ, RZ, R12 ;  /* 0x000000ffff097224 */ /* 0x000fe400078e000c */
[----:B------:R-:W-:Y:S01]  /*8e10*/  IMAD.MOV.U32 R8, RZ, RZ, R4 ;  /* 0x000000ffff087224 */ /* 0x000fe200078e0004 */
[----:B------:R-:W-:Y:S06]  /*8e20*/  @P1 BRA `(.L_x_1033) ;  /* 0xffffffc800201947 */ /* 0x000fec000383ffff */
.L_x_1014:
[----:B------:R-:W-:Y:S01]  /*8e30*/  UISETP.NE.AND UP1, UPT, UR46, URZ, UPT ;  /* 0x0000003f2e00728c */ /* 0x000fe2000bf25270 */
[----:B------:R-:W-:Y:S01]  /*8e40*/  IADD3 R7, -R7, 0x1, RZ ;  /* 0x0000000107077810 */ /* 0x000fe20007ffe1ff */
[----:B------:R-:W-:Y:S02]  /*8e50*/  UISETP.NE.AND UP0, UPT, UR45, URZ, UPT ;  /* 0x0000003f2d00728c */ /* 0x000fe4000bf05270 */
[----:B------:R-:W-:Y:S02]  /*8e60*/  UIADD3 UR10, UR42, 0x7f, URZ ;  /* 0x0000007f2a0a7890 */ /* 0x000fe4000fffe03f */
[----:B------:R-:W-:Y:S02]  /*8e70*/  IMAD R6, R6, UR41, R7 ;  /* 0x0000002906067c24 */ /* 0x000fe4000f8e0207 */
[----:B------:R-:W-:-:S03]  /*8e80*/  PLOP3.LUT P1, PT, PT, PT, UP0, 0x40, 0x0 ;  /* 0x000000000000781c */ /* 0x000fc60003f2e808 */
[----:B------:R-:W-:Y:S01]  /*8e90*/  @UP1 ULDC UR6, c[0x0][0x44c] ;  /* 0x0001130000061ab9 */ /* 0x000fe20000000800 */
[----:B------:R-:W-:Y:S01]  /*8ea0*/  @UP1 ULDC UR11, c[0x0][0x450] ;  /* 0x00011400000b1ab9 */ /* 0x000fe20000000800 */
[----:B------:R-:W-:-:S04]  /*8eb0*/  UIMAD.WIDE.U32 UR6, UR10, UR6, URZ ;  /* 0x000000060a0672a5 */ /* 0x000fc8000f8e003f */
[----:B------:R-:W-:-:S06]  /*8ec0*/  @UP1 USHF.R.U32.HI UR10, URZ, UR11, UR7 ;  /* 0x0000000b3f0a1299 */ /* 0x000fcc0008011607 */
[----:B------:R-:W-:-:S04]  /*8ed0*/  VIADD R6, R6, UR10 ;  /* 0x0000000a06067c36 */ /* 0x000fc80008000000 */
[----:B------:R-:W-:Y:S01]  /*8ee0*/  VIADD R7, R6, -UR30 ;  /* 0x8000001e06077c36 */ /* 0x000fe20008000000 */
[----:B------:R-:W-:Y:S06]  /*8ef0*/  @P1 BRA `(.L_x_1034) ;  /* 0x0000000000441947 */ /* 0x000fec0003800000 */
[----:B------:R-:W-:-:S13]  /*8f00*/  ISETP.GT.AND P1, PT, R6, -0x1, PT ;  /* 0xffffffff0600780c */ /* 0x000fda0003f24270 */
[----:B------:R-:W-:Y:S05]  /*8f10*/  @P1 BRA `(.L_x_1035) ;  /* 0x0000000000201947 */ /* 0x000fea0003800000 */
[----:B------:R-:W0:Y:S01]  /*8f20*/  LDC R13, c[0x0][0x9e4] ;  /* 0x00027900ff0d7b82 */ /* 0x000e220000000800 */
[----:B------:R-:W-:Y:S02]  /*8f30*/  LOP3.LUT R9, RZ, R6, RZ, 0x33, !PT ;  /* 0x00000006ff097212 */ /* 0x000fe400078e33ff */
[----:B0-----:R-:W-:-:S13]  /*8f40*/  ISETP.NE.AND P1, PT, R13, 0x1, PT ;  /* 0x000000010d00780c */ /* 0x001fda0003f25270 */
[----:B------:R-:W0:Y:S02]  /*8f50*/  @P1 LDC.64 R14, c[0x0][0x9e8] ;  /* 0x00027a00ff0e1b82 */ /* 0x000e240000000a00 */
[----:B0-----:R-:W-:-:S05]  /*8f60*/  @P1 IMAD.HI.U32 R6, R9, R14, RZ ;  /* 0x0000000e09061227 */ /* 0x001fca00078e00ff */
[----:B------:R-:W-:-:S04]  /*8f70*/  @P1 SHF.R.U32.HI R9, RZ, R15, R6 ;  /* 0x0000000fff091219 */ /* 0x000fc80000011606 */
[----:B------:R-:W-:Y:S01]  /*8f80*/  LOP3.LUT R6, RZ, R9, RZ, 0x33, !PT ;  /* 0x00000009ff067212 */ /* 0x000fe200078e33ff */
[----:B------:R-:W-:Y:S06]  /*8f90*/  BRA `(.L_x_1036) ;  /* 0x0000000000147947 */ /* 0x000fec0003800000 */
.L_x_1035:
[----:B------:R-:W0:Y:S02]  /*8fa0*/  LDC R13, c[0x0][0x9e4] ;  /* 0x00027900ff0d7b82 */ /* 0x000e240000000800 */
[----:B0-----:R-:W-:-:S13]  /*8fb0*/  ISETP.NE.AND P1, PT, R13, 0x1, PT ;  /* 0x000000010d00780c */ /* 0x001fda0003f25270 */
[----:B------:R-:W0:Y:S02]  /*8fc0*/  @P1 LDC.64 R8, c[0x0][0x9e8] ;  /* 0x00027a00ff081b82 */ /* 0x000e240000000a00 */
[----:B0-----:R-:W-:-:S05]  /*8fd0*/  @P1 IMAD.HI.U32 R8, R6, R8, RZ ;  /* 0x0000000806081227 */ /* 0x001fca00078e00ff */
[----:B------:R-:W-:-:S07]  /*8fe0*/  @P1 SHF.R.U32.HI R6, RZ, R9, R8 ;  /* 0x00000009ff061219 */ /* 0x000fce0000011608 */
.L_x_1036:
[----:B------:R-:W-:-:S05]  /*8ff0*/  IMAD R6, R6, R13, RZ ;  /* 0x0000000d06067224 */ /* 0x000fca00078e02ff */
[----:B------:R-:W-:-:S07]  /*9000*/  VIMNMX R7, R7, R6, !PT ;  /* 0x0000000607077248 */ /* 0x000fce0007fe0100 */
.L_x_1034:
[----:B------:R-:W-:-:S05]  /*9010*/  VIADD R7, R7, 0x7f ;  /* 0x0000007f07077836 */ /* 0x000fca0000000000 */
[----:B------:R-:W-:-:S04]  /*9020*/  SHF.R.S32.HI R6, RZ, 0x1f, R7 ;  /* 0x0000001fff067819 */ /* 0x000fc80000011407 */
[----:B------:R-:W-:-:S04]  /*9030*/  LEA.HI R6, R6, R7, RZ, 0x7 ;  /* 0x0000000706067211 */ /* 0x000fc800078f38ff */
[----:B------:R-:W-:-:S04]  /*9040*/  SHF.R.S32.HI R7, RZ, 0x7, R6 ;  /* 0x00000007ff077819 */ /* 0x000fc80000011406 */
[----:B------:R-:W-:-:S04]  /*9050*/  VIMNMX R6, R22, R7, !PT ;  /* 0x0000000716067248 */ /* 0x000fc80007fe0100 */
[----:B------:R-:W-:-:S13]  /*9060*/  ISETP.GE.AND P1, PT, R11, R6, PT ;  /* 0x000000060b00720c */ /* 0x000fda0003f26270 */
[----:B------:R-:W-:Y:S05]  /*9070*/  @!P1 BRA `(.L_x_1037) ;  /* 0x0000002400a89947 */ /* 0x000fea0003800000 */
[----:B------:R-:W-:Y:S01]  /*9080*/  IMAD.MOV.U32 R9, RZ, RZ, R12 ;  /* 0x000000ffff097224 */ /* 0x000fe200078e000c */
[----:B------:R-:W-:Y:S01]  /*9090*/  UMOV UR30, UR37 ;  /* 0x00000025001e7c82 */ /* 0x000fe20008000000 */
[----:B------:R-:W-:Y:S01]  /*90a0*/  IMAD.MOV.U32 R7, RZ, RZ, R4 ;  /* 0x000000ffff077224 */ /* 0x000fe200078e0004 */
[----:B------:R-:W-:-:S06]  /*90b0*/  UMOV UR29, UR36 ;  /* 0x00000024001d7c82 */ /* 0x000fcc0008000000 */
.L_x_1048:
[----:B------:R-:W-:Y:S01]  /*90c0*/  ISETP.NE.AND P2, PT, RZ, UR39, PT ;  /* 0x00000027ff007c0c */ /* 0x000fe2000bf45270 */
[----:B------:R-:W-:-:S04]  /*90d0*/  UISETP.NE.AND UP0, UPT, UR29, 0x1, UPT ;  /* 0x000000011d00788c */ /* 0x000fc8000bf05270 */
[----:B------:R-:W-:-:S04]  /*90e0*/  USEL UR37, URZ, 0x1, UP0 ;  /* 0x000000013f257887 */ /* 0x000fc80008000000 */
[----:B------:R-:W-:-:S04]  /*90f0*/  ULOP3.LUT UR37, UR30, UR37, URZ, 0x3c, !UPT ;  /* 0x000000251e257292 */ /* 0x000fc8000f8e3c3f */
[----:B------:R-:W-:Y:S08]  /*9100*/  @P2 BRA `(.L_x_1038) ;  /* 0x0000000000382947 */ /* 0x000ff00003800000 */
[----:B------:R-:W-:Y:S05]  /*9110*/  @!P0 BRA `(.L_x_1039) ;  /* 0x0000000000048947 */ /* 0x000fea0003800000 */
[----:B------:R-:W-:Y:S01]  /*9120*/  BPT.TRAP 0x1 ;  /* 0x000000040000795c */ /* 0x000fe20000300000 */
.L_x_1039:
        /* <DEDUP_REMOVED lines=9> */
.L_x_1040:
[----:B-1----:R-:W-:Y:S05]  /*91c0*/  @P1 BRA `(.L_x_1038) ;  /* 0x0000000000081947 */ /* 0x002fea0003800000 */
[----:B------:R-:W1:Y:S02]  /*91d0*/  SYNCS.PHASECHK.TRANS64.TRYWAIT P1, [UR6+0x22830], R4 ;  /* 0x02283004ff0075a7 */ /* 0x000e640008020146 */
[----:B-1----:R-:W-:Y:S05]  /*91e0*/  @!P1 BRA `(.L_x_1041) ;  /* 0x000000d400f89947 */ /* 0x002fea0003800000 */
.L_x_1038:
        /* <DEDUP_REMOVED lines=40> */
.L_x_1043:
[----:B------:R-:W-:Y:S01]  /*9470*/  ULEA UR6, UR29, UR38, 0x3 ;  /* 0x000000261d067291 */ /* 0x000fe2000f8e183f */
[----:B------:R-:W-:-:S05]  /*9480*/  IMAD.U32 R4, RZ, RZ, UR30 ;  /* 0x0000001eff047e24 */ /* 0x000fca000f8e00ff */
[----:B------:R-:W-:-:S04]  /*9490*/  SHF.L.U32 R4, R4, 0x1f, RZ ;  /* 0x0000001f04047819 */ /* 0x000fc800000006ff */
[----:B------:R0:W1:Y:S01]  /*94a0*/  SYNCS.PHASECHK.TRANS64.TRYWAIT P1, [UR6+0x22850], R4 ;  /* 0x02285004ff0075a7 */ /* 0x0000620008020146 */
[----:B------:R-:W-:Y:S05]  /*94b0*/  @!P0 BRA `(.L_x_1044) ;  /* 0x0000000000048947 */ /* 0x000fea0003800000 */
[----:B------:R-:W-:Y:S01]  /*94c0*/  BPT.TRAP 0x1 ;  /* 0x000000040000795c */ /* 0x000fe20000300000 */
.L_x_1044:
[----:B-1----:R-:W-:Y:S05]  /*94d0*/  @P1 BRA `(.L_x_1042) ;  /* 0x0000000000081947 */ /* 0x002fea0003800000 */
[----:B------:R-:W1:Y:S02]  /*94e0*/  SYNCS.PHASECHK.TRANS64.TRYWAIT P1, [UR6+0x22850], R4 ;  /* 0x02285004ff0075a7 */ /* 0x000e640008020146 */
[----:B-1----:R-:W-:Y:S05]  /*94f0*/  @!P1 BRA `(.L_x_1045) ;  /* 0x000000d4004c9947 */ /* 0x002fea0003800000 */
.L_x_1042:
        /* <DEDUP_REMOVED lines=31> */
.L_x_1046:
        /* <DEDUP_REMOVED lines=39> */
[----:B---3--:R-:W-:Y:S01]  /*9960*/  FMNMX.FTZ R5, R154, R5, !PT ;  /* 0x000000059a057209 */ /* 0x008fe20007810000 */
        /* <DEDUP_REMOVED lines=41> */
[----:B------:R-:W-:Y:S01]  /*9c00*/  FMUL.FTZ R84, R0, R87 ;  /* 0x0000005700547220 */ /* 0x000fe20000410000 */
[----:B------:R-:W-:-:S04]  /*9c10*/  ULEA UR6, UR36, UR38, 0x3 ;  /* 0x0000002624067291 */ /* 0x000fc8000f8e183f */
[----:B------:R-:W2:Y:S01]  /*9c20*/  MUFU.TANH R162, R162 ;  /* 0x000000a200a27308 */ /* 0x000ea20000002400 */
[----:B---3--:R-:W-:Y:S01]  /*9c30*/  FMNMX.FTZ R5, R160, R5, !PT ;  /* 0x00000005a0057209 */ /* 0x008fe20007810000 */
[----:B------:R-:W-:-:S04]  /*9c40*/  UIADD3 UR6, UR6, 0x22840, URZ ;  /* 0x0002284006067890 */ /* 0x000fc8000fffe03f */
[----:B------:R-:W-:Y:S02]  /*9c50*/  UPRMT UR6, UR40, 0x654, UR6 ;  /* 0x0000065428067896 */ /* 0x000fe40008000006 */
[----:B------:R-:W3:Y:S01]  /*9c60*/  MUFU.TANH R26, R26 ;  /* 0x0000001a001a7308 */ /* 0x000ee20000002400 */
[----:B-1----:R-:W-:-:S06]  /*9c70*/  FMNMX.FTZ R13, R24, R13, !PT ;  /* 0x0000000d180d7209 */ /* 0x002fcc0007810000 */
[----:B------:R-:W-:Y:S01]  /*9c80*/  SYNCS.ARRIVE.TRANS64.RED.A1T0 RZ, [UR6], RZ ;  /* 0x000000ffffff79a7 */ /* 0x000fe20008100406 */
[----:B------:R-:W1:Y:S01]  /*9c90*/  MUFU.TANH R164, R164 ;  /* 0x000000a400a47308 */ /* 0x000e620000002400 */
[----:B--2---:R-:W-:-:S07]  /*9ca0*/  FMNMX.FTZ R5, R162, R5, !PT ;  /* 0x00000005a2057209 */ /* 0x004fce0007810000 */
[----:B------:R-:W2:Y:S01]  /*9cb0*/  MUFU.TANH R28, R28 ;  /* 0x0000001c001c7308 */ /* 0x000ea20000002400 */
[----:B---3--:R-:W-:-:S07]  /*9cc0*/  FMNMX.FTZ R13, R26, R13, !PT ;  /* 0x0000000d1a0d7209 */ /* 0x008fce0007810000 */
[----:B------:R-:W3:Y:S01]  /*9cd0*/  MUFU.TANH R166, R166 ;  /* 0x000000a600a67308 */ /* 0x000ee20000002400 */
[----:B-1----:R-:W-:-:S07]  /*9ce0*/  FMNMX.FTZ R5, R164, R5, !PT ;  /* 0x00000005a4057209 */ /* 0x002fce0007810000 */
        /* <DEDUP_REMOVED lines=97> */
[----:B--2---:R-:W-:Y:S02]  /*a300*/  FMNMX.FTZ R13, R82, R13, !PT ;  /* 0x0000000d520d7209 */ /* 0x004fe40007810000 */
[----:B---3--:R-:W-:Y:S02]  /*a310*/  FMNMX.FTZ R15, R220, R5, !PT ;  /* 0x00000005dc0f7209 */ /* 0x008fe40007810000 */
[----:B------:R-:W2:Y:S03]  /*a320*/  LDC R5, c[0x0][0x988] ;  /* 0x00026200ff057b82 */ /* 0x000ea60000000800 */
[----:B0-----:R-:W0:Y:S01]  /*a330*/  SHFL.BFLY PT, R4, R15, 0x2, 0x1f ;  /* 0x0c401f000f047f89 */ /* 0x001e2200000e0000 */
[----:B-1----:R-:W-:-:S05]  /*a340*/  FMNMX.FTZ R13, R84, R13, !PT ;  /* 0x0000000d540d7209 */ /* 0x002fca0007810000 */
[----:B------:R-:W1:Y:S01]  /*a350*/  SHFL.BFLY PT, R12, R13, 0x2, 0x1f ;  /* 0x0c401f000d0c7f89 */ /* 0x000e6200000e0000 */
[----:B0-----:R-:W-:-:S05]  /*a360*/  FMNMX.FTZ R21, R15, R4, !PT ;  /* 0x000000040f157209 */ /* 0x001fca0007810000 */
[----:B------:R-:W0:Y:S01]  /*a370*/  SHFL.BFLY PT, R4, R21, 0x1, 0x1f ;  /* 0x0c201f0015047f89 */ /* 0x000e2200000e0000 */
[----:B-1----:R-:W-:-:S05]  /*a380*/  FMNMX.FTZ R25, R13, R12, !PT ;  /* 0x0000000c0d197209 */ /* 0x002fca0007810000 */
[----:B------:R-:W1:Y:S01]  /*a390*/  SHFL.BFLY PT, R12, R25, 0x1, 0x1f ;  /* 0x0c201f00190c7f89 */ /* 0x000e6200000e0000 */
[----:B0-----:R-:W-:-:S05]  /*a3a0*/  FMNMX.FTZ R4, R21, R4, !PT ;  /* 0x0000000415047209 */ /* 0x001fca0007810000 */
[C---:B--2---:R-:W-:Y:S01]  /*a3b0*/  FFMA.FTZ R49, R4.reuse, R5, -8 ;  /* 0xc100000004317423 */ /* 0x044fe20000010005 */
[----:B------:R-:W-:-:S01]  /*a3c0*/  FADD.FTZ R86, -R4, R7 ;  /* 0x0000000704567221 */ /* 0x000fc20000010100 */
[----:B-1----:R-:W-:Y:S02]  /*a3d0*/  FMNMX.FTZ R12, R25, R12, !PT ;  /* 0x0000000c190c7209 */ /* 0x002fe40007810000 */
[----:B------:R-:W-:-:S01]  /*a3e0*/  FFMA.FTZ R13, R156, R5, -R49 ;  /* 0x000000059c0d7223 */ /* 0x000fc20000010831 */
[-CC-:B------:R-:W-:Y:S01]  /*a3f0*/  FFMA.FTZ R15, R160, R5.reuse, -R49.reuse ;  /* 0x00000005a00f7223 */ /* 0x180fe20000010831 */
[----:B------:R-:W-:-:S01]  /*a400*/  FFMA.FTZ R156, R162, R5, -R49 ;  /* 0x00000005a29c7223 */ /* 0x000fc20000010831 */
[----:B------:R-:W-:Y:S01]  /*a410*/  FFMA.FTZ R21, R164, R5, -R49 ;  /* 0x00000005a4157223 */ /* 0x000fe20000010831 */
[----:B------:R-:W-:-:S01]  /*a420*/  FADD.FTZ R222, -R12, R9 ;  /* 0x000000090cde7221 */ /* 0x000fc20000010100 */
[-CC-:B------:R-:W-:Y:S01]  /*a430*/  FFMA.FTZ R9, R152, R5.reuse, -R49.reuse ;  /* 0x0000000598097223 */ /* 0x180fe20000010831 */
[----:B------:R-:W-:-:S01]  /*a440*/  FFMA.FTZ R152, R154, R5, -R49 ;  /* 0x000000059a987223 */ /* 0x000fc20000010831 */
        /* <DEDUP_REMOVED lines=26> */
[-C--:B------:R-:W-:Y:S01]  /*a5f0*/  FFMA.FTZ R49, R12, R5.reuse, -8 ;  /* 0xc10000000c317423 */ /* 0x080fe20000010005 */
[-C--:B------:R-:W-:Y:S01]  /*a600*/  FMUL.FTZ R86, R86, R5.reuse ;  /* 0x0000000556567220 */ /* 0x080fe20000410000 */
[-C--:B------:R-:W-:Y:S01]  /*a610*/  FMUL.FTZ R7, R222, R5.reuse ;  /* 0x00000005de077220 */ /* 0x080fe20000410000 */
[----:B------:R-:W-:Y:S01]  /*a620*/  MUFU.EX2 R9, R9 ;  /* 0x0000000900097308 */ /* 0x000fe20000000800 */
[----:B------:R-:W-:-:S01]  /*a630*/  FFMA.FTZ R8, R8, R5, -R49 ;  /* 0x0000000508087223 */ /* 0x000fc20000010831 */
[-CC-:B------:R-:W-:Y:S01]  /*a640*/  FFMA.FTZ R51, R10, R5.reuse, -R49.reuse ;  /* 0x000000050a337223 */ /* 0x180fe20000010831 */
[----:B------:R-:W-:-:S01]  /*a650*/  FFMA.FTZ R10, R14, R5, -R49 ;  /* 0x000000050e0a7223 */ /* 0x000fc20000010831 */
[-CC-:B------:R-:W-:Y:S01]  /*a660*/  FFMA.FTZ R53, R20, R5.reuse, -R49.reuse ;  /* 0x0000000514357223 */ /* 0x180fe20000010831 */
[----:B------:R-:W-:-:S01]  /*a670*/  FFMA.FTZ R14, R24, R5, -R49 ;  /* 0x00000005180e7223 */ /* 0x000fc20000010831 */
[-CC-:B------:R-:W-:Y:S01]  /*a680*/  FFMA.FTZ R55, R26, R5.reuse, -R49.reuse ;  /* 0x000000051a377223 */ /* 0x180fe20000010831 */
[----:B------:R-:W-:-:S01]  /*a690*/  FFMA.FTZ R20, R28, R5, -R49 ;  /* 0x000000051c147223 */ /* 0x000fc20000010831 */
        /* <DEDUP_REMOVED lines=16> */
[----:B------:R-:W1:Y:S01]  /*a7a0*/  MUFU.EX2 R8, R8 ;  /* 0x0000000800087308 */ /* 0x000e620000000800 */
[----:B0-----:R-:W-:-:S01]  /*a7b0*/  FFMA.FTZ R3, R86, R3, R9 ;  /* 0x0000000356037223 */ /* 0x001fc20000010009 */
[-CC-:B------:R-:W-:Y:S01]  /*a7c0*/  FFMA.FTZ R62, R62, R5.reuse, -R49.reuse ;  /* 0x000000053e3e7223 */ /* 0x180fe20000010831 */
[----:B------:R-:W-:-:S01]  /*a7d0*/  FFMA.FTZ R68, R68, R5, -R49 ;  /* 0x0000000544447223 */ /* 0x000fc20000010831 */
[-CC-:B------:R-:W-:Y:S01]  /*a7e0*/  FFMA.FTZ R70, R70, R5.reuse, -R49.reuse ;  /* 0x0000000546467223 */ /* 0x180fe20000010831 */
[----:B------:R-:W-:-:S01]  /*a7f0*/  FFMA.FTZ R76, R76, R5, -R49 ;  /* 0x000000054c4c7223 */ /* 0x000fc20000010831 */
[-CC-:B------:R-:W-:Y:S01]  /*a800*/  FFMA.FTZ R78, R78, R5.reuse, -R49.reuse ;  /* 0x000000054e4e7223 */ /* 0x180fe20000010831 */
[----:B------:R-:W-:-:S01]  /*a810*/  FFMA.FTZ R82, R82, R5, -R49 ;  /* 0x0000000552527223 */ /* 0x000fc20000010831 */
[----:B------:R-:W0:Y:S08]  /*a820*/  MUFU.EX2 R152, R152 ;  /* 0x0000009800987308 */ /* 0x000e300000000800 */
[----:B------:R-:W2:Y:S01]  /*a830*/  MUFU.EX2 R51, R51 ;  /* 0x0000003300337308 */ /* 0x000ea20000000800 */
[----:B-1----:R-:W-:-:S07]  /*a840*/  FFMA.FTZ R2, R7, R2, R8 ;  /* 0x0000000207027223 */ /* 0x002fce0000010008 */
[----:B------:R-:W1:Y:S01]  /*a850*/  MUFU.EX2 R13, R13 ;  /* 0x0000000d000d7308 */ /* 0x000e620000000800 */
[----:B0-----:R-:W-:-:S07]  /*a860*/  FADD.FTZ R36, R152, R3 ;  /* 0x0000000398247221 */ /* 0x001fce0000010000 */
[----:B------:R-:W0:Y:S01]  /*a870*/  MUFU.EX2 R10, R10 ;  /* 0x0000000a000a7308 */ /* 0x000e220000000800 */
[----:B--2---:R-:W-:-:S07]  /*a880*/  FADD.FTZ R3, R51, R2 ;  /* 0x0000000233037221 */ /* 0x004fce0000010000 */
[----:B------:R-:W2:Y:S01]  /*a890*/  MUFU.EX2 R154, R154 ;  /* 0x0000009a009a7308 */ /* 0x000ea20000000800 */
[----:B-1----:R-:W-:-:S01]  /*a8a0*/  FADD.FTZ R71, R13, R36 ;  /* 0x000000240d477221 */ /* 0x002fc20000010000 */
[----:B------:R-:W-:-:S06]  /*a8b0*/  FFMA.FTZ R36, R56, R5, -R49 ;  /* 0x0000000538247223 */ /* 0x000fcc0000010831 */
        /* <DEDUP_REMOVED lines=33> */
[----:B------:R-:W-:-:S06]  /*aad0*/  FFMA.FTZ R38, R64, R5, -R49 ;  /* 0x0000000540267223 */ /* 0x000fcc0000010831 */
        /* <DEDUP_REMOVED lines=12> */
[-CC-:B------:R-:W-:Y:S01]  /*aba0*/  FFMA.FTZ R73, R66, R5.reuse, -R49.reuse ;  /* 0x0000000542497223 */ /* 0x180fe20000010831 */
[----:B------:R-:W-:-:S05]  /*abb0*/  FFMA.FTZ R49, R84, R5, -R49 ;  /* 0x0000000554317223 */ /* 0x000fca0000010831 */
        /* <DEDUP_REMOVED lines=70> */
[----:B0-----:R-:W-:-:S03]  /*b020*/  FADD.FTZ R3, R188, R3 ;  /* 0x00000003bc037221 */ /* 0x001fc60000010000 */
[----:B--2---:R-:W-:Y:S01]  /*b030*/  FADD.FTZ R2, R49, R2 ;  /* 0x0000000231027221 */ /* 0x004fe20000010000 */
[----:B------:R-:W-:Y:S06]  /*b040*/  @!P0 BRA `(.L_x_1047) ;  /* 0x0000000000048947 */ /* 0x000fec0003800000 */
[----:B------:R-:W-:Y:S01]  /*b050*/  BPT.TRAP 0x1 ;  /* 0x000000040000795c */ /* 0x000fe20000300000 */
.L_x_1047:
        /* <DEDUP_REMOVED lines=9> */
[----:B------:R-:W-:Y:S01]  /*b0f0*/  F2FP.SATFINITE.E4M3.F32.PACK_AB_MERGE_C R13, R152, R9, R13 ;  /* 0x00000009980d723e */ /* 0x000fe2000480700d */
        /* <DEDUP_REMOVED lines=71> */
[-C--:B------:R-:W-:Y:S01]  /*b570*/  FMUL.FTZ R109, R109, R86.reuse ;  /* 0x000000566d6d7220 */ /* 0x080fe20000410000 */
        /* <DEDUP_REMOVED lines=23> */
[----:B------:R-:W-:Y:S02]  /*b6f0*/  IMAD.MOV.U32 R7, RZ, RZ, R4 ;  /* 0x000000ffff077224 */ /* 0x000fe400078e0004 */
[----:B------:R-:W-:Y:S01]  /*b700*/  IMAD.MOV.U32 R164, RZ, RZ, R13 ;  /* 0x000000ffffa47224 */ /* 0x000fe200078e000d */
[----:B------:R-:W-:Y:S06]  /*b710*/  @P1 BRA `(.L_x_1048) ;  /* 0xffffffd800681947 */ /* 0x000fec000383ffff */
.L_x_1037:
[----:B------:R-:W-:-:S13]  /*b720*/  ISETP.GE.AND P1, PT, R11, R22, PT ;  /* 0x000000160b00720c */ /* 0x000fda0003f26270 */
[----:B------:R-:W-:Y:S05]  /*b730*/  @!P1 BRA `(.L_x_1049) ;  /* 0x0000003400ec9947 */ /* 0x000fea0003800000 */
[----:B------:R-:W-:Y:S01]  /*b740*/  IMAD.MOV.U32 R7, RZ, RZ, R12 ;  /* 0x000000ffff077224 */ /* 0x000fe200078e000c */
[----:B------:R-:W-:Y:S01]  /*b750*/  UMOV UR34, UR37 ;  /* 0x0000002500227c82 */ /* 0x000fe20008000000 */
[----:B------:R-:W-:Y:S01]  /*b760*/  IMAD.MOV.U32 R6, RZ, RZ, R4 ;  /* 0x000000ffff067224 */ /* 0x000fe200078e0004 */
[----:B------:R-:W-:Y:S01]  /*b770*/  UMOV UR33, UR36 ;  /* 0x0000002400217c82 */ /* 0x000fe20008000000 */
[----:B------:R-:W-:Y:S01]  /*b780*/  ULDC UR29, c[0x0][0x9e4] ;  /* 0x00027900001d7ab9 */ /* 0x000fe20000000800 */
[----:B------:R-:W-:Y:S01]  /*b790*/  ULDC UR32, c[0x0][0x9dc] ;  /* 0x0002770000207ab9 */ /* 0x000fe20000000800 */
[----:B------:R-:W-:Y:S01]  /*b7a0*/  ULDC UR31, c[0x0][0x288] ;  /* 0x0000a200001f7ab9 */ /* 0x000fe20000000800 */
[----:B------:R-:W-:-:S05]  /*b7b0*/  ULDC UR30, c[0x0][0x9e0] ;  /* 0x00027800001e7ab9 */ /* 0x000fca0000000800 */
.L_x_1068:
[----:B------:R-:W-:Y:S01]  /*b7c0*/  UIADD3 UR36, UR33, 0x1, URZ ;  /* 0x0000000121247890 */ /* 0x000fe2000fffe03f */
[----:B------:R-:W-:-:S03]  /*b7d0*/  ISETP.NE.AND P2, PT, RZ, UR39, PT ;  /* 0x00000027ff007c0c */ /* 0x000fc6000bf45270 */
[----:B------:R-:W-:-:S04]  /*b7e0*/  UISETP.NE.AND UP0, UPT, UR36, 0x2, UPT ;  /* 0x000000022400788c */ /* 0x000fc8000bf05270 */
[----:B------:R-:W-:Y:S02]  /*b7f0*/  USEL UR37, URZ, 0x1, UP0 ;  /* 0x000000013f257887 */ /* 0x000fe40008000000 */
[----:B------:R-:W-:Y:S02]  /*b800*/  USEL UR36, UR36, URZ, UP0 ;  /* 0x0000003f24247287 */ /* 0x000fe40008000000 */
[----:B------:R-:W-:Y:S02]  /*b810*/  ULOP3.LUT UR37, UR34, UR37, URZ, 0x3c, !UPT ;  /* 0x0000002522257292 */ /* 0x000fe4000f8e3c3f */
[----:B------:R-:W-:Y:S10]  /*b820*/  @P2 BRA `(.L_x_1050) ;  /* 0x00000000002c2947 */ /* 0x000ff40003800000 */
[----:B------:R-:W-:Y:S05]  /*b830*/  @!P0 BRA `(.L_x_1051) ;  /* 0x0000000000048947 */ /* 0x000fea0003800000 */
[----:B------:R-:W-:Y:S01]  /*b840*/  BPT.TRAP 0x1 ;  /* 0x000000040000795c */ /* 0x000fe20000300000 */
.L_x_1051:
[----:B------:R-:W-:Y:S01]  /*b850*/  ULEA UR6, UR36, UR38, 0x3 ;  /* 0x0000002624067291 */ /* 0x000fe2000f8e183f */
[----:B------:R-:W-:-:S05]  /*b860*/  IMAD.U32 R4, RZ, RZ, UR37 ;  /* 0x00000025ff047e24 */ /* 0x000fca000f8e00ff */
[----:B------:R-:W-:-:S04]  /*b870*/  SHF.L.U32 R4, R4, 0x1f, RZ ;  /* 0x0000001f04047819 */ /* 0x000fc800000006ff */
[----:B------:R0:W1:Y:S01]  /*b880*/  SYNCS.PHASECHK.TRANS64.TRYWAIT P1, [UR6+0x22830], R4 ;  /* 0x02283004ff0075a7 */ /* 0x0000620008020146 */
[----:B------:R-:W-:Y:S05]  /*b890*/  @!P0 BRA `(.L_x_1052) ;  /* 0x0000000000048947 */ /* 0x000fea0003800000 */
[----:B------:R-:W-:Y:S01]  /*b8a0*/  BPT.TRAP 0x1 ;  /* 0x000000040000795c */ /* 0x000fe20000300000 */
.L_x_1052:
[----:B-1----:R-:W-:Y:S05]  /*b8b0*/  @P1 BRA `(.L_x_1050) ;  /* 0x0000000000081947 */ /* 0x002fea0003800000 */
[----:B------:R-:W1:Y:S02]  /*b8c0*/  SYNCS.PHASECHK.TRANS64.TRYWAIT P1, [UR6+0x22830], R4 ;  /* 0x02283004ff0075a7 */ /* 0x000e640008020146 */
[----:B-1----:R-:W-:Y:S05]  /*b8d0*/  @!P1 BRA `(.L_x_1053) ;  /* 0x000000b0006c9947 */ /* 0x002fea0003800000 */
.L_x_1050:
[----:B-1----:R-:W1:Y:S01]  /*b8e0*/  S2R R5, SR_TID.X ;  /* 0x0000000000057919 */ /* 0x002e620000002100 */
[----:B------:R-:W-:Y:S01]  /*b8f0*/  UIMAD UR26, UR36, 0x600, UR28 ;  /* 0x00000600241a78a4 */ /* 0x000fe2000f8e021c */
[----:B------:R-:W-:Y:S01]  /*b900*/  UMOV UR27, 0x80000020 ;  /* 0x80000020001b7882 */ /* 0x000fe20000000000 */
[----:B------:R-:W-:Y:S02]  /*b910*/  UMOV UR7, 0x80000020 ;  /* 0x8000002000077882 */ /* 0x000fe40000000000 */
[----:B------:R-:W-:Y:S02]  /*b920*/  UIADD3 UR6, UR26, 0x2, URZ ;  /* 0x000000021a067890 */ /* 0x000fe4000fffe03f */
[----:B------:R-:W-:Y:S01]  /*b930*/  UIADD3 UR10, UR26, 0x200, URZ ;  /* 0x000002001a0a7890 */ /* 0x000fe2000fffe03f */
[----:B------:R-:W-:Y:S01]  /*b940*/  UMOV UR11, 0x80000020 ;  /* 0x80000020000b7882 */ /* 0x000fe20000000000 */
[----:B------:R-:W-:Y:S01]  /*b950*/  UIADD3 UR14, UR26, 0x202, URZ ;  /* 0x000002021a0e7890 */ /* 0x000fe2000fffe03f */
[----:B------:R-:W-:Y:S01]  /*b960*/  UMOV UR15, 0x80000020 ;  /* 0x80000020000f7882 */ /* 0x000fe20000000000 */
[----:B------:R-:W-:Y:S01]  /*b970*/  UIADD3 UR18, UR26, 0x400, URZ ;  /* 0x000004001a127890 */ /* 0x000fe2000fffe03f */
[----:B------:R-:W-:Y:S01]  /*b980*/  UMOV UR19, 0x80000020 ;  /* 0x8000002000137882 */ /* 0x000fe20000000000 */
[----:B------:R-:W-:Y:S01]  /*b990*/  UIADD3 UR22, UR26, 0x402, URZ ;  /* 0x000004021a167890 */ /* 0x000fe2000fffe03f */
[----:B------:R-:W-:Y:S01]  /*b9a0*/  UMOV UR23, 0x80000020 ;  /* 0x8000002000177882 */ /* 0x000fe20000000000 */
        /* <DEDUP_REMOVED lines=24> */
.L_x_1055:
[----:B------:R-:W-:Y:S01]  /*bb30*/  ULEA UR6, UR33, UR38, 0x3 ;  /* 0x0000002621067291 */ /* 0x000fe2000f8e183f */
[----:B------:R-:W-:-:S05]  /*bb40*/  IMAD.U32 R4, RZ, RZ, UR34 ;  /* 0x00000022ff047e24 */ /* 0x000fca000f8e00ff */
[----:B------:R-:W-:-:S04]  /*bb50*/  SHF.L.U32 R4, R4, 0x1f, RZ ;  /* 0x0000001f04047819 */ /* 0x000fc800000006ff */
[----:B------:R0:W1:Y:S01]  /*bb60*/  SYNCS.PHASECHK.TRANS64.TRYWAIT P1, [UR6+0x22850], R4 ;  /* 0x02285004ff0075a7 */ /* 0x0000620008020146 */
[----:B------:R-:W-:Y:S05]  /*bb70*/  @!P0 BRA `(.L_x_1056) ;  /* 0x0000000000048947 */ /* 0x000fea0003800000 */
[----:B------:R-:W-:Y:S01]  /*bb80*/  BPT.TRAP 0x1 ;  /* 0x000000040000795c */ /* 0x000fe20000300000 */
.L_x_1056:
[----:B-1----:R-:W-:Y:S05]  /*bb90*/  @P1 BRA `(.L_x_1054) ;  /* 0x0000000000081947 */ /* 0x002fea0003800000 */
[----:B------:R-:W1:Y:S02]  /*bba0*/  SYNCS.PHASECHK.TRANS64.TRYWAIT P1, [UR6+0x22850], R4 ;  /* 0x02285004ff0075a7 */ /* 0x000e640008020146 */
[----:B-1----:R-:W-:Y:S05]  /*bbb0*/  @!P1 BRA `(.L_x_1057) ;  /* 0x000000ac00cc9947 */ /* 0x002fea0003800000 */
.L_x_1054:
        /* <DEDUP_REMOVED lines=31> */
.L_x_1058:
[----:B------:R-:W-:Y:S01]  /*bdb0*/  UISETP.NE.AND UP1, UPT, UR46, URZ, UPT ;  /* 0x0000003f2e00728c */ /* 0x000fe2000bf25270 */
[C---:B------:R-:W-:Y:S01]  /*bdc0*/  FMUL.FTZ R153, R0.reuse, R25 ;  /* 0x0000001900997220 */ /* 0x040fe20000410000 */
[C---:B------:R-:W-:Y:S01]  /*bdd0*/  FMUL.FTZ R25, R0.reuse, R47 ;  /* 0x0000002f00197220 */ /* 0x040fe20000410000 */
[C---:B------:R-:W-:Y:S01]  /*bde0*/  FMUL.FTZ R47, R0.reuse, R48 ;  /* 0x00000030002f7220 */ /* 0x040fe20000410000 */
[C---:B------:R-:W-:Y:S01]  /*bdf0*/  FMUL.FTZ R48, R0.reuse, R49 ;  /* 0x0000003100307220 */ /* 0x040fe20000410000 */
[C---:B------:R-:W-:Y:S01]  /*be00*/  FMUL.FTZ R13, R0.reuse, R35 ;  /* 0x00000023000d7220 */ /* 0x040fe20000410000 */
[----:B------:R-:W-:Y:S01]  /*be10*/  PLOP3.LUT P1, PT, PT, PT, UP1, 0x80, 0x0 ;  /* 0x000000000000781c */ /* 0x000fe20003f2f018 */
[C---:B------:R-:W-:Y:S01]  /*be20*/  FMUL.FTZ R49, R0.reuse, R52 ;  /* 0x0000003400317220 */ /* 0x040fe20000410000 */
[----:B------:R-:W-:Y:S01]  /*be30*/  PLOP3.LUT P2, PT, PT, PT, UP1, 0x80, 0x0 ;  /* 0x000000000000781c */ /* 0x000fe20003f4f018 */
[C---:B------:R-:W-:Y:S01]  /*be40*/  FMUL.FTZ R52, R0.reuse, R57 ;  /* 0x0000003900347220 */ /* 0x040fe20000410000 */
[C---:B------:R-:W-:Y:S01]  /*be50*/  FMUL.FTZ R35, R0.reuse, R66 ;  /* 0x0000004200237220 */ /* 0x040fe20000410000 */
[----:B------:R-:W-:Y:S01]  /*be60*/  FMUL.FTZ R66, R0, R72 ;  /* 0x0000004800427220 */ /* 0x000fe20000410000 */
[----:B------:R-:W-:-:S02]  /*be70*/  VIADD R57, R17, UR42 ;  /* 0x0000002a11397c36 */ /* 0x000fc40008000000 */
[C---:B------:R-:W-:Y:S01]  /*be80*/  FMUL.FTZ R72, R0.reuse, R73 ;  /* 0x0000004900487220 */ /* 0x040fe20000410000 */
[----:B------:R-:W-:Y:S01]  /*be90*/  @UP1 ULDC UR7, c[0x0][0x44c] ;  /* 0x0001130000071ab9 */ /* 0x000fe20000000800 */
[----:B------:R-:W1:Y:S01]  /*bea0*/  LDC R73, c[0x0][0x2f0] ;  /* 0x0000bc00ff497b82 */ /* 0x000e620000000800 */
[----:B------:R-:W-:Y:S01]  /*beb0*/  ULEA UR6, UR36, UR38, 0x3 ;  /* 0x0000002624067291 */ /* 0x000fe2000f8e183f */
[----:B------:R-:W-:Y:S01]  /*bec0*/  IMAD.SHL.U32 R200, R11, 0x80, RZ ;  /* 0x000000800bc87824 */ /* 0x000fe200078e00ff */
[----:B------:R-:W-:Y:S01]  /*bed0*/  UISETP.NE.AND UP0, UPT, UR45, URZ, UPT ;  /* 0x0000003f2d00728c */ /* 0x000fe2000bf05270 */
[----:B0-----:R-:W-:Y:S01]  /*bee0*/  @P1 IMAD.HI.U32 R4, R57, UR7, RZ ;  /* 0x0000000739041c27 */ /* 0x001fe2000f8e00ff */
[----:B------:R-:W-:Y:S01]  /*bef0*/  @UP1 ULDC UR7, c[0x0][0x450] ;  /* 0x0001140000071ab9 */ /* 0x000fe20000000800 */
[----:B------:R-:W-:Y:S02]  /*bf00*/  UIADD3 UR6, UR6, 0x22840, URZ ;  /* 0x0002284006067890 */ /* 0x000fe4000fffe03f */
[C---:B------:R-:W-:Y:S01]  /*bf10*/  FMUL.FTZ R9, R0.reuse, R27 ;  /* 0x0000001b00097220 */ /* 0x040fe20000410000 */
[C---:B------:R-:W-:Y:S01]  /*bf20*/  FMUL.FTZ R154, R0.reuse, R28 ;  /* 0x0000001c009a7220 */ /* 0x040fe20000410000 */
[----:B------:R-:W-:Y:S01]  /*bf30*/  @P2 SHF.R.U32.HI R57, RZ, UR7, R4 ;  /* 0x00000007ff392c19 */ /* 0x000fe20008011604 */
[----:B------:R-:W-:Y:S01]  /*bf40*/  FMUL.FTZ R155, R0, R29 ;  /* 0x0000001d009b7220 */ /* 0x000fe20000410000 */
[----:B------:R-:W-:Y:S01]  /*bf50*/  IADD3 R5, -R200, 0x1, RZ ;  /* 0x00000001c8057810 */ /* 0x000fe20007ffe1ff */
[C---:B------:R-:W-:Y:S01]  /*bf60*/  FMUL.FTZ R152, R0.reuse, R24 ;  /* 0x0000001800987220 */ /* 0x040fe20000410000 */
[C---:B------:R-:W-:Y:S01]  /*bf70*/  FMUL.FTZ R8, R0.reuse, R26 ;  /* 0x0000001a00087220 */ /* 0x040fe20000410000 */
[----:B------:R-:W0:Y:S01]  /*bf80*/  SHFL.IDX PT, R4, R57, RZ, 0x1c1f ;  /* 0x001c1fff39047589 */ /* 0x000e2200000e0000 */
        /* <DEDUP_REMOVED lines=52> */
[----:B------:R-:W2:Y:S01]  /*c2d0*/  MUFU.TANH R152, R152 ;  /* 0x0000009800987308 */ /* 0x000ea20000002400 */
[----:B------:R-:W-:Y:S01]  /*c2e0*/  SYNCS.ARRIVE.TRANS64.RED.A1T0 RZ, [UR6], RZ ;  /* 0x000000ffffff79a7 */ /* 0x000fe20008100406 */
[----:B-1----:R-:W-:Y:S01]  /*c2f0*/  IMAD R5, R73, UR41, R5 ;  /* 0x0000002949057c24 */ /* 0x002fe2000f8e0205 */
[----:B------:R-:W-:-:S03]  /*c300*/  ULOP3.LUT UR6, URZ, UR32, URZ, 0x33, !UPT ;  /* 0x000000203f067292 */ /* 0x000fc6000f8e333f */
[----:B------:R-:W-:Y:S02]  /*c310*/  VIADD R5, R5, -UR31 ;  /* 0x8000001f05057c36 */ /* 0x000fe40008000000 */
[----:B------:R-:W1:Y:S02]  /*c320*/  MUFU.TANH R153, R153 ;  /* 0x0000009900997308 */ /* 0x000e640000002400 */
[C---:B------:R-:W-:Y:S02]  /*c330*/  VIADD R69, R5.reuse, UR30 ;  /* 0x0000001e05457c36 */ /* 0x040fe40008000000 */
[----:B------:R-:W-:Y:S02]  /*c340*/  VIADD R71, R5, UR6 ;  /* 0x0000000605477c36 */ /* 0x000fe40008000000 */
[--C-:B0-----:R-:W-:Y:S02]  /*c350*/  IMAD.IADD R59, R69, 0x1, R4.reuse ;  /* 0x00000001453b7824 */ /* 0x101fe400078e0204 */
[----:B------:R-:W0:Y:S01]  /*c360*/  MUFU.TANH R8, R8 ;  /* 0x0000000800087308 */ /* 0x000e220000002400 */
[----:B------:R-:W-:-:S07]  /*c370*/  IMAD.IADD R61, R71, 0x1, R4 ;  /* 0x00000001473d7824 */ /* 0x000fce00078e0204 */
[----:B------:R-:W3:Y:S08]  /*c380*/  MUFU.TANH R9, R9 ;  /* 0x0000000900097308 */ /* 0x000ef00000002400 */
        /* <DEDUP_REMOVED lines=63> */
[----:B------:R-:W-:-:S05]  /*c780*/  VIADD R63, R4, -UR31 ;  /* 0x8000001f043f7c36 */ /* 0x000fca0008000000 */
        /* <DEDUP_REMOVED lines=10> */
.L_x_1061:
[----:B------:R-:W-:-:S05]  /*c830*/  IMAD.U32 R58, RZ, RZ, UR29 ;  /* 0x0000001dff3a7e24 */ /* 0x000fca000f8e00ff */
[----:B------:R-:W-:-:S13]  /*c840*/  ISETP.NE.AND P1, PT, R58, 0x1, PT ;  /* 0x000000013a00780c */ /* 0x000fda0003f25270 */
[----:B------:R-:W1:Y:S02]  /*c850*/  @P1 LDC.64 R4, c[0x0][0x9e8] ;  /* 0x00027a00ff041b82 */ /* 0x000e640000000a00 */
[----:B-1----:R-:W-:-:S05]  /*c860*/  @P1 IMAD.HI.U32 R4, R63, R4, RZ ;  /* 0x000000043f041227 */ /* 0x002fca00078e00ff */
[----:B------:R-:W-:-:S07]  /*c870*/  @P1 SHF.R.U32.HI R63, RZ, R5, R4 ;  /* 0x00000005ff3f1219 */ /* 0x000fce0000011604 */
.L_x_1062:
[----:B------:R-:W-:Y:S05]  /*c880*/  BSYNC B0 ;  /* 0x0000000000007941 */ /* 0x000fea0003800000 */
.L_x_1060:
[----:B------:R-:W-:-:S04]  /*c890*/  IMAD R63, R63, R58, -R200 ;  /* 0x0000003a3f3f7224 */ /* 0x000fc800078e0ac8 */
[----:B------:R-:W-:-:S05]  /*c8a0*/  IMAD R4, R16, -0x2, R63 ;  /* 0xfffffffe10047824 */ /* 0x000fca00078e023f */
[----:B------:R-:W-:Y:S02]  /*c8b0*/  VIADDMNMX R59, R4, R58, R59, PT ;  /* 0x0000003a043b7246 */ /* 0x000fe4000380013b */
[----:B------:R-:W-:-:S07]  /*c8c0*/  VIMNMX R61, R61, R4, !PT ;  /* 0x000000043d3d7248 */ /* 0x000fce0007fe0100 */
.L_x_1059:
[----:B------:R-:W-:Y:S01]  /*c8d0*/  ISETP.GT.AND P1, PT, R11, -0x1, PT ;  /* 0xffffffff0b00780c */ /* 0x000fe20003f24270 */
[----:B------:R-:W1:Y:S01]  /*c8e0*/  SHFL.IDX PT, R4, R57, 0x1, 0x1c1f ;  /* 0x003c1f0039047f89 */ /* 0x000e6200000e0000 */
[----:B------:R-:W-:Y:S02]  /*c8f0*/  UISETP.NE.AND UP0, UPT, UR45, URZ, UPT ;  /* 0x0000003f2d00728c */ /* 0x000fe4000bf05270 */
[C---:B------:R-:W-:Y:S02]  /*c900*/  ISETP.GT.AND P6, PT, R61.reuse, RZ, P1 ;  /* 0x000000ff3d00720c */ /* 0x040fe40000fc4270 */
[----:B------:R-:W-:Y:S02]  /*c910*/  ISETP.GT.AND P3, PT, R61, 0x8, P1 ;  /* 0x000000083d00780c */ /* 0x000fe40000f64270 */
[C---:B------:R-:W-:Y:S02]  /*c920*/  ISETP.LT.OR P6, PT, R59.reuse, 0x1, P6 ;  /* 0x000000013b00780c */ /* 0x040fe400037c1670 */
[----:B------:R-:W-:-:S02]  /*c930*/  ISETP.LT.OR P3, PT, R59, 0x9, P3 ;  /* 0x000000093b00780c */ /* 0x000fc40001f61670 */
[C---:B------:R-:W-:Y:S02]  /*c940*/  ISETP.GT.AND P2, PT, R61.reuse, 0x1, P1 ;  /* 0x000000013d00780c */ /* 0x040fe40000f44270 */
[----:B------:R-:W-:Y:S02]  /*c950*/  FSEL R198, R152, -INF , !P6 ;  /* 0xff80000098c67808 */ /* 0x000fe40007000000 */
[C---:B------:R-:W-:Y:S02]  /*c960*/  ISETP.GT.AND P6, PT, R61.reuse, 0x11, P1 ;  /* 0x000000113d00780c */ /* 0x040fe40000fc4270 */
[----:B------:R-:W-:Y:S02]  /*c970*/  FSEL R182, R154, -INF , !P3 ;  /* 0xff8000009ab67808 */ /* 0x000fe40005800000 */
[----:B------:R-:W-:Y:S02]  /*c980*/  ISETP.GT.AND P3, PT, R61, 0x19, P1 ;  /* 0x000000193d00780c */ /* 0x000fe40000f64270 */
[----:B------:R-:W-:-:S02]  /*c990*/  ISETP.LT.OR P2, PT, R59, 0x2, P2 ;  /* 0x000000023b00780c */ /* 0x000fc40001741670 */
[C---:B------:R-:W-:Y:S02]  /*c9a0*/  ISETP.LT.OR P6, PT, R59.reuse, 0x12, P6 ;  /* 0x000000123b00780c */ /* 0x040fe400037c1670 */
[----:B------:R-:W-:Y:S02]  /*c9b0*/  ISETP.LT.OR P3, PT, R59, 0x1a, P3 ;  /* 0x0000001a3b00780c */ /* 0x000fe40001f61670 */
[----:B------:R-:W-:Y:S02]  /*c9c0*/  FSEL R166, R153, -INF , !P2 ;  /* 0xff80000099a67808 */ /* 0x000fe40005000000 */
[C---:B------:R-:W-:Y:S02]  /*c9d0*/  ISETP.GT.AND P5, PT, R61.reuse, 0x9, P1 ;  /* 0x000000093d00780c */ /* 0x040fe40000fa4270 */
[C---:B------:R-:W-:Y:S02]  /*c9e0*/  ISETP.GT.AND P4, PT, R61.reuse, 0x10, P1 ;  /* 0x000000103d00780c */ /* 0x040fe40000f84270 */
[----:B------:R-:W-:-:S02]  /*c9f0*/  ISETP.GT.AND P2, PT, R61, 0x18, P1 ;  /* 0x000000183d00780c */ /* 0x000fc40000f44270 */
[----:B0-----:R-:W-:Y:S02]  /*ca00*/  FSEL R194, R157, -INF , !P6 ;  /* 0xff8000009dc27808 */ /* 0x001fe40007000000 */
[----:B------:R-:W-:Y:S02]  /*ca10*/  ISETP.GT.AND P6, PT, R61, 0x28, P1 ;  /* 0x000000283d00780c */ /* 0x000fe40000fc4270 */
        /* <DEDUP_REMOVED lines=10> */
[C---:B------:R-:W-:Y:S02]  /*cac0*/  ISETP.GT.AND P5, PT, R61.reuse, 0x20, P1 ;  /* 0x000000203d00780c */ /* 0x040fe40000fa4270 */
[C---:B------:R-:W-:Y:S02]  /*cad0*/  ISETP.GT.AND P4, PT, R61.reuse, 0x21, P1 ;  /* 0x000000213d00780c */ /* 0x040fe40000f84270 */
[----:B------:R-:W-:Y:S02]  /*cae0*/  ISETP.GT.AND P2, PT, R61, 0x29, P1 ;  /* 0x000000293d00780c */ /* 0x000fe40000f44270 */
[----:B------:R-:W-:Y:S02]  /*caf0*/  FSEL R180, R162, -INF , !P6 ;  /* 0xff800000a2b47808 */ /* 0x000fe40007000000 */
[----:B------:R-:W-:Y:S01]  /*cb00*/  FSEL R162, R47, -INF , !P3 ;  /* 0xff8000002fa27808 */ /* 0x000fe20005800000 */
[----:B-1----:R-:W-:Y:S01]  /*cb10*/  IMAD.IADD R47, R69, 0x1, R4 ;  /* 0x00000001452f7824 */ /* 0x002fe200078e0204 */
[----:B------:R-:W-:-:S02]  /*cb20*/  ISETP.GT.AND P3, PT, R61, 0x41, P1 ;  /* 0x000000413d00780c */ /* 0x000fc40000f64270 */
[C---:B------:R-:W-:Y:S02]  /*cb30*/  ISETP.LT.OR P5, PT, R59.reuse, 0x21, P5 ;  /* 0x000000213b00780c */ /* 0x040fe40002fa1670 */
[C---:B------:R-:W-:Y:S02]  /*cb40*/  ISETP.LT.OR P4, PT, R59.reuse, 0x22, P4 ;  /* 0x000000223b00780c */ /* 0x040fe40002781670 */
[C---:B------:R-:W-:Y:S02]  /*cb50*/  ISETP.LT.OR P2, PT, R59.reuse, 0x2a, P2 ;  /* 0x0000002a3b00780c */ /* 0x040fe40001741670 */
[----:B------:R-:W-:Y:S02]  /*cb60*/  ISETP.LT.OR P3, PT, R59, 0x42, P3 ;  /* 0x000000423b00780c */ /* 0x000fe40001f61670 */
        /* <DEDUP_REMOVED lines=15> */
[----:B------:R-:W-:Y:S01]  /*cc60*/  FSEL R82, R49, -INF , !P4 ;  /* 0xff80000031527808 */ /* 0x000fe20006000000 */
[----:B------:R-:W-:Y:S01]  /*cc70*/  IMAD.IADD R49, R71, 0x1, R4 ;  /* 0x0000000147317824 */ /* 0x000fe200078e0204 */
        /* <DEDUP_REMOVED lines=57> */
.L_x_1065:
[----:B------:R-:W-:-:S05]  /*d010*/  IMAD.U32 R53, RZ, RZ, UR29 ;  /* 0x0000001dff357e24 */ /* 0x000fca000f8e00ff */
[----:B------:R-:W-:-:S13]  /*d020*/  ISETP.NE.AND P2, PT, R53, 0x1, PT ;  /* 0x000000013500780c */ /* 0x000fda0003f45270 */
[----:B------:R-:W0:Y:S02]  /*d030*/  @P2 LDC.64 R4, c[0x0][0x9e8] ;  /* 0x00027a00ff042b82 */ /* 0x000e240000000a00 */
[----:B0-----:R-:W-:-:S05]  /*d040*/  @P2 IMAD.HI.U32 R4, R51, R4, RZ ;  /* 0x0000000433042227 */ /* 0x001fca00078e00ff */
[----:B------:R-:W-:-:S07]  /*d050*/  @P2 SHF.R.U32.HI R51, RZ, R5, R4 ;  /* 0x00000005ff332219 */ /* 0x000fce0000011604 */
.L_x_1066:
[----:B------:R-:W-:Y:S05]  /*d060*/  BSYNC B0 ;  /* 0x0000000000007941 */ /* 0x000fea0003800000 */
.L_x_1064:
[----:B------:R-:W-:-:S04]  /*d070*/  IMAD R51, R51, R53, -R200 ;  /* 0x0000003533337224 */ /* 0x000fc800078e0ac8 */
[----:B------:R-:W-:-:S05]  /*d080*/  IMAD R4, R16, -0x2, R51 ;  /* 0xfffffffe10047824 */ /* 0x000fca00078e0233 */
[----:B------:R-:W-:Y:S02]  /*d090*/  VIADDMNMX R47, R4, R53, R47, PT ;  /* 0x00000035042f7246 */ /* 0x000fe4000380012f */
[----:B------:R-:W-:-:S07]  /*d0a0*/  VIMNMX R49, R49, R4, !PT ;  /* 0x0000000431317248 */ /* 0x000fce0007fe0100 */
.L_x_1063:
[----:B------:R-:W-:Y:S02]  /*d0b0*/  FMNMX.FTZ R5, R198, R6, !PT ;  /* 0x00000006c6057209 */ /* 0x000fe40007810000 */
[----:B------:R-:W-:Y:S02]  /*d0c0*/  ISETP.GT.AND P5, PT, R49, 0x10, P1 ;  /* 0x000000103100780c */ /* 0x000fe40000fa4270 */
[----:B------:R-:W-:Y:S02]  /*d0d0*/  FMNMX.FTZ R5, R166, R5, !PT ;  /* 0x00000005a6057209 */ /* 0x000fe40007810000 */
[----:B------:R-:W-:Y:S02]  /*d0e0*/  ISETP.LT.OR P5, PT, R47, 0x11, P5 ;  /* 0x000000112f00780c */ /* 0x000fe40002fa1670 */
[----:B------:R-:W-:Y:S02]  /*d0f0*/  FMNMX.FTZ R5, R182, R5, !PT ;  /* 0x00000005b6057209 */ /* 0x000fe40007810000 */
[----:B------:R-:W-:-:S02]  /*d100*/  ISETP.GT.AND P6, PT, R49, 0x1, P1 ;  /* 0x000000013100780c */ /* 0x000fc40000fc4270 */
        /* <DEDUP_REMOVED lines=15> */
[----:B------:R-:W-:Y:S02]  /*d200*/  ISETP.LT.OR P4, PT, R47, 0xa, P4 ;  /* 0x0000000a2f00780c */ /* 0x000fe40002781670 */
[----:B------:R-:W-:Y:S02]  /*d210*/  FMNMX.FTZ R5, R164, R5, !PT ;  /* 0x00000005a4057209 */ /* 0x000fe40007810000 */
[----:B------:R-:W-:-:S02]  /*d220*/  FSEL R24, R24, -INF , !P5 ;  /* 0xff80000018187808 */ /* 0x000fc40006800000 */
[----:B------:R-:W-:Y:S02]  /*d230*/  FMNMX.FTZ R5, R162, R5, !PT ;  /* 0x00000005a2057209 */ /* 0x000fe40007810000 */
[----:B------:R-:W-:Y:S02]  /*d240*/  ISETP.GT.AND P5, PT, R49, RZ, P1 ;  /* 0x000000ff3100720c */ /* 0x000fe40000fa4270 */
        /* <DEDUP_REMOVED lines=49> */
[----:B------:R-:W-:Y:S01]  /*d560*/  FSEL R166, R15, -INF , !P4 ;  /* 0xff8000000fa67808 */ /* 0x000fe20006000000 */
[--C-:B------:R-:W-:Y:S01]  /*d570*/  FFMA.FTZ R13, R182, R5, -R51.reuse ;  /* 0x00000005b60d7223 */ /* 0x100fe20000010833 */
[----:B------:R-:W-:Y:S01]  /*d580*/  FMNMX.FTZ R15, R196, R7, !PT ;  /* 0x00000007c40f7209 */ /* 0x000fe20007810000 */
[--C-:B------:R-:W-:Y:S01]  /*d590*/  FFMA.FTZ R14, R190, R5, -R51.reuse ;  /* 0x00000005be0e7223 */ /* 0x100fe20000010833 */
[----:B------:R-:W-:Y:S01]  /*d5a0*/  FSEL R182, R21, -INF , !P2 ;  /* 0xff80000015b67808 */ /* 0x000fe20005000000 */
[----:B------:R0:W-:Y:S01]  /*d5b0*/  MUFU.EX2 R8, R12 ;  /* 0x0000000c00087308 */ /* 0x0001e20000000800 */
[----:B------:R-:W-:Y:S01]  /*d5c0*/  FMNMX.FTZ R15, R84, R15, !PT ;  /* 0x0000000f540f7209 */ /* 0x000fe20007810000 */
[-CC-:B------:R-:W-:Y:S01]  /*d5d0*/  FFMA.FTZ R20, R192, R5.reuse, -R51.reuse ;  /* 0x00000005c0147223 */ /* 0x180fe20000010833 */
[----:B------:R-:W-:Y:S01]  /*d5e0*/  ISETP.GT.AND P4, PT, R49, 0x29, P1 ;  /* 0x000000293100780c */ /* 0x000fe20000f84270 */
[--C-:B------:R-:W-:Y:S01]  /*d5f0*/  FFMA.FTZ R10, R198, R5, -R51.reuse ;  /* 0x00000005c60a7223 */ /* 0x100fe20000010833 */
[----:B------:R-:W-:Y:S01]  /*d600*/  FMNMX.FTZ R15, R86, R15, !PT ;  /* 0x0000000f560f7209 */ /* 0x000fe20007810000 */
[-CC-:B------:R-:W-:Y:S01]  /*d610*/  FFMA.FTZ R55, R50, R5.reuse, -R51.reuse ;  /* 0x0000000532377223 */ /* 0x180fe20000010833 */
[----:B------:R-:W-:Y:S01]  /*d620*/  ISETP.LT.OR P4, PT, R47, 0x2a, P4 ;  /* 0x0000002a2f00780c */ /* 0x000fe20002781670 */
[--C-:B------:R-:W-:Y:S01]  /*d630*/  FFMA.FTZ R76, R76, R5, -R51.reuse ;  /* 0x000000054c4c7223 */ /* 0x100fe20000010833 */
[----:B------:R-:W-:Y:S01]  /*d640*/  FMNMX.FTZ R21, R152, R15, !PT ;  /* 0x0000000f98157209 */ /* 0x000fe20007810000 */
[-CC-:B0-----:R-:W-:Y:S01]  /*d650*/  FFMA.FTZ R12, R194, R5.reuse, -R51.reuse ;  /* 0x00000005c20c7223 */ /* 0x181fe20000010833 */
[----:B------:R-:W-:Y:S01]  /*d660*/  FSEL R190, R25, -INF , !P4 ;  /* 0xff80000019be7808 */ /* 0x000fe20006000000 */
[--C-:B------:R-:W-:Y:S01]  /*d670*/  FFMA.FTZ R74, R74, R5, -R51.reuse ;  /* 0x000000054a4a7223 */ /* 0x100fe20000010833 */
[----:B------:R-:W-:Y:S01]  /*d680*/  FMNMX.FTZ R21, R154, R21, !PT ;  /* 0x000000159a157209 */ /* 0x000fe20007810000 */
[----:B------:R0:W-:Y:S01]  /*d690*/  MUFU.EX2 R15, R12 ;  /* 0x0000000c000f7308 */ /* 0x0001e20000000800 */
[----:B------:R-:W-:Y:S01]  /*d6a0*/  FSEL R194, R27, -INF , !P3 ;  /* 0xff8000001bc27808 */ /* 0x000fe20005800000 */
[--C-:B------:R-:W-:Y:S01]  /*d6b0*/  FFMA.FTZ R68, R68, R5, -R51.reuse ;  /* 0x0000000544447223 */ /* 0x100fe20000010833 */
[----:B------:R-:W-:Y:S01]  /*d6c0*/  FMNMX.FTZ R21, R158, R21, !PT ;  /* 0x000000159e157209 */ /* 0x000fe20007810000 */
[----:B------:R-:W-:Y:S01]  /*d6d0*/  FFMA.FTZ R52, R52, R5, -R51 ;  /* 0x0000000534347223 */ /* 0x000fe20000010833 */
[----:B------:R-:W-:-:S02]  /*d6e0*/  ISETP.GT.AND P2, PT, R49, 0x30, P1 ;  /* 0x000000303100780c */ /* 0x000fc40000f44270 */
[----:B------:R-:W-:Y:S01]  /*d6f0*/  FMNMX.FTZ R21, R160, R21, !PT ;  /* 0x00000015a0157209 */ /* 0x000fe20007810000 */
[----:B------:R-:W-:Y:S01]  /*d700*/  MUFU.EX2 R10, R10 ;  /* 0x0000000a000a7308 */ /* 0x000fe20000000800 */
[----:B------:R-:W-:Y:S01]  /*d710*/  ISETP.GT.AND P4, PT, R49, 0x39, P1 ;  /* 0x000000393100780c */ /* 0x000fe20000f84270 */
[----:B0-----:R-:W-:Y:S01]  /*d720*/  FFMA.FTZ R12, R188, R5, -R51 ;  /* 0x00000005bc0c7223 */ /* 0x001fe20000010833 */
[----:B------:R-:W-:Y:S02]  /*d730*/  FMNMX.FTZ R25, R166, R21, !PT ;  /* 0x00000015a6197209 */ /* 0x000fe40007810000 */
[C---:B------:R-:W-:Y:S02]  /*d740*/  ISETP.LT.OR P2, PT, R47.reuse, 0x31, P2 ;  /* 0x000000312f00780c */ /* 0x040fe40001741670 */
[----:B------:R-:W-:Y:S01]  /*d750*/  FMNMX.FTZ R25, R24, R25, !PT ;  /* 0x0000001918197209 */ /* 0x000fe20007810000 */
[----:B------:R0:W-:Y:S01]  /*d760*/  MUFU.EX2 R21, R12 ;  /* 0x0000000c00157308 */ /* 0x0001e20000000800 */
[----:B------:R-:W-:-:S02]  /*d770*/  ISETP.LT.OR P4, PT, R47, 0x3a, P4 ;  /* 0x0000003a2f00780c */ /* 0x000fc40002781670 */
[----:B------:R-:W-:Y:S02]  /*d780*/  FMNMX.FTZ R27, R182, R25, !PT ;  /* 0x00000019b61b7209 */ /* 0x000fe40007810000 */
[----:B------:R-:W-:Y:S02]  /*d790*/  ISETP.GT.AND P5, PT, R49, 0x38, P1 ;  /* 0x000000383100780c */ /* 0x000fe40000fa4270 */
[----:B------:R-:W-:Y:S01]  /*d7a0*/  FMNMX.FTZ R27, R26, R27, !PT ;  /* 0x0000001b1a1b7209 */ /* 0x000fe20007810000 */
[----:B------:R-:W-:Y:S01]  /*d7b0*/  MUFU.EX2 R9, R9 ;  /* 0x0000000900097308 */ /* 0x000fe20000000800 */
[----:B------:R-:W-:Y:S01]  /*d7c0*/  FSEL R28, R28, -INF , !P2 ;  /* 0xff8000001c1c7808 */ /* 0x000fe20005000000 */
[--C-:B0-----:R-:W-:Y:S01]  /*d7d0*/  FFMA.FTZ R12, R180, R5, -R51.reuse ;  /* 0x00000005b40c7223 */ /* 0x101fe20000010833 */
[----:B------:R-:W-:Y:S02]  /*d7e0*/  FMNMX.FTZ R27, R190, R27, !PT ;  /* 0x0000001bbe1b7209 */ /* 0x000fe40007810000 */
[----:B------:R-:W-:Y:S01]  /*d7f0*/  FSEL R188, R29, -INF , !P4 ;  /* 0xff8000001dbc7808 */ /* 0x000fe20006000000 */
[----:B------:R-:W-:-:S01]  /*d800*/  FFMA.FTZ R29, R186, R5, -R51 ;  /* 0x00000005ba1d7223 */ /* 0x000fc20000010833 */
[----:B------:R-:W-:Y:S01]  /*d810*/  ISETP.LT.OR P5, PT, R47, 0x39, P5 ;  /* 0x000000392f00780c */ /* 0x000fe20002fa1670 */
[----:B------:R-:W-:Y:S01]  /*d820*/  MUFU.EX2 R13, R13 ;  /* 0x0000000d000d7308 */ /* 0x000fe20000000800 */
[----:B------:R-:W-:-:S02]  /*d830*/  FMNMX.FTZ R27, R28, R27, !PT ;  /* 0x0000001b1c1b7209 */ /* 0x000fc40007810000 */
[C---:B------:R-:W-:Y:S02]  /*d840*/  ISETP.GT.AND P2, PT, R49.reuse, 0x40, P1 ;  /* 0x000000403100780c */ /* 0x040fe40000f44270 */
[----:B------:R-:W-:Y:S02]  /*d850*/  FSEL R30, R30, -INF , !P5 ;  /* 0xff8000001e1e7808 */ /* 0x000fe40006800000 */
[----:B------:R-:W-:Y:S01]  /*d860*/  ISETP.GT.AND P3, PT, R49, 0x41, P1 ;  /* 0x000000413100780c */ /* 0x000fe20000f64270 */
[----:B------:R0:W-:Y:S01]  /*d870*/  MUFU.EX2 R25, R29 ;  /* 0x0000001d00197308 */ /* 0x0001e20000000800 */
[----:B------:R-:W-:Y:S02]  /*d880*/  ISETP.LT.OR P2, PT, R47, 0x41, P2 ;  /* 0x000000412f00780c */ /* 0x000fe40001741670 */
[----:B------:R-:W-:Y:S02]  /*d890*/  ISETP.GT.AND P5, PT, R49, 0x48, P1 ;  /* 0x000000483100780c */ /* 0x000fe40000fa4270 */
[----:B------:R-:W-:-:S02]  /*d8a0*/  FSEL R192, R31, -INF , !P2 ;  /* 0xff8000001fc07808 */ /* 0x000fc40005000000 */
[----:B------:R-:W-:Y:S01]  /*d8b0*/  ISETP.LT.OR P3, PT, R47, 0x42, P3 ;  /* 0x000000422f00780c */ /* 0x000fe20001f61670 */
[----:B------:R-:W-:Y:S01]  /*d8c0*/  MUFU.EX2 R14, R14 ;  /* 0x0000000e000e7308 */ /* 0x000fe20000000800 */
[----:B0-----:R-:W-:Y:S02]  /*d8d0*/  FMNMX.FTZ R29, R194, R27, !PT ;  /* 0x0000001bc21d7209 */ /* 0x001fe40007810000 */
[----:B------:R-:W-:Y:S02]  /*d8e0*/  ISETP.GT.AND P4, PT, R49, 0x49, P1 ;  /* 0x000000493100780c */ /* 0x000fe40000f84270 */
[----:B------:R-:W-:Y:S02]  /*d8f0*/  FMNMX.FTZ R29, R30, R29, !PT ;  /* 0x0000001d1e1d7209 */ /* 0x000fe40007810000 */
[----:B------:R-:W-:Y:S01]  /*d900*/  ISETP.LT.OR P5, PT, R47, 0x49, P5 ;  /* 0x000000492f00780c */ /* 0x000fe20002fa1670 */
[----:B------:R0:W-:Y:S01]  /*d910*/  MUFU.EX2 R27, R12 ;  /* 0x0000000c001b7308 */ /* 0x0001e20000000800 */
[----:B------:R-:W-:-:S02]  /*d920*/  FMNMX.FTZ R29, R188, R29, !PT ;  /* 0x0000001dbc1d7209 */ /* 0x000fc40007810000 */
[----:B------:R-:W-:Y:S01]  /*d930*/  FSEL R186, R32, -INF , !P3 ;  /* 0xff80000020ba7808 */ /* 0x000fe20005800000 */
[----:B------:R-:W-:-:S01]  /*d940*/  FFMA.FTZ R32, R184, R5, -R51 ;  /* 0x00000005b8207223 */ /* 0x000fc20000010833 */
[----:B------:R-:W-:Y:S02]  /*d950*/  FMNMX.FTZ R29, R192, R29, !PT ;  /* 0x0000001dc01d7209 */ /* 0x000fe40007810000 */
[----:B------:R-:W-:Y:S01]  /*d960*/  ISETP.GT.AND P2, PT, R49, 0x50, P1 ;  /* 0x000000503100780c */ /* 0x000fe20000f44270 */
[----:B------:R-:W-:Y:S01]  /*d970*/  MUFU.EX2 R20, R20 ;  /* 0x0000001400147308 */ /* 0x000fe20000000800 */
[----:B------:R-:W-:Y:S01]  /*d980*/  FSEL R184, R33, -INF , !P5 ;  /* 0xff80000021b87808 */ /* 0x000fe20006800000 */
[----:B0-----:R-:W-:Y:S01]  /*d990*/  FFMA.FTZ R12, R162, R5, -R51 ;  /* 0x00000005a20c7223 */ /* 0x001fe20000010833 */
[----:B------:R-:W-:Y:S02]  /*d9a0*/  ISETP.LT.OR P4, PT, R47, 0x4a, P4 ;  /* 0x0000004a2f00780c */ /* 0x000fe40002781670 */
[----:B------:R-:W-:-:S02]  /*d9b0*/  FMNMX.FTZ R31, R186, R29, !PT ;  /* 0x0000001dba1f7209 */ /* 0x000fc40007810000 */
[----:B------:R-:W-:Y:S01]  /*d9c0*/  ISETP.GT.AND P3, PT, R49, 0x51, P1 ;  /* 0x000000513100780c */ /* 0x000fe20000f64270 */
[----:B------:R0:W-:Y:S01]  /*d9d0*/  MUFU.EX2 R29, R12 ;  /* 0x0000000c001d7308 */ /* 0x0001e20000000800 */
[----:B------:R-:W-:Y:S02]  /*d9e0*/  ISETP.LT.OR P2, PT, R47, 0x51, P2 ;  /* 0x000000512f00780c */ /* 0x000fe40001741670 */
[----:B------:R-:W-:Y:S01]  /*d9f0*/  FSEL R180, R34, -INF , !P4 ;  /* 0xff80000022b47808 */ /* 0x000fe20006000000 */
[----:B------:R-:W-:-:S01]  /*da00*/  FFMA.FTZ R34, R164, R5, -R51 ;  /* 0x00000005a4227223 */ /* 0x000fc20000010833 */
[----:B------:R-:W-:Y:S02]  /*da10*/  FMNMX.FTZ R31, R184, R31, !PT ;  /* 0x0000001fb81f7209 */ /* 0x000fe40007810000 */
[----:B------:R-:W-:Y:S01]  /*da20*/  ISETP.GT.AND P5, PT, R49, 0x58, P1 ;  /* 0x000000583100780c */ /* 0x000fe20000fa4270 */
[----:B------:R-:W-:Y:S01]  /*da30*/  MUFU.EX2 R32, R32 ;  /* 0x0000002000207308 */ /* 0x000fe20000000800 */
[----:B------:R-:W-:Y:S01]  /*da40*/  FSEL R198, R35, -INF , !P2 ;  /* 0xff80000023c67808 */ /* 0x000fe20005000000 */
[-CC-:B------:R-:W-:Y:S01]  /*da50*/  FFMA.FTZ R35, R156, R5.reuse, -R51.reuse ;  /* 0x000000059c237223 */ /* 0x180fe20000010833 */
[----:B------:R-:W-:Y:S01]  /*da60*/  ISETP.LT.OR P3, PT, R47, 0x52, P3 ;  /* 0x000000522f00780c */ /* 0x000fe20001f61670 */
[--C-:B0-----:R-:W-:Y:S01]  /*da70*/  FFMA.FTZ R12, R82, R5, -R51.reuse ;  /* 0x00000005520c7223 */ /* 0x101fe20000010833 */
[----:B------:R-:W-:Y:S01]  /*da80*/  FMNMX.FTZ R31, R180, R31, !PT ;  /* 0x0000001fb41f7209 */ /* 0x000fe20007810000 */
[----:B------:R-:W-:Y:S01]  /*da90*/  FFMA.FTZ R82, R80, R5, -R51 ;  /* 0x0000000550527223 */ /* 0x000fe20000010833 */
[----:B------:R-:W-:Y:S01]  /*daa0*/  ISETP.GT.AND P4, PT, R49, 0x59, P1 ;  /* 0x000000593100780c */ /* 0x000fe20000f84270 */
[----:B------:R-:W-:Y:S01]  /*dab0*/  MUFU.EX2 R34, R34 ;  /* 0x0000002200227308 */ /* 0x000fe20000000800 */
[----:B------:R-:W-:-:S02]  /*dac0*/  ISETP.LT.OR P5, PT, R47, 0x59, P5 ;  /* 0x000000592f00780c */ /* 0x000fc40002fa1670 */
[----:B------:R-:W-:Y:S02]  /*dad0*/  FSEL R36, R36, -INF , !P3 ;  /* 0xff80000024247808 */ /* 0x000fe40005800000 */
[----:B------:R-:W-:Y:S02]  /*dae0*/  FMNMX.FTZ R31, R198, R31, !PT ;  /* 0x0000001fc61f7209 */ /* 0x000fe40007810000 */
[----:B------:R-:W-:Y:S01]  /*daf0*/  ISETP.GT.AND P2, PT, R49, 0x60, P1 ;  /* 0x000000603100780c */ /* 0x000fe20000f44270 */
[----:B------:R-:W-:Y:S01]  /*db00*/  MUFU.EX2 R82, R82 ;  /* 0x0000005200527308 */ /* 0x000fe20000000800 */
[----:B------:R-:W-:Y:S02]  /*db10*/  FSEL R162, R37, -INF , !P5 ;  /* 0xff80000025a27808 */ /* 0x000fe40006800000 */
[----:B------:R-:W-:Y:S02]  /*db20*/  ISETP.LT.OR P4, PT, R47, 0x5a, P4 ;  /* 0x0000005a2f00780c */ /* 0x000fe40002781670 */
[----:B------:R-:W-:-:S02]  /*db30*/  FMNMX.FTZ R33, R36, R31, !PT ;  /* 0x0000001f24217209 */ /* 0x000fc40007810000 */
[----:B------:R-:W-:Y:S01]  /*db40*/  ISETP.GT.AND P3, PT, R49, 0x61, P1 ;  /* 0x000000613100780c */ /* 0x000fe20000f64270 */
[----:B------:R0:W-:Y:S01]  /*db50*/  MUFU.EX2 R31, R12 ;  /* 0x0000000c001f7308 */ /* 0x0001e20000000800 */
[----:B------:R-:W-:Y:S02]  /*db60*/  ISETP.LT.OR P2, PT, R47, 0x61, P2 ;  /* 0x000000612f00780c */ /* 0x000fe40001741670 */
[----:B------:R-:W-:Y:S02]  /*db70*/  FSEL R156, R38, -INF , !P4 ;  /* 0xff800000269c7808 */ /* 0x000fe40006000000 */
[----:B------:R-:W-:Y:S02]  /*db80*/  FMNMX.FTZ R33, R162, R33, !PT ;  /* 0x00000021a2217209 */ /* 0x000fe40007810000 */
[----:B------:R-:W-:Y:S01]  /*db90*/  ISETP.GT.AND P5, PT, R49, 0x68, P1 ;  /* 0x000000683100780c */ /* 0x000fe20000fa4270 */
[----:B------:R1:W-:Y:S01]  /*dba0*/  MUFU.EX2 R38, R35 ;  /* 0x0000002300267308 */ /* 0x0003e20000000800 */
[----:B------:R-:W-:Y:S01]  /*dbb0*/  FSEL R164, R39, -INF , !P2 ;  /* 0xff80000027a47808 */ /* 0x000fe20005000000 */
[-CC-:B0-----:R-:W-:Y:S01]  /*dbc0*/  FFMA.FTZ R12, R78, R5.reuse, -R51.reuse ;  /* 0x000000054e0c7223 */ /* 0x181fe20000010833 */
[----:B------:R-:W-:Y:S01]  /*dbd0*/  ISETP.LT.OR P3, PT, R47, 0x62, P3 ;  /* 0x000000622f00780c */ /* 0x000fe20001f61670 */
[--C-:B------:R-:W-:Y:S01]  /*dbe0*/  FFMA.FTZ R39, R62, R5, -R51.reuse ;  /* 0x000000053e277223 */ /* 0x100fe20000010833 */
        /* <DEDUP_REMOVED lines=9> */
[----:B------:R-:W-:Y:S01]  /*dc80*/  FSEL R80, R41, -INF , !P5 ;  /* 0xff80000029507808 */ /* 0x000fe20006800000 */
[----:B------:R-:W-:Y:S01]  /*dc90*/  FFMA.FTZ R41, R66, R5, -R51 ;  /* 0x0000000542297223 */ /* 0x000fe20000010833 */
[----:B------:R-:W-:Y:S02]  /*dca0*/  ISETP.LT.OR P4, PT, R47, 0x6a, P4 ;  /* 0x0000006a2f00780c */ /* 0x000fe40002781670 */
[----:B-1----:R-:W-:-:S02]  /*dcb0*/  FMNMX.FTZ R35, R40, R33, !PT ;  /* 0x0000002128237209 */ /* 0x002fc40007810000 */
[----:B------:R-:W-:Y:S01]  /*dcc0*/  ISETP.GT.AND P3, PT, R49, 0x71, P1 ;  /* 0x000000713100780c */ /* 0x000fe20000f64270 */
[----:B------:R0:W-:Y:S01]  /*dcd0*/  MUFU.EX2 R33, R12 ;  /* 0x0000000c00217308 */ /* 0x0001e20000000800 */
[----:B------:R-:W-:Y:S02]  /*dce0*/  ISETP.LT.OR P2, PT, R47, 0x71, P2 ;  /* 0x000000712f00780c */ /* 0x000fe40001741670 */
[----:B------:R-:W-:Y:S02]  /*dcf0*/  FSEL R42, R42, -INF , !P4 ;  /* 0xff8000002a2a7808 */ /* 0x000fe40006000000 */
[----:B------:R-:W-:Y:S02]  /*dd00*/  FMNMX.FTZ R35, R80, R35, !PT ;  /* 0x0000002350237209 */ /* 0x000fe40007810000 */
[----:B------:R-:W-:Y:S01]  /*dd10*/  ISETP.GT.AND P5, PT, R49, 0x78, P1 ;  /* 0x000000783100780c */ /* 0x000fe20000fa4270 */
[----:B------:R-:W-:Y:S01]  /*dd20*/  MUFU.EX2 R39, R39 ;  /* 0x0000002700277308 */ /* 0x000fe20000000800 */
[----:B------:R-:W-:-:S02]  /*dd30*/  ISETP.LT.OR P3, PT, R47, 0x72, P3 ;  /* 0x000000722f00780c */ /* 0x000fc40001f61670 */
[----:B------:R-:W-:Y:S02]  /*dd40*/  FSEL R78, R43, -INF , !P2 ;  /* 0xff8000002b4e7808 */ /* 0x000fe40005000000 */
[----:B------:R-:W-:Y:S02]  /*dd50*/  FMNMX.FTZ R35, R42, R35, !PT ;  /* 0x000000232a237209 */ /* 0x000fe40007810000 */
[----:B------:R-:W-:Y:S01]  /*dd60*/  ISETP.GT.AND P1, PT, R49, 0x79, P1 ;  /* 0x000000793100780c */ /* 0x000fe20000f24270 */
[----:B------:R-:W-:Y:S01]  /*dd70*/  MUFU.EX2 R41, R41 ;  /* 0x0000002900297308 */ /* 0x000fe20000000800 */
[----:B------:R-:W-:Y:S02]  /*dd80*/  ISETP.LT.OR P5, PT, R47, 0x79, P5 ;  /* 0x000000792f00780c */ /* 0x000fe40002fa1670 */
[----:B------:R-:W-:Y:S02]  /*dd90*/  FSEL R44, R44, -INF , !P3 ;  /* 0xff8000002c2c7808 */ /* 0x000fe40005800000 */
[----:B------:R-:W-:-:S02]  /*dda0*/  FMNMX.FTZ R35, R78, R35, !PT ;  /* 0x000000234e237209 */ /* 0x000fc40007810000 */
[----:B------:R-:W-:Y:S01]  /*ddb0*/  ISETP.LT.OR P1, PT, R47, 0x7a, P1 ;  /* 0x0000007a2f00780c */ /* 0x000fe20000f21670 */
[----:B------:R-:W-:Y:S01]  /*ddc0*/  MUFU.EX2 R62, R62 ;  /* 0x0000003e003e7308 */ /* 0x000fe20000000800 */
[----:B------:R-:W-:Y:S01]  /*ddd0*/  FSEL R200, R45, -INF , !P5 ;  /* 0xff8000002dc87808 */ /* 0x000fe20006800000 */
[----:B------:R-:W-:Y:S01]  /*dde0*/  FFMA.FTZ R45, R56, R5, -R51 ;  /* 0x00000005382d7223 */ /* 0x000fe20000010833 */
[----:B------:R-:W-:Y:S02]  /*ddf0*/  FMNMX.FTZ R37, R44, R35, !PT ;  /* 0x000000232c257209 */ /* 0x000fe40007810000 */
[----:B------:R-:W-:Y:S02]  /*de00*/  FSEL R46, R46, -INF , !P1 ;  /* 0xff8000002e2e7808 */ /* 0x000fe40004800000 */
[----:B------:R-:W-:Y:S01]  /*de10*/  FMNMX.FTZ R37, R200, R37, !PT ;  /* 0x00000025c8257209 */ /* 0x000fe20007810000 */
[----:B------:R-:W-:Y:S01]  /*de20*/  MUFU.EX2 R35, R74 ;  /* 0x0000004a00237308 */ /* 0x000fe20000000800 */
[----:B------:R-:W-:-:S02]  /*de30*/  FSEL R49, R4, RZ, P6 ;  /* 0x000000ff04317208 */ /* 0x000fc40003000000 */
[----:B0-----:R-:W-:Y:S01]  /*de40*/  FMNMX.FTZ R12, R46, R37, !PT ;  /* 0x000000252e0c7209 */ /* 0x001fe20007810000 */
[----:B------:R-:W-:-:S01]  /*de50*/  FFMA.FTZ R37, R58, R5, -R51 ;  /* 0x000000053a257223 */ /* 0x000fc20000010833 */
[----:B------:R-:W-:Y:S01]  /*de60*/  FFMA.FTZ R58, R60, R5, -R51 ;  /* 0x000000053c3a7223 */ /* 0x000fe20000010833 */
[----:B------:R-:W-:-:S01]  /*de70*/  FADD.FTZ R50, -R49, R6 ;  /* 0x0000000631327221 */ /* 0x000fc20000010100 */
[-CC-:B------:R-:W-:Y:S01]  /*de80*/  FFMA.FTZ R60, R64, R5.reuse, -R51.reuse ;  /* 0x00000005403c7223 */ /* 0x180fe20000010833 */
[----:B------:R-:W0:Y:S01]  /*de90*/  SHFL.BFLY PT, R43, R12, 0x2, 0x1f ;  /* 0x0c401f000c2b7f89 */ /* 0x000e2200000e0000 */
[----:B------:R-:W-:-:S01]  /*dea0*/  FFMA.FTZ R6, R48, R5, -R51 ;  /* 0x0000000530067223 */ /* 0x000fc20000010833 */
[----:B------:R-:W-:Y:S08]  /*deb0*/  MUFU.EX2 R37, R37 ;  /* 0x0000002500257308 */ /* 0x000ff00000000800 */
[----:B------:R-:W-:Y:S08]  /*dec0*/  MUFU.EX2 R58, R58 ;  /* 0x0000003a003a7308 */ /* 0x000ff00000000800 */
[----:B------:R-:W-:Y:S01]  /*ded0*/  MUFU.EX2 R60, R60 ;  /* 0x0000003c003c7308 */ /* 0x000fe20000000800 */
[----:B0-----:R-:W-:Y:S01]  /*dee0*/  FMNMX.FTZ R47, R12, R43, !PT ;  /* 0x0000002b0c2f7209 */ /* 0x001fe20007810000 */
[-CC-:B------:R-:W-:Y:S01]  /*def0*/  FFMA.FTZ R43, R54, R5.reuse, -R51.reuse ;  /* 0x00000005362b7223 */ /* 0x180fe20000010833 */
[----:B------:R-:W-:-:S01]  /*df00*/  FFMA.FTZ R54, R70, R5, -R51 ;  /* 0x0000000546367223 */ /* 0x000fc20000010833 */
[----:B------:R-:W-:-:S04]  /*df10*/  FMUL.FTZ R51, R50, R5 ;  /* 0x0000000532337220 */ /* 0x000fc80000410000 */
[----:B------:R-:W-:Y:S01]  /*df20*/  MUFU.EX2 R45, R45 ;  /* 0x0000002d002d7308 */ /* 0x000fe20000000800 */
[----:B------:R-:W0:Y:S07]  /*df30*/  SHFL.BFLY PT, R12, R47, 0x1, 0x1f ;  /* 0x0c201f002f0c7f89 */ /* 0x000e2e00000e0000 */
[----:B------:R-:W1:Y:S08]  /*df40*/  MUFU.EX2 R51, R51 ;  /* 0x0000003300337308 */ /* 0x000e700000000800 */
[----:B------:R-:W-:Y:S08]  /*df50*/  MUFU.EX2 R43, R43 ;  /* 0x0000002b002b7308 */ /* 0x000ff00000000800 */
[----:B------:R-:W-:Y:S01]  /*df60*/  MUFU.EX2 R54, R54 ;  /* 0x0000003600367308 */ /* 0x000fe20000000800 */
[----:B0-----:R-:W-:Y:S01]  /*df70*/  FMNMX.FTZ R12, R47, R12, !PT ;  /* 0x0000000c2f0c7209 */ /* 0x001fe20007810000 */
[----:B-1----:R-:W-:-:S03]  /*df80*/  FFMA.FTZ R72, R51, R3, R10 ;  /* 0x0000000333487223 */ /* 0x002fc6000001000a */
[C---:B------:R-:W-:Y:S01]  /*df90*/  FSETP.NEU.FTZ.AND P1, PT, R12.reuse, -INF , PT ;  /* 0xff8000000c00780b */ /* 0x040fe20003f3d000 */
[----:B------:R-:W-:-:S02]  /*dfa0*/  FFMA.FTZ R49, R12, R5, -8 ;  /* 0xc10000000c317423 */ /* 0x000fc40000010005 */
[----:B------:R0:W-:Y:S01]  /*dfb0*/  MUFU.EX2 R47, R55 ;  /* 0x00000037002f7308 */ /* 0x0001e20000000800 */
[----:B------:R-:W-:Y:S02]  /*dfc0*/  FSEL R66, R12, RZ, P1 ;  /* 0x000000ff0c427208 */ /* 0x000fe40000800000 */
[----:B------:R-:W-:-:S03]  /*dfd0*/  FSEL R49, R49, RZ, P1 ;  /* 0x000000ff31317208 */ /* 0x000fc60000800000 */
[----:B------:R-:W-:Y:S02]  /*dfe0*/  FADD.FTZ R66, -R66, R7 ;  /* 0x0000000742427221 */ /* 0x000fe40000010100 */
[----:B------:R-:W-:-:S01]  /*dff0*/  FFMA.FTZ R69, R30, R5, -R49 ;  /* 0x000000051e457223 */ /* 0x000fc20000010831 */
[-CC-:B------:R-:W-:Y:S01]  /*e000*/  FFMA.FTZ R53, R196, R5.reuse, -R49.reuse ;  /* 0x00000005c4357223 */ /* 0x180fe20000010831 */
[-C--:B------:R-:W-:Y:S01]  /*e010*/  FMUL.FTZ R30, R66, R5.reuse ;  /* 0x00000005421e7220 */ /* 0x080fe20000410000 */
[-CC-:B------:R-:W-:Y:S01]  /*e020*/  FFMA.FTZ R48, R84, R5.reuse, -R49.reuse ;  /* 0x0000000554307223 */ /* 0x180fe20000010831 */
[----:B------:R-:W-:-:S01]  /*e030*/  FFMA.FTZ R50, R86, R5, -R49 ;  /* 0x0000000556327223 */ /* 0x000fc20000010831 */
[-CC-:B0-----:R-:W-:Y:S01]  /*e040*/  FFMA.FTZ R55, R152, R5.reuse, -R49.reuse ;  /* 0x0000000598377223 */ /* 0x181fe20000010831 */
        /* <DEDUP_REMOVED lines=27> */
[----:B------:R-:W-:Y:S01]  /*e200*/  FADD.FTZ R2, R9, R72 ;  /* 0x0000004809027221 */ /* 0x000fe20000010000 */
[----:B------:R-:W-:-:S01]  /*e210*/  FFMA.FTZ R72, R180, R5, -R49 ;  /* 0x00000005b4487223 */ /* 0x000fc20000010831 */
[----:B------:R-:W-:-:S02]  /*e220*/  FFMA.FTZ R46, R46, R5, -R49 ;  /* 0x000000052e2e7223 */ /* 0x000fc40000010831 */
[----:B------:R-:W-:-:S02]  /*e230*/  FADD.FTZ R71, R13, R2 ;  /* 0x000000020d477221 */ /* 0x000fc40000010000 */
[----:B------:R-:W0:Y:S01]  /*e240*/  MUFU.EX2 R55, R55 ;  /* 0x0000003700377308 */ /* 0x000e220000000800 */
[----:B-1----:R-:W-:-:S07]  /*e250*/  FADD.FTZ R3, R48, R3 ;  /* 0x0000000330037221 */ /* 0x002fce0000010000 */
[----:B------:R-:W1:Y:S01]  /*e260*/  MUFU.EX2 R56, R56 ;  /* 0x0000003800387308 */ /* 0x000e620000000800 */
[----:B--2---:R-:W-:-:S01]  /*e270*/  FADD.FTZ R2, R50, R3 ;  /* 0x0000000332027221 */ /* 0x004fc20000010000 */
[----:B------:R-:W-:Y:S01]  /*e280*/  FADD.FTZ R3, R8, R71 ;  /* 0x0000004708037221 */ /* 0x000fe20000010000 */
[----:B------:R-:W-:-:S05]  /*e290*/  FFMA.FTZ R71, R198, R5, -R49 ;  /* 0x00000005c6477223 */ /* 0x000fca0000010831 */
        /* <DEDUP_REMOVED lines=14> */
[----:B------:R-:W-:Y:S01]  /*e380*/  FADD.FTZ R73, R27, R84 ;  /* 0x000000541b497221 */ /* 0x000fe20000010000 */
[----:B------:R-:W-:-:S03]  /*e390*/  FFMA.FTZ R74, R162, R5, -R49 ;  /* 0x00000005a24a7223 */ /* 0x000fc60000010831 */
[----:B------:R-:W-:Y:S01]  /*e3a0*/  FADD.FTZ R84, R34, R73 ;  /* 0x0000004922547221 */ /* 0x000fe20000010000 */
[----:B------:R-:W-:-:S01]  /*e3b0*/  FFMA.FTZ R73, R164, R5, -R49 ;  /* 0x00000005a4497223 */ /* 0x000fc20000010831 */
        /* <DEDUP_REMOVED lines=46> */
[----:B0-----:R-:W-:-:S07]  /*e6a0*/  FADD.FTZ R75, R36, R75 ;  /* 0x0000004b244b7221 */ /* 0x001fce0000010000 */
[----:B------:R-:W0:Y:S01]  /*e6b0*/  MUFU.EX2 R73, R73 ;  /* 0x0000004900497308 */ /* 0x000e220000000800 */
[----:B-1----:R-:W-:-:S07]  /*e6c0*/  FADD.FTZ R75, R74, R75 ;  /* 0x0000004b4a4b7221 */ /* 0x002fce0000010000 */
[----:B------:R-:W1:Y:S08]  /*e6d0*/  MUFU.EX2 R40, R40 ;  /* 0x0000002800287308 */ /* 0x000e700000000800 */
[----:B------:R-:W3:Y:S08]  /*e6e0*/  MUFU.EX2 R80, R80 ;  /* 0x0000005000507308 */ /* 0x000ef00000000800 */
[----:B------:R2:W4:Y:S08]  /*e6f0*/  MUFU.EX2 R77, R42 ;  /* 0x0000002a004d7308 */ /* 0x0005300000000800 */
[----:B------:R-:W5:Y:S01]  /*e700*/  MUFU.EX2 R78, R78 ;  /* 0x0000004e004e7308 */ /* 0x000f620000000800 */
[----:B--2---:R-:W-:-:S04]  /*e710*/  FADD.FTZ R42, R156, R75 ;  /* 0x0000004b9c2a7221 */ /* 0x004fc80000010000 */
[----:B0-----:R-:W-:-:S03]  /*e720*/  FADD.FTZ R75, R73, R42 ;  /* 0x0000002a494b7221 */ /* 0x001fc60000010000 */
[----:B------:R-:W0:Y:S01]  /*e730*/  MUFU.EX2 R52, R52 ;  /* 0x0000003400347308 */ /* 0x000e220000000800 */
[----:B-1----:R-:W-:-:S04]  /*e740*/  FADD.FTZ R75, R40, R75 ;  /* 0x0000004b284b7221 */ /* 0x002fc80000010000 */
[----:B---3--:R-:W-:-:S03]  /*e750*/  FADD.FTZ R75, R80, R75 ;  /* 0x0000004b504b7221 */ /* 0x008fc60000010000 */
[----:B------:R-:W1:Y:S01]  /*e760*/  MUFU.EX2 R44, R44 ;  /* 0x0000002c002c7308 */ /* 0x000e620000000800 */
[----:B----4-:R-:W-:-:S04]  /*e770*/  FADD.FTZ R75, R77, R75 ;  /* 0x0000004b4d4b7221 */ /* 0x010fc80000010000 */
[----:B-----5:R-:W-:-:S03]  /*e780*/  FADD.FTZ R75, R78, R75 ;  /* 0x0000004b4e4b7221 */ /* 0x020fc60000010000 */
        /* <DEDUP_REMOVED lines=11> */
.L_x_1067:
        /* <DEDUP_REMOVED lines=107> */
.L_x_1049:
[----:B------:R-:W-:Y:S06]  /*eef0*/  BAR.ARV 0x8, 0x180 ;  /* 0x0206000000007b1d */ /* 0x000fec0000002000 */
[----:B------:R-:W-:Y:S05]  /*ef00*/  @!P0 BRA `(.L_x_1069) ;  /* 0x0000000000048947 */ /* 0x000fea0003800000 */
[----:B------:R-:W-:Y:S01]  /*ef10*/  BPT.TRAP 0x1 ;  /* 0x000000040000795c */ /* 0x000fe20000300000 */
.L_x_1069:
[----:B------:R-:W-:Y:S01]  /*ef20*/  ULEA UR5, UR36, UR38, 0x3 ;  /* 0x0000002624057291 */ /* 0x000fe2000f8e183f */
[----:B------:R-:W-:-:S05]  /*ef30*/  IMAD.U32 R0, RZ, RZ, UR37 ;  /* 0x00000025ff007e24 */ /* 0x000fca000f8e00ff */
[----:B------:R-:W-:-:S04]  /*ef40*/  SHF.L.U32 R0, R0, 0x1f, RZ ;  /* 0x0000001f00007819 */ /* 0x000fc800000006ff */
[----:B------:R0:W1:Y:S01]  /*ef50*/  SYNCS.PHASECHK.TRANS64.TRYWAIT P1, [UR5+0x22850], R0 ;  /* 0x02285000ff0075a7 */ /* 0x0000620008020145 */
[----:B------:R-:W-:Y:S05]  /*ef60*/  @!P0 BRA `(.L_x_1070) ;  /* 0x0000000000048947 */ /* 0x000fea0003800000 */
[----:B------:R-:W-:Y:S01]  /*ef70*/  BPT.TRAP 0x1 ;  /* 0x000000040000795c */ /* 0x000fe20000300000 */
.L_x_1070:
[----:B-1----:R-:W-:Y:S05]  /*ef80*/  @P1 BRA `(.L_x_1071) ;  /* 0x0000000000081947 */ /* 0x002fea0003800000 */
[----:B------:R-:W1:Y:S02]  /*ef90*/  SYNCS.PHASECHK.TRANS64.TRYWAIT P1, [UR5+0x22850], R0 ;  /* 0x02285000ff0075a7 */ /* 0x000e640008020145 */
[----:B-1----:R-:W-:Y:S05]  /*efa0*/  @!P1 BRA `(.L_x_1072) ;  /* 0x0000007800e89947 */ /* 0x002fea0003800000 */
.L_x_1071:
[----:B------:R-:W-:Y:S01]  /*efb0*/  UIADD3 UR38, UR38, 0x400, URZ ;  /* 0x0000040026267890 */ /* 0x000fe2000fffe03f */
[----:B------:R-:W-:Y:S01]  /*efc0*/  WARPGROUP.ARRIVE ;  /* 0x00000000000079c5 */ /* 0x000fe20000000000 */
[----:B------:R-:W-:Y:S01]  /*efd0*/  UMOV UR7, 0x40000040 ;  /* 0x4000004000077882 */ /* 0x000fe20000000000 */
[----:B------:R-:W2:Y:S01]  /*efe0*/  LDC.64 R10, c[0x0][0x9a0] ;  /* 0x00026800ff0a7b82 */ /* 0x000ea20000000a00 */
[----:B------:R-:W-:-:S04]  /*eff0*/  USHF.R.U32.HI UR38, URZ, 0x4, UR38 ;  /* 0x000000043f267899 */ /* 0x000fc80008011626 */
[----:B------:R-:W-:-:S04]  /*f000*/  ULOP3.LUT UR38, UR38, 0x3fff, URZ, 0xc0, !UPT ;  /* 0x00003fff26267892 */ /* 0x000fc8000f8ec03f */
[----:B------:R-:W-:-:S04]  /*f010*/  ULOP3.LUT UR4, UR38, 0x10000, URZ, 0xfc, !UPT ;  /* 0x0001000026047892 */ /* 0x000fc8000f8efc3f */
[----:B------:R-:W-:-:S07]  /*f020*/  ULEA UR4, UR36, UR4, 0xa ;  /* 0x0000000424047291 */ /* 0x000fce000f8e503f */
[----:B------:R-:W-:Y:S02]  /*f030*/  UMOV UR6, UR4 ;  /* 0x0000000400067c82 */ /* 0x000fe40008000000 */
[----:B------:R-:W-:Y:S01]  /*f040*/  QGMMA.64x128x32.F32.E4M3.E4M3 R88, R164, gdesc[UR4], R88, gsb0 ;  /* 0x01e00004a4587df3 */ /* 0x000fe20008000858 */
[----:B--2---:R-:W-:-:S04]  /*f050*/  ISETP.NE.U32.AND P1, PT, R10, RZ, PT ;  /* 0x000000ff0a00720c */ /* 0x004fc80003f25070 */
[----:B------:R-:W-:-:S13]  /*f060*/  ISETP.NE.AND.EX P1, PT, R11, RZ, PT, P1 ;  /* 0x000000ff0b00720c */ /* 0x000fda0003f25310 */
[----:B------:R-:W0:Y:S01]  /*f070*/  @P1 LDC.64 R8, c[0x0][0x9c8] ;  /* 0x00027200ff081b82 */ /* 0x000e220000000a00 */
[----:B-1----:R-:W-:Y:S02]  /*f080*/  @P1 SHF.R.S32.HI R7, RZ, 0x1f, R19 ;  /* 0x0000001fff071819 */ /* 0x002fe40000011413 */
[----:B------:R-:W-:-:S05]  /*f090*/  @P1 SHF.R.S32.HI R13, RZ, 0x1f, R23 ;  /* 0x0000001fff0d1819 */ /* 0x000fca0000011417 */
[----:B------:R-:W1:Y:S01]  /*f0a0*/  @P1 LDC.64 R14, c[0x0][0x9d0] ;  /* 0x00027400ff0e1b82 */ /* 0x000e620000000a00 */
[----:B------:R-:W-:Y:S01]  /*f0b0*/  UIADD3 UR6, UR4, 0x2, URZ ;  /* 0x0000000204067890 */ /* 0x000fe2000fffe03f */
[-C--:B0-----:R-:W-:Y:S02]  /*f0c0*/  @P1 IMAD R0, R7, R8.reuse, RZ ;  /* 0x0000000807001224 */ /* 0x081fe400078e02ff */
[----:B------:R-:W-:-:S04]  /*f0d0*/  @P1 IMAD.WIDE.U32 R6, R19, R8, RZ ;  /* 0x0000000813061225 */ /* 0x000fc800078e00ff */
[----:B------:R-:W-:Y:S02]  /*f0e0*/  @P1 IMAD R9, R19, R9, R0 ;  /* 0x0000000913091224 */ /* 0x000fe400078e0200 */
[-C--:B-1----:R-:W-:Y:S02]  /*f0f0*/  @P1 IMAD R0, R13, R14.reuse, RZ ;  /* 0x0000000e0d001224 */ /* 0x082fe400078e02ff */
[----:B------:R-:W-:Y:S02]  /*f100*/  @P1 IMAD.IADD R7, R7, 0x1, R9 ;  /* 0x0000000107071824 */ /* 0x000fe400078e0209 */
[C---:B------:R-:W-:Y:S02]  /*f110*/  @P1 IMAD R9, R23.reuse, R15, R0 ;  /* 0x0000000f17091224 */ /* 0x040fe400078e0200 */
[----:B------:R-:W-:Y:S01]  /*f120*/  @P1 IMAD.WIDE.U32 R6, R23, R14, R6 ;  /* 0x0000000e17061225 */ /* 0x000fe200078e0006 */
[----:B------:R-:W-:-:S03]  /*f130*/  UMOV UR7, 0x40000040 ;  /* 0x4000004000077882 */ /* 0x000fc60000000000 */
[----:B------:R-:W-:Y:S01]  /*f140*/  @P1 IMAD.IADD R0, R7, 0x1, R9 ;  /* 0x0000000107001824 */ /* 0x000fe200078e0209 */
[----:B------:R-:W-:-:S04]  /*f150*/  @P1 LEA R8, P2, R6, R10, 0x2 ;  /* 0x0000000a06081211 */ /* 0x000fc800078410ff */
[----:B------:R-:W-:Y:S01]  /*f160*/  @P1 LEA.HI.X R9, R6, R11, R0, 0x2, P2 ;  /* 0x0000000b06091211 */ /* 0x000fe200010f1400 */
[----:B------:R-:W-:-:S06]  /*f170*/  IMAD.MOV.U32 R6, RZ, RZ, 0x3f800000 ;  /* 0x3f800000ff067424 */ /* 0x000fcc00078e00ff */
[----:B------:R0:W2:Y:S01]  /*f180*/  @P1 LDG.E R6, desc[UR48][R8.64] ;  /* 0x0000003008061981 */ /* 0x0000a2000c1e1900 */
[----:B------:R-:W-:Y:S02]  /*f190*/  WARPGROUP.DEPBAR.LE gsb0, 0x0 ;  /* 0x00008000000079c5 */ /* 0x000fe40000010000 */
[----:B------:R-:W-:-:S06]  /*f1a0*/  WARPGROUP.ARRIVE ;  /* 0x00000000000079c5 */ /* 0x000fcc0000000000 */
[----:B------:R-:W-:Y:S01]  /*f1b0*/  QGMMA.64x128x32.F32.E4M3.E4M3 R88, R160, gdesc[UR4], R88, gsb0 ;  /* 0x01e00004a0587df3 */ /* 0x000fe20008000858 */
[----:B------:R-:W-:Y:S01]  /*f1c0*/  UIADD3 UR6, UR4, 0x4, URZ ;  /* 0x0000000404067890 */ /* 0x000fe2000fffe03f */
[----:B------:R-:W-:Y:S01]  /*f1d0*/  UMOV UR7, 0x40000040 ;  /* 0x4000004000077882 */ /* 0x000fe20000000000 */
[----:B------:R-:W-:Y:S01]  /*f1e0*/  UIADD3 UR4, UR4, 0x6, URZ ;  /* 0x0000000604047890 */ /* 0x000fe2000fffe03f */
[----:B------:R-:W1:Y:S04]  /*f1f0*/  SHFL.BFLY PT, R0, R3, 0x2, 0x1f ;  /* 0x0c401f0003007f89 */ /* 0x000e6800000e0000 */
[----:B------:R-:W3:Y:S01]  /*f200*/  SHFL.BFLY PT, R11, R2, 0x2, 0x1f ;  /* 0x0c401f00020b7f89 */ /* 0x000ee200000e0000 */
[----:B------:R-:W-:Y:S02]  /*f210*/  WARPGROUP.DEPBAR.LE gsb0, 0x0 ;  /* 0x00008000000079c5 */ /* 0x000fe40000010000 */
[----:B------:R-:W-:-:S06]  /*f220*/  WARPGROUP.ARRIVE ;  /* 0x00000000000079c5 */ /* 0x000fcc0000000000 */
[----:B------:R-:W-:Y:S01]  /*f230*/  QGMMA.64x128x32.F32.E4M3.E4M3 R88, R156, gdesc[UR4], R88, gsb0 ;  /* 0x01e000049c587df3 */ /* 0x000fe20008000858 */
[----:B------:R-:W-:Y:S01]  /*f240*/  UMOV UR6, UR4 ;  /* 0x0000000400067c82 */ /* 0x000fe20008000000 */
[----:B------:R-:W-:Y:S01]  /*f250*/  UMOV UR7, 0x40000040 ;  /* 0x4000004000077882 */ /* 0x000fe20000000000 */
[----:B-1----:R-:W-:-:S01]  /*f260*/  FADD.FTZ R0, R0, R3 ;  /* 0x0000000300007221 */ /* 0x002fc20000010000 */
[----:B---3--:R-:W-:-:S04]  /*f270*/  FADD.FTZ R11, R11, R2 ;  /* 0x000000020b0b7221 */ /* 0x008fc80000010000 */
[----:B------:R-:W1:Y:S04]  /*f280*/  SHFL.BFLY PT, R7, R0, 0x1, 0x1f ;  /* 0x0c201f0000077f89 */ /* 0x000e6800000e0000 */
[----:B0-----:R-:W0:Y:S01]  /*f290*/  SHFL.BFLY PT, R8, R11, 0x1, 0x1f ;  /* 0x0c201f000b087f89 */ /* 0x001e2200000e0000 */
[----:B------:R-:W-:Y:S02]  /*f2a0*/  IMAD.MOV.U32 R3, RZ, RZ, RZ ;  /* 0x000000ffff037224 */ /* 0x000fe400078e00ff */
[----:B-1----:R-:W-:Y:S01]  /*f2b0*/  FADD.FTZ R13, R0, R7 ;  /* 0x00000007000d7221 */ /* 0x002fe20000010000 */
[----:B0-----:R-:W-:-:S04]  /*f2c0*/  FADD.FTZ R14, R11, R8 ;  /* 0x000000080b0e7221 */ /* 0x001fc80000010000 */
        /* <DEDUP_REMOVED lines=13> */
[----:B------:R-:W3:Y:S01]  /*f3a0*/  @P1 MUFU.RCP R9, R14 ;  /* 0x0000000e00091308 */ /* 0x000ee20000001000 */
[C---:B------:R-:W-:Y:S01]  /*f3b0*/  @P2 FMUL.FTZ R7, R5.reuse, 0.69314718246459960938 ;  /* 0x3f31721805072820 */ /* 0x040fe20000410000 */
[----:B------:R-:W-:Y:S01]  /*f3c0*/  @P3 FMUL.FTZ R20, R5, 0.69314718246459960938 ;  /* 0x3f31721805143820 */ /* 0x000fe20000410000 */
[----:B0-----:R-:W-:Y:S01]  /*f3d0*/  @P2 FMUL.FTZ R8, R8, 0.69314718246459960938 ;  /* 0x3f31721808082820 */ /* 0x001fe20000410000 */
[----:B------:R-:W-:-:S02]  /*f3e0*/  IMAD.MOV.U32 R2, RZ, RZ, -0x800000 ;  /* 0xff800000ff027424 */ /* 0x000fc400078e00ff */
[----:B--2---:R-:W-:Y:S01]  /*f3f0*/  FMUL.FTZ R3, R3, R6 ;  /* 0x0000000603037220 */ /* 0x004fe20000410000 */
[----:B------:R-:W-:Y:S02]  /*f400*/  IMAD.MOV.U32 R0, RZ, RZ, -0x800000 ;  /* 0xff800000ff007424 */ /* 0x000fe400078e00ff */
[----:B-1----:R-:W-:Y:S01]  /*f410*/  @P3 FMUL.FTZ R5, R10, 0.69314718246459960938 ;  /* 0x3f3172180a053820 */ /* 0x002fe20000410000 */
[----:B------:R-:W-:-:S03]  /*f420*/  @P2 FFMA.FTZ R2, R7, R4, R8 ;  /* 0x0000000407022223 */ /* 0x000fc60000010008 */
[----:B------:R-:W-:Y:S01]  /*f430*/  @P3 FFMA.FTZ R0, R20, R12, R5 ;  /* 0x0000000c14003223 */ /* 0x000fe20000010005 */
[----:B---3--:R-:W-:Y:S01]  /*f440*/  FMUL.FTZ R22, R9, R6 ;  /* 0x0000000609167220 */ /* 0x008fe20000410000 */
[----:B------:R-:W-:Y:S02]  /*f450*/  WARPGROUP.DEPBAR.LE gsb0, 0x0 ;  /* 0x00008000000079c5 */ /* 0x000fe40000010000 */
[----:B------:R-:W-:Y:S05]  /*f460*/  @!P0 BRA `(.L_x_1073) ;  /* 0x0000000000048947 */ /* 0x000fea0003800000 */
[----:B------:R-:W-:Y:S01]  /*f470*/  BPT.TRAP 0x1 ;  /* 0x000000040000795c */ /* 0x000fe20000300000 */
.L_x_1073:
        /* <DEDUP_REMOVED lines=13> */
[----:B------:R-:W-:Y:S01]  /*f550*/  SYNCS.ARRIVE.TRANS64.RED.A1T0 RZ, [UR4], RZ ;  /* 0x000000ffffff79a7 */ /* 0x000fe20008100404 */
[----:B------:R-:W-:Y:S01]  /*f560*/  USEL UR4, URZ, 0x1, UP0 ;  /* 0x000000013f047887 */ /* 0x000fe20008000000 */
        /* <DEDUP_REMOVED lines=55> */
[----:B------:R-:W-:Y:S01]  /*f8e0*/  FMUL.FTZ R151, R151, R22 ;  /* 0x0000001697977220 */ /* 0x000fe20000410000 */
[----:B------:R-:W-:Y:S01]  /*f8f0*/  VIADD R171, R171, 0x1 ;  /* 0x00000001abab7836 */ /* 0x000fe20000000000 */
[----:B------:R-:W-:-:S02]  /*f900*/  USEL UR36, UR36, URZ, UP0 ;  /* 0x0000003f24247287 */ /* 0x000fc40008000000 */
[----:B------:R-:W-:-:S12]  /*f910*/  ULOP3.LUT UR37, UR37, UR4, URZ, 0x3c, !UPT ;  /* 0x0000000425257292 */ /* 0x000fd8000f8e3c3f */
.L_x_995:
[----:B------:R-:W0:Y:S01]  /*f920*/  S2R R22, SR_CgaCtaId ;  /* 0x0000000000167919 */ /* 0x000e220000008800 */
[----:B------:R-:W-:Y:S01]  /*f930*/  MOV R3, 0x400 ;  /* 0x0000040000037802 */ /* 0x000fe20000000f00 */
[----:B------:R-:W-:Y:S01]  /*f940*/  BSSY B0, `(.L_x_1074) ;  /* 0x0000228000007945 */ /* 0x000fe20003800000 */
[----:B------:R-:W-:Y:S02]  /*f950*/  BAR.SYNC.DEFER_BLOCKING 0x5, 0x180 ;  /* 0x0146000000007b1d */ /* 0x000fe40000010000 */
[----:B0-----:R-:W-:-:S05]  /*f960*/  LEA R3, R22, R3, 0x18 ;  /* 0x0000000316037211 */ /* 0x001fca00078ec0ff */
[----:B------:R-:W0:Y:S02]  /*f970*/  LDS R22, [R3+0x228d0] ;  /* 0x0228d00003167984 */ /* 0x000e240000000800 */
[----:B0-----:R-:W-:Y:S01]  /*f980*/  R2UR UR4, R22 ;  /* 0x00000000160472ca */ /* 0x001fe200000e0000 */
[----:B------:R-:W-:Y:S06]  /*f990*/  BAR.ARV 0x4, 0x180 ;  /* 0x0106000000007b1d */ /* 0x000fec0000002000 */
[----:B------:R-:W-:Y:S08]  /*f9a0*/  @P0 BRA `(.L_x_1075) ;  /* 0x0000001800400947 */ /* 0x000ff00003800000 */
[----:B------:R-:W0:Y:S01]  /*f9b0*/  S2R R44, SR_TID.X ;  /* 0x00000000002c7919 */ /* 0x000e220000002100 */
[----:B------:R-:W-:Y:S01]  /*f9c0*/  ULDC.64 UR6, c[0x4][0x40] ;  /* 0x0100100000067ab9 */ /* 0x000fe20000000a00 */
[----:B------:R-:W-:Y:S01]  /*f9d0*/  F2FP.BF16.F32.PACK_AB R33, R110, R33 ;  /* 0x000000216e21723e */ /* 0x000fe200000010ff */
[----:B------:R-:W1:Y:S01]  /*f9e0*/  LDC R52, c[0x0][0xbe8] ;  /* 0x0002fa00ff347b82 */ /* 0x000e620000000800 */
[----:B------:R-:W-:Y:S01]  /*f9f0*/  F2FP.BF16.F32.PACK_AB R32, R111, R32 ;  /* 0x000000206f20723e */ /* 0x000fe200000010ff */
[----:B------:R-:W-:Y:S01]  /*fa00*/  ULDC UR5, c[0x0][0xa88] ;  /* 0x0002a20000057ab9 */ /* 0x000fe20000000800 */
[----:B0-----:R-:W-:-:S05]  /*fa10*/  IMAD.SHL.U32 R22, R44, 0x4, RZ ;  /* 0x000000042c167824 */ /* 0x001fca00078e00ff */
[----:B------:R-:W-:-:S04]  /*fa20*/  LOP3.LUT R22, R22, 0xc, RZ, 0xc0, !PT ;  /* 0x0000000c16167812 */ /* 0x000fc800078ec0ff */
[----:B------:R-:W-:-:S05]  /*fa30*/  IADD3 R26, P0, R22, UR6, RZ ;  /* 0x00000006161a7c10 */ /* 0x000fca000ff1e0ff */
[----:B------:R-:W-:Y:S01]  /*fa40*/  IMAD.X R27, RZ, RZ, UR7, P0 ;  /* 0x00000007ff1b7e24 */ /* 0x000fe200080e06ff */
[----:B------:R-:W0:Y:S01]  /*fa50*/  S2R R22, SR_SWINHI ;  /* 0x0000000000167919 */ /* 0x000e220000002f00 */
[----:B------:R-:W-:Y:S01]  /*fa60*/  F2FP.BF16.F32.PACK_AB R7, R148, R7 ;  /* 0x000000079407723e */ /* 0x000fe200000010ff */
[----:B------:R-:W-:Y:S02]  /*fa70*/  ULDC.64 UR6, c[0x0][0xb90] ;  /* 0x0002e40000067ab9 */ /* 0x000fe40000000a00 */
[----:B------:R2:W3:Y:S01]  /*fa80*/  LDG.E.CONSTANT R26, desc[UR48][R26.64] ;  /* 0x000000301a1a7981 */ /* 0x0004e2000c1e9900 */
[----:B------:R-:W-:Y:S02]  /*fa90*/  F2FP.BF16.F32.PACK_AB R6, R149, R6 ;  /* 0x000000069506723e */ /* 0x000fe400000010ff */
[----:B------:R-:W-:Y:S02]  /*faa0*/  F2FP.BF16.F32.PACK_AB R41, R94, R41 ;  /* 0x000000295e29723e */ /* 0x000fe400000010ff */
[----:B------:R-:W-:-:S02]  /*fab0*/  F2FP.BF16.F32.PACK_AB R40, R95, R40 ;  /* 0x000000285f28723e */ /* 0x000fc400000010ff */
[----:B------:R-:W-:Y:S02]  /*fac0*/  F2FP.BF16.F32.PACK_AB R11, R140, R11 ;  /* 0x0000000b8c0b723e */ /* 0x000fe400000010ff */
[----:B------:R-:W-:Y:S02]  /*fad0*/  F2FP.BF16.F32.PACK_AB R10, R141, R10 ;  /* 0x0000000a8d0a723e */ /* 0x000fe400000010ff */
[----:B--2---:R-:W-:Y:S02]  /*fae0*/  LOP3.LUT P0, R27, R44, 0x3, RZ, 0xc0, !PT ;  /* 0x000000032c1b7812 */ /* 0x004fe4000780c0ff */
[----:B------:R-:W-:Y:S02]  /*faf0*/  F2FP.BF16.F32.PACK_AB R31, R116, R31 ;  /* 0x0000001f741f723e */ /* 0x000fe400000010ff */
[----:B------:R-:W-:Y:S02]  /*fb00*/  ISETP.EQ.OR P0, PT, R27, 0x3, !P0 ;  /* 0x000000031b00780c */ /* 0x000fe40004702670 */
[----:B------:R-:W-:-:S02]  /*fb10*/  F2FP.BF16.F32.PACK_AB R30, R117, R30 ;  /* 0x0000001e751e723e */ /* 0x000fc400000010ff */
[----:B------:R-:W-:Y:S02]  /*fb20*/  SEL R65, R33, R32, P0 ;  /* 0x0000002021417207 */ /* 0x000fe40000000000 */
[----:B------:R-:W-:Y:S02]  /*fb30*/  SEL R68, R32, R33, P0 ;  /* 0x0000002120447207 */ /* 0x000fe40000000000 */
[----:B------:R-:W-:Y:S02]  /*fb40*/  SEL R59, R7, R6, P0 ;  /* 0x00000006073b7207 */ /* 0x000fe40000000000 */
[----:B------:R-:W-:Y:S01]  /*fb50*/  SEL R62, R6, R7, P0 ;  /* 0x00000007063e7207 */ /* 0x000fe20000000000 */
[----:B------:R-:W-:Y:S01]  /*fb60*/  IMAD R7, R170, 0x40, R18 ;  /* 0x00000040aa077824 */ /* 0x000fe200078e0212 */
[----:B------:R-:W-:Y:S02]  /*fb70*/  SEL R61, R41, R40, P0 ;  /* 0x00000028293d7207 */ /* 0x000fe40000000000 */
[----:B------:R-:W-:-:S02]  /*fb80*/  MOV R32, R3 ;  /* 0x0000000300207202 */ /* 0x000fc40000000f00 */
[----:B0-----:R-:W-:Y:S02]  /*fb90*/  MOV R33, R22 ;  /* 0x0000001600217202 */ /* 0x001fe40000000f00 */
[----:B------:R-:W-:Y:S02]  /*fba0*/  SHF.R.S32.HI R22, RZ, 0x1f, R23 ;  /* 0x0000001fff167819 */ /* 0x000fe40000011417 */
[----:B------:R-:W-:Y:S01]  /*fbb0*/  SEL R64, R40, R41, P0 ;  /* 0x0000002928407207 */ /* 0x000fe20000000000 */
[--C-:B------:R-:W-:Y:S01]  /*fbc0*/  IMAD.WIDE R44, R175, 0x2, R32.reuse ;  /* 0x00000002af2c7825 */ /* 0x100fe200078e0220 */
[----:B------:R-:W-:Y:S02]  /*fbd0*/  SEL R57, R11, R10, P0 ;  /* 0x0000000a0b397207 */ /* 0x000fe40000000000 */
[----:B------:R-:W-:Y:S01]  /*fbe0*/  SEL R60, R10, R11, P0 ;  /* 0x0000000b0a3c7207 */ /* 0x000fe20000000000 */
[----:B------:R-:W-:Y:S01]  /*fbf0*/  IMAD R6, R22, UR6, RZ ;  /* 0x0000000616067c24 */ /* 0x000fe2000f8e02ff */
[----:B------:R-:W-:Y:S01]  /*fc00*/  IADD3 R41, P6, R44, 0x4060, RZ ;  /* 0x000040602c297810 */ /* 0x000fe20007fde0ff */
[----:B------:R-:W-:Y:S01]  /*fc10*/  IMAD.WIDE R32, R7, 0x2, R32 ;  /* 0x0000000207207825 */ /* 0x000fe200078e0220 */
[----:B------:R-:W-:-:S02]  /*fc20*/  F2FP.BF16.F32.PACK_AB R15, R132, R15 ;  /* 0x0000000f840f723e */ /* 0x000fc400000010ff */
[----:B------:R-:W-:Y:S01]  /*fc30*/  F2FP.BF16.F32.PACK_AB R14, R133, R14 ;  /* 0x0000000e850e723e */ /* 0x000fe200000010ff */
[----:B------:R-:W-:Y:S01]  /*fc40*/  IMAD R11, R23, UR7, R6 ;  /* 0x00000007170b7c24 */ /* 0x000fe2000f8e0206 */
[----:B------:R-:W-:Y:S02]  /*fc50*/  IADD3 R6, P1, R44, 0x60, RZ ;  /* 0x000000602c067810 */ /* 0x000fe40007f3e0ff */
[----:B------:R-:W-:Y:S02]  /*fc60*/  F2FP.BF16.F32.PACK_AB R5, R150, R5 ;  /* 0x000000059605723e */ /* 0x000fe400000010ff */
[----:B------:R-:W-:Y:S02]  /*fc70*/  F2FP.BF16.F32.PACK_AB R4, R151, R4 ;  /* 0x000000049704723e */ /* 0x000fe400000010ff */
[----:B------:R-:W-:Y:S02]  /*fc80*/  LOP3.LUT R40, R41, 0x380, RZ, 0xc0, !PT ;  /* 0x0000038029287812 */ /* 0x000fe400078ec0ff */
[----:B------:R-:W-:-:S02]  /*fc90*/  IADD3 R7, P2, R44, 0x20, RZ ;  /* 0x000000202c077810 */ /* 0x000fc40007f5e0ff */
[----:B------:R-:W-:Y:S02]  /*fca0*/  SEL R51, R31, R30, P0 ;  /* 0x0000001e1f337207 */ /* 0x000fe40000000000 */
[----:B------:R-:W-:Y:S01]  /*fcb0*/  SEL R54, R30, R31, P0 ;  /* 0x0000001f1e367207 */ /* 0x000fe20000000000 */
[----:B------:R-:W-:Y:S01]  /*fcc0*/  IMAD.X R31, RZ, RZ, R45, P1 ;  /* 0x000000ffff1f7224 */ /* 0x000fe200008e062d */
[----:B------:R-:W-:Y:S02]  /*fcd0*/  SEL R55, R15, R14, P0 ;  /* 0x0000000e0f377207 */ /* 0x000fe40000000000 */
[----:B------:R-:W-:Y:S02]  /*fce0*/  SEL R58, R14, R15, P0 ;  /* 0x0000000f0e3a7207 */ /* 0x000fe40000000000 */
[----:B------:R-:W-:Y:S02]  /*fcf0*/  SEL R75, R5, R4, P0 ;  /* 0x00000004054b7207 */ /* 0x000fe40000000000 */
[----:B------:R-:W-:-:S02]  /*fd00*/  SHF.R.U64 R40, R40, 0x3, RZ ;  /* 0x0000000328287819 */ /* 0x000fc400000012ff */
[----:B------:R-:W-:Y:S02]  /*fd10*/  SEL R78, R4, R5, P0 ;  /* 0x00000005044e7207 */ /* 0x000fe40000000000 */
[----:B------:R-:W-:Y:S02]  /*fd20*/  F2FP.BF16.F32.PACK_AB R9, R142, R9 ;  /* 0x000000098e09723e */ /* 0x000fe400000010ff */
[----:B------:R-:W-:Y:S02]  /*fd30*/  F2FP.BF16.F32.PACK_AB R8, R143, R8 ;  /* 0x000000088f08723e */ /* 0x000fe400000010ff */
[----:B------:R-:W-:Y:S02]  /*fd40*/  LOP3.LUT R4, R7, 0x380, RZ, 0xc0, !PT ;  /* 0x0000038007047812 */ /* 0x000fe400078ec0ff */
[----:B------:R-:W-:Y:S02]  /*fd50*/  IADD3 R15, P1, R32, 0x2000, RZ ;  /* 0x00002000200f7810 */ /* 0x000fe40007f3e0ff */
[----:B------:R-:W-:-:S02]  /*fd60*/  F2FP.BF16.F32.PACK_AB R35, R108, R35 ;  /* 0x000000236c23723e */ /* 0x000fc400000010ff */
[----:B------:R-:W-:Y:S02]  /*fd70*/  F2FP.BF16.F32.PACK_AB R34, R109, R34 ;  /* 0x000000226d22723e */ /* 0x000fe400000010ff */
[----:B------:R-:W-:Y:S01]  /*fd80*/  LOP3.LUT R40, R40, R41, RZ, 0x3c, !PT ;  /* 0x0000002928287212 */ /* 0x000fe200078e3cff */
[----:B------:R-:W-:Y:S01]  /*fd90*/  IMAD.X R41, RZ, RZ, R45, P6 ;  /* 0x000000ffff297224 */ /* 0x000fe200030e062d */
[----:B------:R-:W-:Y:S02]  /*fda0*/  SEL R73, R9, R8, P0 ;  /* 0x0000000809497207 */ /* 0x000fe40000000000 */
[----:B------:R-:W-:Y:S02]  /*fdb0*/  SEL R76, R8, R9, P0 ;  /* 0x00000009084c7207 */ /* 0x000fe40000000000 */
[----:B------:R-:W-:Y:S02]  /*fdc0*/  SHF.R.U64 R4, R4, 0x3, RZ ;  /* 0x0000000304047819 */ /* 0x000fe400000012ff */
[----:B------:R-:W-:-:S02]  /*fdd0*/  LOP3.LUT R14, R15, 0x380, RZ, 0xc0, !PT ;  /* 0x000003800f0e7812 */ /* 0x000fc400078ec0ff */
[----:B------:R-:W-:Y:S02]  /*fde0*/  IADD3 R9, P6, R44, 0x40, RZ ;  /* 0x000000402c097810 */ /* 0x000fe40007fde0ff */
[----:B------:R-:W-:Y:S02]  /*fdf0*/  SEL R49, R35, R34, P0 ;  /* 0x0000002223317207 */ /* 0x000fe40000000000 */
[----:B------:R-:W-:Y:S01]  /*fe00*/  SEL R50, R34, R35, P0 ;  /* 0x0000002322327207 */ /* 0x000fe20000000000 */
[----:B------:R-:W-:Y:S01]  /*fe10*/  IMAD.X R35, RZ, RZ, R45, P2 ;  /* 0x000000ffff237224 */ /* 0x000fe200010e062d */
[----:B------:R-:W-:Y:S02]  /*fe20*/  LOP3.LUT R34, R4, R7, RZ, 0x3c, !PT ;  /* 0x0000000704227212 */ /* 0x000fe400078e3cff */
[----:B------:R-:W-:Y:S02]  /*fe30*/  SHF.R.U64 R14, R14, 0x3, RZ ;  /* 0x000000030e0e7819 */ /* 0x000fe400000012ff */
[----:B------:R-:W-:-:S02]  /*fe40*/  LOP3.LUT R4, R9, 0x380, RZ, 0xc0, !PT ;  /* 0x0000038009047812 */ /* 0x000fc400078ec0ff */
[----:B------:R-:W-:Y:S02]  /*fe50*/  F2FP.BF16.F32.PACK_AB R25, R124, R25 ;  /* 0x000000197c19723e */ /* 0x000fe400000010ff */
[----:B------:R-:W-:Y:S02]  /*fe60*/  F2FP.BF16.F32.PACK_AB R24, R125, R24 ;  /* 0x000000187d18723e */ /* 0x000fe400000010ff */
[----:B-1----:R-:W-:Y:S02]  /*fe70*/  ISETP.NE.AND P2, PT, R52, 0x1, PT ;  /* 0x000000013400780c */ /* 0x002fe40003f45270 */
[----:B------:R-:W-:Y:S02]  /*fe80*/  F2FP.BF16.F32.PACK_AB R29, R118, R29 ;  /* 0x0000001d761d723e */ /* 0x000fe400000010ff */
[----:B------:R-:W-:Y:S02]  /*fe90*/  F2FP.BF16.F32.PACK_AB R28, R119, R28 ;  /* 0x0000001c771c723e */ /* 0x000fe400000010ff */
[----:B------:R-:W-:Y:S01]  /*fea0*/  LOP3.LUT R14, R14, R15, RZ, 0x3c, !PT ;  /* 0x0000000f0e0e7212 */ /* 0x000fe200078e3cff */
[----:B------:R-:W-:Y:S01]  /*feb0*/  IMAD.X R15, RZ, RZ, R33, P1 ;  /* 0x000000ffff0f7224 */ /* 0x000fe200008e0621 */
[----:B------:R-:W-:-:S02]  /*fec0*/  LOP3.LUT R5, R44, 0x380, RZ, 0xc0, !PT ;  /* 0x000003802c057812 */ /* 0x000fc400078ec0ff */
[----:B------:R-:W-:Y:S02]  /*fed0*/  SHF.R.U64 R4, R4, 0x3, RZ ;  /* 0x0000000304047819 */ /* 0x000fe400000012ff */
[----:B------:R-:W-:Y:S01]  /*fee0*/  SEL R53, R25, R24, P0 ;  /* 0x0000001819357207 */ /* 0x000fe20000000000 */
[----:B------:R-:W0:Y:S01]  /*fef0*/  @P2 LDC R83, c[0x0][0xbec] ;  /* 0x0002fb00ff532b82 */ /* 0x000e220000000800 */
[----:B------:R-:W-:Y:S01]  /*ff00*/  SEL R56, R24, R25, P0 ;  /* 0x0000001918387207 */ /* 0x000fe20000000000 */
[----:B------:R-:W-:Y:S01]  /*ff10*/  IMAD.WIDE.U32 R24, R23, UR6, RZ ;  /* 0x0000000617187c25 */ /* 0x000fe2000f8e00ff */
[----:B------:R-:W-:Y:S01]  /*ff20*/  IADD3 R77, P1, R32, 0x7000, RZ ;  /* 0x00007000204d7810 */ /* 0x000fe20007f3e0ff */
[----:B------:R-:W-:Y:S01]  /*ff30*/  ULDC.64 UR6, c[0x0][0xb98] ;  /* 0x0002e60000067ab9 */ /* 0x000fe20000000a00 */
[----:B------:R-:W-:Y:S01]  /*ff40*/  F2FP.BF16.F32.PACK_AB R13, R134, R13 ;  /* 0x0000000d860d723e */ /* 0x000fe200000010ff */
[----:B------:R-:W-:Y:S01]  /*ff50*/  IMAD.IADD R25, R25, 0x1, R11 ;  /* 0x0000000119197824 */ /* 0x000fe200078e020b */
[----:B------:R-:W-:-:S02]  /*ff60*/  F2FP.BF16.F32.PACK_AB R12, R135, R12 ;  /* 0x0000000c870c723e */ /* 0x000fc400000010ff */
[----:B------:R-:W-:Y:S01]  /*ff70*/  SEL R67, R29, R28, P0 ;  /* 0x0000001c1d437207 */ /* 0x000fe20000000000 */
[----:B------:R-:W-:Y:S01]  /*ff80*/  IMAD.WIDE.U32 R24, R19, UR6, R24 ;  /* 0x0000000613187c25 */ /* 0x000fe2000f8e0018 */
[----:B------:R-:W-:Y:S02]  /*ff90*/  SEL R70, R28, R29, P0 ;  /* 0x0000001d1c467207 */ /* 0x000fe40000000000 */
[----:B------:R-:W-:Y:S01]  /*ffa0*/  SHF.R.U64 R5, R5, 0x3, RZ ;  /* 0x0000000305057819 */ /* 0x000fe200000012ff */
[----:B------:R-:W-:Y:S01]  /*ffb0*/  IMAD.X R29, RZ, RZ, R45, P6 ;  /* 0x000000ffff1d7224 */ /* 0x000fe200030e062d */
[----:B------:R-:W-:Y:S02]  /*ffc0*/  LOP3.LUT R28, R4, R9, RZ, 0x3c, !PT ;  /* 0x00000009041c7212 */ /* 0x000fe400078e3cff */
[----:B------:R-:W-:Y:S02]  /*ffd0*/  IADD3 R8, P3, R44, 0x4000, RZ ;  /* 0x000040002c087810 */ /* 0x000fe40007f7e0ff */
[----:B------:R-:W-:-:S02]  /*ffe0*/  LOP3.LUT R4, R77, 0x380, RZ, 0xc0, !PT ;  /* 0x000003804d047812 */ /* 0x000fc400078ec0ff */
[----:B------:R-:W-:Y:S02]  /*fff0*/  SEL R71, R13, R12, P0 ;  /* 0x0000000c0d477207 */ /* 0x000fe40000000000 */
[----:B------:R-:W-:Y:S02]  /*10000*/  SEL R74, R12, R13, P0 ;  /* 0x0000000d0c4a7207 */ /* 0x000fe40000000000 */
[C---:B------:R-:W-:Y:S02]  /*10010*/  IADD3 R13, P5, R44.reuse, 0x4040, RZ ;  /* 0x000040402c0d7810 */ /* 0x040fe40007fbe0ff */
[----:B------:R-:W-:Y:S02]  /*10020*/  IADD3 R11, P4, R44, 0x4020, RZ ;  /* 0x000040202c0b7810 */ /* 0x000fe40007f9e0ff */
[----:B------:R-:W-:Y:S02]  /*10030*/  LOP3.LUT R44, R5, R44, RZ, 0x3c, !PT ;  /* 0x0000002c052c7212 */ /* 0x000fe400078e3cff */
[----:B------:R-:W-:-:S02]  /*10040*/  LOP3.LUT R5, R8, 0x380, RZ, 0xc0, !PT ;  /* 0x0000038008057812 */ /* 0x000fc400078ec0ff */
[----:B------:R-:W-:Y:S02]  /*10050*/  SHF.R.U64 R4, R4, 0x3, RZ ;  /* 0x0000000304047819 */ /* 0x000fe400000012ff */
[----:B------:R-:W-:Y:S02]  /*10060*/  F2FP.BF16.F32.PACK_AB R39, R100, R39 ;  /* 0x000000276427723e */ /* 0x000fe400000010ff */
[----:B------:R-:W-:Y:S02]  /*10070*/  F2FP.BF16.F32.PACK_AB R38, R101, R38 ;  /* 0x000000266526723e */ /* 0x000fe400000010ff */
[----:B------:R-:W-:Y:S02]  /*10080*/  SHF.R.U64 R5, R5, 0x3, RZ ;  /* 0x0000000305057819 */ /* 0x000fe400000012ff */
[----:B------:R-:W-:Y:S02]  /*10090*/  LOP3.LUT R4, R4, R77, RZ, 0x3c, !PT ;  /* 0x0000004d04047212 */ /* 0x000fe400078e3cff */
[----:B------:R-:W-:-:S02]  /*100a0*/  MOV R77, R40 ;  /* 0x00000028004d7202 */ /* 0x000fc40000000f00 */
[----:B------:R-:W-:Y:S02]  /*100b0*/  MOV R40, R34 ;  /* 0x0000002200287202 */ /* 0x000fe40000000f00 */
[----:B------:R-:W-:Y:S01]  /*100c0*/  SEL R47, R39, R38, P0 ;  /* 0x00000026272f7207 */ /* 0x000fe20000000000 */
[----:B------:R-:W1:Y:S01]  /*100d0*/  @P2 LDC R35, c[0x0][0xbf0] ;  /* 0x0002fc00ff232b82 */ /* 0x000e620000000800 */
[----:B------:R-:W-:Y:S01]  /*100e0*/  SEL R48, R38, R39, P0 ;  /* 0x0000002726307207 */ /* 0x000fe20000000000 */
[----:B------:R-:W-:Y:S01]  /*100f0*/  IMAD.X R39, RZ, RZ, R45, P3 ;  /* 0x000000ffff277224 */ /* 0x000fe200018e062d */
[----:B------:R-:W-:Y:S02]  /*10100*/  LOP3.LUT R38, R5, R8, RZ, 0x3c, !PT ;  /* 0x0000000805267212 */ /* 0x000fe400078e3cff */
[----:B------:R-:W-:Y:S02]  /*10110*/  LOP3.LUT R5, R6, 0x380, RZ, 0xc0, !PT ;  /* 0x0000038006057812 */ /* 0x000fe400078ec0ff */
[----:B------:R-:W-:-:S02]  /*10120*/  LOP3.LUT R12, R13, 0x380, RZ, 0xc0, !PT ;  /* 0x000003800d0c7812 */ /* 0x000fc400078ec0ff */
[----:B------:R-:W-:Y:S02]  /*10130*/  SHF.R.U64 R5, R5, 0x3, RZ ;  /* 0x0000000305057819 */ /* 0x000fe400000012ff */
[----:B------:R-:W-:Y:S02]  /*10140*/  F2FP.BF16.F32.PACK_AB R43, R92, R43 ;  /* 0x0000002b5c2b723e */ /* 0x000fe400000010ff */
[----:B------:R-:W-:Y:S02]  /*10150*/  F2FP.BF16.F32.PACK_AB R42, R93, R42 ;  /* 0x0000002a5d2a723e */ /* 0x000fe400000010ff */
[----:B------:R-:W-:Y:S02]  /*10160*/  SHF.R.U64 R12, R12, 0x3, RZ ;  /* 0x000000030c0c7819 */ /* 0x000fe400000012ff */
[----:B------:R-:W-:Y:S02]  /*10170*/  LOP3.LUT R30, R5, R6, RZ, 0x3c, !PT ;  /* 0x00000006051e7212 */ /* 0x000fe400078e3cff */
[----:B------:R-:W-:-:S02]  /*10180*/  SEL R27, R43, R42, P0 ;  /* 0x0000002a2b1b7207 */ /* 0x000fc40000000000 */
[----:B------:R-:W-:Y:S01]  /*10190*/  SEL R46, R42, R43, P0 ;  /* 0x0000002b2a2e7207 */ /* 0x000fe20000000000 */
[----:B------:R-:W-:Y:S01]  /*101a0*/  IMAD.X R43, RZ, RZ, R45, P5 ;  /* 0x000000ffff2b7224 */ /* 0x000fe200028e062d */
[----:B------:R-:W-:Y:S02]  /*101b0*/  LOP3.LUT R42, R12, R13, RZ, 0x3c, !PT ;  /* 0x0000000d0c2a7212 */ /* 0x000fe400078e3cff */
[----:B------:R-:W-:Y:S01]  /*101c0*/  MOV R82, R30 ;  /* 0x0000001e00527202 */ /* 0x000fe20000000f00 */
[----:B------:R-:W-:Y:S01]  /*101d0*/  VIADD R30, R17, UR42 ;  /* 0x0000002a111e7c36 */ /* 0x000fe20008000000 */
[----:B------:R-:W-:Y:S02]  /*101e0*/  F2FP.BF16.F32.PACK_AB R37, R102, R37 ;  /* 0x000000256625723e */ /* 0x000fe400000010ff */
[----:B------:R-:W-:Y:S02]  /*101f0*/  F2FP.BF16.F32.PACK_AB R36, R103, R36 ;  /* 0x000000246724723e */ /* 0x000fe400000010ff */
[----:B------:R-:W-:-:S02]  /*10200*/  F2FP.BF16.F32.PACK_AB R21, R126, R21 ;  /* 0x000000157e15723e */ /* 0x000fc400000010ff */
[----:B------:R-:W-:Y:S02]  /*10210*/  F2FP.BF16.F32.PACK_AB R20, R127, R20 ;  /* 0x000000147f14723e */ /* 0x000fe400000010ff */
[----:B------:R-:W-:Y:S02]  /*10220*/  LOP3.LUT R10, R11, 0x380, RZ, 0xc0, !PT ;  /* 0x000003800b0a7812 */ /* 0x000fe400078ec0ff */
[----:B------:R-:W-:Y:S02]  /*10230*/  MOV R79, R42 ;  /* 0x0000002a004f7202 */ /* 0x000fe40000000f00 */
[----:B------:R-:W-:Y:S01]  /*10240*/  MOV R43, R28 ;  /* 0x0000001c002b7202 */ /* 0x000fe20000000f00 */
[----:B0-----:R-:W-:Y:S01]  /*10250*/  @P2 IMAD.HI.U32 R28, R30, R83, RZ ;  /* 0x000000531e1c2227 */ /* 0x001fe200078e00ff */
[----:B------:R-:W-:Y:S02]  /*10260*/  SEL R63, R37, R36, P0 ;  /* 0x00000024253f7207 */ /* 0x000fe40000000000 */
[----:B------:R-:W-:Y:S01]  /*10270*/  SEL R66, R36, R37, P0 ;  /* 0x0000002524427207 */ /* 0x000fe20000000000 */
[----:B------:R-:W-:Y:S01]  /*10280*/  IMAD.X R37, RZ, RZ, R45, P4 ;  /* 0x000000ffff257224 */ /* 0x000fe200020e062d */
[----:B------:R-:W-:Y:S01]  /*10290*/  SEL R69, R21, R20, P0 ;  /* 0x0000001415457207 */ /* 0x000fe20000000000 */
[----:B------:R-:W-:Y:S01]  /*102a0*/  IMAD.MOV.U32 R29, RZ, RZ, R30 ;  /* 0x000000ffff1d7224 */ /* 0x000fe200078e001e */
[----:B------:R-:W-:-:S02]  /*102b0*/  SEL R72, R20, R21, P0 ;  /* 0x0000001514487207 */ /* 0x000fc40000000000 */
[----:B------:R-:W-:Y:S02]  /*102c0*/  SHF.R.U64 R10, R10, 0x3, RZ ;  /* 0x000000030a0a7819 */ /* 0x000fe400000012ff */
[----:B------:R-:W-:Y:S02]  /*102d0*/  IADD3 R21, P6, R32, 0x1000, RZ ;  /* 0x0000100020157810 */ /* 0x000fe40007fde0ff */
[----:B------:R-:W-:Y:S02]  /*102e0*/  LOP3.LUT R36, R10, R11, RZ, 0x3c, !PT ;  /* 0x0000000b0a247212 */ /* 0x000fe400078e3cff */
[----:B-1----:R-:W-:Y:S02]  /*102f0*/  @P2 SHF.R.U32.HI R29, RZ, R35, R28 ;  /* 0x00000023ff1d2219 */ /* 0x002fe4000001161c */
[----:B------:R-:W-:Y:S02]  /*10300*/  LOP3.LUT R20, R21, 0x380, RZ, 0xc0, !PT ;  /* 0x0000038015147812 */ /* 0x000fe400078ec0ff */
[----:B------:R-:W-:-:S02]  /*10310*/  LOP3.LUT R5, R32, 0x380, RZ, 0xc0, !PT ;  /* 0x0000038020057812 */ /* 0x000fc400078ec0ff */
[----:B------:R-:W-:Y:S01]  /*10320*/  MOV R80, R36 ;  /* 0x0000002400507202 */ /* 0x000fe20000000f00 */
[----:B------:R-:W-:Y:S01]  /*10330*/  IMAD.MOV R37, RZ, RZ, -R29 ;  /* 0x000000ffff257224 */ /* 0x000fe200078e0a1d */
[----:B------:R-:W-:Y:S02]  /*10340*/  SHF.R.S32.HI R84, RZ, 0x1f, R19 ;  /* 0x0000001fff547819 */ /* 0x000fe40000011413 */
[----:B------:R-:W-:Y:S01]  /*10350*/  SHF.R.U64 R20, R20, 0x3, RZ ;  /* 0x0000000314147819 */ /* 0x000fe200000012ff */
[----:B------:R-:W-:Y:S01]  /*10360*/  IMAD R37, R52, R37, R30 ;  /* 0x0000002534257224 */ /* 0x000fe200078e021e */
[----:B------:R-:W-:Y:S01]  /*10370*/  SHF.R.U64 R5, R5, 0x3, RZ ;  /* 0x0000000305057819 */ /* 0x000fe200000012ff */
[----:B------:R-:W-:Y:S01]  /*10380*/  IMAD R28, R84, UR6, RZ ;  /* 0x00000006541c7c24 */ /* 0x000fe2000f8e02ff */
[----:B------:R-:W-:Y:S01]  /*10390*/  LOP3.LUT R20, R20, R21, RZ, 0x3c, !PT ;  /* 0x0000001514147212 */ /* 0x000fe200078e3cff */
[----:B------:R-:W-:Y:S01]  /*103a0*/  IMAD.X R21, RZ, RZ, R33, P6 ;  /* 0x000000ffff157224 */ /* 0x000fe200030e0621 */
[C---:B------:R-:W-:Y:S01]  /*103b0*/  IADD3 R13, P3, R32.reuse, 0x3000, RZ ;  /* 0x00003000200d7810 */ /* 0x040fe20007f7e0ff */
[----:B------:R-:W-:Y:S01]  /*103c0*/  IMAD R28, R19, UR7, R28 ;  /* 0x00000007131c7c24 */ /* 0x000fe2000f8e021c */
[C---:B------:R-:W-:Y:S01]  /*103d0*/  IADD3 R11, P4, R32.reuse, 0x4000, RZ ;  /* 0x00004000200b7810 */ /* 0x040fe20007f9e0ff */
[----:B------:R-:W-:Y:S01]  /*103e0*/  ULDC.64 UR6, c[0x0][0xb88] ;  /* 0x0002e20000067ab9 */ /* 0x000fe20000000a00 */
[----:B------:R-:W-:-:S02]  /*103f0*/  IADD3 R9, P5, R32, 0x5000, RZ ;  /* 0x0000500020097810 */ /* 0x000fc40007fbe0ff */
[----:B------:R-:W-:Y:S02]  /*10400*/  IADD3 R7, P6, R32, 0x6000, RZ ;  /* 0x0000600020077810 */ /* 0x000fe40007fde0ff */
[----:B------:R-:W-:Y:S01]  /*10410*/  LOP3.LUT R32, R5, R32, RZ, 0x3c, !PT ;  /* 0x0000002005207212 */ /* 0x000fe200078e3cff */
[----:B------:R-:W-:Y:S01]  /*10420*/  IMAD.X R5, RZ, RZ, R33, P1 ;  /* 0x000000ffff057224 */ /* 0x000fe200008e0621 */
[----:B------:R-:W-:Y:S02]  /*10430*/  SHF.R.S32.HI R35, RZ, 0x1f, R29 ;  /* 0x0000001fff237819 */ /* 0x000fe4000001141d */
[----:B------:R-:W-:Y:S02]  /*10440*/  IADD3 R34, P1, R29, R24, RZ ;  /* 0x000000181d227210 */ /* 0x000fe40007f3e0ff */
[----:B------:R-:W-:Y:S02]  /*10450*/  SHF.R.S32.HI R36, RZ, 0x1f, R37 ;  /* 0x0000001fff247819 */ /* 0x000fe40000011425 */
[----:B------:R-:W-:-:S02]  /*10460*/  LOP3.LUT R10, R11, 0x380, RZ, 0xc0, !PT ;  /* 0x000003800b0a7812 */ /* 0x000fc400078ec0ff */
[----:B------:R-:W-:Y:S01]  /*10470*/  IADD3.X R35, R35, R25, R28, P1, !PT ;  /* 0x0000001923237210 */ /* 0x000fe20000ffe41c */
[----:B------:R-:W-:Y:S01]  /*10480*/  IMAD R36, R36, UR6, RZ ;  /* 0x0000000624247c24 */ /* 0x000fe2000f8e02ff */
[----:B------:R-:W-:Y:S02]  /*10490*/  LOP3.LUT R12, R13, 0x380, RZ, 0xc0, !PT ;  /* 0x000003800d0c7812 */ /* 0x000fe400078ec0ff */
[----:B------:R-:W-:Y:S01]  /*104a0*/  MOV R44, R44 ;  /* 0x0000002c002c7202 */ /* 0x000fe20000000f00 */
[C---:B------:R-:W-:Y:S01]  /*104b0*/  IMAD.WIDE.U32 R34, R37.reuse, UR6, R34 ;  /* 0x0000000625227c25 */ /* 0x040fe2000f8e0022 */
[----:B------:R-:W-:Y:S02]  /*104c0*/  SHF.R.U64 R10, R10, 0x3, RZ ;  /* 0x000000030a0a7819 */ /* 0x000fe400000012ff */
[----:B------:R-:W-:Y:S01]  /*104d0*/  SHF.R.U64 R12, R12, 0x3, RZ ;  /* 0x000000030c0c7819 */ /* 0x000fe200000012ff */
[----:B------:R-:W-:Y:S01]  /*104e0*/  IMAD R45, R37, UR7, R36 ;  /* 0x00000007252d7c24 */ /* 0x000fe2000f8e0224 */
[----:B------:R-:W-:Y:S01]  /*104f0*/  LOP3.LUT R10, R10, R11, RZ, 0x3c, !PT ;  /* 0x0000000b0a0a7212 */ /* 0x000fe200078e3cff */
[----:B------:R-:W-:Y:S01]  /*10500*/  ULDC.64 UR6, c[0x0][0xb50] ;  /* 0x0002d40000067ab9 */ /* 0x000fe20000000a00 */
[----:B------:R-:W-:Y:S01]  /*10510*/  IMAD.X R11, RZ, RZ, R33, P4 ;  /* 0x000000ffff0b7224 */ /* 0x000fe200020e0621 */
[----:B------:R-:W-:-:S02]  /*10520*/  LOP3.LUT P1, RZ, R172, 0x3, RZ, 0xc0, !PT ;  /* 0x00000003acff7812 */ /* 0x000fc4000782c0ff */
[----:B------:R-:W-:Y:S02]  /*10530*/  MOV R81, R38 ;  /* 0x0000002600517202 */ /* 0x000fe40000000f00 */
[----:B------:R-:W-:Y:S01]  /*10540*/  LOP3.LUT R12, R12, R13, RZ, 0x3c, !PT ;  /* 0x0000000d0c0c7212 */ /* 0x000fe200078e3cff */
[----:B------:R-:W-:Y:S01]  /*10550*/  IMAD.X R13, RZ, RZ, R33, P3 ;  /* 0x000000ffff0d7224 */ /* 0x000fe200018e0621 */
[----:B------:R-:W-:Y:S02]  /*10560*/  LOP3.LUT R8, R9, 0x380, RZ, 0xc0, !PT ;  /* 0x0000038009087812 */ /* 0x000fe400078ec0ff */
[----:B------:R-:W-:Y:S02]  /*10570*/  LOP3.LUT R6, R7, 0x380, RZ, 0xc0, !PT ;  /* 0x0000038007067812 */ /* 0x000fe400078ec0ff */
[----:B------:R-:W-:Y:S02]  /*10580*/  SHF.R.U64 R8, R8, 0x3, RZ ;  /* 0x0000000308087819 */ /* 0x000fe400000012ff */
[----:B------:R-:W-:-:S02]  /*10590*/  SHF.R.U64 R6, R6, 0x3, RZ ;  /* 0x0000000306067819 */ /* 0x000fc400000012ff */
[----:B------:R-:W-:Y:S01]  /*105a0*/  LOP3.LUT R8, R8, R9, RZ, 0x3c, !PT ;  /* 0x0000000908087212 */ /* 0x000fe200078e3cff */
[--C-:B------:R-:W-:Y:S01]  /*105b0*/  IMAD.X R9, RZ, RZ, R33.reuse, P5 ;  /* 0x000000ffff097224 */ /* 0x100fe200028e0621 */
[----:B------:R-:W-:Y:S01]  /*105c0*/  LOP3.LUT R6, R6, R7, RZ, 0x3c, !PT ;  /* 0x0000000706067212 */ /* 0x000fe200078e3cff */
[----:B------:R-:W-:Y:S01]  /*105d0*/  IMAD.X R7, RZ, RZ, R33, P6 ;  /* 0x000000ffff077224 */ /* 0x000fe200030e0621 */
[----:B---3--:R-:W-:Y:S01]  /*105e0*/  LOP3.LUT R31, R26, 0x2, RZ, 0x3c, !PT ;  /* 0x000000021a1f7812 */ /* 0x008fe200078e3cff */
[----:B------:R-:W-:Y:S04]  /*105f0*/  SHFL.IDX PT, R27, R27, R26, 0x1c1f ;  /* 0x001c1f1a1b1b7589 */ /* 0x000fe800000e0000 */
[----:B------:R-:W0:Y:S04]  /*10600*/  SHFL.IDX PT, R46, R46, R31, 0x1c1f ;  /* 0x001c1f1f2e2e7589 */ /* 0x000e2800000e0000 */
[----:B------:R-:W-:Y:S04]  /*10610*/  SHFL.IDX PT, R61, R61, R26, 0x1c1f ;  /* 0x001c1f1a3d3d7589 */ /* 0x000fe800000e0000 */
[----:B------:R-:W1:Y:S04]  /*10620*/  SHFL.IDX PT, R64, R64, R31, 0x1c1f ;  /* 0x001c1f1f40407589 */ /* 0x000e6800000e0000 */
[----:B------:R-:W-:Y:S04]  /*10630*/  SHFL.IDX PT, R47, R47, R26, 0x1c1f ;  /* 0x001c1f1a2f2f7589 */ /* 0x000fe800000e0000 */
[----:B------:R-:W2:Y:S04]  /*10640*/  SHFL.IDX PT, R48, R48, R31, 0x1c1f ;  /* 0x001c1f1f30307589 */ /* 0x000ea800000e0000 */
[----:B------:R-:W-:Y:S04]  /*10650*/  SHFL.IDX PT, R63, R63, R26, 0x1c1f ;  /* 0x001c1f1a3f3f7589 */ /* 0x000fe800000e0000 */
[----:B------:R-:W3:Y:S01]  /*10660*/  SHFL.IDX PT, R66, R66, R31, 0x1c1f ;  /* 0x001c1f1f42427589 */ /* 0x000ee200000e0000 */
[----:B0-----:R-:W-:-:S03]  /*10670*/  SEL R24, R27, R46, P0 ;  /* 0x0000002e1b187207 */ /* 0x001fc60000000000 */
[----:B------:R-:W-:Y:S04]  /*10680*/  SHFL.IDX PT, R49, R49, R26, 0x1c1f ;  /* 0x001c1f1a31317589 */ /* 0x000fe800000e0000 */
[----:B------:R-:W-:Y:S01]  /*10690*/  SHFL.IDX PT, R65, R65, R26, 0x1c1f ;  /* 0x001c1f1a41417589 */ /* 0x000fe200000e0000 */
[----:B-1----:R-:W-:-:S03]  /*106a0*/  SEL R25, R61, R64, P0 ;  /* 0x000000403d197207 */ /* 0x002fc60000000000 */
[----:B------:R-:W0:Y:S04]  /*106b0*/  SHFL.IDX PT, R50, R50, R31, 0x1c1f ;  /* 0x001c1f1f32327589 */ /* 0x000e2800000e0000 */
[----:B------:R-:W1:Y:S01]  /*106c0*/  SHFL.IDX PT, R68, R68, R31, 0x1c1f ;  /* 0x001c1f1f44447589 */ /* 0x000e6200000e0000 */
[----:B--2---:R-:W-:Y:S02]  /*106d0*/  SEL R28, R47, R48, P0 ;  /* 0x000000302f1c7207 */ /* 0x004fe40000000000 */
[----:B------:R-:W-:Y:S01]  /*106e0*/  SEL R30, R48, R47, P0 ;  /* 0x0000002f301e7207 */ /* 0x000fe20000000000 */
[----:B------:R-:W-:Y:S01]  /*106f0*/  SHFL.IDX PT, R51, R51, R26, 0x1c1f ;  /* 0x001c1f1a33337589 */ /* 0x000fe200000e0000 */
[----:B------:R-:W-:-:S03]  /*10700*/  VIADD R47, R174, UR42 ;  /* 0x0000002aae2f7c36 */ /* 0x000fc60008000000 */
[----:B------:R-:W-:Y:S01]  /*10710*/  SHFL.IDX PT, R42, R55, R26, 0x1c1f ;  /* 0x001c1f1a372a7589 */ /* 0x000fe200000e0000 */
[----:B---3--:R-:W-:-:S03]  /*10720*/  SEL R29, R63, R66, P0 ;  /* 0x000000423f1d7207 */ /* 0x008fc60000000000 */
[----:B------:R-:W-:Y:S04]  /*10730*/  SHFL.IDX PT, R67, R67, R26, 0x1c1f ;  /* 0x001c1f1a43437589 */ /* 0x000fe800000e0000 */
[----:B------:R-:W-:Y:S04]  /*10740*/  SHFL.IDX PT, R54, R54, R31, 0x1c1f ;  /* 0x001c1f1f36367589 */ /* 0x000fe800000e0000 */
[----:B------:R-:W-:Y:S01]  /*10750*/  SHFL.IDX PT, R41, R58, R31, 0x1c1f ;  /* 0x001c1f1f3a297589 */ /* 0x000fe200000e0000 */
[----:B0-----:R-:W-:Y:S02]  /*10760*/  SEL R36, R49, R50, P0 ;  /* 0x0000003231247207 */ /* 0x001fe40000000000 */
[----:B------:R-:W-:Y:S01]  /*10770*/  SEL R38, R50, R49, P0 ;  /* 0x0000003132267207 */ /* 0x000fe20000000000 */
[----:B------:R-:W-:Y:S01]  /*10780*/  SHFL.IDX PT, R70, R70, R31, 0x1c1f ;  /* 0x001c1f1f46467589 */ /* 0x000fe200000e0000 */
[----:B-1----:R-:W-:-:S02]  /*10790*/  SEL R37, R65, R68, P0 ;  /* 0x0000004441257207 */ /* 0x002fc40000000000 */
[----:B------:R-:W-:Y:S01]  /*107a0*/  SEL R39, R68, R65, P0 ;  /* 0x0000004144277207 */ /* 0x000fe20000000000 */
[----:B------:R-:W-:Y:S04]  /*107b0*/  SHFL.IDX PT, R53, R53, R26, 0x1c1f ;  /* 0x001c1f1a35357589 */ /* 0x000fe800000e0000 */
        /* <DEDUP_REMOVED lines=11> */
[----:B------:R0:W-:Y:S04]  /*10870*/  SHFL.IDX PT, R75, R75, R26, 0x1c1f ;  /* 0x001c1f1a4b4b7589 */ /* 0x0001e800000e0000 */
[----:B------:R1:W2:Y:S01]  /*10880*/  SHFL.IDX PT, R78, R78, R31, 0x1c1f ;  /* 0x001c1f1f4e4e7589 */ /* 0x0002a200000e0000 */
[----:B0-----:R-:W-:-:S02]  /*10890*/  SEL R26, R46, R27, P0 ;  /* 0x0000001b2e1a7207 */ /* 0x001fc40000000000 */
[----:B------:R-:W-:Y:S01]  /*108a0*/  SEL R27, R64, R61, P0 ;  /* 0x0000003d401b7207 */ /* 0x000fe20000000000 */
[----:B------:R-:W-:Y:S01]  /*108b0*/  BAR.SYNC.DEFER_BLOCKING 0x1, 0x100 ;  /* 0x0044000000007b1d */ /* 0x000fe20000010000 */
[----:B-1----:R-:W-:Y:S01]  /*108c0*/  SEL R31, R66, R63, P0 ;  /* 0x0000003f421f7207 */ /* 0x002fe20000000000 */
[----:B------:R-:W-:-:S05]  /*108d0*/  IMAD R66, R52, UR5, RZ ;  /* 0x0000000534427c24 */ /* 0x000fca000f8e02ff */
[----:B------:R-:W-:Y:S02]  /*108e0*/  ISETP.GE.OR P3, PT, R47, R66, P1 ;  /* 0x000000422f00720c */ /* 0x000fe40000f66670 */
[----:B--2---:R-:W-:Y:S02]  /*108f0*/  SEL R61, R75, R78, P0 ;  /* 0x0000004e4b3d7207 */ /* 0x004fe40000000000 */
[----:B------:R-:W-:Y:S01]  /*10900*/  SEL R63, R78, R75, P0 ;  /* 0x0000004b4e3f7207 */ /* 0x000fe20000000000 */
[----:B------:R0:W-:Y:S04]  /*10910*/  STSM.16.M88.4 [R44], R24 ;  /* 0x000000182c007844 */ /* 0x0001e80000000200 */
[----:B------:R1:W-:Y:S04]  /*10920*/  STSM.16.M88.4 [R40], R28 ;  /* 0x0000001c28007844 */ /* 0x0003e80000000200 */
[----:B------:R2:W-:Y:S01]  /*10930*/  STSM.16.M88.4 [R43], R36 ;  /* 0x000000242b007844 */ /* 0x0005e20000000200 */
[----:B0-----:R-:W-:Y:S01]  /*10940*/  VIADD R25, R47, 0x8 ;  /* 0x000000082f197836 */ /* 0x001fe20000000000 */
[----:B------:R-:W-:Y:S01]  /*10950*/  SEL R24, R51, R54, P0 ;  /* 0x0000003633187207 */ /* 0x000fe20000000000 */
[----:B------:R-:W-:Y:S01]  /*10960*/  IMAD.IADD R27, R35, 0x1, R45 ;  /* 0x00000001231b7824 */ /* 0x000fe200078e022d */
[----:B------:R-:W-:-:S02]  /*10970*/  LEA R35, P4, R34, UR6, 0x2 ;  /* 0x0000000622237c11 */ /* 0x000fc4000f8810ff */
[----:B------:R-:W-:Y:S02]  /*10980*/  ISETP.GE.OR P1, PT, R25, R66, P1 ;  /* 0x000000421900720c */ /* 0x000fe40000f26670 */
[----:B------:R-:W-:Y:S01]  /*10990*/  LEA.HI.X R34, R34, UR7, R27, 0x2, P4 ;  /* 0x0000000722227c11 */ /* 0x000fe2000a0f141b */
[----:B------:R-:W-:Y:S01]  /*109a0*/  SHFL.IDX PT, R64, R35, 0x1, 0x1c1f ;  /* 0x003c1f0023407f89 */ /* 0x000fe200000e0000 */
[----:B------:R-:W-:Y:S01]  /*109b0*/  SEL R26, R54, R51, P0 ;  /* 0x00000033361a7207 */ /* 0x000fe20000000000 */
[----:B------:R-:W-:Y:S01]  /*109c0*/  ULDC.64 UR6, c[0x0][0xae8] ;  /* 0x0002ba0000067ab9 */ /* 0x000fe20000000a00 */
[----:B-1----:R-:W-:Y:S01]  /*109d0*/  SEL R40, R42, R41, P0 ;  /* 0x000000292a287207 */ /* 0x002fe20000000000 */
[----:B------:R-:W-:Y:S01]  /*109e0*/  SHFL.IDX PT, R54, R35, RZ, 0x1c1f ;  /* 0x001c1fff23367589 */ /* 0x000fe200000e0000 */
[----:B------:R-:W-:Y:S02]  /*109f0*/  SEL R25, R67, R70, P0 ;  /* 0x0000004643197207 */ /* 0x000fe40000000000 */
[----:B------:R-:W-:Y:S01]  /*10a00*/  SEL R27, R70, R67, P0 ;  /* 0x00000043461b7207 */ /* 0x000fe20000000000 */
[----:B------:R-:W0:Y:S01]  /*10a10*/  SHFL.IDX PT, R55, R34, RZ, 0x1c1f ;  /* 0x001c1fff22377589 */ /* 0x000e2200000e0000 */
[----:B------:R-:W-:-:S02]  /*10a20*/  SEL R28, R53, R56, P0 ;  /* 0x00000038351c7207 */ /* 0x000fc40000000000 */
[----:B------:R-:W-:Y:S01]  /*10a30*/  SEL R30, R56, R53, P0 ;  /* 0x00000035381e7207 */ /* 0x000fe20000000000 */
[----:B------:R-:W-:Y:S01]  /*10a40*/  STSM.16.M88.4 [R82], R24 ;  /* 0x0000001852007844 */ /* 0x000fe20000000200 */
[----:B------:R-:W-:Y:S01]  /*10a50*/  SEL R42, R41, R42, P0 ;  /* 0x0000002a292a7207 */ /* 0x000fe20000000000 */
[----:B------:R-:W1:Y:S01]  /*10a60*/  @P2 LDC R53, c[0x0][0xbec] ;  /* 0x0002fb00ff352b82 */ /* 0x000e620000000800 */
[----:B------:R-:W-:Y:S01]  /*10a70*/  SEL R29, R69, R72, P0 ;  /* 0x00000048451d7207 */ /* 0x000fe20000000000 */
[----:B------:R-:W3:Y:S01]  /*10a80*/  SHFL.IDX PT, R65, R34, 0x1, 0x1c1f ;  /* 0x003c1f0022417f89 */ /* 0x000ee200000e0000 */
[----:B------:R-:W-:Y:S02]  /*10a90*/  SEL R31, R72, R69, P0 ;  /* 0x00000045481f7207 */ /* 0x000fe40000000000 */
[----:B--2---:R-:W-:Y:S02]  /*10aa0*/  SEL R36, R57, R60, P0 ;  /* 0x0000003c39247207 */ /* 0x004fe40000000000 */
[----:B------:R-:W-:Y:S01]  /*10ab0*/  SEL R38, R60, R57, P0 ;  /* 0x000000393c267207 */ /* 0x000fe20000000000 */
[----:B------:R-:W-:Y:S01]  /*10ac0*/  STSM.16.M88.4 [R81], R28 ;  /* 0x0000001c51007844 */ /* 0x000fe20000000200 */
[----:B------:R-:W-:-:S02]  /*10ad0*/  SEL R41, R71, R74, P0 ;  /* 0x0000004a47297207 */ /* 0x000fc40000000000 */
[----:B------:R-:W-:Y:S02]  /*10ae0*/  SEL R43, R74, R71, P0 ;  /* 0x000000474a2b7207 */ /* 0x000fe40000000000 */
[----:B------:R-:W-:Y:S02]  /*10af0*/  SEL R60, R59, R62, P0 ;  /* 0x0000003e3b3c7207 */ /* 0x000fe40000000000 */
[----:B------:R-:W-:Y:S01]  /*10b00*/  SEL R37, R73, R76, P0 ;  /* 0x0000004c49257207 */ /* 0x000fe20000000000 */
[----:B------:R-:W-:Y:S01]  /*10b10*/  STSM.16.M88.4 [R80], R40 ;  /* 0x0000002850007844 */ /* 0x000fe20000000200 */
[----:B------:R-:W-:Y:S02]  /*10b20*/  SEL R39, R76, R73, P0 ;  /* 0x000000494c277207 */ /* 0x000fe40000000000 */
[----:B------:R-:W-:-:S03]  /*10b30*/  SEL R62, R62, R59, P0 ;  /* 0x0000003b3e3e7207 */ /* 0x000fc60000000000 */
[----:B------:R-:W-:Y:S04]  /*10b40*/  STSM.16.M88.4 [R79], R36 ;  /* 0x000000244f007844 */ /* 0x000fe80000000200 */
[----:B------:R-:W-:Y:S01]  /*10b50*/  STSM.16.M88.4 [R77], R60 ;  /* 0x0000003c4d007844 */ /* 0x000fe20000000200 */
[----:B------:R-:W-:Y:S01]  /*10b60*/  BAR.SYNC.DEFER_BLOCKING 0x1, 0x100 ;  /* 0x0044000000007b1d */ /* 0x000fe20000010000 */
[----:B------:R-:W-:-:S05]  /*10b70*/  IMAD R22, R22, UR6, RZ ;  /* 0x0000000616167c24 */ /* 0x000fca000f8e02ff */
[----:B0-----:R0:W-:Y:S04]  /*10b80*/  @!P3 ST.E desc[UR48][R54.64], R2 ;  /* 0x000000023600b985 */ /* 0x0011e8000c101930 */
[----:B---3--:R2:W-:Y:S04]  /*10b90*/  @!P1 ST.E desc[UR48][R64.64], R0 ;  /* 0x0000000040009985 */ /* 0x0085e8000c101930 */
[----:B------:R3:W5:Y:S01]  /*10ba0*/  LD.E.128 R56, desc[UR48][R10.64] ;  /* 0x000000300a387980 */ /* 0x000762000c101d00 */
[----:B0-----:R-:W0:Y:S03]  /*10bb0*/  @P2 LDC R55, c[0x0][0xbf0] ;  /* 0x0002fc00ff372b82 */ /* 0x001e260000000800 */
[----:B------:R4:W5:Y:S01]  /*10bc0*/  LD.E.128 R44, desc[UR48][R14.64] ;  /* 0x000000300e2c7980 */ /* 0x000962000c101d00 */
[----:B--2---:R-:W-:-:S03]  /*10bd0*/  IMAD R0, R169, 0x20, R170 ;  /* 0x00000020a9007824 */ /* 0x004fc600078e02aa */
[----:B------:R2:W5:Y:S01]  /*10be0*/  LD.E.128 R24, desc[UR48][R12.64] ;  /* 0x000000300c187980 */ /* 0x000562000c101d00 */
[----:B---3--:R-:W-:-:S03]  /*10bf0*/  VIADD R10, R0, UR42 ;  /* 0x0000002a000a7c36 */ /* 0x008fc60008000000 */
[----:B------:R3:W5:Y:S01]  /*10c00*/  LD.E.128 R40, desc[UR48][R8.64] ;  /* 0x0000003008287980 */ /* 0x000762000c101d00 */
[C---:B----4-:R-:W-:Y:S02]  /*10c10*/  IMAD R15, R23.reuse, UR7, R22 ;  /* 0x00000007170f7c24 */ /* 0x050fe4000f8e0216 */
[----:B-1----:R-:W-:Y:S01]  /*10c20*/  @P2 IMAD.HI.U32 R0, R10, R53, RZ ;  /* 0x000000350a002227 */ /* 0x002fe200078e00ff */
[----:B------:R1:W5:Y:S03]  /*10c30*/  LD.E.128 R36, desc[UR48][R6.64] ;  /* 0x0000003006247980 */ /* 0x000366000c101d00 */
[----:B--2---:R-:W-:Y:S01]  /*10c40*/  IMAD.WIDE.U32 R12, R23, UR6, RZ ;  /* 0x00000006170c7c25 */ /* 0x004fe2000f8e00ff */
[----:B------:R-:W-:Y:S01]  /*10c50*/  ULDC.64 UR6, c[0x0][0xaf0] ;  /* 0x0002bc0000067ab9 */ /* 0x000fe20000000a00 */
[----:B------:R2:W5:Y:S02]  /*10c60*/  LD.E.128 R28, desc[UR48][R4.64] ;  /* 0x00000030041c7980 */ /* 0x000564000c101d00 */
[----:B---3--:R-:W-:-:S02]  /*10c70*/  IMAD.MOV.U32 R9, RZ, RZ, R10 ;  /* 0x000000ffff097224 */ /* 0x008fc400078e000a */
[----:B------:R-:W5:Y:S01]  /*10c80*/  LD.E.128 R32, desc[UR48][R32.64] ;  /* 0x0000003020207980 */ /* 0x000f62000c101d00 */
[----:B-1----:R-:W-:Y:S01]  /*10c90*/  IMAD.IADD R7, R13, 0x1, R15 ;  /* 0x000000010d077824 */ /* 0x002fe200078e020f */
[----:B0-----:R-:W-:Y:S01]  /*10ca0*/  @P2 SHF.R.U32.HI R9, RZ, R55, R0 ;  /* 0x00000037ff092219 */ /* 0x001fe20000011600 */
[----:B------:R-:W-:Y:S01]  /*10cb0*/  IMAD.MOV.U32 R6, RZ, RZ, R12 ;  /* 0x000000ffff067224 */ /* 0x000fe200078e000c */
[----:B------:R0:W5:Y:S01]  /*10cc0*/  LD.E.128 R48, desc[UR48][R20.64] ;  /* 0x0000003014307980 */ /* 0x000162000c101d00 */
[----:B------:R-:W-:Y:S01]  /*10cd0*/  IMAD R2, R84, UR6, RZ ;  /* 0x0000000654027c24 */ /* 0x000fe2000f8e02ff */
[----:B------:R-:W-:Y:S01]  /*10ce0*/  SHF.R.S32.HI R0, RZ, 0x1f, R9 ;  /* 0x0000001fff007819 */ /* 0x000fe20000011409 */
[----:B--2---:R-:W-:Y:S01]  /*10cf0*/  IMAD.WIDE.U32 R4, R19, UR6, R6 ;  /* 0x0000000613047c25 */ /* 0x004fe2000f8e0006 */
[----:B------:R-:W-:Y:S01]  /*10d00*/  @!PT LDS RZ, [RZ] ;  /* 0x00000000fffff984 */ /* 0x000fe20000000800 */
[----:B------:R-:W-:Y:S01]  /*10d10*/  @!PT LDS RZ, [RZ] ;  /* 0x00000000fffff984 */ /* 0x000fe20000000800 */
[----:B------:R-:W-:Y:S01]  /*10d20*/  @!PT LDS RZ, [RZ] ;  /* 0x00000000fffff984 */ /* 0x000fe20000000800 */
[----:B------:R-:W-:Y:S01]  /*10d30*/  @!PT LDS RZ, [RZ] ;  /* 0x00000000fffff984 */ /* 0x000fe20000000800 */
[----:B------:R1:W-:Y:S06]  /*10d40*/  MEMBAR.ALL.CTA ;  /* 0x0000000000007992 */ /* 0x0003ec0000008000 */
[----:B-1----:R-:W1:Y:S01]  /*10d50*/  FENCE.VIEW.ASYNC.S ;  /* 0x00000000000073c6 */ /* 0x002e620000000000 */
[----:B------:R-:W-:-:S02]  /*10d60*/  IMAD.MOV R7, RZ, RZ, -R9 ;  /* 0x000000ffff077224 */ /* 0x000fc400078e0a09 */
[----:B------:R-:W-:Y:S01]  /*10d70*/  IMAD R11, R19, UR7, R2 ;  /* 0x00000007130b7c24 */ /* 0x000fe2000f8e0202 */
[----:B------:R-:W-:Y:S01]  /*10d80*/  ULDC.64 UR6, c[0x0][0xae0] ;  /* 0x0002b80000067ab9 */ /* 0x000fe20000000a00 */
[----:B------:R-:W-:Y:S02]  /*10d90*/  IMAD R7, R52, R7, R10 ;  /* 0x0000000734077224 */ /* 0x000fe400078e020a */
[----:B------:R-:W-:Y:S02]  /*10da0*/  IMAD R0, R0, UR6, RZ ;  /* 0x0000000600007c24 */ /* 0x000fe4000f8e02ff */
[----:B------:R-:W-:Y:S02]  /*10db0*/  IMAD.IADD R5, R5, 0x1, R11 ;  /* 0x0000000105057824 */ /* 0x000fe400078e020b */
[C---:B------:R-:W-:Y:S01]  /*10dc0*/  IMAD R11, R9.reuse, UR7, R0 ;  /* 0x00000007090b7c24 */ /* 0x040fe2000f8e0200 */
[----:B------:R-:W-:Y:S01]  /*10dd0*/  SHF.R.S32.HI R0, RZ, 0x1f, R7 ;  /* 0x0000001fff007819 */ /* 0x000fe20000011407 */
[----:B------:R-:W-:Y:S01]  /*10de0*/  IMAD.WIDE.U32 R4, R9, UR6, R4 ;  /* 0x0000000609047c25 */ /* 0x000fe2000f8e0004 */
[----:B------:R-:W-:-:S03]  /*10df0*/  ULDC.64 UR6, c[0x0][0xad8] ;  /* 0x0002b60000067ab9 */ /* 0x000fc60000000a00 */
[----:B------:R-:W-:Y:S02]  /*10e00*/  IMAD.IADD R5, R5, 0x1, R11 ;  /* 0x0000000105057824 */ /* 0x000fe400078e020b */
[----:B------:R-:W-:Y:S02]  /*10e10*/  IMAD R0, R0, UR6, RZ ;  /* 0x0000000600007c24 */ /* 0x000fe4000f8e02ff */
[----:B------:R-:W-:Y:S02]  /*10e20*/  VIADD R13, R170, UR42 ;  /* 0x0000002aaa0d7c36 */ /* 0x000fe40008000000 */
[C---:B------:R-:W-:Y:S02]  /*10e30*/  IMAD R11, R7.reuse, UR7, R0 ;  /* 0x00000007070b7c24 */ /* 0x040fe4000f8e0200 */
[----:B------:R-:W-:Y:S01]  /*10e40*/  IMAD.WIDE.U32 R4, R7, UR6, R4 ;  /* 0x0000000607047c25 */ /* 0x000fe2000f8e0004 */
[----:B------:R-:W-:Y:S01]  /*10e50*/  ISETP.GE.AND P2, PT, R13, R66, PT ;  /* 0x000000420d00720c */ /* 0x000fe20003f46270 */
[----:B------:R-:W-:-:S02]  /*10e60*/  ULDC.64 UR6, c[0x0][0xa80] ;  /* 0x0002a00000067ab9 */ /* 0x000fc40000000a00 */
[----:B------:R-:W-:Y:S01]  /*10e70*/  VIADD R3, R3, 0x22820 ;  /* 0x0002282003037836 */ /* 0x000fe20000000000 */
[----:B------:R-:W-:Y:S01]  /*10e80*/  LEA R0, P3, R4, UR6, 0x1 ;  /* 0x0000000604007c11 */ /* 0x000fe2000f8608ff */
[----:B------:R-:W-:-:S03]  /*10e90*/  IMAD.IADD R5, R5, 0x1, R11 ;  /* 0x0000000105057824 */ /* 0x000fc600078e020b */
[----:B------:R-:W-:Y:S02]  /*10ea0*/  PRMT R3, RZ, 0x654, R3 ;  /* 0x00000654ff037816 */ /* 0x000fe40000000003 */
[----:B------:R-:W-:Y:S01]  /*10eb0*/  LEA.HI.X R6, R4, UR7, R5, 0x1, P3 ;  /* 0x0000000704067c11 */ /* 0x000fe200098f0c05 */
[C---:B------:R-:W-:Y:S01]  /*10ec0*/  VIADD R9, R13.reuse, 0x20 ;  /* 0x000000200d097836 */ /* 0x040fe20000000000 */
[----:B-1----:R1:W-:Y:S01]  /*10ed0*/  SYNCS.ARRIVE.TRANS64.RED.A1T0 RZ, [R3+URZ], RZ ;  /* 0x000000ff03ff79a7 */ /* 0x0023e2000810043f */
[----:B------:R-:W-:Y:S01]  /*10ee0*/  VIADD R7, R13, 0x40 ;  /* 0x000000400d077836 */ /* 0x000fe20000000000 */
[----:B------:R-:W-:Y:S01]  /*10ef0*/  BSSY B1, `(.L_x_1076) ;  /* 0x000000f000017945 */ /* 0x000fe20003800000 */
[----:B------:R0:W2:Y:S01]  /*10f00*/  SHFL.IDX PT, R5, R6, RZ, 0x181f ;  /* 0x00181fff06057589 */ /* 0x0000a200000e0000 */
[----:B------:R-:W-:-:S03]  /*10f10*/  ISETP.GE.AND P0, PT, R9, R66, PT ;  /* 0x000000420900720c */ /* 0x000fc60003f06270 */
[----:B-1----:R0:W1:Y:S01]  /*10f20*/  SHFL.IDX PT, R3, R0, RZ, 0x181f ;  /* 0x00181fff00037589 */ /* 0x00206200000e0000 */
        /* <DEDUP_REMOVED lines=9> */
[----:B-----5:R3:W-:Y:S04]  /*10fc0*/  @!P2 ST.E.128 desc[UR48][R2.64], R32 ;  /* 0x000000200200a985 */ /* 0x0207e8000c101d30 */
[----:B------:R3:W-:Y:S02]  /*10fd0*/  @!P3 ST.E.128 desc[UR48][R4.64], R56 ;  /* 0x000000380400b985 */ /* 0x0007e4000c101d30 */
.L_x_1077:
[----:B------:R-:W-:Y:S05]  /*10fe0*/  BSYNC B1 ;  /* 0x0000000000017941 */ /* 0x000fea0003800000 */
.L_x_1076:
        /* <DEDUP_REMOVED lines=11> */
[----:B-----5:R4:W-:Y:S04]  /*110a0*/  @!P3 ST.E.128 desc[UR48][R2.64], R48 ;  /* 0x000000300200b985 */ /* 0x0209e8000c101d30 */
[----:B------:R4:W-:Y:S02]  /*110b0*/  @!P4 ST.E.128 desc[UR48][R4.64], R40 ;  /* 0x000000280400c985 */ /* 0x0009e4000c101d30 */
.L_x_1079:
[----:B------:R-:W-:Y:S05]  /*110c0*/  BSYNC B1 ;  /* 0x0000000000017941 */ /* 0x000fea0003800000 */
.L_x_1078:
        /* <DEDUP_REMOVED lines=11> */
[----:B-----5:R1:W-:Y:S04]  /*11180*/  @!P2 ST.E.128 desc[UR48][R2.64], R44 ;  /* 0x0000002c0200a985 */ /* 0x0203e8000c101d30 */
[----:B------:R1:W-:Y:S02]  /*11190*/  @!P3 ST.E.128 desc[UR48][R4.64], R36 ;  /* 0x000000240400b985 */ /* 0x0003e4000c101d30 */
.L_x_1081:
[----:B------:R-:W-:Y:S05]  /*111a0*/  BSYNC B1 ;  /* 0x0000000000017941 */ /* 0x000fea0003800000 */
.L_x_1080:
[----:B-1----:R-:W-:Y:S01]  /*111b0*/  VIADD R3, R13, 0x60 ;  /* 0x000000600d037836 */ /* 0x002fe20000000000 */
[----:B----4-:R1:W4:Y:S04]  /*111c0*/  SHFL.IDX PT, R5, R6, 0x3, 0x181f ;  /* 0x00781f0006057f89 */ /* 0x01032800000e0000 */
[----:B------:R-:W-:Y:S01]  /*111d0*/  ISETP.GE.AND P0, PT, R3, R66, PT ;  /* 0x000000420300720c */ /* 0x000fe20003f06270 */
[----:B------:R1:W0:-:S12]  /*111e0*/  SHFL.IDX PT, R7, R0, 0x3, 0x181f ;  /* 0x00781f0000077f89 */ /* 0x00021800000e0000 */
[----:B-1----:R-:W-:Y:S05]  /*111f0*/  @P0 BRA `(.L_x_1082) ;  /* 0x0000000800700947 */ /* 0x002fea0003800000 */
[----:B------:R-:W-:Y:S02]  /*11200*/  ULDC UR5, c[0x0][0xac8] ;  /* 0x0002b20000057ab9 */ /* 0x000fe40000000800 */
[----:B------:R-:W-:-:S13]  /*11210*/  ISETP.GE.AND P1, PT, R18, UR5, PT ;  /* 0x0000000512007c0c */ /* 0x000fda000bf26270 */
[----:B0-----:R-:W-:-:S04]  /*11220*/  @!P1 LEA R2, P0, R18, R7, 0x1 ;  /* 0x0000000712029211 */ /* 0x001fc800078008ff */
[----:B----4-:R-:W-:Y:S02]  /*11230*/  @!P1 LEA.HI.X R3, R18, R5, R177, 0x1, P0 ;  /* 0x0000000512039211 */ /* 0x010fe400000f0cb1 */
[----:B------:R-:W-:-:S03]  /*11240*/  ISETP.GE.AND P0, PT, R168, UR5, PT ;  /* 0x00000005a8007c0c */ /* 0x000fc6000bf06270 */
[----:B-----5:R1:W-:Y:S10]  /*11250*/  @!P1 ST.E.128 desc[UR48][R2.64], R24 ;  /* 0x0000001802009985 */ /* 0x0203f4000c101d30 */
[----:B------:R-:W-:Y:S05]  /*11260*/  @P0 BRA `(.L_x_1082) ;  /* 0x0000000800540947 */ /* 0x000fea0003800000 */
[----:B-1----:R-:W-:-:S04]  /*11270*/  LEA R2, P0, R168, R7, 0x1 ;  /* 0x00000007a8027211 */ /* 0x002fc800078008ff */
[----:B------:R-:W-:-:S05]  /*11280*/  LEA.HI.X R3, R168, R5, R176, 0x1, P0 ;  /* 0x00000005a8037211 */ /* 0x000fca00000f0cb0 */
[----:B------:R0:W-:Y:S01]  /*11290*/  ST.E.128 desc[UR48][R2.64], R28 ;  /* 0x0000001c02007985 */ /* 0x0001e2000c101d30 */
[----:B------:R-:W-:Y:S05]  /*112a0*/  BRA `(.L_x_1082) ;  /* 0x0000000800447947 */ /* 0x000fea0003800000 */
.L_x_1075:
[----:B------:R-:W0:Y:S01]  /*112b0*/  LDC R12, c[0x0][0xbe8] ;  /* 0x0002fa00ff0c7b82 */ /* 0x000e220000000800 */
[----:B------:R-:W-:Y:S01]  /*112c0*/  ISETP.GE.AND P0, PT, R178, 0x80, PT ;  /* 0x00000080b200780c */ /* 0x000fe20003f06270 */
[----:B------:R-:W-:Y:S01]  /*112d0*/  IMAD R0, R169, 0x20, R170 ;  /* 0x00000020a9007824 */ /* 0x000fe200078e02aa */
[----:B------:R-:W-:Y:S01]  /*112e0*/  BSSY B1, `(.L_x_1083) ;  /* 0x000002f000017945 */ /* 0x000fe20003800000 */
[----:B------:R-:W-:Y:S02]  /*112f0*/  SHF.R.S32.HI R8, RZ, 0x1f, R23 ;  /* 0x0000001fff087819 */ /* 0x000fe40000011417 */
[----:B------:R-:W-:Y:S01]  /*11300*/  VIADD R13, R0, UR42 ;  /* 0x0000002a000d7c36 */ /* 0x000fe20008000000 */
[----:B------:R-:W-:Y:S02]  /*11310*/  SHF.R.S32.HI R10, RZ, 0x1f, R19 ;  /* 0x0000001fff0a7819 */ /* 0x000fe40000011413 */
[----:B0-----:R-:W-:-:S13]  /*11320*/  ISETP.NE.AND P1, PT, R12, 0x1, PT ;  /* 0x000000010c00780c */ /* 0x001fda0003f25270 */
[----:B------:R-:W0:Y:S08]  /*11330*/  @P1 LDC R14, c[0x0][0xbec] ;  /* 0x0002fb00ff0e1b82 */ /* 0x000e300000000800 */
[----:B------:R-:W1:Y:S01]  /*11340*/  @P1 LDC R15, c[0x0][0xbf0] ;  /* 0x0002fc00ff0f1b82 */ /* 0x000e620000000800 */
[----:B------:R-:W-:Y:S05]  /*11350*/  @P0 BRA `(.L_x_1084) ;  /* 0x00000000009c0947 */ /* 0x000fea0003800000 */
[----:B------:R-:W2:Y:S01]  /*11360*/  S2R R2, SR_TID.X ;  /* 0x0000000000027919 */ /* 0x000ea20000002100 */
[----:B------:R-:W3:Y:S01]  /*11370*/  LDC R9, c[0x0][0xbe8] ;  /* 0x0002fa00ff097b82 */ /* 0x000ee20000000800 */
[----:B------:R-:W-:Y:S01]  /*11380*/  IMAD.U32 R6, RZ, RZ, UR42 ;  /* 0x0000002aff067e24 */ /* 0x000fe2000f8e00ff */
[----:B------:R-:W-:Y:S02]  /*11390*/  ULDC UR5, c[0x0][0xa88] ;  /* 0x0002a20000057ab9 */ /* 0x000fe40000000800 */
[----:B---3--:R-:W-:Y:S02]  /*113a0*/  IMAD R3, R9, UR5, RZ ;  /* 0x0000000509037c24 */ /* 0x008fe4000f8e02ff */
[----:B--2---:R-:W-:-:S04]  /*113b0*/  IADD3 R6, R6, -0x80, R2 ;  /* 0xffffff8006067810 */ /* 0x004fc80007ffe002 */
[----:B------:R-:W-:-:S13]  /*113c0*/  ISETP.GE.AND P0, PT, R6, R3, PT ;  /* 0x000000030600720c */ /* 0x000fda0003f06270 */
[----:B------:R-:W-:Y:S05]  /*113d0*/  @P0 BRA `(.L_x_1084) ;  /* 0x00000000007c0947 */ /* 0x000fea0003800000 */
[----:B------:R-:W-:Y:S01]  /*113e0*/  ISETP.NE.AND P0, PT, R9, 0x1, PT ;  /* 0x000000010900780c */ /* 0x000fe20003f05270 */
[----:B------:R-:W-:Y:S01]  /*113f0*/  ULDC.64 UR6, c[0x0][0xb90] ;  /* 0x0002e40000067ab9 */ /* 0x000fe20000000a00 */
[----:B------:R-:W-:Y:S02]  /*11400*/  IMAD.MOV.U32 R5, RZ, RZ, R6 ;  /* 0x000000ffff057224 */ /* 0x000fe400078e0006 */
[----:B------:R-:W-:-:S04]  /*11410*/  IMAD R4, R8, UR6, RZ ;  /* 0x0000000608047c24 */ /* 0x000fc8000f8e02ff */
[----:B------:R-:W-:-:S05]  /*11420*/  IMAD R7, R23, UR7, R4 ;  /* 0x0000000717077c24 */ /* 0x000fca000f8e0204 */
[----:B------:R-:W2:Y:S08]  /*11430*/  @P0 LDC R3, c[0x0][0xbec] ;  /* 0x0002fb00ff030b82 */ /* 0x000eb00000000800 */
[----:B------:R-:W3:Y:S01]  /*11440*/  @P0 LDC R11, c[0x0][0xbf0] ;  /* 0x0002fc00ff0b0b82 */ /* 0x000ee20000000800 */
[----:B--2---:R-:W-:-:S04]  /*11450*/  @P0 IMAD.HI.U32 R0, R6, R3, RZ ;  /* 0x0000000306000227 */ /* 0x004fc800078e00ff */
[----:B------:R-:W-:Y:S01]  /*11460*/  IMAD.WIDE.U32 R2, R23, UR6, RZ ;  /* 0x0000000617027c25 */ /* 0x000fe2000f8e00ff */
[----:B------:R-:W-:Y:S01]  /*11470*/  ULDC.64 UR6, c[0x0][0xb98] ;  /* 0x0002e60000067ab9 */ /* 0x000fe20000000a00 */
[----:B---3--:R-:W-:Y:S02]  /*11480*/  @P0 SHF.R.U32.HI R5, RZ, R11, R0 ;  /* 0x0000000bff050219 */ /* 0x008fe40000011600 */
[----:B------:R-:W-:Y:S02]  /*11490*/  IMAD.IADD R3, R3, 0x1, R7 ;  /* 0x0000000103037824 */ /* 0x000fe400078e0207 */
[----:B------:R-:W-:Y:S02]  /*114a0*/  IMAD R0, R10, UR6, RZ ;  /* 0x000000060a007c24 */ /* 0x000fe4000f8e02ff */
        /* <DEDUP_REMOVED lines=15> */
[----:B------:R-:W-:Y:S01]  /*115a0*/  LEA.HI.X R5, R2, UR7, R3, 0x2, P0 ;  /* 0x0000000702057c11 */ /* 0x000fe200080f1403 */
[----:B------:R-:W-:-:S05]  /*115b0*/  IMAD.MOV.U32 R3, RZ, RZ, -0x800000 ;  /* 0xff800000ff037424 */ /* 0x000fca00078e00ff */
[----:B------:R2:W-:Y:S02]  /*115c0*/  STG.E desc[UR48][R4.64], R3 ;  /* 0x0000000304007986 */ /* 0x0005e4000c101930 */
.L_x_1084:
[----:B------:R-:W-:Y:S05]  /*115d0*/  BSYNC B1 ;  /* 0x0000000000017941 */ /* 0x000fea0003800000 */
.L_x_1083:
[----:B------:R-:W-:Y:S01]  /*115e0*/  ULDC.64 UR6, c[0x0][0xae8] ;  /* 0x0002ba0000067ab9 */ /* 0x000fe20000000a00 */
[----:B0-----:R-:W-:Y:S01]  /*115f0*/  @P1 IMAD.HI.U32 R0, R13, R14, RZ ;  /* 0x0000000e0d001227 */ /* 0x001fe200078e00ff */
[----:B------:R-:W-:Y:S01]  /*11600*/  ULDC UR5, c[0x0][0xa88] ;  /* 0x0002a20000057ab9 */ /* 0x000fe20000000800 */
[----:B------:R-:W-:Y:S02]  /*11610*/  BSSY B1, `(.L_x_1085) ;  /* 0x0000030000017945 */ /* 0x000fe40003800000 */
[----:B------:R-:W-:Y:S02]  /*11620*/  IMAD R2, R8, UR6, RZ ;  /* 0x0000000608027c24 */ /* 0x000fe4000f8e02ff */
[----:B--2---:R-:W-:Y:S01]  /*11630*/  IMAD.MOV.U32 R5, RZ, RZ, R13 ;  /* 0x000000ffff057224 */ /* 0x004fe200078e000d */
[----:B-1----:R-:W-:Y:S01]  /*11640*/  @P1 SHF.R.U32.HI R5, RZ, R15, R0 ;  /* 0x0000000fff051219 */ /* 0x002fe20000011600 */
[C---:B------:R-:W-:Y:S02]  /*11650*/  IMAD R7, R23.reuse, UR7, R2 ;  /* 0x0000000717077c24 */ /* 0x040fe4000f8e0202 */
[----:B------:R-:W-:Y:S01]  /*11660*/  IMAD.WIDE.U32 R2, R23, UR6, RZ ;  /* 0x0000000617027c25 */ /* 0x000fe2000f8e00ff */
[----:B------:R-:W-:Y:S01]  /*11670*/  ULDC.64 UR6, c[0x0][0xaf0] ;  /* 0x0002bc0000067ab9 */ /* 0x000fe20000000a00 */
[----:B------:R-:W-:-:S02]  /*11680*/  SHF.R.S32.HI R0, RZ, 0x1f, R5 ;  /* 0x0000001fff007819 */ /* 0x000fc40000011405 */
[----:B------:R-:W-:Y:S02]  /*11690*/  IMAD R4, R10, UR6, RZ ;  /* 0x000000060a047c24 */ /* 0x000fe4000f8e02ff */
[----:B------:R-:W-:Y:S02]  /*116a0*/  IMAD.IADD R3, R3, 0x1, R7 ;  /* 0x0000000103037824 */ /* 0x000fe400078e0207 */
[C---:B------:R-:W-:Y:S02]  /*116b0*/  IMAD R7, R19.reuse, UR7, R4 ;  /* 0x0000000713077c24 */ /* 0x040fe4000f8e0204 */
[----:B------:R-:W-:Y:S01]  /*116c0*/  IMAD.WIDE.U32 R2, R19, UR6, R2 ;  /* 0x0000000613027c25 */ /* 0x000fe2000f8e0002 */
[----:B------:R-:W-:-:S03]  /*116d0*/  ULDC.64 UR6, c[0x0][0xae0] ;  /* 0x0002b80000067ab9 */ /* 0x000fc60000000a00 */
[----:B------:R-:W-:Y:S02]  /*116e0*/  IMAD.MOV R4, RZ, RZ, -R5 ;  /* 0x000000ffff047224 */ /* 0x000fe400078e0a05 */
        /* <DEDUP_REMOVED lines=9> */
[----:B------:R-:W-:Y:S02]  /*11780*/  VIADD R8, R170, UR42 ;  /* 0x0000002aaa087c36 */ /* 0x000fe40008000000 */
[----:B------:R-:W-:Y:S02]  /*11790*/  IMAD R9, R12, UR5, RZ ;  /* 0x000000050c097c24 */ /* 0x000fe4000f8e02ff */
        /* <DEDUP_REMOVED lines=23> */
.L_x_1086:
[----:B------:R-:W-:Y:S05]  /*11910*/  BSYNC B1 ;  /* 0x0000000000017941 */ /* 0x000fea0003800000 */
.L_x_1085:
        /* <DEDUP_REMOVED lines=13> */
.L_x_1088:
[----:B------:R-:W-:Y:S05]  /*119f0*/  BSYNC B1 ;  /* 0x0000000000017941 */ /* 0x000fea0003800000 */
.L_x_1087:
        /* <DEDUP_REMOVED lines=13> */
.L_x_1090:
[----:B------:R-:W-:Y:S05]  /*11ad0*/  BSYNC B1 ;  /* 0x0000000000017941 */ /* 0x000fea0003800000 */
.L_x_1089:
[----:B------:R-:W-:Y:S01]  /*11ae0*/  VIADD R0, R8, 0x60 ;  /* 0x0000006008007836 */ /* 0x000fe20000000000 */
[----:B-1--4-:R1:W4:Y:S04]  /*11af0*/  SHFL.IDX PT, R3, R6, 0x3, 0x181f ;  /* 0x00781f0006037f89 */ /* 0x01232800000e0000 */
[----:B------:R-:W-:Y:S01]  /*11b00*/  ISETP.GE.AND P0, PT, R0, R9, PT ;  /* 0x000000090000720c */ /* 0x000fe20003f06270 */
[----:B------:R1:W0:-:S12]  /*11b10*/  SHFL.IDX PT, R5, R4, 0x3, 0x181f ;  /* 0x00781f0004057f89 */ /* 0x00021800000e0000 */
[----:B-1----:R-:W-:Y:S05]  /*11b20*/  @P0 BRA `(.L_x_1082) ;  /* 0x0000000000240947 */ /* 0x002fea0003800000 */
[----:B------:R-:W-:Y:S02]  /*11b30*/  ULDC UR5, c[0x0][0xac8] ;  /* 0x0002b20000057ab9 */ /* 0x000fe40000000800 */
[----:B------:R-:W-:Y:S02]  /*11b40*/  ISETP.GE.AND P2, PT, R18, UR5, PT ;  /* 0x0000000512007c0c */ /* 0x000fe4000bf46270 */
[----:B------:R-:W-:-:S11]  /*11b50*/  ISETP.GE.AND P3, PT, R168, UR5, PT ;  /* 0x00000005a8007c0c */ /* 0x000fd6000bf66270 */
[-C--:B0-23--:R-:W-:Y:S02]  /*11b60*/  @!P2 LEA R4, P0, R18, R5.reuse, 0x1 ;  /* 0x000000051204a211 */ /* 0x08dfe400078008ff */
[----:B------:R-:W-:Y:S02]  /*11b70*/  @!P3 LEA R2, P1, R168, R5, 0x1 ;  /* 0x00000005a802b211 */ /* 0x000fe400078208ff */
[-C--:B----4-:R-:W-:Y:S02]  /*11b80*/  @!P2 LEA.HI.X R5, R18, R3.reuse, R177, 0x1, P0 ;  /* 0x000000031205a211 */ /* 0x090fe400000f0cb1 */
[----:B------:R-:W-:-:S03]  /*11b90*/  @!P3 LEA.HI.X R3, R168, R3, R176, 0x1, P1 ;  /* 0x00000003a803b211 */ /* 0x000fc600008f0cb0 */
[----:B------:R0:W-:Y:S04]  /*11ba0*/  @!P2 ST.E.128 desc[UR48][R4.64], RZ ;  /* 0x000000ff0400a985 */ /* 0x0001e8000c101d30 */
[----:B------:R0:W-:Y:S02]  /*11bb0*/  @!P3 ST.E.128 desc[UR48][R2.64], RZ ;  /* 0x000000ff0200b985 */ /* 0x0001e4000c101d30 */
.L_x_1082:
[----:B------:R-:W-:Y:S05]  /*11bc0*/  BSYNC B0 ;  /* 0x0000000000007941 */ /* 0x000fea0003800000 */
.L_x_1074:
[----:B------:R-:W-:Y:S02]  /*11bd0*/  ULDC UR5, c[0x0][0xc38] ;  /* 0x00030e0000057ab9 */ /* 0x000fe40000000800 */
[----:B------:R-:W-:-:S06]  /*11be0*/  UISETP.GE.AND UP0, UPT, UR4, UR5, UPT ;  /* 0x000000050400728c */ /* 0x000fcc000bf06270 */
[----:B------:R-:W-:-:S13]  /*11bf0*/  PLOP3.LUT P0, PT, PT, PT, UP0, 0x80, 0x0 ;  /* 0x000000000000781c */ /* 0x000fda0003f0f008 */
[----:B------:R-:W-:Y:S05]  /*11c00*/  @!P0 BRA `(.L_x_1091) ;  /* 0xfffffef000388947 */ /* 0x000fea000383ffff */
[----:B------:R-:W-:Y:S05]  /*11c10*/  EXIT ;  /* 0x000000000000794d */ /* 0x000fea0003800000 */
.L_x_985:
[----:B------:R-:W-:-:S08]  /*11c20*/  NOP ;  /* 0x0000000000007918 */ /* 0x000fd00000000000 */
[----:B------:R-:W0:-:S00]  /*11c30*/  USETMAXREG.DEALLOC.CTAPOOL 0x28 ;  /* 0x00000028000079c8 */ /* 0x000e0000080e0500 */
[----:B0-----:R-:W-:-:S06]  /*11c40*/  LOP3.LUT R0, R0, 0x3, RZ, 0xc0, !PT ;  /* 0x0000000300007812 */ /* 0x001fcc00078ec0ff */
[----:B------:R-:W0:Y:S01]  /*11c50*/  S2UR UR5, SR_CTAID.X ;  /* 0x00000000000579c3 */ /* 0x000e220000002500 */
[----:B------:R-:W-:Y:S01]  /*11c60*/  LOP3.LUT R16, R16, 0xfffffbff, RZ, 0xc0, !PT ;  /* 0xfffffbff10107812 */ /* 0x000fe200078ec0ff */
[----:B------:R-:W-:Y:S01]  /*11c70*/  STL [R1+0x10], RZ ;  /* 0x000010ff01007387 */ /* 0x000fe20000100800 */
[----:B------:R-:W-:Y:S02]  /*11c80*/  IMAD.MOV.U32 R19, RZ, RZ, RZ ;  /* 0x000000ffff137224 */ /* 0x000fe400078e00ff */
[----:B------:R-:W-:Y:S01]  /*11c90*/  IMAD.MOV.U32 R23, RZ, RZ, 0x1 ;  /* 0x00000001ff177424 */ /* 0x000fe200078e00ff */
[----:B------:R1:W2:Y:S02]  /*11ca0*/  SHFL.IDX PT, R2, R0, RZ, 0x1f ;  /* 0x00001fff00027589 */ /* 0x0002a400000e0000 */
[----:B-1----:R-:W0:Y:S01]  /*11cb0*/  LDC R0, c[0x0][0xc38] ;  /* 0x00030e00ff007b82 */ /* 0x002e220000000800 */
[----:B--2---:R-:W-:-:S13]  /*11cc0*/  ISETP.NE.AND P0, PT, R2, RZ, PT ;  /* 0x000000ff0200720c */ /* 0x004fda0003f05270 */
[----:B------:R-:W-:Y:S01]  /*11cd0*/  @P0 LOP3.LUT R16, R16, 0x400, RZ, 0xfc, !PT ;  /* 0x0000040010100812 */ /* 0x000fe200078efcff */
[----:B------:R-:W-:Y:S06]  /*11ce0*/  @P0 BAR.ARV 0x4, 0x180 ;  /* 0x0106000000000b1d */ /* 0x000fec0000002000 */
[----:B0-----:R-:W-:-:S13]  /*11cf0*/  ISETP.LE.AND P0, PT, R0, UR5, PT ;  /* 0x0000000500007c0c */ /* 0x001fda000bf03270 */
[----:B------:R-:W-:Y:S05]  /*11d00*/  @P0 BRA `(.L_x_1092) ;  /* 0x0000004400cc0947 */ /* 0x000fea0003800000 */
[----:B------:R-:W0:Y:S01]  /*11d10*/  S2R R6, SR_TID.X ;  /* 0x0000000000067919 */ /* 0x000e220000002100 */
[----:B------:R-:W-:Y:S01]  /*11d20*/  ULDC.64 UR6, c[0x0][0x2f0] ;  /* 0x0000bc0000067ab9 */ /* 0x000fe20000000a00 */
[----:B------:R-:W-:Y:S01]  /*11d30*/  ULDC UR8, c[0x0][0x320] ;  /* 0x0000c80000087ab9 */ /* 0x000fe20000000800 */
[----:B------:R-:W-:Y:S01]  /*11d40*/  LOP3.LUT R16, R16, 0xfffffff7, RZ, 0xc0, !PT ;  /* 0xfffffff710107812 */ /* 0x000fe200078ec0ff */
[----:B------:R-:W-:Y:S01]  /*11d50*/  ULDC UR9, c[0x0][0x2b8] ;  /* 0x0000ae0000097ab9 */ /* 0x000fe20000000800 */
[----:B------:R-:W-:Y:S01]  /*11d60*/  IMAD.MOV.U32 R30, RZ, RZ, 0x40 ;  /* 0x00000040ff1e7424 */ /* 0x000fe200078e00ff */
[----:B------:R-:W-:Y:S01]  /*11d70*/  ULDC.64 UR10, c[0x0][0x418] ;  /* 0x00010600000a7ab9 */ /* 0x000fe20000000a00 */
[----:B------:R-:W-:Y:S01]  /*11d80*/  IMAD.MOV.U32 R28, RZ, RZ, 0x20 ;  /* 0x00000020ff1c7424 */ /* 0x000fe200078e00ff */
[----:B------:R-:W-:Y:S01]  /*11d90*/  UISETP.NE.U32.AND UP0, UPT, UR10, URZ, UPT ;  /* 0x0000003f0a00728c */ /* 0x000fe2000bf05070 */
[----:B------:R-:W-:Y:S01]  /*11da0*/  IMAD.MOV.U32 R23, RZ, RZ, 0x1 ;  /* 0x00000001ff177424 */ /* 0x000fe200078e00ff */
[----:B------:R-:W-:Y:S01]  /*11db0*/  ULDC UR4, c[0x0][0x424] ;  /* 0x0001090000047ab9 */ /* 0x000fe20000000800 */
[----:B------:R-:W-:Y:S01]  /*11dc0*/  ULDC UR39, c[0x0][0x288] ;  /* 0x0000a20000277ab9 */ /* 0x000fe20000000800 */
[----:B------:R-:W-:Y:S01]  /*11dd0*/  UISETP.NE.AND.EX UP0, UPT, UR11, URZ, UPT, UP0 ;  /* 0x0000003f0b00728c */ /* 0x000fe2000bf05300 */
[----:B------:R-:W-:Y:S01]  /*11de0*/  IMAD.MOV.U32 R19, RZ, RZ, RZ ;  /* 0x000000ffff137224 */ /* 0x000fe200078e00ff */
[----:B------:R-:W-:Y:S01]  /*11df0*/  ULDC UR40, c[0x0][0x448] ;  /* 0x0001120000287ab9 */ /* 0x000fe20000000800 */
[----:B------:R-:W-:Y:S01]  /*11e00*/  ULDC UR51, c[0x0][0xc] ;  /* 0x0000030000337ab9 */ /* 0x000fe20000000800 */
[----:B------:R-:W-:-:S02]  /*11e10*/  USEL UR4, UR4, 0x1, UP0 ;  /* 0x0000000104047887 */ /* 0x000fc40008000000 */
[----:B------:R-:W-:Y:S02]  /*11e20*/  UIMAD UR40, UR40, UR39, URZ ;  /* 0x00000027282872a4 */ /* 0x000fe4000f8e023f */
[----:B------:R-:W-:Y:S02]  /*11e30*/  UIMAD UR41, UR4, UR6, URZ ;  /* 0x00000006042972a4 */ /* 0x000fe4000f8e023f */
[----:B------:R-:W-:Y:S02]  /*11e40*/  ULOP3.LUT UR50, UR43, 0x2, URZ, 0xfc, !UPT ;  /* 0x000000022b327892 */ /* 0x000fe4000f8efc3f */
[----:B------:R-:W-:Y:S02]  /*11e50*/  UIADD3 UR4, UR41, 0x7f, URZ ;  /* 0x0000007f29047890 */ /* 0x000fe4000fffe03f */
[----:B------:R-:W-:Y:S02]  /*11e60*/  UIADD3 UR46, UR41, 0x1, -UR39 ;  /* 0x00000001292e7890 */ /* 0x000fe4000fffe827 */
[----:B------:R-:W-:-:S02]  /*11e70*/  ULOP3.LUT UR47, UR43, 0x1, URZ, 0xfc, !UPT ;  /* 0x000000012b2f7892 */ /* 0x000fc4000f8efc3f */
[----:B------:R-:W-:Y:S01]  /*11e80*/  UIADD3 UR39, UR41, -UR39, URZ ;  /* 0x8000002729277290 */ /* 0x000fe2000fffe03f */
[C---:B0-----:R-:W-:Y:S01]  /*11e90*/  IMAD.SHL.U32 R3, R6.reuse, 0x10, RZ ;  /* 0x0000001006037824 */ /* 0x041fe200078e00ff */
[C---:B------:R-:W-:Y:S01]  /*11ea0*/  LOP3.LUT R9, R6.reuse, 0x7f, RZ, 0xc0, !PT ;  /* 0x0000007f06097812 */ /* 0x040fe200078ec0ff */
[C---:B------:R-:W-:Y:S01]  /*11eb0*/  IMAD.SHL.U32 R2, R6.reuse, 0x80, RZ ;  /* 0x0000008006027824 */ /* 0x040fe200078e00ff */
[C---:B------:R-:W-:Y:S01]  /*11ec0*/  LOP3.LUT P0, RZ, R6.reuse, 0x10, RZ, 0xc0, !PT ;  /* 0x0000001006ff7812 */ /* 0x040fe2000780c0ff */
[C---:B------:R-:W-:Y:S01]  /*11ed0*/  IMAD.SHL.U32 R5, R6.reuse, 0x2, RZ ;  /* 0x0000000206057824 */ /* 0x040fe200078e00ff */
[----:B------:R-:W-:Y:S01]  /*11ee0*/  LOP3.LUT R0, R3, 0x1b0, RZ, 0xc0, !PT ;  /* 0x000001b003007812 */ /* 0x000fe200078ec0ff */
[----:B------:R-:W-:Y:S01]  /*11ef0*/  IMAD.SHL.U32 R29, R6, 0x4, RZ ;  /* 0x00000004061d7824 */ /* 0x000fe200078e00ff */
[----:B------:R-:W-:Y:S02]  /*11f00*/  LOP3.LUT R4, R2, 0x380, RZ, 0xc0, !PT ;  /* 0x0000038002047812 */ /* 0x000fe400078ec0ff */
[----:B------:R-:W-:-:S02]  /*11f10*/  SHF.R.U32.HI R37, RZ, 0x5, R9 ;  /* 0x00000005ff257819 */ /* 0x000fc40000011609 */
[----:B------:R-:W-:Y:S01]  /*11f20*/  LOP3.LUT R36, R0, 0x30, R5, 0x78, !PT ;  /* 0x0000003000247812 */ /* 0x000fe200078e7805 */
[C---:B------:R-:W-:Y:S01]  /*11f30*/  IMAD.SHL.U32 R0, R6.reuse, 0x20, RZ ;  /* 0x0000002006007824 */ /* 0x040fe200078e00ff */
[----:B------:R-:W-:Y:S02]  /*11f40*/  R2P PR, R6, 0x6 ;  /* 0x0000000606007804 */ /* 0x000fe40000000000 */
[----:B------:R-:W-:Y:S01]  /*11f50*/  LOP3.LUT R6, R4, 0x10, R6, 0xf8, !PT ;  /* 0x0000001004067812 */ /* 0x000fe200078ef806 */
[----:B------:R-:W-:Y:S01]  /*11f60*/  IMAD R4, R37, 0x10, R4 ;  /* 0x0000001025047824 */ /* 0x000fe200078e0204 */
[----:B------:R-:W-:Y:S02]  /*11f70*/  LOP3.LUT R32, R3, 0x30, RZ, 0xc0, !PT ;  /* 0x0000003003207812 */ /* 0x000fe400078ec0ff */
[----:B------:R-:W-:Y:S02]  /*11f80*/  SEL R31, R30, 0xffffffc0, !P2 ;  /* 0xffffffc01e1f7807 */ /* 0x000fe40005000000 */
[----:B------:R-:W-:-:S02]  /*11f90*/  LOP3.LUT R5, R4, 0x70, R3, 0x78, !PT ;  /* 0x0000007004057812 */ /* 0x000fc400078e7803 */
[----:B------:R-:W-:Y:S02]  /*11fa0*/  LOP3.LUT R4, R32, 0x40, RZ, 0xfc, !PT ;  /* 0x0000004020047812 */ /* 0x000fe400078efcff */
[----:B------:R-:W-:Y:S02]  /*11fb0*/  SEL R30, R30, 0xffffffc0, !P0 ;  /* 0xffffffc01e1e7807 */ /* 0x000fe40004000000 */
[C---:B------:R-:W-:Y:S02]  /*11fc0*/  ISETP.GE.AND P5, PT, R4.reuse, UR7, PT ;  /* 0x0000000704007c0c */ /* 0x040fe4000bfa6270 */
[C---:B------:R-:W-:Y:S02]  /*11fd0*/  ISETP.GE.AND P4, PT, R4.reuse, UR8, PT ;  /* 0x0000000804007c0c */ /* 0x040fe4000bf86270 */
[----:B------:R-:W-:Y:S02]  /*11fe0*/  ISETP.GE.AND P3, PT, R4, UR9, PT ;  /* 0x0000000904007c0c */ /* 0x000fe4000bf66270 */
[----:B------:R-:W-:-:S02]  /*11ff0*/  LOP3.LUT R4, R32, 0x80, RZ, 0xfc, !PT ;  /* 0x0000008020047812 */ /* 0x000fc400078efcff */
[----:B------:R-:W-:Y:S02]  /*12000*/  LOP3.LUT R10, R0, 0x380, RZ, 0xc0, !PT ;  /* 0x00000380000a7812 */ /* 0x000fe400078ec0ff */
[C---:B------:R-:W-:Y:S02]  /*12010*/  ISETP.GE.AND P2, PT, R4.reuse, UR7, PT ;  /* 0x0000000704007c0c */ /* 0x040fe4000bf46270 */
[----:B------:R-:W-:Y:S02]  /*12020*/  ISETP.GE.AND P0, PT, R4, UR9, PT ;  /* 0x0000000904007c0c */ /* 0x000fe4000bf06270 */
[----:B------:R-:W-:Y:S02]  /*12030*/  @P5 LOP3.LUT R16, R16, 0x8, RZ, 0xfc, !PT ;  /* 0x0000000810105812 */ /* 0x000fe400078efcff */
[----:B------:R-:W-:Y:S02]  /*12040*/  LOP3.LUT R4, R2, 0x400, RZ, 0xc0, !PT ;  /* 0x0000040002047812 */ /* 0x000fe400078ec0ff */
[----:B------:R-:W-:-:S02]  /*12050*/  LOP3.LUT R16, R16, 0xfffffffe, RZ, 0xc0, !PT ;  /* 0xfffffffe10107812 */ /* 0x000fc400078ec0ff */
[----:B------:R-:W-:Y:S01]  /*12060*/  LOP3.LUT R8, R3, 0x40, RZ, 0xc0, !PT ;  /* 0x0000004003087812 */ /* 0x000fe200078ec0ff */
[C---:B------:R-:W-:Y:S01]  /*12070*/  IMAD R4, R37.reuse, 0x800, R4 ;  /* 0x0000080025047824 */ /* 0x040fe200078e0204 */
[----:B------:R-:W-:Y:S02]  /*12080*/  @P4 LOP3.LUT R16, R16, 0x1, RZ, 0xfc, !PT ;  /* 0x0000000110104812 */ /* 0x000fe400078efcff */
[----:B------:R-:W-:Y:S01]  /*12090*/  LOP3.LUT R10, R10, 0x30, R3, 0xf8, !PT ;  /* 0x000000300a0a7812 */ /* 0x000fe200078ef803 */
[C---:B------:R-:W-:Y:S01]  /*120a0*/  IMAD R7, R37.reuse, 0x200, R8 ;  /* 0x0000020025077824 */ /* 0x040fe200078e0208 */
[----:B------:R-:W-:Y:S01]  /*120b0*/  LOP3.LUT R16, R16, 0xfffffeff, RZ, 0xc0, !PT ;  /* 0xfffffeff10107812 */ /* 0x000fe200078ec0ff */
[----:B------:R-:W-:Y:S01]  /*120c0*/  IMAD.SHL.U32 R37, R37, 0x400, RZ ;  /* 0x0000040025257824 */ /* 0x000fe200078e00ff */
[----:B------:R-:W-:Y:S01]  /*120d0*/  LOP3.LUT R2, R5, 0xc00, R2, 0xf8, !PT ;  /* 0x00000c0005027812 */ /* 0x000fe200078ef802 */
[----:B------:R-:W-:Y:S01]  /*120e0*/  IMAD.IADD R36, R36, 0x1, R7 ;  /* 0x0000000124247824 */ /* 0x000fe200078e0207 */
[----:B------:R-:W-:-:S02]  /*120f0*/  @P3 LOP3.LUT R16, R16, 0x100, RZ, 0xfc, !PT ;  /* 0x0000010010103812 */ /* 0x000fc400078efcff */
[----:B------:R-:W-:Y:S01]  /*12100*/  LOP3.LUT R3, R6, 0x70, R3, 0x78, !PT ;  /* 0x0000007006037812 */ /* 0x000fe200078e7803 */
[----:B------:R0:W-:Y:S01]  /*12110*/  STL [R1+0x4], R2 ;  /* 0x0000040201007387 */ /* 0x0001e20000100800 */
[----:B------:R-:W-:Y:S02]  /*12120*/  LOP3.LUT R16, R16, 0xfffffffb, RZ, 0xc0, !PT ;  /* 0xfffffffb10107812 */ /* 0x000fe400078ec0ff */
[----:B------:R-:W-:Y:S02]  /*12130*/  SEL R28, R28, 0xffffffe0, !P1 ;  /* 0xffffffe01c1c7807 */ /* 0x000fe40004800000 */
[----:B------:R-:W-:Y:S02]  /*12140*/  @P2 LOP3.LUT R16, R16, 0x4, RZ, 0xfc, !PT ;  /* 0x0000000410102812 */ /* 0x000fe400078efcff */
[----:B------:R-:W-:Y:S02]  /*12150*/  ISETP.GE.AND P1, PT, R32, UR8, PT ;  /* 0x0000000820007c0c */ /* 0x000fe4000bf26270 */
[----:B------:R-:W-:Y:S01]  /*12160*/  LOP3.LUT R16, R16, 0xffffff7f, RZ, 0xc0, !PT ;  /* 0xffffff7f10107812 */ /* 0x000fe200078ec0ff */
[----:B0-----:R-:W-:Y:S01]  /*12170*/  IMAD.IADD R2, R4, 0x1, R3 ;  /* 0x0000000104027824 */ /* 0x001fe200078e0203 */
[----:B------:R-:W-:Y:S01]  /*12180*/  LOP3.LUT R29, R10, 0x70, R29, 0x78, !PT ;  /* 0x000000700a1d7812 */ /* 0x000fe200078e781d */
[----:B------:R-:W-:Y:S01]  /*12190*/  IMAD.U32 R3, RZ, RZ, UR5 ;  /* 0x00000005ff037e24 */ /* 0x000fe2000f8e00ff */
[----:B------:R-:W-:Y:S01]  /*121a0*/  @P0 LOP3.LUT R16, R16, 0x80, RZ, 0xfc, !PT ;  /* 0x0000008010100812 */ /* 0x000fe200078efcff */
[----:B------:R-:W-:Y:S01]  /*121b0*/  USHF.R.S32.HI UR5, URZ, 0x1f, UR4 ;  /* 0x0000001f3f057899 */ /* 0x000fe20008011404 */
[----:B------:R0:W-:Y:S01]  /*121c0*/  STL [R1], R2 ;  /* 0x0000000201007387 */ /* 0x0001e20000100800 */
[----:B------:R-:W-:-:S02]  /*121d0*/  ISETP.GE.AND P0, PT, R32, UR7, PT ;  /* 0x0000000720007c0c */ /* 0x000fc4000bf06270 */
[----:B------:R-:W-:Y:S01]  /*121e0*/  LOP3.LUT R16, R16, 0xffffffef, RZ, 0xc0, !PT ;  /* 0xffffffef10107812 */ /* 0x000fe200078ec0ff */
[----:B------:R1:W-:Y:S01]  /*121f0*/  STL [R1+0xc], R3 ;  /* 0x00000c0301007387 */ /* 0x0003e20000100800 */
[----:B------:R-:W-:-:S03]  /*12200*/  ULEA.HI UR5, UR5, UR4, URZ, 0x7 ;  /* 0x0000000405057291 */ /* 0x000fc6000f8f383f */
[----:B------:R2:W-:Y:S01]  /*12210*/  STL [R1+0x10], RZ ;  /* 0x000010ff01007387 */ /* 0x0005e20000100800 */
[----:B------:R-:W-:Y:S01]  /*12220*/  USHF.R.S32.HI UR38, URZ, 0x7, UR5 ;  /* 0x000000073f267899 */ /* 0x000fe20008011405 */
[----:B0-----:R-:W-:-:S04]  /*12230*/  MOV R2, 0x400 ;  /* 0x0000040000027802 */ /* 0x001fc80000000f00 */
[----:B------:R-:W-:Y:S02]  /*12240*/  LEA R17, R35, R2, 0x18 ;  /* 0x0000000223117211 */ /* 0x000fe400078ec0ff */
[----:B-1----:R-:W-:Y:S02]  /*12250*/  SHF.R.U32.HI R3, RZ, 0x2, R9 ;  /* 0x00000002ff037819 */ /* 0x002fe40000011609 */
[----:B------:R-:W-:Y:S02]  /*12260*/  @P0 LOP3.LUT R16, R16, 0x10, RZ, 0xfc, !PT ;  /* 0x0000001010100812 */ /* 0x000fe400078efcff */
[----:B------:R-:W-:Y:S01]  /*12270*/  LOP3.LUT R0, R3, 0x60, R0, 0xf8, !PT ;  /* 0x0000006003007812 */ /* 0x000fe200078ef800 */
[----:B------:R-:W-:Y:S01]  /*12280*/  IMAD.IADD R0, R17, 0x1, R36 ;  /* 0x0000000111007824 */ /* 0x000fe200078e0224 */
[----:B------:R-:W-:Y:S02]  /*12290*/  ISETP.GE.AND P0, PT, R32, UR9, PT ;  /* 0x0000000920007c0c */ /* 0x000fe4000bf06270 */
[----:B------:R-:W-:-:S02]  /*122a0*/  LOP3.LUT R16, R16, 0xfffffffd, RZ, 0xc0, !PT ;  /* 0xfffffffd10107812 */ /* 0x000fc400078ec0ff */
[----:B------:R2:W-:Y:S02]  /*122b0*/  STL [R1+0x8], R0 ;  /* 0x0000080001007387 */ /* 0x0005e40000100800 */
[----:B------:R-:W-:-:S04]  /*122c0*/  @P1 LOP3.LUT R16, R16, 0x2, RZ, 0xfc, !PT ;  /* 0x0000000210101812 */ /* 0x000fc800078efcff */
[----:B------:R-:W-:-:S04]  /*122d0*/  LOP3.LUT R16, R16, 0xfffffdff, RZ, 0xc0, !PT ;  /* 0xfffffdff10107812 */ /* 0x000fc800078ec0ff */
[----:B--2---:R-:W-:-:S07]  /*122e0*/  @P0 LOP3.LUT R16, R16, 0x200, RZ, 0xfc, !PT ;  /* 0x0000020010100812 */ /* 0x004fce00078efcff */
.L_x_1163:
[----:B--2---:R-:W2:Y:S01]  /*122f0*/  LDL R0, [R1+0xc] ;  /* 0x00000c0001007983 */ /* 0x004ea20000100800 */
[----:B------:R-:W-:Y:S02]  /*12300*/  ULDC UR7, c[0x0][0xc60] ;  /* 0x0003180000077ab9 */ /* 0x000fe40000000800 */
[----:B------:R-:W-:-:S11]  /*12310*/  UISETP.NE.AND UP0, UPT, UR7, 0x1, UPT ;  /* 0x000000010700788c */ /* 0x000fd6000bf05270 */
[----:B------:R-:W-:Y:S01]  /*12320*/  @UP0 ULDC UR4, c[0x0][0xc64] ;  /* 0x0003190000040ab9 */ /* 0x000fe20000000800 */
[----:B------:R-:W-:Y:S01]  /*12330*/  @UP0 ULDC UR8, c[0x0][0xc68] ;  /* 0x00031a0000080ab9 */ /* 0x000fe20000000800 */
[C---:B--2---:R-:W-:Y:S02]  /*12340*/  R2UR UR37, R0.reuse ;  /* 0x00000000002572ca */ /* 0x044fe400000e0000 */
[----:B------:R-:W-:-:S11]  /*12350*/  R2UR UR6, R0 ;  /* 0x00000000000672ca */ /* 0x000fd600000e0000 */
[----:B------:R-:W-:-:S04]  /*12360*/  UIMAD.WIDE.U32 UR4, UR37, UR4, URZ ;  /* 0x00000004250472a5 */ /* 0x000fc8000f8e003f */
[----:B------:R-:W-:-:S03]  /*12370*/  @UP0 USHF.R.U32.HI UR37, URZ, UR8, UR5 ;  /* 0x000000083f250299 */ /* 0x000fc60008011605 */
[----:B------:R-:W-:Y:S02]  /*12380*/  ULDC UR4, c[0x0][0xc78] ;  /* 0x00031e0000047ab9 */ /* 0x000fe40000000800 */
[----:B------:R-:W-:Y:S02]  /*12390*/  UISETP.GE.AND UP0, UPT, UR37, UR4, UPT ;  /* 0x000000042500728c */ /* 0x000fe4000bf06270 */
[----:B------:R-:W-:-:S04]  /*123a0*/  UIADD3 UR4, -UR37, URZ, URZ ;  /* 0x0000003f25047290 */ /* 0x000fc8000fffe13f */
[----:B------:R-:W-:Y:S01]  /*123b0*/  PLOP3.LUT P0, PT, PT, PT, UP0, 0x40, 0x0 ;  /* 0x000000000000781c */ /* 0x000fe20003f0e808 */
[----:B------:R-:W-:-:S12]  /*123c0*/  UIMAD UR7, UR7, UR4, UR6 ;  /* 0x00000004070772a4 */ /* 0x000fd8000f8e0206 */
[----:B01----:R-:W-:Y:S05]  /*123d0*/  @P0 BRA `(.L_x_1093) ;  /* 0x0000000000200947 */ /* 0x003fea0003800000 */
        /* <DEDUP_REMOVED lines=8> */
.L_x_1093:
[----:B------:R-:W-:Y:S01]  /*12460*/  ULDC UR8, c[0x0][0xc54] ;  /* 0x0003150000087ab9 */ /* 0x000fe20000000800 */
[----:B------:R-:W-:Y:S01]  /*12470*/  UMOV UR6, UR7 ;  /* 0x0000000700067c82 */ /* 0x000fe20008000000 */
[----:B------:R-:W-:-:S11]  /*12480*/  UISETP.NE.AND UP0, UPT, UR8, 0x1, UPT ;  /* 0x000000010800788c */ /* 0x000fd6000bf05270 */
[----:B------:R-:W-:Y:S02]  /*12490*/  @UP0 ULDC.64 UR10, c[0x0][0xc58] ;  /* 0x00031600000a0ab9 */ /* 0x000fe40000000a00 */
[----:B------:R-:W-:-:S04]  /*124a0*/  UIMAD.WIDE.U32 UR4, UR7, UR10, URZ ;  /* 0x0000000a070472a5 */ /* 0x000fc8000f8e003f */
[----:B------:R-:W-:-:S04]  /*124b0*/  @UP0 USHF.R.U32.HI UR6, URZ, UR11, UR5 ;  /* 0x0000000b3f060299 */ /* 0x000fc80008011605 */
[----:B------:R-:W-:-:S12]  /*124c0*/  UIMAD UR4, UR6, UR8, URZ ;  /* 0x00000008060472a4 */ /* 0x000fd8000f8e023f */
.L_x_1094:
[----:B------:R-:W-:Y:S01]  /*124d0*/  ULDC UR5, c[0x0][0xc48] ;  /* 0x0003120000057ab9 */ /* 0x000fe20000000800 */
[----:B------:R-:W-:Y:S01]  /*124e0*/  ULDC.64 UR8, c[0x0][0xa28] ;  /* 0x00028a0000087ab9 */ /* 0x000fe20000000a00 */
[----:B------:R-:W-:Y:S01]  /*124f0*/  UISETP.NE.AND UP1, UPT, UR5, 0x1, UPT ;  /* 0x000000010500788c */ /* 0x000fe2000bf25270 */
[----:B------:R-:W-:Y:S01]  /*12500*/  IMAD.MOV.U32 R34, RZ, RZ, RZ ;  /* 0x000000ffff227224 */ /* 0x000fe200078e00ff */
[----:B------:R-:W-:Y:S02]  /*12510*/  UIADD3 UR4, UR7, -UR4, URZ ;  /* 0x8000000407047290 */ /* 0x000fe4000fffe03f */
[----:B------:R-:W-:Y:S01]  /*12520*/  UISETP.NE.U32.AND UP0, UPT, UR8, URZ, UPT ;  /* 0x0000003f0800728c */ /* 0x000fe2000bf05070 */
[----:B------:R-:W-:Y:S02]  /*12530*/  ULDC UR5, c[0x0][0xc54] ;  /* 0x0003150000057ab9 */ /* 0x000fe40000000800 */
[----:B------:R-:W-:Y:S02]  /*12540*/  UIMAD UR37, UR37, UR5, UR4 ;  /* 0x00000005252572a4 */ /* 0x000fe4000f8e0204 */
[----:B------:R-:W-:-:S02]  /*12550*/  UISETP.NE.AND.EX UP0, UPT, UR9, URZ, UPT, UP0 ;  /* 0x0000003f0900728c */ /* 0x000fc4000bf05300 */
[----:B------:R-:W-:Y:S01]  /*12560*/  @UP1 ULDC UR4, c[0x0][0xc4c] ;  /* 0x0003130000041ab9 */ /* 0x000fe20000000800 */
[----:B------:R-:W-:Y:S01]  /*12570*/  @UP1 ULDC UR7, c[0x0][0xc50] ;  /* 0x0003140000071ab9 */ /* 0x000fe20000000800 */
[----:B------:R-:W-:Y:S02]  /*12580*/  UIMAD.WIDE.U32 UR4, UR37, UR4, URZ ;  /* 0x00000004250472a5 */ /* 0x000fe4000f8e003f */
[----:B------:R-:W-:Y:S01]  /*12590*/  UMOV UR36, UR37 ;  /* 0x0000002500247c82 */ /* 0x000fe20008000000 */
[----:B------:R-:W-:Y:S01]  /*125a0*/  ULOP3.LUT UR6, UR6, 0x1ffffff, URZ, 0x3c, !UPT ;  /* 0x01ffffff06067892 */ /* 0x000fe2000f8e3c3f */
[----:B------:R-:W-:Y:S01]  /*125b0*/  PLOP3.LUT P0, PT, PT, PT, UP0, 0x80, 0x0 ;  /* 0x000000000000781c */ /* 0x000fe20003f0f008 */
[----:B------:R-:W-:-:S03]  /*125c0*/  @UP1 USHF.R.U32.HI UR36, URZ, UR7, UR5 ;  /* 0x000000073f241299 */ /* 0x000fc60008011605 */
[----:B------:R-:W-:Y:S02]  /*125d0*/  @UP0 ULDC.64 UR4, c[0x0][0xa28] ;  /* 0x00028a0000040ab9 */ /* 0x000fe40000000a00 */
[----:B------:R-:W-:-:S06]  /*125e0*/  @UP0 UIMAD.WIDE UR4, UR36, 0x4, UR4 ;  /* 0x00000004240408a5 */ /* 0x000fcc000f8e0204 */
[----:B------:R-:W-:Y:S01]  /*125f0*/  IMAD.U32 R3, RZ, RZ, UR5 ;  /* 0x00000005ff037e24 */ /* 0x000fe2000f8e00ff */
[----:B------:R-:W-:Y:S01]  /*12600*/  ULDC UR5, c[0x0][0x448] ;  /* 0x0001120000057ab9 */ /* 0x000fe20000000800 */
[----:B------:R-:W-:Y:S01]  /*12610*/  IMAD.U32 R2, RZ, RZ, UR4 ;  /* 0x00000004ff027e24 */ /* 0x000fe2000f8e00ff */
[----:B------:R-:W-:Y:S01]  /*12620*/  ULDC UR4, c[0x0][0xc3c] ;  /* 0x00030f0000047ab9 */ /* 0x000fe20000000800 */
[----:B------:R-:W-:Y:S02]  /*12630*/  UISETP.NE.AND UP2, UPT, UR5, 0x1, UPT ;  /* 0x000000010500788c */ /* 0x000fe4000bf45270 */
[----:B------:R-:W-:Y:S01]  /*12640*/  UIADD3 UR6, UR6, UR4, URZ ;  /* 0x0000000406067290 */ /* 0x000fe2000fffe03f */
[----:B------:R0:W5:Y:S01]  /*12650*/  @P0 LDG.E R34, desc[UR48][R2.64] ;  /* 0x0000003002220981 */ /* 0x000162000c1e1900 */
[----:B------:R-:W-:Y:S02]  /*12660*/  UP2UR UR52, UPR, URZ, 0x4 ;  /* 0x000000043f347883 */ /* 0x000fe40008000000 */
[----:B------:R-:W-:-:S04]  /*12670*/  USHF.L.U32 UR42, UR6, 0x7, URZ ;  /* 0x00000007062a7899 */ /* 0x000fc8000800063f */
[----:B------:R-:W-:Y:S01]  /*12680*/  UIADD3 UR6, UR42, 0x7f, URZ ;  /* 0x0000007f2a067890 */ /* 0x000fe2000fffe03f */
[----:B------:R-:W-:Y:S01]  /*12690*/  @UP2 ULDC UR4, c[0x0][0x44c] ;  /* 0x0001130000042ab9 */ /* 0x000fe20000000800 */
[----:B------:R-:W-:Y:S02]  /*126a0*/  @UP2 ULDC UR7, c[0x0][0x450] ;  /* 0x0001140000072ab9 */ /* 0x000fe40000000800 */
[----:B------:R-:W-:-:S04]  /*126b0*/  UIMAD.WIDE.U32 UR4, UR6, UR4, URZ ;  /* 0x00000004060472a5 */ /* 0x000fc8000f8e003f */
[----:B------:R-:W-:-:S03]  /*126c0*/  @UP2 USHF.R.U32.HI UR6, URZ, UR7, UR5 ;  /* 0x000000073f062299 */ /* 0x000fc60008011605 */
[----:B------:R-:W-:Y:S01]  /*126d0*/  ULDC.64 UR4, c[0x0][0x9e0] ;  /* 0x0002780000047ab9 */ /* 0x000fe20000000a00 */
[----:B------:R-:W-:Y:S02]  /*126e0*/  UIADD3 UR6, UR46, UR6, URZ ;  /* 0x000000062e067290 */ /* 0x000fe4000fffe03f */
[----:B------:R-:W-:Y:S02]  /*126f0*/  UISETP.GE.AND UP0, UPT, UR5, 0x1, UPT ;  /* 0x000000010500788c */ /* 0x000fe4000bf06270 */
[----:B------:R-:W-:-:S04]  /*12700*/  UIADD3 UR4, UR6, UR4, URZ ;  /* 0x0000000406047290 */ /* 0x000fc8000fffe03f */
[----:B------:R-:W-:-:S13]  /*12710*/  PLOP3.LUT P0, PT, PT, PT, UP0, 0x40, 0x0 ;  /* 0x000000000000781c */ /* 0x000fda0003f0e808 */
[----:B0-----:R-:W-:Y:S05]  /*12720*/  @P0 BRA `(.L_x_1095) ;  /* 0x0000000000440947 */ /* 0x001fea0003800000 */
        /* <DEDUP_REMOVED lines=10> */
.L_x_1096:
[----:B------:R-:W-:-:S11]  /*127d0*/  UISETP.NE.AND UP1, UPT, UR5, 0x1, UPT ;  /* 0x000000010500788c */ /* 0x000fd6000bf25270 */
[----:B------:R-:W-:Y:S02]  /*127e0*/  @UP1 ULDC.64 UR10, c[0x0][0x9e8] ;  /* 0x00027a00000a1ab9 */ /* 0x000fe40000000a00 */
[----:B------:R-:W-:-:S04]  /*127f0*/  UIMAD.WIDE.U32 UR6, UR8, UR10, URZ ;  /* 0x0000000a080672a5 */ /* 0x000fc8000f8e003f */
[----:B------:R-:W-:-:S12]  /*12800*/  @UP1 USHF.R.U32.HI UR8, URZ, UR11, UR7 ;  /* 0x0000000b3f081299 */ /* 0x000fd80008011607 */
.L_x_1097:
[----:B------:R-:W-:-:S04]  /*12810*/  UIMAD UR8, UR8, UR5, UR5 ;  /* 0x00000005080872a4 */ /* 0x000fc8000f8e0205 */
[----:B------:R-:W-:-:S04]  /*12820*/  UISETP.LT.AND UP1, UPT, UR4, UR8, UPT ;  /* 0x000000080400728c */ /* 0x000fc8000bf21270 */
[----:B------:R-:W-:-:S12]  /*12830*/  USEL UR4, UR4, UR8, UP1 ;  /* 0x0000000804047287 */ /* 0x000fd80008800000 */
.L_x_1095:
[----:B------:R-:W-:Y:S01]  /*12840*/  UISETP.NE.AND UP1, UPT, UR52, URZ, UPT ;  /* 0x0000003f3400728c */ /* 0x000fe2000bf25270 */
[----:B------:R-:W-:Y:S01]  /*12850*/  PLOP3.LUT P0, PT, PT, PT, UP0, 0x40, 0x0 ;  /* 0x000000000000781c */ /* 0x000fe20003f0e808 */
[----:B------:R-:W-:-:S04]  /*12860*/  UIADD3 UR4, UR4, 0x7f, URZ ;  /* 0x0000007f04047890 */ /* 0x000fc8000fffe03f */
[----:B------:R-:W-:-:S04]  /*12870*/  USHF.R.S32.HI UR8, URZ, 0x1f, UR4 ;  /* 0x0000001f3f087899 */ /* 0x000fc80008011404 */
[----:B------:R-:W-:Y:S01]  /*12880*/  ULEA.HI UR8, UR8, UR4, URZ, 0x7 ;  /* 0x0000000408087291 */ /* 0x000fe2000f8f383f */
[----:B------:R-:W-:Y:S01]  /*12890*/  @UP1 ULDC UR6, c[0x0][0x44c] ;  /* 0x0001130000061ab9 */ /* 0x000fe20000000800 */
[----:B------:R-:W-:Y:S01]  /*128a0*/  @UP1 ULDC UR9, c[0x0][0x450] ;  /* 0x0001140000091ab9 */ /* 0x000fe20000000800 */
[----:B------:R-:W-:Y:S02]  /*128b0*/  UIMAD.WIDE.U32 UR6, UR42, UR6, URZ ;  /* 0x000000062a0672a5 */ /* 0x000fe4000f8e003f */
[----:B------:R-:W-:Y:S01]  /*128c0*/  UMOV UR4, UR42 ;  /* 0x0000002a00047c82 */ /* 0x000fe20008000000 */
[----:B------:R-:W-:Y:S02]  /*128d0*/  USHF.R.S32.HI UR8, URZ, 0x7, UR8 ;  /* 0x000000073f087899 */ /* 0x000fe40008011408 */
[----:B------:R-:W-:Y:S02]  /*128e0*/  @UP1 USHF.R.U32.HI UR4, URZ, UR9, UR7 ;  /* 0x000000093f041299 */ /* 0x000fe40008011607 */
[----:B------:R-:W-:-:S02]  /*128f0*/  UISETP.LT.AND UP1, UPT, UR38, UR8, UPT ;  /* 0x000000082600728c */ /* 0x000fc4000bf21270 */
[----:B------:R-:W-:Y:S01]  /*12900*/  UIADD3 UR4, UR39, UR4, URZ ;  /* 0x0000000427047290 */ /* 0x000fe2000fffe03f */
[----:B------:R-:W-:Y:S01]  /*12910*/  ULDC UR6, c[0x0][0x9dc] ;  /* 0x0002770000067ab9 */ /* 0x000fe20000000800 */
[----:B------:R-:W-:Y:S02]  /*12920*/  USEL UR44, UR38, UR8, UP1 ;  /* 0x00000008262c7287 */ /* 0x000fe40008800000 */
[----:B------:R-:W-:Y:S01]  /*12930*/  UIADD3 UR8, UR4, -UR6, URZ ;  /* 0x8000000604087290 */ /* 0x000fe2000fffe03f */
[----:B------:R-:W-:Y:S11]  /*12940*/  @P0 BRA `(.L_x_1098) ;  /* 0x0000000000440947 */ /* 0x000ff60003800000 */
        /* <DEDUP_REMOVED lines=10> */
.L_x_1099:
[----:B------:R-:W-:-:S11]  /*129f0*/  UISETP.NE.AND UP0, UPT, UR5, 0x1, UPT ;  /* 0x000000010500788c */ /* 0x000fd6000bf05270 */
[----:B------:R-:W-:Y:S02]  /*12a00*/  @UP0 ULDC.64 UR10, c[0x0][0x9e8] ;  /* 0x00027a00000a0ab9 */ /* 0x000fe40000000a00 */
[----:B------:R-:W-:-:S04]  /*12a10*/  UIMAD.WIDE.U32 UR6, UR4, UR10, URZ ;  /* 0x0000000a040672a5 */ /* 0x000fc8000f8e003f */
[----:B------:R-:W-:-:S12]  /*12a20*/  @UP0 USHF.R.U32.HI UR4, URZ, UR11, UR7 ;  /* 0x0000000b3f040299 */ /* 0x000fd80008011607 */
.L_x_1100:
[----:B------:R-:W-:-:S04]  /*12a30*/  UIMAD UR4, UR4, UR5, URZ ;  /* 0x00000005040472a4 */ /* 0x000fc8000f8e023f */
[----:B------:R-:W-:-:S04]  /*12a40*/  UISETP.LT.AND UP0, UPT, UR8, UR4, UPT ;  /* 0x000000040800728c */ /* 0x000fc8000bf01270 */
[----:B------:R-:W-:-:S12]  /*12a50*/  USEL UR8, UR8, UR4, !UP0 ;  /* 0x0000000408087287 */ /* 0x000fd8000c000000 */
.L_x_1098:
[----:B------:R-:W-:Y:S01]  /*12a60*/  USHF.R.S32.HI UR4, URZ, 0x1f, UR8 ;  /* 0x0000001f3f047899 */ /* 0x000fe20008011408 */
[----:B------:R-:W-:Y:S03]  /*12a70*/  BSSY B7, `(.L_x_1101) ;  /* 0x0000384000077945 */ /* 0x000fe60003800000 */
[----:B------:R-:W-:-:S04]  /*12a80*/  ULEA.HI UR4, UR4, UR8, URZ, 0x7 ;  /* 0x0000000804047291 */ /* 0x000fc8000f8f383f */
[----:B------:R-:W-:-:S04]  /*12a90*/  USHF.R.S32.HI UR4, URZ, 0x7, UR4 ;  /* 0x000000073f047899 */ /* 0x000fc80008011404 */
[----:B------:R-:W-:-:S04]  /*12aa0*/  UISETP.LT.AND UP0, UPT, URZ, UR4, UPT ;  /* 0x000000043f00728c */ /* 0x000fc8000bf01270 */
[----:B------:R-:W-:-:S04]  /*12ab0*/  USEL UR45, URZ, UR4, !UP0 ;  /* 0x000000043f2d7287 */ /* 0x000fc8000c000000 */
[----:B------:R-:W-:-:S06]  /*12ac0*/  UISETP.GT.AND UP0, UPT, UR44, UR45, UPT ;  /* 0x0000002d2c00728c */ /* 0x000fcc000bf04270 */
[----:B------:R-:W-:-:S13]  /*12ad0*/  PLOP3.LUT P0, PT, PT, PT, UP0, 0x80, 0x0 ;  /* 0x000000000000781c */ /* 0x000fda0003f0f008 */
[----:B------:R-:W-:Y:S05]  /*12ae0*/  @P0 BRA `(.L_x_1102) ;  /* 0x0000000000480947 */ /* 0x000fea0003800000 */
[----:B------:R-:W0:Y:S02]  /*12af0*/  S2R R0, SR_TID.X ;  /* 0x0000000000007919 */ /* 0x000e240000002100 */
[----:B0-----:R-:W-:-:S04]  /*12b00*/  LOP3.LUT R0, R0, 0x7f, RZ, 0xc0, !PT ;  /* 0x0000007f00007812 */ /* 0x001fc800078ec0ff */
[----:B------:R-:W-:-:S13]  /*12b10*/  ISETP.NE.AND P1, PT, R0, RZ, PT ;  /* 0x000000ff0000720c */ /* 0x000fda0003f25270 */
[----:B------:R-:W-:Y:S05]  /*12b20*/  @P1 BRA `(.L_x_1103) ;  /* 0x0000003400e01947 */ /* 0x000fea0003800000 */
[----:B------:R-:W0:Y:S01]  /*12b30*/  S2R R7, SR_LANEID ;  /* 0x0000000000077919 */ /* 0x000e220000000000 */
[----:B------:R-:W-:Y:S01]  /*12b40*/  VOTEU.ANY UR4, UPT, PT ;  /* 0x0000000000047886 */ /* 0x000fe200038e0100 */
[----:B------:R-:W1:Y:S01]  /*12b50*/  LDC.64 R2, c[0x0][0xc80] ;  /* 0x00032000ff027b82 */ /* 0x000e620000000a00 */
[----:B------:R-:W0:Y:S08]  /*12b60*/  FLO.U32 R0, UR4 ;  /* 0x0000000400007d00 */ /* 0x000e3000080e0000 */
[----:B------:R-:W1:Y:S01]  /*12b70*/  POPC R5, UR4 ;  /* 0x0000000400057d09 */ /* 0x000e620008000000 */
[----:B0-----:R-:W-:-:S13]  /*12b80*/  ISETP.EQ.U32.AND P0, PT, R0, R7, PT ;  /* 0x000000070000720c */ /* 0x001fda0003f02070 */
[----:B-1----:R-:W2:Y:S01]  /*12b90*/  @P0 ATOMG.E.ADD.STRONG.GPU PT, R3, desc[UR48][R2.64], R5 ;  /* 0x00000005020309a8 */ /* 0x002ea200081ee1f0 */
[----:B------:R-:W0:Y:S02]  /*12ba0*/  S2R R4, SR_LTMASK ;  /* 0x0000000000047919 */ /* 0x000e240000003900 */
[----:B0-----:R-:W-:-:S04]  /*12bb0*/  LOP3.LUT R4, R4, UR4, RZ, 0xc0, !PT ;  /* 0x0000000404047c12 */ /* 0x001fc8000f8ec0ff */
[----:B------:R-:W0:Y:S01]  /*12bc0*/  POPC R7, R4 ;  /* 0x0000000400077309 */ /* 0x000e220000000000 */
[----:B--2---:R-:W0:Y:S02]  /*12bd0*/  SHFL.IDX PT, R0, R3, R0, 0x1f ;  /* 0x00001f0003007589 */ /* 0x004e2400000e0000 */
[----:B0-----:R-:W-:-:S05]  /*12be0*/  IADD3 R0, R0, UR51, R7 ;  /* 0x0000003300007c10 */ /* 0x001fca000fffe007 */
[----:B------:R2:W-:Y:S01]  /*12bf0*/  STL [R1+0xc], R0 ;  /* 0x00000c0001007387 */ /* 0x0005e20000100800 */
[----:B------:R-:W-:Y:S05]  /*12c00*/  BRA `(.L_x_1103) ;  /* 0x0000003400a87947 */ /* 0x000fea0003800000 */
.L_x_1102:
        /* <DEDUP_REMOVED lines=8> */
[----:B------:R-:W-:Y:S02]  /*12c90*/  IMAD.U32 R4, RZ, RZ, UR6 ;  /* 0x00000006ff047e24 */ /* 0x000fe4000f8e00ff */
[----:B------:R-:W0:Y:S01]  /*12ca0*/  LDC.64 R2, c[0x4][R2] ;  /* 0x0100000002027b82 */ /* 0x000e220000000a00 */
[----:B------:R-:W-:Y:S02]  /*12cb0*/  IMAD.U32 R5, RZ, RZ, UR7 ;  /* 0x00000007ff057e24 */ /* 0x000fe4000f8e00ff */
[----:B------:R-:W-:Y:S02]  /*12cc0*/  IMAD.U32 R6, RZ, RZ, UR8 ;  /* 0x00000008ff067e24 */ /* 0x000fe4000f8e00ff */
[----:B------:R-:W-:-:S02]  /*12cd0*/  IMAD.U32 R7, RZ, RZ, UR9 ;  /* 0x00000009ff077e24 */ /* 0x000fc4000f8e00ff */
[----:B------:R-:W-:Y:S02]  /*12ce0*/  IMAD.U32 R10, RZ, RZ, UR4 ;  /* 0x00000004ff0a7e24 */ /* 0x000fe4000f8e00ff */
[----:B------:R-:W-:Y:S02]  /*12cf0*/  IMAD.U32 R11, RZ, RZ, UR5 ;  /* 0x00000005ff0b7e24 */ /* 0x000fe4000f8e00ff */
[----:B------:R-:W-:Y:S02]  /*12d00*/  IMAD.MOV.U32 R8, RZ, RZ, 0x70 ;  /* 0x00000070ff087424 */ /* 0x000fe400078e00ff */
[----:B------:R-:W-:Y:S02]  /*12d10*/  IMAD.MOV.U32 R12, RZ, RZ, 0x1 ;  /* 0x00000001ff0c7424 */ /* 0x000fe400078e00ff */
[----:B------:R-:W-:-:S07]  /*12d20*/  IMAD.MOV.U32 R13, RZ, RZ, RZ ;  /* 0x000000ffff0d7224 */ /* 0x000fce00078e00ff */
[----:B------:R-:W-:-:S07]  /*12d30*/  LEPC R20, `(.L_x_1105) ;  /* 0x000000001014794e */ /* 0x000fce0000000000 */
[----:B0----5:R-:W-:Y:S05]  /*12d40*/  CALL.ABS.NOINC R2 ;  /* 0x0000000002007343 */ /* 0x021fea0003c00000 */
.L_x_1105:
[----:B------:R-:W-:Y:S05]  /*12d50*/  BSYNC B6 ;  /* 0x0000000000067941 */ /* 0x000fea0003800000 */
.L_x_1104:
        /* <DEDUP_REMOVED lines=22> */
.L_x_1107:
[----:B------:R-:W-:Y:S05]  /*12ec0*/  BSYNC B6 ;  /* 0x0000000000067941 */ /* 0x000fea0003800000 */
.L_x_1106:
        /* <DEDUP_REMOVED lines=20> */
.L_x_1109:
[----:B------:R-:W-:Y:S05]  /*13010*/  BSYNC B6 ;  /* 0x0000000000067941 */ /* 0x000fea0003800000 */
.L_x_1108:
[----:B------:R-:W-:Y:S01]  /*13020*/  LOP3.LUT P6, RZ, R16, 0x20, RZ, 0xc0, !PT ;  /* 0x0000002010ff7812 */ /* 0x000fe200078cc0ff */
[----:B------:R-:W-:-:S12]  /*13030*/  BSSY B6, `(.L_x_1110) ;  /* 0x0000012000067945 */ /* 0x000fd80003800000 */
        /* <DEDUP_REMOVED lines=17> */
.L_x_1111:
[----:B------:R-:W-:Y:S05]  /*13150*/  BSYNC B6 ;  /* 0x0000000000067941 */ /* 0x000fea0003800000 */
.L_x_1110:
[----:B------:R-:W-:Y:S01]  /*13160*/  ULDC.64 UR4, c[0x0][0x9f8] ;  /* 0x00027e0000047ab9 */ /* 0x000fe20000000a00 */
[----:B------:R-:W-:Y:S01]  /*13170*/  IMAD.U32 R24, RZ, RZ, UR36 ;  /* 0x00000024ff187e24 */ /* 0x000fe2000f8e00ff */
[----:B------:R-:W-:Y:S01]  /*13180*/  UISETP.NE.U32.AND UP0, UPT, UR4, URZ, UPT ;  /* 0x0000003f0400728c */ /* 0x000fe2000bf05070 */
[----:B------:R-:W0:Y:S03]  /*13190*/  LDC R10, c[0x0][0x430] ;  /* 0x00010c00ff0a7b82 */ /* 0x000e260000000800 */
[----:B------:R-:W-:-:S06]  /*131a0*/  UISETP.NE.AND.EX UP0, UPT, UR5, URZ, UPT, UP0 ;  /* 0x0000003f0500728c */ /* 0x000fcc000bf05300 */
[----:B------:R-:W-:-:S05]  /*131b0*/  PLOP3.LUT P0, PT, PT, PT, UP0, 0x80, 0x0 ;  /* 0x000000000000781c */ /* 0x000fca0003f0f008 */
[----:B------:R-:W-:Y:S02]  /*131c0*/  @UP0 ULDC.64 UR4, c[0x0][0x9f8] ;  /* 0x00027e0000040ab9 */ /* 0x000fe40000000a00 */
[----:B------:R-:W-:-:S06]  /*131d0*/  @UP0 UIMAD.WIDE UR4, UR36, 0x4, UR4 ;  /* 0x00000004240408a5 */ /* 0x000fcc000f8e0204 */
[----:B------:R-:W-:Y:S01]  /*131e0*/  IMAD.U32 R2, RZ, RZ, UR4 ;  /* 0x00000004ff027e24 */ /* 0x000fe2000f8e00ff */
[----:B------:R-:W-:Y:S01]  /*131f0*/  ULDC UR4, c[0x0][0xc48] ;  /* 0x0003120000047ab9 */ /* 0x000fe20000000800 */
[----:B------:R-:W-:-:S05]  /*13200*/  IMAD.U32 R3, RZ, RZ, UR5 ;  /* 0x00000005ff037e24 */ /* 0x000fca000f8e00ff */
[----:B------:R1:W5:Y:S01]  /*13210*/  @P0 LDG.E R24, desc[UR48][R2.64] ;  /* 0x0000003002180981 */ /* 0x000362000c1e1900 */
[----:B------:R-:W-:Y:S01]  /*13220*/  IMAD.U32 R8, RZ, RZ, UR44 ;  /* 0x0000002cff087e24 */ /* 0x000fe2000f8e00ff */
[----:B------:R-:W-:Y:S01]  /*13230*/  UMOV UR5, 0xffffffff ;  /* 0xffffffff00057882 */ /* 0x000fe20000000000 */
[----:B------:R-:W-:-:S03]  /*13240*/  IMAD.U32 R22, RZ, RZ, UR4 ;  /* 0x00000004ff167e24 */ /* 0x000fc6000f8e00ff */
[----:B------:R-:W-:Y:S01]  /*13250*/  LEA R8, R8, 0xffffff80, 0x7 ;  /* 0xffffff8008087811 */ /* 0x000fe200078e38ff */
[----:B------:R-:W-:Y:S06]  /*13260*/  BRA.DIV UR5, `(.L_x_1112) ;  /* 0x0000003a05507947 */ /* 0x000fec000b800000 */
.L_x_1183:
[----:B------:R-:W1:Y:S01]  /*13270*/  S2R R0, SR_TID.X ;  /* 0x0000000000007919 */ /* 0x000e620000002100 */
[----:B0-----:R-:W-:Y:S02]  /*13280*/  ISETP.NE.AND P1, PT, R10, 0x1, PT ;  /* 0x000000010a00780c */ /* 0x001fe40003f25270 */
[----:B-----5:R-:W-:Y:S02]  /*13290*/  SHF.R.S32.HI R33, RZ, 0x1f, R24 ;  /* 0x0000001fff217819 */ /* 0x020fe40000011418 */
[----:B------:R-:W-:-:S09]  /*132a0*/  LOP3.LUT R16, R16, 0xffffffbf, RZ, 0xc0, !PT ;  /* 0xffffffbf10107812 */ /* 0x000fd200078ec0ff */
[----:B------:R-:W0:Y:S01]  /*132b0*/  @P1 LDC R5, c[0x0][0x434] ;  /* 0x00010d00ff051b82 */ /* 0x000e220000000800 */
[----:B------:R-:W-:-:S07]  /*132c0*/  @P1 LOP3.LUT R16, R16, 0x40, RZ, 0xfc, !PT ;  /* 0x0000004010101812 */ /* 0x000fce00078efcff */
[----:B------:R-:W2:Y:S01]  /*132d0*/  @P1 LDC R7, c[0x0][0x438] ;  /* 0x00010e00ff071b82 */ /* 0x000ea20000000800 */
[C---:B-1----:R-:W-:Y:S01]  /*132e0*/  LOP3.LUT R2, R0.reuse, 0x7f, RZ, 0xc0, !PT ;  /* 0x0000007f00027812 */ /* 0x042fe200078ec0ff */
[----:B------:R-:W-:-:S03]  /*132f0*/  IMAD.SHL.U32 R0, R0, 0x20, RZ ;  /* 0x0000002000007824 */ /* 0x000fc600078e00ff */
[----:B------:R-:W-:-:S04]  /*13300*/  SHF.R.U32.HI R2, RZ, 0x2, R2 ;  /* 0x00000002ff027819 */ /* 0x000fc80000011602 */
[----:B------:R-:W-:-:S04]  /*13310*/  LOP3.LUT R0, R2, 0x60, R0, 0xf8, !PT ;  /* 0x0000006002007812 */ /* 0x000fc800078ef800 */
[----:B------:R-:W-:-:S04]  /*13320*/  LOP3.LUT R9, R0, R8, RZ, 0xfc, !PT ;  /* 0x0000000800097212 */ /* 0x000fc800078efcff */
[C---:B------:R-:W-:Y:S01]  /*13330*/  ISETP.GE.AND P0, PT, R9.reuse, UR41, PT ;  /* 0x0000002909007c0c */ /* 0x040fe2000bf06270 */
[----:B------:R-:W-:-:S04]  /*13340*/  IMAD.IADD R0, R9, 0x1, R34 ;  /* 0x0000000109007824 */ /* 0x000fc800078e0222 */
[----:B0-----:R-:W-:-:S04]  /*13350*/  @P1 IMAD.HI.U32 R4, R0, R5, RZ ;  /* 0x0000000500041227 */ /* 0x001fc800078e00ff */
[----:B------:R-:W-:Y:S01]  /*13360*/  IMAD.MOV.U32 R6, RZ, RZ, R0 ;  /* 0x000000ffff067224 */ /* 0x000fe200078e0000 */
[----:B--2---:R-:W-:-:S03]  /*13370*/  @P1 SHF.R.U32.HI R6, RZ, R7, R4 ;  /* 0x00000007ff061219 */ /* 0x004fc60000011604 */
[----:B------:R-:W0:Y:S01]  /*13380*/  @!P0 LDC.64 R2, c[0x0][0x428] ;  /* 0x00010a00ff028b82 */ /* 0x000e220000000a00 */
[--C-:B------:R-:W-:Y:S01]  /*13390*/  @!P0 SHF.R.S32.HI R5, RZ, 0x1f, R6.reuse ;  /* 0x0000001fff058819 */ /* 0x100fe20000011406 */
[----:B------:R-:W-:Y:S02]  /*133a0*/  @!P0 IMAD.MOV.U32 R4, RZ, RZ, R6 ;  /* 0x000000ffff048224 */ /* 0x000fe400078e0006 */
[-C--:B0-----:R-:W-:Y:S02]  /*133b0*/  @!P0 IMAD R7, R33, R2.reuse, RZ ;  /* 0x0000000221078224 */ /* 0x081fe400078e02ff */
        /* <DEDUP_REMOVED lines=8> */
[----:B------:R-:W-:Y:S01]  /*13440*/  IMAD R5, RZ, RZ, -UR36 ;  /* 0x80000024ff057e24 */ /* 0x000fe2000f8e02ff */
[----:B------:R-:W-:-:S03]  /*13450*/  LOP3.LUT R16, R16, 0xffffffdf, RZ, 0xc0, !PT ;  /* 0xffffffdf10107812 */ /* 0x000fc600078ec0ff */
[----:B------:R-:W-:Y:S02]  /*13460*/  IMAD R22, R22, R5, UR37 ;  /* 0x0000002516167e24 */ /* 0x000fe4000f8e0205 */
[----:B------:R-:W-:Y:S02]  /*13470*/  IMAD.MOV R5, RZ, RZ, -R6 ;  /* 0x000000ffff057224 */ /* 0x000fe400078e0a06 */
[----:B0-----:R-:W-:Y:S01]  /*13480*/  IMAD.U32 R2, RZ, RZ, UR50 ;  /* 0x00000032ff027e24 */ /* 0x001fe2000f8e00ff */
[----:B------:R-:W-:Y:S01]  /*13490*/  SHF.R.S32.HI R26, RZ, 0x1f, R22 ;  /* 0x0000001fff1a7819 */ /* 0x000fe20000011416 */
[----:B------:R-:W-:-:S03]  /*134a0*/  IMAD R5, R10, R5, R0 ;  /* 0x000000050a057224 */ /* 0x000fc600078e0200 */
[----:B------:R-:W-:-:S13]  /*134b0*/  ISETP.NE.AND P2, PT, R2, 0x3, PT ;  /* 0x000000030200780c */ /* 0x000fda0003f45270 */
[----:B------:R-:W-:Y:S01]  /*134c0*/  @P2 LOP3.LUT R16, R16, 0x20, RZ, 0xfc, !PT ;  /* 0x0000002010102812 */ /* 0x000fe200078efcff */
[----:B------:R-:W-:Y:S06]  /*134d0*/  @!P2 BRA `(.L_x_1113) ;  /* 0x000000000004a947 */ /* 0x000fec0003800000 */
[----:B------:R-:W-:Y:S01]  /*134e0*/  BPT.TRAP 0x1 ;  /* 0x000000040000795c */ /* 0x000fe20000300000 */
.L_x_1113:
[----:B------:R-:W-:Y:S01]  /*134f0*/  IMAD R0, R19, 0x8, R17 ;  /* 0x0000000813007824 */ /* 0x000fe200078e0211 */
[----:B------:R-:W-:Y:S01]  /*13500*/  SHF.L.U32 R21, R23, 0x1f, RZ ;  /* 0x0000001f17157819 */ /* 0x000fe200000006ff */
[----:B------:R-:W-:Y:S01]  /*13510*/  BSSY B0, `(.L_x_1114) ;  /* 0x0000004000007945 */ /* 0x000fe20003800000 */
[----:B------:R-:W-:Y:S02]  /*13520*/  SHF.R.S32.HI R18, RZ, 0x1f, R5 ;  /* 0x0000001fff127819 */ /* 0x000fe40000011405 */
[----:B------:R-:W0:Y:S02]  /*13530*/  SYNCS.PHASECHK.TRANS64.TRYWAIT P0, [R0+URZ+0x22880], R21 ;  /* 0x02288015000075a7 */ /* 0x000e24000800017f */
[----:B0-----:R-:W-:Y:S05]  /*13540*/  @!P0 BRA `(.L_x_1115) ;  /* 0x0000003400c48947 */ /* 0x001fea0003800000 */
.L_x_1184:
[----:B------:R-:W-:Y:S05]  /*13550*/  BSYNC B0 ;  /* 0x0000000000007941 */ /* 0x000fea0003800000 */
.L_x_1114:
[----:B------:R-:W1:Y:S01]  /*13560*/  S2R R7, SR_TID.X ;  /* 0x0000000000077919 */ /* 0x000e620000002100 */
[----:B------:R-:W-:Y:S01]  /*13570*/  ULDC.64 UR4, c[0x0][0x328] ;  /* 0x0000ca0000047ab9 */ /* 0x000fe20000000a00 */
[----:B-----5:R-:W-:Y:S01]  /*13580*/  SHF.R.S32.HI R20, RZ, 0x1f, R4 ;  /* 0x0000001fff147819 */ /* 0x020fe20000011404 */
[----:B------:R-:W-:Y:S01]  /*13590*/  IMAD R6, R18, UR4, RZ ;  /* 0x0000000412067c24 */ /* 0x000fe2000f8e02ff */
[----:B------:R-:W-:Y:S01]  /*135a0*/  ULDC.64 UR6, c[0x0][0x318] ;  /* 0x0000c60000067ab9 */ /* 0x000fe20000000a00 */
[----:B------:R-:W-:Y:S01]  /*135b0*/  IMAD.WIDE.U32 R2, R5, UR4, RZ ;  /* 0x0000000405027c25 */ /* 0x000fe2000f8e00ff */
[----:B------:R-:W-:-:S03]  /*135c0*/  LOP3.LUT P1, RZ, R16, 0x1, RZ, 0xc0, !PT ;  /* 0x0000000110ff7812 */ /* 0x000fc6000782c0ff */
[----:B------:R-:W-:Y:S01]  /*135d0*/  IMAD R6, R5, UR5, R6 ;  /* 0x0000000505067c24 */ /* 0x000fe2000f8e0206 */
[----:B------:R-:W-:-:S03]  /*135e0*/  ULDC.64 UR4, c[0x0][0x338] ;  /* 0x0000ce0000047ab9 */ /* 0x000fc60000000a00 */
[----:B------:R-:W-:Y:S02]  /*135f0*/  IMAD.IADD R3, R3, 0x1, R6 ;  /* 0x0000000103037824 */ /* 0x000fe400078e0206 */
[----:B------:R-:W-:Y:S02]  /*13600*/  IMAD R6, R20, UR4, RZ ;  /* 0x0000000414067c24 */ /* 0x000fe4000f8e02ff */
[----:B------:R-:W-:-:S04]  /*13610*/  IMAD.WIDE.U32 R2, R4, UR4, R2 ;  /* 0x0000000404027c25 */ /* 0x000fc8000f8e0002 */
[----:B------:R-:W-:Y:S01]  /*13620*/  IMAD R6, R4, UR5, R6 ;  /* 0x0000000504067c24 */ /* 0x000fe2000f8e0206 */
[----:B------:R-:W-:Y:S02]  /*13630*/  ULDC.64 UR4, c[0x0][0x330] ;  /* 0x0000cc0000047ab9 */ /* 0x000fe40000000a00 */
[----:B------:R-:W-:Y:S02]  /*13640*/  IMAD R9, R26, UR4, RZ ;  /* 0x000000041a097c24 */ /* 0x000fe4000f8e02ff */
[----:B------:R-:W-:Y:S02]  /*13650*/  IMAD.IADD R3, R3, 0x1, R6 ;  /* 0x0000000103037824 */ /* 0x000fe400078e0206 */
[C---:B------:R-:W-:Y:S02]  /*13660*/  IMAD R9, R22.reuse, UR5, R9 ;  /* 0x0000000516097c24 */ /* 0x040fe4000f8e0209 */
[----:B------:R-:W-:Y:S01]  /*13670*/  IMAD.WIDE.U32 R2, R22, UR4, R2 ;  /* 0x0000000416027c25 */ /* 0x000fe2000f8e0002 */
[----:B------:R-:W-:Y:S01]  /*13680*/  UMOV UR4, 0xffffffff ;  /* 0xffffffff00047882 */ /* 0x000fe20000000000 */
[----:B-1----:R-:W-:-:S02]  /*13690*/  LOP3.LUT R7, R7, 0x7f, RZ, 0xc0, !PT ;  /* 0x0000007f07077812 */ /* 0x002fc400078ec0ff */
[----:B------:R-:W-:Y:S01]  /*136a0*/  IMAD R6, R19, 0x4000, R37 ;  /* 0x0000400013067824 */ /* 0x000fe200078e0225 */
[----:B------:R-:W-:Y:S02]  /*136b0*/  IADD3 R10, P0, R2, UR6, RZ ;  /* 0x00000006020a7c10 */ /* 0x000fe4000ff1e0ff */
[----:B------:R-:W-:Y:S02]  /*136c0*/  SHF.R.U32.HI R7, RZ, 0x2, R7 ;  /* 0x00000002ff077819 */ /* 0x000fe40000011607 */
[----:B------:R-:W-:Y:S02]  /*136d0*/  IADD3.X R9, R3, UR7, R9, P0, !PT ;  /* 0x0000000703097c10 */ /* 0x000fe400087fe409 */
[----:B------:R-:W-:-:S04]  /*136e0*/  IADD3 R8, -R7, UR41, -R8 ;  /* 0x0000002907087c10 */ /* 0x000fc8000fffe908 */
[----:B------:R-:W-:Y:S01]  /*136f0*/  ISETP.GE.AND P4, PT, R8, 0x1, PT ;  /* 0x000000010800780c */ /* 0x000fe20003f86270 */
[----:B------:R-:W-:-:S12]  /*13700*/  BRA.DIV UR4, `(.L_x_1116) ;  /* 0x0000003604687947 */ /* 0x000fd8000b800000 */
[----:B------:R-:W1:Y:S01]  /*13710*/  SHFL.IDX PT, R2, R10, RZ, 0x1c1f ;  /* 0x001c1fff0a027589 */ /* 0x000e6200000e0000 */
[----:B------:R-:W-:Y:S02]  /*13720*/  LOP3.LUT P6, RZ, R16, 0x2, RZ, 0xc0, !PT ;  /* 0x0000000210ff7812 */ /* 0x000fe400078cc0ff */
[----:B------:R-:W-:Y:S01]  /*13730*/  IADD3 R6, R17, R6, R29 ;  /* 0x0000000611067210 */ /* 0x000fe20007ffe01d */
[----:B------:R-:W2:Y:S01]  /*13740*/  SHFL.IDX PT, R3, R9, RZ, 0x1c1f ;  /* 0x001c1fff09037589 */ /* 0x000ea200000e0000 */
[C---:B------:R-:W-:Y:S02]  /*13750*/  ISETP.GE.AND P3, PT, R8.reuse, 0x21, PT ;  /* 0x000000210800780c */ /* 0x040fe40003f66270 */
[----:B------:R-:W-:Y:S01]  /*13760*/  ISETP.GE.AND P2, PT, R8, 0x41, PT ;  /* 0x000000410800780c */ /* 0x000fe20003f46270 */
[----:B------:R-:W-:Y:S01]  /*13770*/  IMAD.IADD R7, R30, 0x1, R6 ;  /* 0x000000011e077824 */ /* 0x000fe200078e0206 */
[----:B------:R-:W-:Y:S02]  /*13780*/  ISETP.GE.AND P5, PT, R8, 0x61, PT ;  /* 0x000000610800780c */ /* 0x000fe40003fa6270 */
[----:B-1----:R-:W-:-:S05]  /*13790*/  IADD3 R2, P0, R32, R2, RZ ;  /* 0x0000000220027210 */ /* 0x002fca0007f1e0ff */
[----:B--2---:R-:W-:Y:S01]  /*137a0*/  IMAD.X R3, RZ, RZ, R3, P0 ;  /* 0x000000ffff037224 */ /* 0x004fe200000e0603 */
[----:B------:R-:W-:-:S13]  /*137b0*/  ISETP.LT.OR P0, PT, R8, 0x1, P6 ;  /* 0x000000010800780c */ /* 0x000fda0003701670 */
[----:B------:R-:W-:Y:S01]  /*137c0*/  @!PT LDS RZ, [RZ] ;  /* 0x00000000fffff984 */ /* 0x000fe20000000800 */
        /* <DEDUP_REMOVED lines=13> */
[----:B------:R-:W3:Y:S01]  /*138a0*/  SHFL.IDX PT, R9, R9, 0x3, 0x1c1f ;  /* 0x007c1f0009097f89 */ /* 0x000ee200000e0000 */
[----:B-1----:R-:W-:-:S05]  /*138b0*/  IADD3 R2, P0, R32, R2, RZ ;  /* 0x0000000220027210 */ /* 0x002fca0007f1e0ff */
[----:B--2---:R-:W-:Y:S01]  /*138c0*/  IMAD.X R3, RZ, RZ, R3, P0 ;  /* 0x000000ffff037224 */ /* 0x004fe200000e0603 */
[----:B------:R-:W-:-:S13]  /*138d0*/  ISETP.LT.OR P0, PT, R8, 0x41, P6 ;  /* 0x000000410800780c */ /* 0x000fda0003701670 */
[----:B------:R-:W-:Y:S01]  /*138e0*/  LDGSTS.E.BYPASS.LTC128B.128 [R6+0xa400], desc[UR48][R2.64], !P0 ;  /* 0x0a40000002067fae */ /* 0x000fe2000c101d70 */
[----:B------:R-:W-:-:S13]  /*138f0*/  ISETP.LT.OR P0, PT, R8, 0x41, P1 ;  /* 0x000000410800780c */ /* 0x000fda0000f01670 */
[----:B------:R1:W-:Y:S04]  /*13900*/  LDGSTS.E.BYPASS.LTC128B.128 [R7+0xa400], desc[UR48][R2.64+0x40], !P0 ;  /* 0x0a40004002077fae */ /* 0x0003e8000c101d70 */
[----:B-1-3--:R1:W2:Y:S02]  /*13910*/  SHFL.IDX PT, R2, R10, 0x3, 0x1c1f ;  /* 0x007c1f000a027f89 */ /* 0x00a2a400000e0000 */
.L_x_1194:
        /* <DEDUP_REMOVED lines=12> */
.L_x_1117:
        /* <DEDUP_REMOVED lines=11> */
.L_x_1118:
[----:B------:R2:W-:Y:S01]  /*13a90*/  SYNCS.ARRIVE.TRANS64.A1T0 RZ, [R0+URZ+0x22870], RZ ;  /* 0x022870ff00ff79a7 */ /* 0x0005e2000810003f */
[----:B------:R-:W-:Y:S05]  /*13aa0*/  @!P6 BRA `(.L_x_1119) ;  /* 0x000000000004e947 */ /* 0x000fea0003800000 */
[----:B------:R-:W-:Y:S01]  /*13ab0*/  BPT.TRAP 0x1 ;  /* 0x000000040000795c */ /* 0x000fe20000300000 */
.L_x_1119:
[----:B------:R-:W3:Y:S01]  /*13ac0*/  SYNCS.PHASECHK.TRANS64.TRYWAIT P0, [R0+URZ+0x22840], R21 ;  /* 0x02284015000075a7 */ /* 0x000ee2000800017f */
[----:B------:R-:W-:Y:S04]  /*13ad0*/  BSSY B0, `(.L_x_1120) ;  /* 0x0000002000007945 */ /* 0x000fe80003800000 */
[----:B---3--:R-:W-:Y:S05]  /*13ae0*/  @!P0 BRA `(.L_x_1121) ;  /* 0x0000003400d08947 */ /* 0x008fea0003800000 */
.L_x_1195:
[----:B------:R-:W-:Y:S05]  /*13af0*/  BSYNC B0 ;  /* 0x0000000000007941 */ /* 0x000fea0003800000 */
.L_x_1120:
[----:B------:R-:W-:Y:S01]  /*13b00*/  ULDC.64 UR4, c[0x0][0x300] ;  /* 0x0000c00000047ab9 */ /* 0x000fe20000000a00 */
[----:B------:R-:W-:Y:S01]  /*13b10*/  ULDC.64 UR6, c[0x0][0x2e8] ;  /* 0x0000ba0000067ab9 */ /* 0x000fe20000000a00 */
[----:B------:R-:W-:Y:S01]  /*13b20*/  IMAD R18, R18, UR4, RZ ;  /* 0x0000000412127c24 */ /* 0x000fe2000f8e02ff */
[----:B------:R-:W-:Y:S01]  /*13b30*/  LOP3.LUT P1, RZ, R16, 0x4, RZ, 0xc0, !PT ;  /* 0x0000000410ff7812 */ /* 0x000fe2000782c0ff */
[----:B------:R-:W-:-:S04]  /*13b40*/  IMAD.WIDE.U32 R2, R5, UR4, RZ ;  /* 0x0000000405027c25 */ /* 0x000fc8000f8e00ff */
[----:B------:R-:W-:Y:S01]  /*13b50*/  IMAD R7, R5, UR5, R18 ;  /* 0x0000000505077c24 */ /* 0x000fe2000f8e0212 */
[----:B------:R-:W-:Y:S01]  /*13b60*/  ULDC.64 UR4, c[0x0][0x310] ;  /* 0x0000c40000047ab9 */ /* 0x000fe20000000a00 */
[----:B------:R-:W-:Y:S02]  /*13b70*/  IMAD R6, R19, 0x6000, R36 ;  /* 0x0000600013067824 */ /* 0x000fe400078e0224 */
[----:B------:R-:W-:Y:S02]  /*13b80*/  IMAD.IADD R3, R3, 0x1, R7 ;  /* 0x0000000103037824 */ /* 0x000fe400078e0207 */
[----:B------:R-:W-:Y:S02]  /*13b90*/  IMAD R5, R20, UR4, RZ ;  /* 0x0000000414057c24 */ /* 0x000fe4000f8e02ff */
[----:B------:R-:W-:-:S04]  /*13ba0*/  IMAD.WIDE.U32 R2, R4, UR4, R2 ;  /* 0x0000000404027c25 */ /* 0x000fc8000f8e0002 */
[----:B------:R-:W-:Y:S01]  /*13bb0*/  IMAD R5, R4, UR5, R5 ;  /* 0x0000000504057c24 */ /* 0x000fe2000f8e0205 */
[----:B------:R-:W-:-:S03]  /*13bc0*/  ULDC.64 UR4, c[0x0][0x308] ;  /* 0x0000c20000047ab9 */ /* 0x000fc60000000a00 */
[----:B------:R-:W-:Y:S02]  /*13bd0*/  IMAD.IADD R3, R3, 0x1, R5 ;  /* 0x0000000103037824 */ /* 0x000fe400078e0205 */
[----:B------:R-:W-:Y:S02]  /*13be0*/  IMAD R5, R26, UR4, RZ ;  /* 0x000000041a057c24 */ /* 0x000fe4000f8e02ff */
[----:B------:R-:W-:Y:S01]  /*13bf0*/  IMAD.WIDE.U32 R2, R22, UR4, R2 ;  /* 0x0000000416027c25 */ /* 0x000fe2000f8e0002 */
[----:B------:R-:W-:-:S03]  /*13c00*/  UMOV UR4, 0xffffffff ;  /* 0xffffffff00047882 */ /* 0x000fc60000000000 */
[----:B------:R-:W-:Y:S01]  /*13c10*/  IMAD R5, R22, UR5, R5 ;  /* 0x0000000516057c24 */ /* 0x000fe2000f8e0205 */
[----:B------:R-:W-:-:S04]  /*13c20*/  IADD3 R4, P0, R2, UR6, RZ ;  /* 0x0000000602047c10 */ /* 0x000fc8000ff1e0ff */
[----:B------:R-:W-:Y:S01]  /*13c30*/  IADD3.X R5, R3, UR7, R5, P0, !PT ;  /* 0x0000000703057c10 */ /* 0x000fe200087fe405 */
[----:B------:R-:W-:Y:S08]  /*13c40*/  BRA.DIV UR4, `(.L_x_1122) ;  /* 0x00000036048c7947 */ /* 0x000ff0000b800000 */
[----:B------:R-:W4:Y:S01]  /*13c50*/  SHFL.IDX PT, R14, R4, RZ, 0x1c1f ;  /* 0x001c1fff040e7589 */ /* 0x000f2200000e0000 */
[----:B------:R-:W-:Y:S01]  /*13c60*/  LOP3.LUT P6, RZ, R16, 0x8, RZ, 0xc0, !PT ;  /* 0x0000000810ff7812 */ /* 0x000fe200078cc0ff */
[C-C-:B------:R-:W-:Y:S02]  /*13c70*/  @P4 IMAD.IADD R7, R17.reuse, 0x1, R6.reuse ;  /* 0x0000000111074824 */ /* 0x140fe400078e0206 */
[----:B------:R-:W5:Y:S01]  /*13c80*/  SHFL.IDX PT, R2, R5, RZ, 0x1c1f ;  /* 0x001c1fff05027589 */ /* 0x000f6200000e0000 */
[----:B------:R-:W-:Y:S01]  /*13c90*/  @P3 IMAD.IADD R9, R17, 0x1, R6 ;  /* 0x0000000111093824 */ /* 0x000fe200078e0206 */
[----:B----4-:R-:W-:-:S05]  /*13ca0*/  @P4 IADD3 R14, P0, R32, R14, RZ ;  /* 0x0000000e200e4210 */ /* 0x010fca0007f1e0ff */
[----:B-----5:R-:W-:Y:S01]  /*13cb0*/  @P4 IMAD.X R3, RZ, RZ, R2, P0 ;  /* 0x000000ffff034224 */ /* 0x020fe200000e0602 */
[C---:B------:R-:W-:Y:S01]  /*13cc0*/  LOP3.LUT P0, RZ, R16.reuse, 0x10, RZ, 0xc0, !PT ;  /* 0x0000001010ff7812 */ /* 0x040fe2000780c0ff */
[----:B------:R-:W-:Y:S02]  /*13cd0*/  @P4 IMAD.MOV.U32 R2, RZ, RZ, R14 ;  /* 0x000000ffff024224 */ /* 0x000fe400078e000e */
[----:B------:R-:W4:Y:S10]  /*13ce0*/  SHFL.IDX PT, R14, R4, 0x1, 0x1c1f ;  /* 0x003c1f00040e7f89 */ /* 0x000f3400000e0000 */
[----:B------:R-:W-:Y:S04]  /*13cf0*/  @P4 LDGSTS.E.BYPASS.LTC128B.128 [R7+0x16400], desc[UR48][R2.64], !P0 ;  /* 0x1640000002074fae */ /* 0x000fe8000c101d70 */
[----:B------:R-:W-:Y:S04]  /*13d00*/  @P4 LDGSTS.E.BYPASS.LTC128B.128 [R7+0x18400], desc[UR48][R2.64+0x40], !P6 ;  /* 0x1840004002074fae */ /* 0x000fe8000f101d70 */
[----:B------:R5:W-:Y:S01]  /*13d10*/  @P4 LDGSTS.E.BYPASS.LTC128B.128 [R7+0x1a400], desc[UR48][R2.64+0x80], !P1 ;  /* 0x1a40008002074fae */ /* 0x000be2000c901d70 */
[----:B------:R-:W-:-:S02]  /*13d20*/  LOP3.LUT P4, RZ, R16, 0x10, RZ, 0xc0, !PT ;  /* 0x0000001010ff7812 */ /* 0x000fc4000788c0ff */
[----:B----4-:R-:W-:Y:S01]  /*13d30*/  @P3 IADD3 R14, P0, R32, R14, RZ ;  /* 0x0000000e200e3210 */ /* 0x010fe20007f1e0ff */
[----:B-----5:R-:W0:Y:S01]  /*13d40*/  SHFL.IDX PT, R2, R5, 0x1, 0x1c1f ;  /* 0x003c1f0005027f89 */ /* 0x020e2200000e0000 */
[----:B------:R-:W-:-:S03]  /*13d50*/  @P2 IMAD.IADD R7, R17, 0x1, R6 ;  /* 0x0000000111072824 */ /* 0x000fc600078e0206 */
[----:B0--3--:R-:W-:Y:S02]  /*13d60*/  @P3 IMAD.X R21, RZ, RZ, R2, P0 ;  /* 0x000000ffff153224 */ /* 0x009fe400000e0602 */
[----:B------:R-:W-:Y:S02]  /*13d70*/  @P3 IMAD.MOV.U32 R2, RZ, RZ, R14 ;  /* 0x000000ffff023224 */ /* 0x000fe400078e000e */
[----:B------:R-:W-:Y:S01]  /*13d80*/  @P3 IMAD.MOV.U32 R3, RZ, RZ, R21 ;  /* 0x000000ffff033224 */ /* 0x000fe200078e0015 */
[----:B------:R-:W0:Y:S04]  /*13d90*/  SHFL.IDX PT, R14, R4, 0x2, 0x1c1f ;  /* 0x005c1f00040e7f89 */ /* 0x000e2800000e0000 */
[----:B------:R-:W-:Y:S04]  /*13da0*/  @P3 LDGSTS.E.BYPASS.LTC128B.128 [R9+0x16c00], desc[UR48][R2.64], !P4 ;  /* 0x16c0000002093fae */ /* 0x000fe8000e101d70 */
[----:B------:R-:W-:Y:S04]  /*13db0*/  @P3 LDGSTS.E.BYPASS.LTC128B.128 [R9+0x18c00], desc[UR48][R2.64+0x40], !P6 ;  /* 0x18c0004002093fae */ /* 0x000fe8000f101d70 */
[----:B------:R3:W-:Y:S04]  /*13dc0*/  @P3 LDGSTS.E.BYPASS.LTC128B.128 [R9+0x1ac00], desc[UR48][R2.64+0x80], !P1 ;  /* 0x1ac0008002093fae */ /* 0x0007e8000c901d70 */
[----:B---3--:R-:W3:Y:S01]  /*13dd0*/  SHFL.IDX PT, R2, R5, 0x2, 0x1c1f ;  /* 0x005c1f0005027f89 */ /* 0x008ee200000e0000 */
[----:B0-----:R-:W-:-:S03]  /*13de0*/  @P2 IADD3 R14, P0, R32, R14, RZ ;  /* 0x0000000e200e2210 */ /* 0x001fc60007f1e0ff */
[----:B------:R-:W0:Y:S02]  /*13df0*/  SHFL.IDX PT, R5, R5, 0x3, 0x1c1f ;  /* 0x007c1f0005057f89 */ /* 0x000e2400000e0000 */
[----:B---3--:R-:W-:Y:S02]  /*13e00*/  @P2 IMAD.X R21, RZ, RZ, R2, P0 ;  /* 0x000000ffff152224 */ /* 0x008fe400000e0602 */
[----:B------:R-:W-:Y:S02]  /*13e10*/  @P2 IMAD.MOV.U32 R2, RZ, RZ, R14 ;  /* 0x000000ffff022224 */ /* 0x000fe400078e000e */
[----:B------:R-:W-:Y:S01]  /*13e20*/  @P2 IMAD.MOV.U32 R3, RZ, RZ, R21 ;  /* 0x000000ffff032224 */ /* 0x000fe200078e0015 */
[----:B------:R3:W4:Y:S04]  /*13e30*/  SHFL.IDX PT, R14, R4, 0x3, 0x1c1f ;  /* 0x007c1f00040e7f89 */ /* 0x00072800000e0000 */
[----:B------:R3:W-:Y:S04]  /*13e40*/  @P2 LDGSTS.E.BYPASS.LTC128B.128 [R7+0x17400], desc[UR48][R2.64], !P4 ;  /* 0x1740000002072fae */ /* 0x0007e8000e101d70 */
[----:B------:R3:W-:Y:S04]  /*13e50*/  @P2 LDGSTS.E.BYPASS.LTC128B.128 [R7+0x19400], desc[UR48][R2.64+0x40], !P6 ;  /* 0x1940004002072fae */ /* 0x0007e8000f101d70 */
[----:B0-----:R3:W-:Y:S02]  /*13e60*/  @P2 LDGSTS.E.BYPASS.LTC128B.128 [R7+0x1b400], desc[UR48][R2.64+0x80], !P1 ;  /* 0x1b40008002072fae */ /* 0x0017e4000c901d70 */
.L_x_1205:
[C---:B------:R-:W-:Y:S02]  /*13e70*/  LOP3.LUT P3, RZ, R16.reuse, 0x10, RZ, 0xc0, !PT ;  /* 0x0000001010ff7812 */ /* 0x040fe4000786c0ff */
[----:B------:R-:W-:Y:S02]  /*13e80*/  LOP3.LUT P2, RZ, R16, 0x8, RZ, 0xc0, !PT ;  /* 0x0000000810ff7812 */ /* 0x000fe4000784c0ff */
[----:B---34-:R-:W-:-:S05]  /*13e90*/  @P5 IADD3 R2, P0, R32, R14, RZ ;  /* 0x0000000e20025210 */ /* 0x018fca0007f1e0ff */
[----:B------:R-:W-:Y:S01]  /*13ea0*/  @P5 IMAD.X R3, RZ, RZ, R5, P0 ;  /* 0x000000ffff035224 */ /* 0x000fe200000e0605 */
[----:B------:R-:W-:Y:S01]  /*13eb0*/  PLOP3.LUT P0, PT, PT, PT, PT, 0x80, 0x0 ;  /* 0x000000000000781c */ /* 0x000fe20003f0f070 */
[----:B------:R-:W-:-:S05]  /*13ec0*/  @P5 IMAD.IADD R5, R17, 0x1, R6 ;  /* 0x0000000111055824 */ /* 0x000fca00078e0206 */
[----:B------:R-:W-:Y:S01]  /*13ed0*/  @!PT LDS RZ, [RZ] ;  /* 0x00000000fffff984 */ /* 0x000fe20000000800 */
[----:B------:R-:W-:Y:S01]  /*13ee0*/  @!PT LDS RZ, [RZ] ;  /* 0x00000000fffff984 */ /* 0x000fe20000000800 */
[----:B------:R-:W-:Y:S01]  /*13ef0*/  @!PT LDS RZ, [RZ] ;  /* 0x00000000fffff984 */ /* 0x000fe20000000800 */
[----:B------:R0:W-:Y:S04]  /*13f00*/  @P5 LDGSTS.E.BYPASS.LTC128B.128 [R5+0x17c00], desc[UR48][R2.64], !P3 ;  /* 0x17c0000002055fae */ /* 0x0001e8000d901d70 */
[----:B------:R0:W-:Y:S04]  /*13f10*/  @P5 LDGSTS.E.BYPASS.LTC128B.128 [R5+0x19c00], desc[UR48][R2.64+0x40], !P2 ;  /* 0x19c0004002055fae */ /* 0x0001e8000d101d70 */
[----:B------:R0:W-:Y:S01]  /*13f20*/  @P5 LDGSTS.E.BYPASS.LTC128B.128 [R5+0x1bc00], desc[UR48][R2.64+0x80], !P1 ;  /* 0x1bc0008002055fae */ /* 0x0001e2000c901d70 */
[----:B------:R-:W-:Y:S01]  /*13f30*/  NOP ;  /* 0x0000000000007918 */ /* 0x000fe20000000000 */
.L_x_1123:
        /* <DEDUP_REMOVED lines=11> */
.L_x_1124:
[----:B------:R0:W-:Y:S02]  /*13ff0*/  SYNCS.ARRIVE.TRANS64.A1T0 RZ, [R0+URZ+0x22830], RZ ;  /* 0x022830ff00ff79a7 */ /* 0x0001e4000810003f */
[----:B------:R-:W-:Y:S05]  /*14000*/  WARPSYNC.ALL ;  /* 0x0000000000007948 */ /* 0x000fea0003800000 */
[----:B------:R-:W-:Y:S01]  /*14010*/  BSSY B6, `(.L_x_1125) ;  /* 0x0000015000067945 */ /* 0x000fe20003800000 */
[----:B0-2---:R-:W-:Y:S01]  /*14020*/  VIADD R0, R17, 0x10400 ;  /* 0x0001040011007836 */ /* 0x005fe20000000000 */
[----:B------:R-:W-:Y:S04]  /*14030*/  BAR.SYNC.DEFER_BLOCKING 0x8, 0x180 ;  /* 0x0206000000007b1d */ /* 0x000fe80000010000 */
        /* <DEDUP_REMOVED lines=11> */
[----:B-1----:R-:W-:Y:S02]  /*140f0*/  IMAD.U32 R10, RZ, RZ, UR4 ;  /* 0x00000004ff0a7e24 */ /* 0x002fe4000f8e00ff */
[----:B------:R-:W-:Y:S02]  /*14100*/  IMAD.U32 R11, RZ, RZ, UR5 ;  /* 0x00000005ff0b7e24 */ /* 0x000fe4000f8e00ff */
[----:B------:R-:W-:Y:S02]  /*14110*/  IMAD.MOV.U32 R8, RZ, RZ, 0x70 ;  /* 0x00000070ff087424 */ /* 0x000fe400078e00ff */
[----:B------:R-:W-:Y:S02]  /*14120*/  IMAD.MOV.U32 R12, RZ, RZ, 0x1 ;  /* 0x00000001ff0c7424 */ /* 0x000fe400078e00ff */
[----:B------:R-:W-:-:S07]  /*14130*/  IMAD.MOV.U32 R13, RZ, RZ, RZ ;  /* 0x000000ffff0d7224 */ /* 0x000fce00078e00ff */
[----:B------:R-:W-:-:S07]  /*14140*/  LEPC R20, `(.L_x_1126) ;  /* 0x000000001014794e */ /* 0x000fce0000000000 */
[----:B0-----:R-:W-:Y:S05]  /*14150*/  CALL.ABS.NOINC R2 ;  /* 0x0000000002007343 */ /* 0x001fea0003c00000 */
.L_x_1126:
[----:B------:R-:W-:Y:S05]  /*14160*/  BSYNC B6 ;  /* 0x0000000000067941 */ /* 0x000fea0003800000 */
.L_x_1125:
[----:B------:R0:W5:Y:S01]  /*14170*/  LDL R8, [R1+0x8] ;  /* 0x0000080001087983 */ /* 0x0001620000100800 */
[----:B------:R-:W-:Y:S01]  /*14180*/  UISETP.NE.AND UP0, UPT, UR52, URZ, UPT ;  /* 0x0000003f3400728c */ /* 0x000fe2000bf05270 */
[----:B------:R-:W2:Y:S01]  /*14190*/  S2R R2, SR_TID.X ;  /* 0x0000000000027919 */ /* 0x000ea20000002100 */
[----:B------:R-:W-:Y:S01]  /*141a0*/  R2UR UR6, R26 ;  /* 0x000000001a0672ca */ /* 0x000fe200000e0000 */
[----:B------:R-:W-:-:S03]  /*141b0*/  ULDC.64 UR8, c[0x0][0x2d8] ;  /* 0x0000b60000087ab9 */ /* 0x000fc60000000a00 */
[----:B------:R-:W-:Y:S02]  /*141c0*/  PLOP3.LUT P0, PT, PT, PT, UP0, 0x80, 0x0 ;  /* 0x000000000000781c */ /* 0x000fe40003f0f008 */
[C---:B------:R-:W-:Y:S02]  /*141d0*/  LOP3.LUT P3, RZ, R16.reuse, 0x200, RZ, 0xc0, !PT ;  /* 0x0000020010ff7812 */ /* 0x040fe4000786c0ff */
[C---:B------:R-:W-:Y:S01]  /*141e0*/  LOP3.LUT P4, RZ, R16.reuse, 0x100, RZ, 0xc0, !PT ;  /* 0x0000010010ff7812 */ /* 0x040fe2000788c0ff */
[----:B------:R-:W-:Y:S01]  /*141f0*/  @UP0 ULDC UR4, c[0x0][0x44c] ;  /* 0x0001130000040ab9 */ /* 0x000fe20000000800 */
[----:B------:R-:W-:Y:S02]  /*14200*/  LOP3.LUT P5, RZ, R16, 0x80, RZ, 0xc0, !PT ;  /* 0x0000008010ff7812 */ /* 0x000fe400078ac0ff */
[C---:B--2---:R-:W-:Y:S01]  /*14210*/  LOP3.LUT R18, R2.reuse, 0x7f, RZ, 0xc0, !PT ;  /* 0x0000007f02127812 */ /* 0x044fe200078ec0ff */
[----:B------:R-:W-:-:S03]  /*14220*/  IMAD.SHL.U32 R2, R2, 0x20, RZ ;  /* 0x0000002002027824 */ /* 0x000fc600078e00ff */
[----:B------:R-:W-:-:S04]  /*14230*/  SHF.R.U32.HI R18, RZ, 0x2, R18 ;  /* 0x00000002ff127819 */ /* 0x000fc80000011612 */
[----:B------:R-:W-:-:S05]  /*14240*/  LOP3.LUT R2, R18, 0x60, R2, 0xf8, !PT ;  /* 0x0000006012027812 */ /* 0x000fca00078ef802 */
[----:B------:R-:W-:-:S04]  /*14250*/  VIADD R5, R2, UR42 ;  /* 0x0000002a02057c36 */ /* 0x000fc80008000000 */
[----:B------:R-:W-:Y:S01]  /*14260*/  @P0 IMAD.HI.U32 R2, R5, UR4, RZ ;  /* 0x0000000405020c27 */ /* 0x000fe2000f8e00ff */
[----:B------:R-:W-:Y:S01]  /*14270*/  PLOP3.LUT P0, PT, PT, PT, UP0, 0x80, 0x0 ;  /* 0x000000000000781c */ /* 0x000fe20003f0f008 */
[----:B------:R-:W-:Y:S01]  /*14280*/  @UP0 ULDC UR4, c[0x0][0x450] ;  /* 0x0001140000040ab9 */ /* 0x000fe20000000800 */
[----:B------:R-:W-:Y:S01]  /*14290*/  R2UR UR7, R22 ;  /* 0x00000000160772ca */ /* 0x000fe200000e0000 */
[----:B------:R-:W-:Y:S01]  /*142a0*/  IMAD.MOV.U32 R0, RZ, RZ, R5 ;  /* 0x000000ffff007224 */ /* 0x000fe200078e0005 */
[----:B------:R-:W-:-:S09]  /*142b0*/  UIMAD UR6, UR6, UR8, URZ ;  /* 0x00000008060672a4 */ /* 0x000fd2000f8e023f */
[----:B------:R-:W-:Y:S02]  /*142c0*/  @P0 SHF.R.U32.HI R0, RZ, UR4, R2 ;  /* 0x00000004ff000c19 */ /* 0x000fe40008011602 */
[----:B------:R-:W-:Y:S01]  /*142d0*/  R2UR UR4, R22 ;  /* 0x00000000160472ca */ /* 0x000fe200000e0000 */
[----:B------:R-:W-:Y:S02]  /*142e0*/  UIMAD UR7, UR7, UR9, UR6 ;  /* 0x00000009070772a4 */ /* 0x000fe4000f8e0206 */
[----:B------:R-:W-:Y:S01]  /*142f0*/  USHF.R.S32.HI UR6, URZ, 0x1f, UR36 ;  /* 0x0000001f3f067899 */ /* 0x000fe20008011424 */
[----:B------:R-:W-:-:S09]  /*14300*/  SHF.R.S32.HI R2, RZ, 0x1f, R0 ;  /* 0x0000001fff027819 */ /* 0x000fd20000011400 */
[----:B------:R-:W-:-:S03]  /*14310*/  UIMAD.WIDE.U32 UR4, UR4, UR8, URZ ;  /* 0x00000008040472a5 */ /* 0x000fc6000f8e003f */
[----:B------:R-:W-:Y:S01]  /*14320*/  ULDC.64 UR8, c[0x0][0x2e0] ;  /* 0x0000b80000087ab9 */ /* 0x000fe20000000a00 */
[----:B------:R-:W-:Y:S02]  /*14330*/  UIADD3 UR5, UR5, UR7, URZ ;  /* 0x0000000705057290 */ /* 0x000fe4000fffe03f */
[----:B------:R-:W-:Y:S01]  /*14340*/  UIMAD UR6, UR6, UR8, URZ ;  /* 0x00000008060672a4 */ /* 0x000fe2000f8e023f */
[----:B------:R-:W2:Y:S01]  /*14350*/  S2R R18, SR_TID.X ;  /* 0x0000000000127919 */ /* 0x000ea20000002100 */
[----:B------:R-:W-:Y:S02]  /*14360*/  UIMAD.WIDE.U32 UR4, UR36, UR8, UR4 ;  /* 0x00000008240472a5 */ /* 0x000fe4000f8e0004 */
[----:B------:R-:W-:-:S03]  /*14370*/  UIMAD UR6, UR36, UR9, UR6 ;  /* 0x00000009240672a4 */ /* 0x000fc6000f8e0206 */
[----:B------:R-:W-:Y:S01]  /*14380*/  ULDC.64 UR8, c[0x0][0x2d0] ;  /* 0x0000b40000087ab9 */ /* 0x000fe20000000a00 */
[----:B------:R-:W-:Y:S01]  /*14390*/  UIADD3 UR5, UR5, UR6, URZ ;  /* 0x0000000605057290 */ /* 0x000fe2000fffe03f */
[----:B------:R-:W-:Y:S02]  /*143a0*/  IMAD R3, R2, UR8, RZ ;  /* 0x0000000802037c24 */ /* 0x000fe4000f8e02ff */
[----:B------:R-:W-:Y:S02]  /*143b0*/  IMAD.U32 R9, RZ, RZ, UR8 ;  /* 0x00000008ff097e24 */ /* 0x000fe4000f8e00ff */
[C---:B------:R-:W-:Y:S02]  /*143c0*/  IMAD R7, R0.reuse, UR9, R3 ;  /* 0x0000000900077c24 */ /* 0x040fe4000f8e0203 */
[----:B------:R-:W-:Y:S02]  /*143d0*/  IMAD.MOV R4, RZ, RZ, -R0 ;  /* 0x000000ffff047224 */ /* 0x000fe400078e0a00 */
[----:B------:R-:W-:Y:S01]  /*143e0*/  IMAD.WIDE.U32 R2, R0, R9, UR4 ;  /* 0x0000000400027e25 */ /* 0x000fe2000f8e0009 */
[----:B------:R-:W-:-:S03]  /*143f0*/  ULDC UR4, c[0x0][0x448] ;  /* 0x0001120000047ab9 */ /* 0x000fc60000000800 */
[----:B------:R-:W-:Y:S01]  /*14400*/  IMAD R5, R4, UR4, R5 ;  /* 0x0000000404057c24 */ /* 0x000fe2000f8e0205 */
[----:B------:R-:W-:Y:S01]  /*14410*/  ULDC.64 UR4, c[0x0][0x2c8] ;  /* 0x0000b20000047ab9 */ /* 0x000fe20000000a00 */
[----:B------:R-:W-:-:S03]  /*14420*/  IMAD.IADD R3, R3, 0x1, R7 ;  /* 0x0000000103037824 */ /* 0x000fc600078e0207 */
[----:B------:R-:W-:Y:S01]  /*14430*/  SHF.R.S32.HI R0, RZ, 0x1f, R5 ;  /* 0x0000001fff007819 */ /* 0x000fe20000011405 */
[----:B------:R-:W-:-:S04]  /*14440*/  IMAD.WIDE.U32 R2, R5, UR4, R2 ;  /* 0x0000000405027c25 */ /* 0x000fc8000f8e0002 */
[----:B------:R-:W-:-:S04]  /*14450*/  IMAD R0, R0, UR4, RZ ;  /* 0x0000000400007c24 */ /* 0x000fc8000f8e02ff */
[----:B------:R-:W-:Y:S01]  /*14460*/  IMAD R5, R5, UR5, R0 ;  /* 0x0000000505057c24 */ /* 0x000fe2000f8e0200 */
[----:B------:R-:W-:Y:S02]  /*14470*/  ULDC.64 UR4, c[0x0][0x280] ;  /* 0x0000a00000047ab9 */ /* 0x000fe40000000a00 */
[----:B------:R-:W-:Y:S01]  /*14480*/  IADD3 R0, P0, R2, UR4, RZ ;  /* 0x0000000402007c10 */ /* 0x000fe2000ff1e0ff */
[----:B------:R-:W-:Y:S01]  /*14490*/  UMOV UR4, 0xffffffff ;  /* 0xffffffff00047882 */ /* 0x000fe20000000000 */
[----:B--2---:R-:W-:Y:S02]  /*144a0*/  LOP3.LUT R18, R18, 0x7f, RZ, 0xc0, !PT ;  /* 0x0000007f12127812 */ /* 0x004fe400078ec0ff */
[----:B------:R-:W-:Y:S02]  /*144b0*/  IADD3.X R4, R3, UR5, R5, P0, !PT ;  /* 0x0000000503047c10 */ /* 0x000fe400087fe405 */
[----:B-1----:R-:W-:Y:S01]  /*144c0*/  SHF.R.U32.HI R10, RZ, 0x2, R18 ;  /* 0x00000002ff0a7819 */ /* 0x002fe20000011612 */
[----:B0-----:R-:W-:Y:S06]  /*144d0*/  BRA.DIV UR4, `(.L_x_1127) ;  /* 0x0000003204cc7947 */ /* 0x001fec000b800000 */
[----:B------:R-:W0:Y:S01]  /*144e0*/  SHFL.IDX PT, R14, R0, RZ, 0x1c1f ;  /* 0x001c1fff000e7589 */ /* 0x000e2200000e0000 */
[----:B------:R-:W-:-:S03]  /*144f0*/  VIADD R5, R10, UR42 ;  /* 0x0000002a0a057c36 */ /* 0x000fc60008000000 */
[----:B------:R-:W1:Y:S01]  /*14500*/  SHFL.IDX PT, R2, R4, RZ, 0x1c1f ;  /* 0x001c1fff04027589 */ /* 0x000e6200000e0000 */
[C---:B------:R-:W-:Y:S01]  /*14510*/  VIADD R6, R5.reuse, 0x20 ;  /* 0x0000002005067836 */ /* 0x040fe20000000000 */
[----:B------:R-:W-:-:S13]  /*14520*/  ISETP.GE.AND P0, PT, R5, UR40, PT ;  /* 0x0000002805007c0c */ /* 0x000fda000bf06270 */
[----:B0-----:R-:W-:-:S05]  /*14530*/  @!P0 IADD3 R14, P1, R32, R14, RZ ;  /* 0x0000000e200e8210 */ /* 0x001fca0007f3e0ff */
[----:B-1----:R-:W-:Y:S02]  /*14540*/  @!P0 IMAD.X R3, RZ, RZ, R2, P1 ;  /* 0x000000ffff038224 */ /* 0x002fe400008e0602 */
[----:B------:R-:W-:Y:S02]  /*14550*/  @!P0 IMAD.MOV.U32 R2, RZ, RZ, R14 ;  /* 0x000000ffff028224 */ /* 0x000fe400078e000e */
[----:B------:R-:W0:Y:S04]  /*14560*/  SHFL.IDX PT, R14, R0, 0x1, 0x1c1f ;  /* 0x003c1f00000e7f89 */ /* 0x000e2800000e0000 */
[----:B-----5:R-:W-:Y:S04]  /*14570*/  @!P0 LDGSTS.E.BYPASS.LTC128B.128 [R8+0x10400], desc[UR48][R2.64], !P3 ;  /* 0x1040000002088fae */ /* 0x020fe8000d901d70 */
[----:B------:R-:W-:Y:S04]  /*14580*/  @!P0 LDGSTS.E.BYPASS.LTC128B.128 [R8+0x12400], desc[UR48][R2.64+0x40], !P4 ;  /* 0x1240004002088fae */ /* 0x000fe8000e101d70 */
[----:B------:R1:W-:Y:S01]  /*14590*/  @!P0 LDGSTS.E.BYPASS.LTC128B.128 [R8+0x14400], desc[UR48][R2.64+0x80], !P5 ;  /* 0x1440008002088fae */ /* 0x0003e2000e901d70 */
[----:B------:R-:W-:Y:S01]  /*145a0*/  ISETP.GE.AND P0, PT, R6, UR40, PT ;  /* 0x0000002806007c0c */ /* 0x000fe2000bf06270 */
[----:B------:R-:W-:-:S02]  /*145b0*/  VIADD R6, R5, 0x40 ;  /* 0x0000004005067836 */ /* 0x000fc40000000000 */
[----:B-1----:R-:W1:Y:S10]  /*145c0*/  SHFL.IDX PT, R2, R4, 0x1, 0x1c1f ;  /* 0x003c1f0004027f89 */ /* 0x002e7400000e0000 */
[----:B0-----:R-:W-:-:S05]  /*145d0*/  @!P0 IADD3 R14, P1, R32, R14, RZ ;  /* 0x0000000e200e8210 */ /* 0x001fca0007f3e0ff */
[----:B-1----:R-:W-:Y:S02]  /*145e0*/  @!P0 IMAD.X R7, RZ, RZ, R2, P1 ;  /* 0x000000ffff078224 */ /* 0x002fe400008e0602 */
[----:B------:R-:W-:Y:S02]  /*145f0*/  @!P0 IMAD.MOV.U32 R2, RZ, RZ, R14 ;  /* 0x000000ffff028224 */ /* 0x000fe400078e000e */
[----:B------:R-:W-:Y:S01]  /*14600*/  @!P0 IMAD.MOV.U32 R3, RZ, RZ, R7 ;  /* 0x000000ffff038224 */ /* 0x000fe200078e0007 */
[----:B------:R-:W0:Y:S04]  /*14610*/  SHFL.IDX PT, R14, R0, 0x2, 0x1c1f ;  /* 0x005c1f00000e7f89 */ /* 0x000e2800000e0000 */
[----:B------:R-:W-:Y:S04]  /*14620*/  @!P0 LDGSTS.E.BYPASS.LTC128B.128 [R8+0x10c00], desc[UR48][R2.64], !P3 ;  /* 0x10c0000002088fae */ /* 0x000fe8000d901d70 */
[----:B------:R-:W-:Y:S04]  /*14630*/  @!P0 LDGSTS.E.BYPASS.LTC128B.128 [R8+0x12c00], desc[UR48][R2.64+0x40], !P4 ;  /* 0x12c0004002088fae */ /* 0x000fe8000e101d70 */
[----:B------:R1:W-:Y:S01]  /*14640*/  @!P0 LDGSTS.E.BYPASS.LTC128B.128 [R8+0x14c00], desc[UR48][R2.64+0x80], !P5 ;  /* 0x14c0008002088fae */ /* 0x0003e2000e901d70 */
[----:B------:R-:W-:-:S03]  /*14650*/  ISETP.GE.AND P0, PT, R6, UR40, PT ;  /* 0x0000002806007c0c */ /* 0x000fc6000bf06270 */
[----:B-1----:R-:W1:Y:S10]  /*14660*/  SHFL.IDX PT, R2, R4, 0x2, 0x1c1f ;  /* 0x005c1f0004027f89 */ /* 0x002e7400000e0000 */
[----:B0-----:R-:W-:Y:S01]  /*14670*/  @!P0 IADD3 R14, P1, R32, R14, RZ ;  /* 0x0000000e200e8210 */ /* 0x001fe20007f3e0ff */
[----:B------:R-:W0:Y:S04]  /*14680*/  SHFL.IDX PT, R4, R4, 0x3, 0x1c1f ;  /* 0x007c1f0004047f89 */ /* 0x000e2800000e0000 */
[----:B-1----:R-:W-:-:S02]  /*14690*/  @!P0 IMAD.X R7, RZ, RZ, R2, P1 ;  /* 0x000000ffff078224 */ /* 0x002fc400008e0602 */
[----:B------:R-:W-:Y:S02]  /*146a0*/  @!P0 IMAD.MOV.U32 R2, RZ, RZ, R14 ;  /* 0x000000ffff028224 */ /* 0x000fe400078e000e */
[----:B------:R-:W-:Y:S01]  /*146b0*/  @!P0 IMAD.MOV.U32 R3, RZ, RZ, R7 ;  /* 0x000000ffff038224 */ /* 0x000fe200078e0007 */
[----:B------:R1:W2:Y:S04]  /*146c0*/  SHFL.IDX PT, R14, R0, 0x3, 0x1c1f ;  /* 0x007c1f00000e7f89 */ /* 0x0002a800000e0000 */
[----:B------:R1:W-:Y:S04]  /*146d0*/  @!P0 LDGSTS.E.BYPASS.LTC128B.128 [R8+0x11400], desc[UR48][R2.64], !P3 ;  /* 0x1140000002088fae */ /* 0x0003e8000d901d70 */
[----:B------:R1:W-:Y:S04]  /*146e0*/  @!P0 LDGSTS.E.BYPASS.LTC128B.128 [R8+0x13400], desc[UR48][R2.64+0x40], !P4 ;  /* 0x1340004002088fae */ /* 0x0003e8000e101d70 */
[----:B0-----:R1:W-:Y:S02]  /*146f0*/  @!P0 LDGSTS.E.BYPASS.LTC128B.128 [R8+0x15400], desc[UR48][R2.64+0x80], !P5 ;  /* 0x1540008002088fae */ /* 0x0013e4000e901d70 */
.L_x_1214:
[----:B------:R-:W-:-:S05]  /*14700*/  VIADD R5, R5, 0x60 ;  /* 0x0000006005057836 */ /* 0x000fca0000000000 */
[----:B------:R-:W-:-:S13]  /*14710*/  ISETP.GE.AND P0, PT, R5, UR40, PT ;  /* 0x0000002805007c0c */ /* 0x000fda000bf06270 */
[----:B-12---:R-:W-:-:S05]  /*14720*/  @!P0 IADD3 R2, P1, R32, R14, RZ ;  /* 0x0000000e20028210 */ /* 0x006fca0007f3e0ff */
[----:B------:R-:W-:-:S05]  /*14730*/  @!P0 IMAD.X R3, RZ, RZ, R4, P1 ;  /* 0x000000ffff038224 */ /* 0x000fca00008e0604 */
[----:B------:R-:W-:Y:S01]  /*14740*/  @!PT LDS RZ, [RZ] ;  /* 0x00000000fffff984 */ /* 0x000fe20000000800 */
[----:B------:R-:W-:Y:S01]  /*14750*/  @!PT LDS RZ, [RZ] ;  /* 0x00000000fffff984 */ /* 0x000fe20000000800 */
[----:B------:R-:W-:Y:S01]  /*14760*/  @!PT LDS RZ, [RZ] ;  /* 0x00000000fffff984 */ /* 0x000fe20000000800 */
[----:B------:R0:W-:Y:S04]  /*14770*/  @!P0 LDGSTS.E.BYPASS.LTC128B.128 [R8+0x11c00], desc[UR48][R2.64], !P3 ;  /* 0x11c0000002088fae */ /* 0x0001e8000d901d70 */
[----:B------:R0:W-:Y:S04]  /*14780*/  @!P0 LDGSTS.E.BYPASS.LTC128B.128 [R8+0x13c00], desc[UR48][R2.64+0x40], !P4 ;  /* 0x13c0004002088fae */ /* 0x0001e8000e101d70 */
[----:B------:R0:W-:Y:S01]  /*14790*/  @!P0 LDGSTS.E.BYPASS.LTC128B.128 [R8+0x15c00], desc[UR48][R2.64+0x80], !P5 ;  /* 0x15c0008002088fae */ /* 0x0001e2000e901d70 */
[----:B------:R-:W-:Y:S01]  /*147a0*/  PLOP3.LUT P0, PT, PT, PT, PT, 0x80, 0x0 ;  /* 0x000000000000781c */ /* 0x000fe20003f0f070 */
[----:B------:R-:W-:-:S12]  /*147b0*/  NOP ;  /* 0x0000000000007918 */ /* 0x000fd80000000000 */
.L_x_1128:
[----:B------:R-:W-:Y:S02]  /*147c0*/  PLOP3.LUT P1, PT, P1, P0, PT, 0xa2, 0x0 ;  /* 0x000000000000781c */ /* 0x000fe40000f21472 */
[----:B------:R-:W-:-:S08]  /*147d0*/  @P0 R2UR P1, UR4, R17 ;  /* 0x00000000110402ca */ /* 0x000fd00000020000 */
[----:B------:R-:W-:-:S05]  /*147e0*/  @P0 PLOP3.LUT P0, PT, P1, PT, PT, 0x80, 0x0 ;  /* 0x000000000000081c */ /* 0x000fca0000f0f070 */
[----:B------:R-:W-:Y:S01]  /*147f0*/  @!P1 SYNCS.ARRIVE.TRANS64.RED.A0T1 RZ, [UR4+0x22800], RZ ;  /* 0x022800ffffff99a7 */ /* 0x000fe20008200404 */
[----:B------:R-:W-:Y:S07]  /*14800*/  @!P1 ARRIVES.LDGSTSBAR.64.TRANSCNT [UR4+0x22800] ;  /* 0x02280000ff0099b0 */ /* 0x000fee0008000a84 */
[----:B------:R-:W-:Y:S05]  /*14810*/  @P0 BRA.U.ANY `(.L_x_1128) ;  /* 0xfffffffd00e80947 */ /* 0x000fea000393ffff */
[----:B0-----:R-:W2:Y:S02]  /*14820*/  LDL.LU R2, [R1+0x10] ;  /* 0x0000100001027983 */ /* 0x001ea40000300800 */
        /* <DEDUP_REMOVED lines=9> */
[----:B------:R-:W1:Y:S03]  /*148c0*/  SYNCS.PHASECHK.TRANS64.TRYWAIT P0, [R17+URZ+0x22820], R0 ;  /* 0x02282000110075a7 */ /* 0x000e66000800017f */
[----:B01----:R-:W-:Y:S05]  /*148d0*/  @!P0 BRA `(.L_x_1130) ;  /* 0x0000003400048947 */ /* 0x003fea0003800000 */
.L_x_1215:
[----:B------:R-:W-:Y:S05]  /*148e0*/  BSYNC B0 ;  /* 0x0000000000007941 */ /* 0x000fea0003800000 */
.L_x_1129:
[----:B------:R-:W-:-:S04]  /*148f0*/  UIADD3 UR4, UR44, -0x2, URZ ;  /* 0xfffffffe2c047890 */ /* 0x000fc8000fffe03f */
[----:B------:R-:W-:-:S06]  /*14900*/  UISETP.GE.AND UP0, UPT, UR4, UR45, UPT ;  /* 0x0000002d0400728c */ /* 0x000fcc000bf06270 */
[----:B------:R-:W-:-:S13]  /*14910*/  PLOP3.LUT P0, PT, PT, PT, UP0, 0x40, 0x0 ;  /* 0x000000000000781c */ /* 0x000fda0003f0e808 */
[----:B------:R-:W-:Y:S05]  /*14920*/  @P0 BRA `(.L_x_1131) ;  /* 0x0000001000880947 */ /* 0x000fea0003800000 */
[----:B------:R-:W-:Y:S02]  /*14930*/  IMAD.MOV.U32 R4, RZ, RZ, R19 ;  /* 0x000000ffff047224 */ /* 0x000fe400078e0013 */
[----:B------:R-:W-:Y:S02]  /*14940*/  IMAD.MOV.U32 R5, RZ, RZ, R23 ;  /* 0x000000ffff057224 */ /* 0x000fe400078e0017 */
[----:B------:R-:W-:-:S07]  /*14950*/  IMAD.U32 R20, RZ, RZ, UR4 ;  /* 0x00000004ff147e24 */ /* 0x000fce000f8e00ff */
.L_x_1151:
[----:B-1----:R-:W1:Y:S01]  /*14960*/  LDC R3, c[0x0][0x430] ;  /* 0x00010c00ff037b82 */ /* 0x002e620000000800 */
[----:B0-2---:R-:W0:Y:S01]  /*14970*/  S2R R0, SR_TID.X ;  /* 0x0000000000007919 */ /* 0x005e220000002100 */
[----:B------:R-:W-:Y:S05]  /*14980*/  YIELD ;  /* 0x0000000000007946 */ /* 0x000fea0003800000 */
[----:B------:R-:W-:Y:S01]  /*14990*/  ULDC.64 UR4, c[0x0][0x428] ;  /* 0x00010a0000047ab9 */ /* 0x000fe20000000a00 */
[----:B------:R-:W-:Y:S01]  /*149a0*/  VIADD R19, R4, 0x1 ;  /* 0x0000000104137836 */ /* 0x000fe20000000000 */
[----:B-1----:R-:W-:Y:S02]  /*149b0*/  ISETP.NE.AND P0, PT, R3, 0x1, PT ;  /* 0x000000010300780c */ /* 0x002fe40003f05270 */
[C---:B0-----:R-:W-:Y:S01]  /*149c0*/  LOP3.LUT R2, R0.reuse, 0x7f, RZ, 0xc0, !PT ;  /* 0x0000007f00027812 */ /* 0x041fe200078ec0ff */
[----:B------:R-:W-:-:S10]  /*149d0*/  IMAD.SHL.U32 R0, R0, 0x20, RZ ;  /* 0x0000002000007824 */ /* 0x000fd400078e00ff */
[----:B------:R-:W0:Y:S01]  /*149e0*/  @P0 LDC R7, c[0x0][0x434] ;  /* 0x00010d00ff070b82 */ /* 0x000e220000000800 */
[----:B------:R-:W-:Y:S02]  /*149f0*/  SHF.R.U32.HI R2, RZ, 0x2, R2 ;  /* 0x00000002ff027819 */ /* 0x000fe40000011602 */
[----:B------:R-:W-:-:S03]  /*14a00*/  LOP3.LUT R0, R0, 0x60, RZ, 0xc0, !PT ;  /* 0x0000006000007812 */ /* 0x000fc600078ec0ff */
[----:B------:R-:W-:Y:S02]  /*14a10*/  IMAD R3, R20, 0x80, R2 ;  /* 0x0000008014037824 */ /* 0x000fe400078e0202 */
[----:B------:R-:W1:Y:S03]  /*14a20*/  @P0 LDC R9, c[0x0][0x438] ;  /* 0x00010e00ff090b82 */ /* 0x000e660000000800 */
[----:B------:R-:W-:-:S05]  /*14a30*/  IADD3 R0, R0, R3, R34 ;  /* 0x0000000300007210 */ /* 0x000fca0007ffe022 */
[----:B------:R-:W-:Y:S02]  /*14a40*/  IMAD.MOV.U32 R8, RZ, RZ, R0 ;  /* 0x000000ffff087224 */ /* 0x000fe400078e0000 */
[----:B0-----:R-:W-:-:S04]  /*14a50*/  @P0 IMAD.HI.U32 R2, R0, R7, RZ ;  /* 0x0000000700020227 */ /* 0x001fc800078e00ff */
[----:B------:R-:W-:Y:S01]  /*14a60*/  IMAD R7, R33, UR4, RZ ;  /* 0x0000000421077c24 */ /* 0x000fe2000f8e02ff */
[----:B-1----:R-:W-:-:S03]  /*14a70*/  @P0 SHF.R.U32.HI R8, RZ, R9, R2 ;  /* 0x00000009ff080219 */ /* 0x002fc60000011602 */
[----:B------:R-:W-:Y:S01]  /*14a80*/  IMAD R7, R24, UR5, R7 ;  /* 0x0000000518077c24 */ /* 0x000fe2000f8e0207 */
[--C-:B------:R-:W-:Y:S01]  /*14a90*/  SHF.R.S32.HI R3, RZ, 0x1f, R8.reuse ;  /* 0x0000001fff037819 */ /* 0x100fe20000011408 */
[----:B------:R-:W-:-:S04]  /*14aa0*/  IMAD.MOV.U32 R2, RZ, RZ, R8 ;  /* 0x000000ffff027224 */ /* 0x000fc800078e0008 */
[----:B------:R-:W-:Y:S01]  /*14ab0*/  IMAD.WIDE.U32 R2, R24, UR4, R2 ;  /* 0x0000000418027c25 */ /* 0x000fe2000f8e0002 */
[----:B------:R-:W-:-:S03]  /*14ac0*/  ULDC.64 UR4, c[0x0][0x418] ;  /* 0x0001060000047ab9 */ /* 0x000fc60000000a00 */
[----:B------:R-:W-:Y:S01]  /*14ad0*/  IMAD.IADD R3, R7, 0x1, R3 ;  /* 0x0000000107037824 */ /* 0x000fe200078e0203 */
[C---:B------:R-:W-:Y:S01]  /*14ae0*/  LEA R6, P0, R2.reuse, UR4, 0x2 ;  /* 0x0000000402067c11 */ /* 0x040fe2000f8010ff */
[----:B------:R-:W-:Y:S01]  /*14af0*/  IMAD.U32 R10, RZ, RZ, UR50 ;  /* 0x00000032ff0a7e24 */ /* 0x000fe2000f8e00ff */
[----:B------:R-:W-:Y:S02]  /*14b00*/  ULDC UR4, c[0x0][0x430] ;  /* 0x00010c0000047ab9 */ /* 0x000fe40000000800 */
[----:B------:R-:W-:Y:S02]  /*14b10*/  LEA.HI.X R7, R2, UR5, R3, 0x2, P0 ;  /* 0x0000000502077c11 */ /* 0x000fe400080f1403 */
[----:B------:R-:W-:Y:S01]  /*14b20*/  ISETP.NE.AND P1, PT, R10, 0x3, PT ;  /* 0x000000030a00780c */ /* 0x000fe20003f25270 */
[----:B------:R-:W-:Y:S01]  /*14b30*/  IMAD.MOV R3, RZ, RZ, -R8 ;  /* 0x000000ffff037224 */ /* 0x000fe200078e0a08 */
[----:B------:R-:W-:Y:S01]  /*14b40*/  ISETP.NE.AND P0, PT, R19, 0x2, PT ;  /* 0x000000021300780c */ /* 0x000fe20003f05270 */
[----:B------:R0:W2:Y:S03]  /*14b50*/  LDG.E R6, desc[UR48][R6.64] ;  /* 0x0000003006067981 */ /* 0x0000a6000c1e1900 */
[----:B------:R-:W-:-:S02]  /*14b60*/  SEL R23, RZ, 0x1, P0 ;  /* 0x00000001ff177807 */ /* 0x000fc40000000000 */
[----:B------:R-:W-:Y:S01]  /*14b70*/  SEL R19, R19, RZ, P0 ;  /* 0x000000ff13137207 */ /* 0x000fe20000000000 */
[----:B0-----:R-:W-:Y:S02]  /*14b80*/  IMAD R7, R3, UR4, R0 ;  /* 0x0000000403077c24 */ /* 0x001fe4000f8e0200 */
[----:B------:R-:W-:Y:S01]  /*14b90*/  IMAD.MOV.U32 R0, RZ, RZ, R20 ;  /* 0x000000ffff007224 */ /* 0x000fe200078e0014 */
[----:B------:R-:W-:Y:S01]  /*14ba0*/  LOP3.LUT R23, R5, R23, RZ, 0x3c, !PT ;  /* 0x0000001705177212 */ /* 0x000fe200078e3cff */
[----:B------:R-:W-:-:S03]  /*14bb0*/  VIADD R20, R20, 0xffffffff ;  /* 0xffffffff14147836 */ /* 0x000fc60000000000 */
[----:B------:R-:W-:Y:S02]  /*14bc0*/  ISETP.GT.AND P2, PT, R0, UR45, PT ;  /* 0x0000002d00007c0c */ /* 0x000fe4000bf44270 */
[----:B--2---:R-:W-:Y:S01]  /*14bd0*/  SHF.R.S32.HI R9, RZ, 0x1f, R6 ;  /* 0x0000001fff097819 */ /* 0x004fe20000011406 */
[----:B------:R-:W-:Y:S10]  /*14be0*/  @!P1 BRA `(.L_x_1132) ;  /* 0x0000000000049947 */ /* 0x000ff40003800000 */
[----:B------:R-:W-:Y:S01]  /*14bf0*/  BPT.TRAP 0x1 ;  /* 0x000000040000795c */ /* 0x000fe20000300000 */
.L_x_1132:
[----:B------:R-:W-:Y:S01]  /*14c00*/  IMAD R0, R19, 0x8, R17 ;  /* 0x0000000813007824 */ /* 0x000fe200078e0211 */
[----:B------:R-:W-:Y:S01]  /*14c10*/  SHF.L.U32 R10, R23, 0x1f, RZ ;  /* 0x0000001f170a7819 */ /* 0x000fe200000006ff */
[----:B------:R-:W-:Y:S01]  /*14c20*/  BSSY B0, `(.L_x_1133) ;  /* 0x0000004000007945 */ /* 0x000fe20003800000 */
[----:B------:R-:W-:Y:S02]  /*14c30*/  SHF.R.S32.HI R8, RZ, 0x1f, R7 ;  /* 0x0000001fff087819 */ /* 0x000fe40000011407 */
[----:B------:R-:W0:Y:S02]  /*14c40*/  SYNCS.PHASECHK.TRANS64.TRYWAIT P0, [R0+URZ+0x22880], R10 ;  /* 0x0228800a000075a7 */ /* 0x000e24000800017f */
[----:B0-----:R-:W-:Y:S05]  /*14c50*/  @!P0 BRA `(.L_x_1134) ;  /* 0x0000003000388947 */ /* 0x001fea0003800000 */
.L_x_1216:
[----:B------:R-:W-:Y:S05]  /*14c60*/  BSYNC B0 ;  /* 0x0000000000007941 */ /* 0x000fea0003800000 */
.L_x_1133:
[----:B------:R-:W-:Y:S01]  /*14c70*/  ULDC.64 UR4, c[0x0][0x328] ;  /* 0x0000ca0000047ab9 */ /* 0x000fe20000000a00 */
[----:B------:R-:W-:Y:S01]  /*14c80*/  ULDC.64 UR6, c[0x0][0x318] ;  /* 0x0000c60000067ab9 */ /* 0x000fe20000000a00 */
[----:B------:R-:W-:Y:S01]  /*14c90*/  IMAD R11, R8, UR4, RZ ;  /* 0x00000004080b7c24 */ /* 0x000fe2000f8e02ff */
[C---:B------:R-:W-:Y:S01]  /*14ca0*/  LOP3.LUT P3, RZ, R16.reuse, 0x2, RZ, 0xc0, !PT ;  /* 0x0000000210ff7812 */ /* 0x040fe2000786c0ff */
[----:B------:R-:W-:Y:S01]  /*14cb0*/  IMAD.WIDE.U32 R2, R7, UR4, RZ ;  /* 0x0000000407027c25 */ /* 0x000fe2000f8e00ff */
[----:B------:R-:W-:-:S03]  /*14cc0*/  LOP3.LUT P1, RZ, R16, 0x1, RZ, 0xc0, !PT ;  /* 0x0000000110ff7812 */ /* 0x000fc6000782c0ff */
[----:B------:R-:W-:Y:S01]  /*14cd0*/  IMAD R11, R7, UR5, R11 ;  /* 0x00000005070b7c24 */ /* 0x000fe2000f8e020b */
[----:B------:R-:W-:Y:S01]  /*14ce0*/  ULDC.64 UR4, c[0x0][0x338] ;  /* 0x0000ce0000047ab9 */ /* 0x000fe20000000a00 */
[----:B------:R-:W-:Y:S02]  /*14cf0*/  IMAD R21, R19, 0x4000, R37 ;  /* 0x0000400013157824 */ /* 0x000fe400078e0225 */
        /* <DEDUP_REMOVED lines=9> */
[----:B------:R-:W-:-:S02]  /*14d90*/  UMOV UR4, 0xffffffff ;  /* 0xffffffff00047882 */ /* 0x000fc40000000000 */
[----:B------:R-:W-:-:S04]  /*14da0*/  IADD3 R18, P0, R2, UR6, RZ ;  /* 0x0000000602127c10 */ /* 0x000fc8000ff1e0ff */
[----:B------:R-:W-:Y:S01]  /*14db0*/  IADD3.X R27, R27, UR7, R3, P0, !PT ;  /* 0x000000071b1b7c10 */ /* 0x000fe200087fe403 */
[----:B------:R-:W-:Y:S08]  /*14dc0*/  BRA.DIV UR4, `(.L_x_1135) ;  /* 0x0000002e04f07947 */ /* 0x000ff0000b800000 */
[----:B------:R-:W1:Y:S01]  /*14dd0*/  SHFL.IDX PT, R2, R18, RZ, 0x1c1f ;  /* 0x001c1fff12027589 */ /* 0x000e6200000e0000 */
[----:B------:R-:W-:-:S03]  /*14de0*/  IADD3 R21, R17, R21, R29 ;  /* 0x0000001511157210 */ /* 0x000fc60007ffe01d */
[----:B------:R-:W2:Y:S02]  /*14df0*/  SHFL.IDX PT, R3, R27, RZ, 0x1c1f ;  /* 0x001c1fff1b037589 */ /* 0x000ea400000e0000 */
[----:B------:R-:W-:Y:S01]  /*14e00*/  IMAD.IADD R25, R30, 0x1, R21 ;  /* 0x000000011e197824 */ /* 0x000fe200078e0215 */
[----:B-1----:R-:W-:-:S05]  /*14e10*/  IADD3 R2, P0, R32, R2, RZ ;  /* 0x0000000220027210 */ /* 0x002fca0007f1e0ff */
[----:B--2---:R-:W-:-:S05]  /*14e20*/  IMAD.X R3, RZ, RZ, R3, P0 ;  /* 0x000000ffff037224 */ /* 0x004fca00000e0603 */
[----:B------:R-:W-:Y:S01]  /*14e30*/  @!PT LDS RZ, [RZ] ;  /* 0x00000000fffff984 */ /* 0x000fe20000000800 */
        /* <DEDUP_REMOVED lines=10> */
[----:B------:R-:W3:Y:S01]  /*14ee0*/  SHFL.IDX PT, R27, R27, 0x3, 0x1c1f ;  /* 0x007c1f001b1b7f89 */ /* 0x000ee200000e0000 */
[----:B-1----:R-:W-:-:S05]  /*14ef0*/  IADD3 R2, P0, R32, R2, RZ ;  /* 0x0000000220027210 */ /* 0x002fca0007f1e0ff */
[----:B--2---:R-:W-:-:S05]  /*14f00*/  IMAD.X R3, RZ, RZ, R3, P0 ;  /* 0x000000ffff037224 */ /* 0x004fca00000e0603 */
[----:B------:R-:W-:Y:S04]  /*14f10*/  LDGSTS.E.BYPASS.LTC128B.128 [R21+0xa400], desc[UR48][R2.64], !P3 ;  /* 0x0a40000002157fae */ /* 0x000fe8000d901d70 */
[----:B------:R1:W-:Y:S04]  /*14f20*/  LDGSTS.E.BYPASS.LTC128B.128 [R25+0xa400], desc[UR48][R2.64+0x40], !P1 ;  /* 0x0a40004002197fae */ /* 0x0003e8000c901d70 */
[----:B-1-3--:R1:W2:Y:S02]  /*14f30*/  SHFL.IDX PT, R2, R18, 0x3, 0x1c1f ;  /* 0x007c1f0012027f89 */ /* 0x00a2a400000e0000 */
.L_x_1226:
        /* <DEDUP_REMOVED lines=9> */
.L_x_1136:
        /* <DEDUP_REMOVED lines=11> */
.L_x_1137:
[----:B------:R2:W-:Y:S01]  /*15080*/  SYNCS.ARRIVE.TRANS64.A1T0 RZ, [R0+URZ+0x22870], RZ ;  /* 0x022870ff00ff79a7 */ /* 0x0005e2000810003f */
[----:B------:R-:W-:Y:S05]  /*15090*/  @!P3 BRA `(.L_x_1138) ;  /* 0x000000000004b947 */ /* 0x000fea0003800000 */
[----:B------:R-:W-:Y:S01]  /*150a0*/  BPT.TRAP 0x1 ;  /* 0x000000040000795c */ /* 0x000fe20000300000 */
.L_x_1138:
[----:B------:R-:W3:Y:S01]  /*150b0*/  SYNCS.PHASECHK.TRANS64.TRYWAIT P0, [R0+URZ+0x22840], R10 ;  /* 0x0228400a000075a7 */ /* 0x000ee2000800017f */
[----:B------:R-:W-:Y:S04]  /*150c0*/  BSSY B0, `(.L_x_1139) ;  /* 0x0000002000007945 */ /* 0x000fe80003800000 */
[----:B---3--:R-:W-:Y:S05]  /*150d0*/  @!P0 BRA `(.L_x_1140) ;  /* 0x0000003000588947 */ /* 0x008fea0003800000 */
.L_x_1227:
[----:B------:R-:W-:Y:S05]  /*150e0*/  BSYNC B0 ;  /* 0x0000000000007941 */ /* 0x000fea0003800000 */
.L_x_1139:
[----:B------:R-:W-:Y:S01]  /*150f0*/  ULDC.64 UR4, c[0x0][0x300] ;  /* 0x0000c00000047ab9 */ /* 0x000fe20000000a00 */
[----:B------:R-:W-:Y:S01]  /*15100*/  ULDC.64 UR6, c[0x0][0x2e8] ;  /* 0x0000ba0000067ab9 */ /* 0x000fe20000000a00 */
[----:B------:R-:W-:Y:S01]  /*15110*/  IMAD R8, R8, UR4, RZ ;  /* 0x0000000408087c24 */ /* 0x000fe2000f8e02ff */
[C---:B------:R-:W-:Y:S01]  /*15120*/  LOP3.LUT P4, RZ, R16.reuse, 0x10, RZ, 0xc0, !PT ;  /* 0x0000001010ff7812 */ /* 0x040fe2000788c0ff */
[C---:B------:R-:W-:Y:S01]  /*15130*/  IMAD.WIDE.U32 R2, R7.reuse, UR4, RZ ;  /* 0x0000000407027c25 */ /* 0x040fe2000f8e00ff */
[C---:B------:R-:W-:Y:S02]  /*15140*/  LOP3.LUT P3, RZ, R16.reuse, 0x8, RZ, 0xc0, !PT ;  /* 0x0000000810ff7812 */ /* 0x040fe4000786c0ff */
[----:B------:R-:W-:Y:S01]  /*15150*/  LOP3.LUT P1, RZ, R16, 0x4, RZ, 0xc0, !PT ;  /* 0x0000000410ff7812 */ /* 0x000fe2000782c0ff */
[----:B------:R-:W-:Y:S01]  /*15160*/  IMAD R8, R7, UR5, R8 ;  /* 0x0000000507087c24 */ /* 0x000fe2000f8e0208 */
[----:B------:R-:W-:Y:S02]  /*15170*/  ULDC.64 UR4, c[0x0][0x310] ;  /* 0x0000c40000047ab9 */ /* 0x000fe40000000a00 */
[----:B------:R-:W-:-:S02]  /*15180*/  IMAD R7, R9, UR4, RZ ;  /* 0x0000000409077c24 */ /* 0x000fc4000f8e02ff */
[----:B------:R-:W-:Y:S02]  /*15190*/  IMAD.IADD R3, R3, 0x1, R8 ;  /* 0x0000000103037824 */ /* 0x000fe400078e0208 */
        /* <DEDUP_REMOVED lines=10> */
[----:B------:R-:W-:Y:S01]  /*15240*/  IMAD R7, R19, 0x6000, R36 ;  /* 0x0000600013077824 */ /* 0x000fe200078e0224 */
[----:B------:R-:W-:Y:S07]  /*15250*/  BRA.DIV UR4, `(.L_x_1141) ;  /* 0x00000032040c7947 */ /* 0x000fee000b800000 */
[----:B------:R-:W4:Y:S01]  /*15260*/  SHFL.IDX PT, R2, R6, RZ, 0x1c1f ;  /* 0x001c1fff06027589 */ /* 0x000f2200000e0000 */
[----:B------:R-:W-:-:S03]  /*15270*/  IMAD.IADD R7, R17, 0x1, R7 ;  /* 0x0000000111077824 */ /* 0x000fc600078e0207 */
[----:B------:R-:W5:Y:S04]  /*15280*/  SHFL.IDX PT, R3, R8, RZ, 0x1c1f ;  /* 0x001c1fff08037589 */ /* 0x000f6800000e0000 */
[----:B------:R-:W-:Y:S04]  /*15290*/  SHFL.IDX PT, R9, R8, 0x2, 0x1c1f ;  /* 0x005c1f0008097f89 */ /* 0x000fe800000e0000 */
[----:B------:R-:W-:Y:S01]  /*152a0*/  SHFL.IDX PT, R14, R6, 0x3, 0x1c1f ;  /* 0x007c1f00060e7f89 */ /* 0x000fe200000e0000 */
        /* <DEDUP_REMOVED lines=15> */
[----:B------:R4:W0:Y:S04]  /*153a0*/  SHFL.IDX PT, R9, R8, 0x3, 0x1c1f ;  /* 0x007c1f0008097f89 */ /* 0x00082800000e0000 */
[----:B------:R4:W-:Y:S04]  /*153b0*/  LDGSTS.E.BYPASS.LTC128B.128 [R7+0x17400], desc[UR48][R2.64], !P4 ;  /* 0x1740000002077fae */ /* 0x0009e8000e101d70 */
[----:B------:R4:W-:Y:S04]  /*153c0*/  LDGSTS.E.BYPASS.LTC128B.128 [R7+0x19400], desc[UR48][R2.64+0x40], !P3 ;  /* 0x1940004002077fae */ /* 0x0009e8000d901d70 */
[----:B------:R4:W-:Y:S02]  /*153d0*/  LDGSTS.E.BYPASS.LTC128B.128 [R7+0x1b400], desc[UR48][R2.64+0x80], !P1 ;  /* 0x1b40008002077fae */ /* 0x0009e4000c901d70 */
.L_x_1237:
[----:B----4-:R-:W-:-:S05]  /*153e0*/  IADD3 R2, P0, R32, R14, RZ ;  /* 0x0000000e20027210 */ /* 0x010fca0007f1e0ff */
[----:B0-----:R-:W-:Y:S01]  /*153f0*/  IMAD.X R3, RZ, RZ, R9, P0 ;  /* 0x000000ffff037224 */ /* 0x001fe200000e0609 */
        /* <DEDUP_REMOVED lines=8> */
.L_x_1142:
        /* <DEDUP_REMOVED lines=11> */
.L_x_1143:
[----:B------:R2:W-:Y:S02]  /*15530*/  SYNCS.ARRIVE.TRANS64.A1T0 RZ, [R0+URZ+0x22830], RZ ;  /* 0x022830ff00ff79a7 */ /* 0x0005e4000810003f */
[----:B--23--:R-:W-:-:S05]  /*15540*/  IMAD.U32 R0, RZ, RZ, UR47 ;  /* 0x0000002fff007e24 */ /* 0x00cfca000f8e00ff */
[----:B------:R-:W-:-:S13]  /*15550*/  ISETP.NE.AND P0, PT, R0, 0x3, PT ;  /* 0x000000030000780c */ /* 0x000fda0003f05270 */
[----:B------:R-:W-:Y:S05]  /*15560*/  @!P0 BRA `(.L_x_1144) ;  /* 0x0000000000048947 */ /* 0x000fea0003800000 */
[----:B------:R-:W-:Y:S01]  /*15570*/  BPT.TRAP 0x1 ;  /* 0x000000040000795c */ /* 0x000fe20000300000 */
.L_x_1144:
[----:B------:R-:W-:Y:S01]  /*15580*/  LOP3.LUT R3, R5, 0x1, RZ, 0x3c, !PT ;  /* 0x0000000105037812 */ /* 0x000fe200078e3cff */
[----:B------:R-:W-:Y:S01]  /*15590*/  IMAD R0, R4, 0x8, R17 ;  /* 0x0000000804007824 */ /* 0x000fe200078e0211 */
[----:B------:R-:W-:Y:S02]  /*155a0*/  BSSY B0, `(.L_x_1145) ;  /* 0x0000004000007945 */ /* 0x000fe40003800000 */
[----:B------:R-:W-:-:S04]  /*155b0*/  SHF.L.U32 R3, R3, 0x1f, RZ ;  /* 0x0000001f03037819 */ /* 0x000fc800000006ff */
[----:B------:R-:W0:Y:S02]  /*155c0*/  SYNCS.PHASECHK.TRANS64.TRYWAIT P1, [R0+URZ+0x22870], R3 ;  /* 0x02287003000075a7 */ /* 0x000e24000802017f */
[----:B0-----:R-:W-:Y:S05]  /*155d0*/  @!P1 BRA `(.L_x_1146) ;  /* 0x00000030005c9947 */ /* 0x001fea0003800000 */
.L_x_1238:
[----:B------:R-:W-:Y:S05]  /*155e0*/  BSYNC B0 ;  /* 0x0000000000007941 */ /* 0x000fea0003800000 */
.L_x_1145:
[----:B------:R-:W-:-:S05]  /*155f0*/  IMAD.U32 R2, RZ, RZ, UR50 ;  /* 0x00000032ff027e24 */ /* 0x000fca000f8e00ff */
[----:B------:R-:W-:-:S13]  /*15600*/  ISETP.NE.AND P1, PT, R2, 0x3, PT ;  /* 0x000000030200780c */ /* 0x000fda0003f25270 */
[----:B------:R-:W-:Y:S05]  /*15610*/  @!P1 BRA `(.L_x_1147) ;  /* 0x0000000000049947 */ /* 0x000fea0003800000 */
[----:B------:R-:W-:Y:S01]  /*15620*/  BPT.TRAP 0x1 ;  /* 0x000000040000795c */ /* 0x000fe20000300000 */
.L_x_1147:
[----:B0-----:R-:W-:Y:S01]  /*15630*/  SHF.L.U32 R3, R5, 0x1f, RZ ;  /* 0x0000001f05037819 */ /* 0x001fe200000006ff */
[----:B-1----:R-:W-:-:S03]  /*15640*/  IMAD.SHL.U32 R18, R4, 0x4000, RZ ;  /* 0x0000400004127824 */ /* 0x002fc600078e00ff */
[----:B------:R-:W0:Y:S02]  /*15650*/  SYNCS.PHASECHK.TRANS64.TRYWAIT P1, [R0+URZ+0x22860], R3 ;  /* 0x02286003000075a7 */ /* 0x000e24000802017f */
[----:B0-----:R-:W-:Y:S05]  /*15660*/  @!P1 BRA `(.L_x_1148) ;  /* 0x00000030004c9947 */ /* 0x001fea0003800000 */
.L_x_1239:
[----:B------:R-:W2:Y:S04]  /*15670*/  LDL R2, [R1+0x4] ;  /* 0x0000040001027983 */ /* 0x000ea80000100800 */
[----:B------:R-:W3:Y:S01]  /*15680*/  LDL R12, [R1] ;  /* 0x00000000010c7983 */ /* 0x000ee20000100800 */
[----:B------:R-:W-:Y:S05]  /*15690*/  WARPSYNC.ALL ;  /* 0x0000000000007948 */ /* 0x000fea0003800000 */
[----:B------:R-:W-:-:S05]  /*156a0*/  IMAD.U32 R21, RZ, RZ, UR50 ;  /* 0x00000032ff157e24 */ /* 0x000fca000f8e00ff */
[----:B------:R-:W-:Y:S02]  /*156b0*/  ISETP.NE.AND P1, PT, R21, 0x3, PT ;  /* 0x000000031500780c */ /* 0x000fe40003f25270 */
[----:B--2---:R-:W-:Y:S02]  /*156c0*/  LOP3.LUT R2, R18, R2, RZ, 0xfc, !PT ;  /* 0x0000000212027212 */ /* 0x004fe400078efcff */
[----:B---3--:R-:W-:-:S03]  /*156d0*/  IADD3 R18, R17, R18, R12 ;  /* 0x0000001211127210 */ /* 0x008fc60007ffe00c */
[----:B0-----:R-:W-:-:S04]  /*156e0*/  IMAD.IADD R3, R17, 0x1, R2 ;  /* 0x0000000111037824 */ /* 0x001fc800078e0202 */
[----:B------:R-:W-:Y:S01]  /*156f0*/  IMAD.IADD R2, R31, 0x1, R3 ;  /* 0x000000011f027824 */ /* 0x000fe200078e0203 */
[----:B------:R-:W0:Y:S02]  /*15700*/  LDSM.16.MT88.4 R4, [R3+0x8400] ;  /* 0x008400000304783b */ /* 0x000e240000004200 */
        /* <DEDUP_REMOVED lines=10> */
[----:B------:R0:W-:Y:S04]  /*157b0*/  STSM.16.M88.4 [R18+0x2400], R12 ;  /* 0x0024000c12007844 */ /* 0x0001e80000000200 */
[----:B------:R-:W1:Y:S01]  /*157c0*/  LDSM.16.MT88.4 R8, [R3+0x9400] ;  /* 0x009400000308783b */ /* 0x000e620000004200 */
[--C-:B0-----:R-:W-:Y:S02]  /*157d0*/  IADD3 R12, R28, 0x400, R18.reuse ;  /* 0x000004001c0c7810 */ /* 0x101fe40007ffe012 */
[----:B------:R-:W-:Y:S02]  /*157e0*/  IADD3 R18, R31, 0x400, R18 ;  /* 0x000004001f127810 */ /* 0x000fe40007ffe012 */
[C-C-:B-1----:R-:W-:Y:S02]  /*157f0*/  PRMT R4, R8.reuse, 0x6420, R9.reuse ;  /* 0x0000642008047816 */ /* 0x142fe40000000009 */
[----:B------:R-:W-:-:S02]  /*15800*/  PRMT R5, R8, 0x7531, R9 ;  /* 0x0000753108057816 */ /* 0x000fc40000000009 */
[C-C-:B------:R-:W-:Y:S02]  /*15810*/  PRMT R6, R10.reuse, 0x6420, R11.reuse ;  /* 0x000064200a067816 */ /* 0x140fe4000000000b */
[----:B------:R-:W-:Y:S02]  /*15820*/  PRMT R7, R10, 0x7531, R11 ;  /* 0x000075310a077816 */ /* 0x000fe4000000000b */
[----:B------:R-:W0:Y:S04]  /*15830*/  LDSM.16.MT88.4 R8, [R2+0x9400] ;  /* 0x009400000208783b */ /* 0x000e280000004200 */
[----:B------:R0:W-:Y:S02]  /*15840*/  STSM.16.M88.4 [R12], R4 ;  /* 0x000000040c007844 */ /* 0x0001e40000000200 */
[----:B0-----:R-:W-:-:S02]  /*15850*/  PRMT R4, R8, 0x6420, R9 ;  /* 0x0000642008047816 */ /* 0x001fc40000000009 */
[----:B------:R-:W-:Y:S02]  /*15860*/  PRMT R5, R8, 0x7531, R9 ;  /* 0x0000753108057816 */ /* 0x000fe40000000009 */
        /* <DEDUP_REMOVED lines=8> */
[----:B------:R-:W-:-:S05]  /*158f0*/  PRMT R11, R14, 0x7531, R15 ;  /* 0x000075310e0b7816 */ /* 0x000fca000000000f */
[----:B------:R1:W-:Y:S02]  /*15900*/  STSM.16.M88.4 [R18], R8 ;  /* 0x0000000812007844 */ /* 0x0003e40000000200 */
[C-C-:B-1----:R-:W-:Y:S02]  /*15910*/  PRMT R8, R4.reuse, 0x6420, R5.reuse ;  /* 0x0000642004087816 */ /* 0x142fe40000000005 */
[----:B------:R-:W-:Y:S02]  /*15920*/  PRMT R9, R4, 0x7531, R5 ;  /* 0x0000753104097816 */ /* 0x000fe40000000005 */
[C-C-:B------:R-:W-:Y:S02]  /*15930*/  PRMT R10, R6.reuse, 0x6420, R7.reuse ;  /* 0x00006420060a7816 */ /* 0x140fe40000000007 */
[----:B------:R-:W-:-:S05]  /*15940*/  PRMT R11, R6, 0x7531, R7 ;  /* 0x00007531060b7816 */ /* 0x000fca0000000007 */
[----:B------:R0:W-:Y:S04]  /*15950*/  STSM.16.M88.4 [R18+0x2000], R8 ;  /* 0x0020000812007844 */ /* 0x0001e80000000200 */
[----:B------:R-:W1:Y:S01]  /*15960*/  LDSM.16.MT88.4 R4, [R3+0xb400] ;  /* 0x00b400000304783b */ /* 0x000e620000004200 */
[----:B0-----:R-:W-:Y:S01]  /*15970*/  IMAD.IADD R18, R28, 0x1, R18 ;  /* 0x000000011c127824 */ /* 0x001fe200078e0212 */
[C-C-:B-1----:R-:W-:Y:S02]  /*15980*/  PRMT R12, R4.reuse, 0x6420, R5.reuse ;  /* 0x00006420040c7816 */ /* 0x142fe40000000005 */
[----:B------:R-:W-:Y:S02]  /*15990*/  PRMT R13, R4, 0x7531, R5 ;  /* 0x00007531040d7816 */ /* 0x000fe40000000005 */
[----:B------:R-:W-:-:S02]  /*159a0*/  PRMT R14, R6, 0x6420, R7 ;  /* 0x00006420060e7816 */ /* 0x000fc40000000007 */
[----:B------:R-:W-:Y:S02]  /*159b0*/  PRMT R15, R6, 0x7531, R7 ;  /* 0x00007531060f7816 */ /* 0x000fe40000000007 */
[----:B------:R-:W0:Y:S04]  /*159c0*/  LDSM.16.MT88.4 R4, [R2+0xb400] ;  /* 0x00b400000204783b */ /* 0x000e280000004200 */
[----:B------:R1:W-:Y:S01]  /*159d0*/  STSM.16.M88.4 [R18], R12 ;  /* 0x0000000c12007844 */ /* 0x0003e20000000200 */
        /* <DEDUP_REMOVED lines=13> */
.L_x_1149:
[----:B0-----:R0:W-:Y:S01]  /*15ab0*/  SYNCS.ARRIVE.TRANS64.A1T0 RZ, [R0+URZ+0x22850], RZ ;  /* 0x022850ff00ff79a7 */ /* 0x0011e2000810003f */
[----:B------:R-:W-:Y:S06]  /*15ac0*/  BAR.SYNC.DEFER_BLOCKING 0x2, 0x80 ;  /* 0x0082000000007b1d */ /* 0x000fec0000010000 */
[----:B------:R-:W-:Y:S05]  /*15ad0*/  @!P0 BRA `(.L_x_1150) ;  /* 0x0000000000048947 */ /* 0x000fea0003800000 */
[----:B------:R-:W-:Y:S01]  /*15ae0*/  BPT.TRAP 0x1 ;  /* 0x000000040000795c */ /* 0x000fe20000300000 */
.L_x_1150:
[----:B0-----:R-:W-:Y:S02]  /*15af0*/  VIADD R0, R0, 0x22880 ;  /* 0x0002288000007836 */ /* 0x001fe40000000000 */
[----:B------:R-:W-:Y:S02]  /*15b00*/  IMAD.MOV.U32 R4, RZ, RZ, R19 ;  /* 0x000000ffff047224 */ /* 0x000fe400078e0013 */
[----:B------:R-:W-:Y:S01]  /*15b10*/  IMAD.MOV.U32 R5, RZ, RZ, R23 ;  /* 0x000000ffff057224 */ /* 0x000fe200078e0017 */
[----:B------:R-:W-:-:S04]  /*15b20*/  PRMT R0, R35, 0x654, R0 ;  /* 0x0000065423007816 */ /* 0x000fc80000000000 */
[----:B------:R2:W-:Y:S01]  /*15b30*/  SYNCS.ARRIVE.TRANS64.RED.A1T0 RZ, [R0+URZ], RZ ;  /* 0x000000ff00ff79a7 */ /* 0x0005e2000810043f */
[----:B------:R-:W-:Y:S05]  /*15b40*/  @P2 BRA `(.L_x_1151) ;  /* 0xffffffec00842947 */ /* 0x000fea000383ffff */
.L_x_1131:
[----:B0-2---:R-:W0:Y:S01]  /*15b50*/  S2R R0, SR_TID.X ;  /* 0x0000000000007919 */ /* 0x005e220000002100 */
[----:B------:R-:W-:Y:S01]  /*15b60*/  BSSY B0, `(.L_x_1152) ;  /* 0x0000012000007945 */ /* 0x000fe20003800000 */
[----:B------:R-:W-:Y:S01]  /*15b70*/  IMAD.U32 R6, RZ, RZ, UR47 ;  /* 0x0000002fff067e24 */ /* 0x000fe2000f8e00ff */
[----:B0-----:R-:W-:-:S04]  /*15b80*/  LOP3.LUT R0, R0, 0x7f, RZ, 0xc0, !PT ;  /* 0x0000007f00007812 */ /* 0x001fc800078ec0ff */
[----:B------:R-:W-:-:S13]  /*15b90*/  ISETP.NE.AND P1, PT, R0, RZ, PT ;  /* 0x000000ff0000720c */ /* 0x000fda0003f25270 */
[----:B------:R-:W-:Y:S05]  /*15ba0*/  @P1 BRA `(.L_x_1153) ;  /* 0x0000000000341947 */ /* 0x000fea0003800000 */
[----:B------:R-:W0:Y:S01]  /*15bb0*/  S2R R7, SR_LANEID ;  /* 0x0000000000077919 */ /* 0x000e220000000000 */
[----:B------:R-:W-:Y:S01]  /*15bc0*/  VOTEU.ANY UR4, UPT, PT ;  /* 0x0000000000047886 */ /* 0x000fe200038e0100 */
[----:B------:R-:W2:Y:S01]  /*15bd0*/  LDC.64 R2, c[0x0][0xc80] ;  /* 0x00032000ff027b82 */ /* 0x000ea20000000a00 */
[----:B------:R-:W0:Y:S08]  /*15be0*/  FLO.U32 R0, UR4 ;  /* 0x0000000400007d00 */ /* 0x000e3000080e0000 */
[----:B------:R-:W2:Y:S01]  /*15bf0*/  POPC R5, UR4 ;  /* 0x0000000400057d09 */ /* 0x000ea20008000000 */
[----:B0-----:R-:W-:-:S13]  /*15c00*/  ISETP.EQ.U32.AND P0, PT, R0, R7, PT ;  /* 0x000000070000720c */ /* 0x001fda0003f02070 */
[----:B--2---:R-:W2:Y:S01]  /*15c10*/  @P0 ATOMG.E.ADD.STRONG.GPU PT, R3, desc[UR48][R2.64], R5 ;  /* 0x00000005020309a8 */ /* 0x004ea200081ee1f0 */
[----:B------:R-:W0:Y:S02]  /*15c20*/  S2R R4, SR_LTMASK ;  /* 0x0000000000047919 */ /* 0x000e240000003900 */
[----:B0-----:R-:W-:-:S04]  /*15c30*/  LOP3.LUT R4, R4, UR4, RZ, 0xc0, !PT ;  /* 0x0000000404047c12 */ /* 0x001fc8000f8ec0ff */
[----:B------:R-:W0:Y:S01]  /*15c40*/  POPC R7, R4 ;  /* 0x0000000400077309 */ /* 0x000e220000000000 */
[----:B--2---:R-:W0:Y:S02]  /*15c50*/  SHFL.IDX PT, R0, R3, R0, 0x1f ;  /* 0x00001f0003007589 */ /* 0x004e2400000e0000 */
[----:B0-----:R-:W-:-:S05]  /*15c60*/  IADD3 R0, R0, UR51, R7 ;  /* 0x0000003300007c10 */ /* 0x001fca000fffe007 */
[----:B------:R0:W-:Y:S02]  /*15c70*/  STL [R1+0xc], R0 ;  /* 0x00000c0001007387 */ /* 0x0001e40000100800 */
.L_x_1153:
[----:B------:R-:W-:Y:S05]  /*15c80*/  BSYNC B0 ;  /* 0x0000000000007941 */ /* 0x000fea0003800000 */
.L_x_1152:
[----:B------:R-:W-:-:S13]  /*15c90*/  ISETP.NE.AND P2, PT, R6, 0x3, PT ;  /* 0x000000030600780c */ /* 0x000fda0003f45270 */
[----:B------:R-:W-:Y:S05]  /*15ca0*/  @!P2 BRA `(.L_x_1154) ;  /* 0x000000000004a947 */ /* 0x000fea0003800000 */
[----:B------:R-:W-:Y:S01]  /*15cb0*/  BPT.TRAP 0x1 ;  /* 0x000000040000795c */ /* 0x000fe20000300000 */
.L_x_1154:
[----:B------:R-:W-:Y:S01]  /*15cc0*/  LOP3.LUT R3, R23, 0x1, RZ, 0x3c, !PT ;  /* 0x0000000117037812 */ /* 0x000fe200078e3cff */
[----:B-1----:R-:W-:Y:S01]  /*15cd0*/  IMAD R18, R19, 0x8, R17 ;  /* 0x0000000813127824 */ /* 0x002fe200078e0211 */
[----:B------:R-:W-:Y:S02]  /*15ce0*/  BSSY B0, `(.L_x_1155) ;  /* 0x0000004000007945 */ /* 0x000fe40003800000 */
[----:B------:R-:W-:-:S04]  /*15cf0*/  SHF.L.U32 R3, R3, 0x1f, RZ ;  /* 0x0000001f03037819 */ /* 0x000fc800000006ff */
[----:B------:R-:W1:Y:S02]  /*15d00*/  SYNCS.PHASECHK.TRANS64.TRYWAIT P0, [R18+URZ+0x22870], R3 ;  /* 0x02287003120075a7 */ /* 0x000e64000800017f */
[----:B-1----:R-:W-:Y:S05]  /*15d10*/  @!P0 BRA `(.L_x_1156) ;  /* 0x0000002800b48947 */ /* 0x002fea0003800000 */
.L_x_1240:
[----:B------:R-:W-:Y:S05]  /*15d20*/  BSYNC B0 ;  /* 0x0000000000007941 */ /* 0x000fea0003800000 */
.L_x_1155:
[----:B0-----:R-:W-:-:S05]  /*15d30*/  IMAD.U32 R0, RZ, RZ, UR50 ;  /* 0x00000032ff007e24 */ /* 0x001fca000f8e00ff */
[----:B------:R-:W-:-:S13]  /*15d40*/  ISETP.NE.AND P0, PT, R0, 0x3, PT ;  /* 0x000000030000780c */ /* 0x000fda0003f05270 */
[----:B------:R-:W-:Y:S05]  /*15d50*/  @!P0 BRA `(.L_x_1157) ;  /* 0x0000000000048947 */ /* 0x000fea0003800000 */
[----:B------:R-:W-:Y:S01]  /*15d60*/  BPT.TRAP 0x1 ;  /* 0x000000040000795c */ /* 0x000fe20000300000 */
.L_x_1157:
[----:B-1----:R-:W-:-:S04]  /*15d70*/  SHF.L.U32 R3, R23, 0x1f, RZ ;  /* 0x0000001f17037819 */ /* 0x002fc800000006ff */
[----:B------:R-:W0:Y:S02]  /*15d80*/  SYNCS.PHASECHK.TRANS64.TRYWAIT P0, [R18+URZ+0x22860], R3 ;  /* 0x02286003120075a7 */ /* 0x000e24000800017f */
[----:B0-----:R-:W-:Y:S05]  /*15d90*/  @!P0 BRA `(.L_x_1158) ;  /* 0x0000002800a88947 */ /* 0x001fea0003800000 */
.L_x_1241:
[----:B------:R-:W2:Y:S04]  /*15da0*/  LDL R0, [R1+0x4] ;  /* 0x0000040001007983 */ /* 0x000ea80000100800 */
[----:B------:R-:W3:Y:S01]  /*15db0*/  LDL R20, [R1] ;  /* 0x0000000001147983 */ /* 0x000ee20000100800 */
[----:B------:R-:W-:Y:S01]  /*15dc0*/  IMAD.SHL.U32 R2, R19, 0x4000, RZ ;  /* 0x0000400013027824 */ /* 0x000fe200078e00ff */
[----:B------:R-:W-:Y:S05]  /*15dd0*/  WARPSYNC.ALL ;  /* 0x0000000000007948 */ /* 0x000fea0003800000 */
[----:B------:R-:W-:-:S05]  /*15de0*/  IMAD.U32 R21, RZ, RZ, UR50 ;  /* 0x00000032ff157e24 */ /* 0x000fca000f8e00ff */
[----:B------:R-:W-:Y:S02]  /*15df0*/  ISETP.NE.AND P0, PT, R21, 0x3, PT ;  /* 0x000000031500780c */ /* 0x000fe40003f05270 */
[----:B--2---:R-:W-:Y:S02]  /*15e00*/  LOP3.LUT R0, R2, R0, RZ, 0xfc, !PT ;  /* 0x0000000002007212 */ /* 0x004fe400078efcff */
[----:B---3--:R-:W-:-:S03]  /*15e10*/  IADD3 R2, R17, R2, R20 ;  /* 0x0000000211027210 */ /* 0x008fc60007ffe014 */
[----:B------:R-:W-:Y:S01]  /*15e20*/  IMAD.IADD R0, R17, 0x1, R0 ;  /* 0x0000000111007824 */ /* 0x000fe200078e0200 */
[----:B------:R-:W-:-:S03]  /*15e30*/  IADD3 R20, R28, 0x400, R2 ;  /* 0x000004001c147810 */ /* 0x000fc60007ffe002 */
[----:B0-----:R-:W-:Y:S01]  /*15e40*/  IMAD.IADD R3, R31, 0x1, R0 ;  /* 0x000000011f037824 */ /* 0x001fe200078e0200 */
[----:B------:R-:W0:Y:S04]  /*15e50*/  LDSM.16.MT88.4 R4, [R0+0x8400] ;  /* 0x008400000004783b */ /* 0x000e280000004200 */
[----:B------:R-:W1:Y:S01]  /*15e60*/  LDSM.16.MT88.4 R8, [R3+0x8400] ;  /* 0x008400000308783b */ /* 0x000e620000004200 */
[C-C-:B0-----:R-:W-:Y:S02]  /*15e70*/  PRMT R12, R4.reuse, 0x6420, R5.reuse ;  /* 0x00006420040c7816 */ /* 0x141fe40000000005 */
[----:B------:R-:W-:Y:S02]  /*15e80*/  PRMT R13, R4, 0x7531, R5 ;  /* 0x00007531040d7816 */ /* 0x000fe40000000005 */
[----:B------:R-:W-:-:S02]  /*15e90*/  PRMT R14, R6, 0x6420, R7 ;  /* 0x00006420060e7816 */ /* 0x000fc40000000007 */
[----:B------:R-:W-:Y:S02]  /*15ea0*/  PRMT R15, R6, 0x7531, R7 ;  /* 0x00007531060f7816 */ /* 0x000fe40000000007 */
[C-C-:B-1----:R-:W-:Y:S02]  /*15eb0*/  PRMT R4, R8.reuse, 0x6420, R9.reuse ;  /* 0x0000642008047816 */ /* 0x142fe40000000009 */
[----:B------:R-:W-:Y:S01]  /*15ec0*/  PRMT R5, R8, 0x7531, R9 ;  /* 0x0000753108057816 */ /* 0x000fe20000000009 */
[----:B------:R-:W-:Y:S01]  /*15ed0*/  STSM.16.M88.4 [R2+0x400], R12 ;  /* 0x0004000c02007844 */ /* 0x000fe20000000200 */
[C-C-:B------:R-:W-:Y:S02]  /*15ee0*/  PRMT R6, R10.reuse, 0x6420, R11.reuse ;  /* 0x000064200a067816 */ /* 0x140fe4000000000b */
[----:B------:R-:W-:-:S05]  /*15ef0*/  PRMT R7, R10, 0x7531, R11 ;  /* 0x000075310a077816 */ /* 0x000fca000000000b */
[----:B------:R0:W-:Y:S04]  /*15f00*/  STSM.16.M88.4 [R2+0x2400], R4 ;  /* 0x0024000402007844 */ /* 0x0001e80000000200 */
[----:B------:R-:W1:Y:S04]  /*15f10*/  LDSM.16.MT88.4 R4, [R0+0x9400] ;  /* 0x009400000004783b */ /* 0x000e680000004200 */
[----:B------:R-:W2:Y:S01]  /*15f20*/  LDSM.16.MT88.4 R8, [R3+0x9400] ;  /* 0x009400000308783b */ /* 0x000ea20000004200 */
[----:B0-----:R-:W-:Y:S02]  /*15f30*/  IADD3 R2, R31, 0x400, R2 ;  /* 0x000004001f027810 */ /* 0x001fe40007ffe002 */
[----:B-1----:R-:W-:-:S02]  /*15f40*/  PRMT R12, R4, 0x6420, R5 ;  /* 0x00006420040c7816 */ /* 0x002fc40000000005 */
[----:B------:R-:W-:Y:S02]  /*15f50*/  PRMT R13, R4, 0x7531, R5 ;  /* 0x00007531040d7816 */ /* 0x000fe40000000005 */
[C-C-:B------:R-:W-:Y:S02]  /*15f60*/  PRMT R14, R6.reuse, 0x6420, R7.reuse ;  /* 0x00006420060e7816 */ /* 0x140fe40000000007 */
[----:B------:R-:W-:Y:S02]  /*15f70*/  PRMT R15, R6, 0x7531, R7 ;  /* 0x00007531060f7816 */ /* 0x000fe40000000007 */
[C-C-:B--2---:R-:W-:Y:S02]  /*15f80*/  PRMT R4, R8.reuse, 0x6420, R9.reuse ;  /* 0x0000642008047816 */ /* 0x144fe40000000009 */
[----:B------:R-:W-:Y:S01]  /*15f90*/  PRMT R5, R8, 0x7531, R9 ;  /* 0x0000753108057816 */ /* 0x000fe20000000009 */
[----:B------:R-:W-:Y:S01]  /*15fa0*/  STSM.16.M88.4 [R20], R12 ;  /* 0x0000000c14007844 */ /* 0x000fe20000000200 */
[----:B------:R-:W-:-:S02]  /*15fb0*/  PRMT R6, R10, 0x6420, R11 ;  /* 0x000064200a067816 */ /* 0x000fc4000000000b */
[----:B------:R-:W-:-:S05]  /*15fc0*/  PRMT R7, R10, 0x7531, R11 ;  /* 0x000075310a077816 */ /* 0x000fca000000000b */
[----:B------:R0:W-:Y:S04]  /*15fd0*/  STSM.16.M88.4 [R20+0x2000], R4 ;  /* 0x0020000414007844 */ /* 0x0001e80000000200 */
[----:B------:R-:W1:Y:S04]  /*15fe0*/  LDSM.16.MT88.4 R4, [R0+0xa400] ;  /* 0x00a400000004783b */ /* 0x000e680000004200 */
[----:B------:R-:W2:Y:S01]  /*15ff0*/  LDSM.16.MT88.4 R8, [R3+0xa400] ;  /* 0x00a400000308783b */ /* 0x000ea20000004200 */
[----:B0-----:R-:W-:Y:S01]  /*16000*/  IMAD.IADD R20, R28, 0x1, R2 ;  /* 0x000000011c147824 */ /* 0x001fe200078e0202 */
        /* <DEDUP_REMOVED lines=18> */
[----:B------:R0:W-:Y:S01]  /*16130*/  STSM.16.M88.4 [R20], R12 ;  /* 0x0000000c14007844 */ /* 0x0001e20000000200 */
        /* <DEDUP_REMOVED lines=11> */
.L_x_1159:
[----:B-1----:R1:W-:Y:S01]  /*161f0*/  SYNCS.ARRIVE.TRANS64.A1T0 RZ, [R18+URZ+0x22850], RZ ;  /* 0x022850ff12ff79a7 */ /* 0x0023e2000810003f */
[----:B------:R-:W-:Y:S06]  /*16200*/  BAR.SYNC.DEFER_BLOCKING 0x2, 0x80 ;  /* 0x0082000000007b1d */ /* 0x000fec0000010000 */
[----:B------:R-:W-:Y:S05]  /*16210*/  @!P2 BRA `(.L_x_1160) ;  /* 0x000000000004a947 */ /* 0x000fea0003800000 */
[----:B------:R-:W-:Y:S01]  /*16220*/  BPT.TRAP 0x1 ;  /* 0x000000040000795c */ /* 0x000fe20000300000 */
.L_x_1160:
[----:B-1----:R-:W-:Y:S02]  /*16230*/  VIADD R18, R18, 0x22880 ;  /* 0x0002288012127836 */ /* 0x002fe40000000000 */
[----:B------:R-:W-:-:S03]  /*16240*/  VIADD R19, R19, 0x1 ;  /* 0x0000000113137836 */ /* 0x000fc60000000000 */
[----:B------:R-:W-:Y:S02]  /*16250*/  PRMT R18, R35, 0x654, R18 ;  /* 0x0000065423127816 */ /* 0x000fe40000000012 */
[C---:B------:R-:W-:Y:S02]  /*16260*/  ISETP.NE.AND P0, PT, R19.reuse, 0x2, PT ;  /* 0x000000021300780c */ /* 0x040fe40003f05270 */
[----:B------:R1:W-:Y:S02]  /*16270*/  SYNCS.ARRIVE.TRANS64.RED.A1T0 RZ, [R18+URZ], RZ ;  /* 0x000000ff12ff79a7 */ /* 0x0003e4000810043f */
[----:B------:R-:W-:Y:S02]  /*16280*/  SEL R0, RZ, 0x1, P0 ;  /* 0x00000001ff007807 */ /* 0x000fe40000000000 */
[----:B------:R-:W-:Y:S02]  /*16290*/  SEL R19, R19, RZ, P0 ;  /* 0x000000ff13137207 */ /* 0x000fe40000000000 */
[----:B------:R-:W-:-:S07]  /*162a0*/  LOP3.LUT R23, R23, R0, RZ, 0x3c, !PT ;  /* 0x0000000017177212 */ /* 0x000fce00078e3cff */
.L_x_1103:
[----:B------:R-:W-:Y:S05]  /*162b0*/  BSYNC B7 ;  /* 0x0000000000077941 */ /* 0x000fea0003800000 */
.L_x_1101:
[----:B------:R3:W5:Y:S01]  /*162c0*/  LDL R2, [R1+0xc] ;  /* 0x00000c0001027983 */ /* 0x0007620000100800 */
[----:B------:R-:W-:-:S13]  /*162d0*/  LOP3.LUT P0, RZ, R16, 0x400, RZ, 0xc0, !PT ;  /* 0x0000040010ff7812 */ /* 0x000fda000780c0ff */
[----:B---3--:R-:W-:Y:S05]  /*162e0*/  @!P0 BRA `(.L_x_1161) ;  /* 0x0000000000248947 */ /* 0x008fea0003800000 */
[----:B------:R-:W3:Y:S08]  /*162f0*/  S2UR UR4, SR_CgaCtaId ;  /* 0x00000000000479c3 */ /* 0x000ef00000008800 */
[----:B------:R-:W-:Y:S01]  /*16300*/  BAR.SYNC.DEFER_BLOCKING 0x5, 0x180 ;  /* 0x0146000000007b1d */ /* 0x000fe20000010000 */
[----:B--2---:R-:W-:Y:S01]  /*16310*/  MOV R0, 0x400 ;  /* 0x0000040000007802 */ /* 0x004fe20000000f00 */
[----:B---3--:R-:W-:-:S05]  /*16320*/  IMAD.U32 R35, RZ, RZ, UR4 ;  /* 0x00000004ff237e24 */ /* 0x008fca000f8e00ff */
[----:B------:R-:W-:-:S05]  /*16330*/  LEA R17, R35, R0, 0x18 ;  /* 0x0000000023117211 */ /* 0x000fca00078ec0ff */
[----:B-----5:R-:W2:Y:S04]  /*16340*/  LDS R2, [R17+0x228d0] ;  /* 0x0228d00011027984 */ /* 0x020ea80000000800 */
[----:B--2---:R2:W-:Y:S01]  /*16350*/  STL [R1+0xc], R2 ;  /* 0x00000c0201007387 */ /* 0x0045e20000100800 */
[----:B------:R-:W-:Y:S06]  /*16360*/  BAR.ARV 0x4, 0x180 ;  /* 0x0106000000007b1d */ /* 0x000fec0000002000 */
[----:B------:R-:W-:Y:S05]  /*16370*/  BRA `(.L_x_1162) ;  /* 0x0000000000207947 */ /* 0x000fea0003800000 */
.L_x_1161:
[----:B------:R-:W3:Y:S01]  /*16380*/  @!P1 S2R R35, SR_CgaCtaId ;  /* 0x0000000000239919 */ /* 0x000ee20000008800 */
[----:B--2---:R-:W-:Y:S01]  /*16390*/  @!P1 MOV R0, 0x400 ;  /* 0x0000040000009802 */ /* 0x004fe20000000f00 */
[----:B------:R-:W-:Y:S03]  /*163a0*/  BAR.SYNC.DEFER_BLOCKING 0x4, 0x180 ;  /* 0x0106000000007b1d */ /* 0x000fe60000010000 */
[----:B---3--:R-:W-:-:S03]  /*163b0*/  @!P1 LEA R17, R35, R0, 0x18 ;  /* 0x0000000023119211 */ /* 0x008fc600078ec0ff */
[----:B-----5:R-:W2:Y:S04]  /*163c0*/  SHFL.IDX PT, R0, R2, RZ, 0x1f ;  /* 0x00001fff02007589 */ /* 0x020ea800000e0000 */
[----:B------:R3:W-:Y:S04]  /*163d0*/  @!P1 STS [R17+0x228d0], R2 ;  /* 0x0228d00211009388 */ /* 0x0007e80000000800 */
[----:B--2---:R3:W-:Y:S01]  /*163e0*/  STL [R1+0xc], R0 ;  /* 0x00000c0001007387 */ /* 0x0047e20000100800 */
[----:B------:R-:W-:Y:S06]  /*163f0*/  BAR.ARV 0x5, 0x180 ;  /* 0x0146000000007b1d */ /* 0x000fec0000002000 */
.L_x_1162:
[----:B---3--:R-:W3:Y:S01]  /*16400*/  LDL R0, [R1+0xc] ;  /* 0x00000c0001007983 */ /* 0x008ee20000100800 */
[----:B------:R-:W-:Y:S02]  /*16410*/  ULDC UR4, c[0x0][0xc38] ;  /* 0x00030e0000047ab9 */ /* 0x000fe40000000800 */
[----:B---3--:R-:W-:-:S13]  /*16420*/  ISETP.GE.AND P0, PT, R0, UR4, PT ;  /* 0x0000000400007c0c */ /* 0x008fda000bf06270 */
[----:B------:R-:W-:Y:S05]  /*16430*/  @!P0 BRA `(.L_x_1163) ;  /* 0xffffffbc00ac8947 */ /* 0x000fea000383ffff */
.L_x_1092:
[----:B------:R-:W3:Y:S01]  /*16440*/  LDL.LU R0, [R1+0x10] ;  /* 0x0000100001007983 */ /* 0x000ee20000300800 */
[----:B------:R-:W-:Y:S01]  /*16450*/  BSSY B0, `(.L_x_1164) ;  /* 0x000000b000007945 */ /* 0x000fe20003800000 */
[----:B0-----:R-:W0:Y:S01]  /*16460*/  S2R R5, SR_CgaCtaId ;  /* 0x0000000000057919 */ /* 0x001e220000008800 */
[----:B---3--:R-:W-:-:S05]  /*16470*/  VIADD R0, R0, 0x1 ;  /* 0x0000000100007836 */ /* 0x008fca0000000000 */
[----:B--2---:R-:W-:-:S04]  /*16480*/  LEA.HI R2, R0, R0, RZ, 0x1 ;  /* 0x0000000000027211 */ /* 0x004fc800078f08ff */
[----:B------:R-:W-:Y:S02]  /*16490*/  LOP3.LUT R3, R2, 0xfffffffe, RZ, 0xc0, !PT ;  /* 0xfffffffe02037812 */ /* 0x000fe400078ec0ff */
[----:B------:R-:W-:-:S03]  /*164a0*/  MOV R2, 0x400 ;  /* 0x0000040000027802 */ /* 0x000fc60000000f00 */
[----:B------:R-:W-:Y:S01]  /*164b0*/  IMAD.IADD R0, R0, 0x1, -R3 ;  /* 0x0000000100007824 */ /* 0x000fe200078e0a03 */
[----:B0-----:R-:W-:-:S04]  /*164c0*/  LEA R5, R5, R2, 0x18 ;  /* 0x0000000205057211 */ /* 0x001fc800078ec0ff */
[----:B------:R-:W-:-:S04]  /*164d0*/  SHF.L.U32 R0, R0, 0x1f, RZ ;  /* 0x0000001f00007819 */ /* 0x000fc800000006ff */
[----:B------:R-:W0:Y:S02]  /*164e0*/  SYNCS.PHASECHK.TRANS64.TRYWAIT P0, [R5+URZ+0x22820], R0 ;  /* 0x02282000050075a7 */ /* 0x000e24000800017f */
[----:B0-----:R-:W-:Y:S05]  /*164f0*/  @!P0 BRA `(.L_x_1165) ;  /* 0x0000002000e48947 */ /* 0x001fea0003800000 */
.L_x_1242:
[----:B------:R-:W-:Y:S05]  /*16500*/  BSYNC B0 ;  /* 0x0000000000007941 */ /* 0x000fea0003800000 */
.L_x_1164:
[----:B------:R-:W-:-:S03]  /*16510*/  UMOV UR4, 0xffffffff ;  /* 0xffffffff00047882 */ /* 0x000fc60000000000 */
[----:B------:R-:W-:Y:S05]  /*16520*/  BRA.DIV UR4, `(.L_x_1166) ;  /* 0x0000002204ec7947 */ /* 0x000fea000b800000 */
[----:B0-----:R-:W0:Y:S02]  /*16530*/  S2R R0, SR_TID.X ;  /* 0x0000000000007919 */ /* 0x001e240000002100 */
[----:B0-----:R-:W-:-:S04]  /*16540*/  SHF.R.U32.HI R0, RZ, 0x5, R0 ;  /* 0x00000005ff007819 */ /* 0x001fc80000011600 */
[----:B------:R-:W-:-:S05]  /*16550*/  LOP3.LUT R0, R0, 0x3, RZ, 0xc0, !PT ;  /* 0x0000000300007812 */ /* 0x000fca00078ec0ff */
[----:B------:R0:W2:Y:S02]  /*16560*/  SHFL.IDX PT, R14, R0, RZ, 0x1f ;  /* 0x00001fff000e7589 */ /* 0x0000a400000e0000 */
.L_x_1245:
[----:B--2---:R-:W-:Y:S01]  /*16570*/  ISETP.NE.AND P0, PT, R14, RZ, PT ;  /* 0x000000ff0e00720c */ /* 0x004fe20003f05270 */
[----:B------:R-:W-:-:S12]  /*16580*/  BSSY B0, `(.L_x_1167) ;  /* 0x000002c000007945 */ /* 0x000fd80003800000 */
[----:B------:R-:W-:Y:S05]  /*16590*/  @P0 BRA `(.L_x_1168) ;  /* 0x0000000000a80947 */ /* 0x000fea0003800000 */
[----:B------:R-:W-:-:S03]  /*165a0*/  UMOV UR4, 0xffffffff ;  /* 0xffffffff00047882 */ /* 0x000fc60000000000 */
[----:B------:R-:W-:Y:S05]  /*165b0*/  BRA.DIV UR4, `(.L_x_1169) ;  /* 0x0000002204fc7947 */ /* 0x000fea000b800000 */
[----:B------:R-:W-:-:S13]  /*165c0*/  ELECT P6, URZ, PT ;  /* 0x00000000003f782f */ /* 0x000fda00038c0000 */
.L_x_1248:
[----:B------:R-:W-:Y:S05]  /*165d0*/  @!P6 BRA `(.L_x_1168) ;  /* 0x000000000098e947 */ /* 0x000fea0003800000 */
[----:B------:R-:W-:-:S06]  /*165e0*/  ULOP3.LUT UR4, UR43, 0x2, URZ, 0xfc, !UPT ;  /* 0x000000022b047892 */ /* 0x000fcc000f8efc3f */
[----:B0-----:R-:W-:-:S05]  /*165f0*/  IMAD.U32 R0, RZ, RZ, UR4 ;  /* 0x00000004ff007e24 */ /* 0x001fca000f8e00ff */
[----:B------:R-:W-:-:S13]  /*16600*/  ISETP.NE.AND P0, PT, R0, 0x3, PT ;  /* 0x000000030000780c */ /* 0x000fda0003f05270 */
[----:B------:R-:W-:Y:S05]  /*16610*/  @!P0 BRA `(.L_x_1170) ;  /* 0x0000000000048947 */ /* 0x000fea0003800000 */
[----:B------:R-:W-:Y:S01]  /*16620*/  BPT.TRAP 0x1 ;  /* 0x000000040000795c */ /* 0x000fe20000300000 */
.L_x_1170:
[----:B------:R-:W-:Y:S01]  /*16630*/  IMAD R3, R19, 0x8, R5 ;  /* 0x0000000813037824 */ /* 0x000fe200078e0205 */
[----:B------:R-:W-:Y:S01]  /*16640*/  SHF.L.U32 R2, R23, 0x1f, RZ ;  /* 0x0000001f17027819 */ /* 0x000fe200000006ff */
[----:B------:R-:W-:-:S03]  /*16650*/  VIADD R19, R19, 0x1 ;  /* 0x0000000113137836 */ /* 0x000fc60000000000 */
[----:B------:R-:W0:Y:S02]  /*16660*/  SYNCS.PHASECHK.TRANS64.TRYWAIT P1, [R3+URZ+0x22840], R2 ;  /* 0x02284002030075a7 */ /* 0x000e24000802017f */
[----:B------:R-:W-:-:S04]  /*16670*/  ISETP.NE.AND P2, PT, R19, 0x2, PT ;  /* 0x000000021300780c */ /* 0x000fc80003f45270 */
[----:B------:R-:W-:Y:S01]  /*16680*/  SEL R0, RZ, 0x1, P2 ;  /* 0x00000001ff007807 */ /* 0x000fe20001000000 */
[----:B0-----:R-:W-:Y:S08]  /*16690*/  @!P1 BRA `(.L_x_1171) ;  /* 0x0000002000e49947 */ /* 0x001ff00003800000 */
.L_x_1249:
[----:B------:R-:W-:Y:S02]  /*166a0*/  SEL R19, R19, RZ, P2 ;  /* 0x000000ff13137207 */ /* 0x000fe40001000000 */
[----:B------:R-:W-:Y:S01]  /*166b0*/  LOP3.LUT R0, R23, R0, RZ, 0x3c, !PT ;  /* 0x0000000017007212 */ /* 0x000fe200078e3cff */
[----:B------:R-:W-:Y:S06]  /*166c0*/  @!P0 BRA `(.L_x_1172) ;  /* 0x0000000000048947 */ /* 0x000fec0003800000 */
[----:B------:R-:W-:Y:S01]  /*166d0*/  BPT.TRAP 0x1 ;  /* 0x000000040000795c */ /* 0x000fe20000300000 */
.L_x_1172:
[----:B------:R-:W-:Y:S01]  /*166e0*/  IMAD R19, R19, 0x8, R5 ;  /* 0x0000000813137824 */ /* 0x000fe200078e0205 */
[----:B------:R-:W-:-:S04]  /*166f0*/  SHF.L.U32 R0, R0, 0x1f, RZ ;  /* 0x0000001f00007819 */ /* 0x000fc800000006ff */
[----:B------:R-:W2:Y:S02]  /*16700*/  SYNCS.PHASECHK.TRANS64.TRYWAIT P1, [R19+URZ+0x22840], R0 ;  /* 0x02284000130075a7 */ /* 0x000ea4000802017f */
[----:B--2---:R-:W-:Y:S05]  /*16710*/  @!P1 BRA `(.L_x_1173) ;  /* 0x0000002000d89947 */ /* 0x004fea0003800000 */
.L_x_1250:
[----:B------:R-:W-:Y:S05]  /*16720*/  @!P0 BRA `(.L_x_1174) ;  /* 0x0000000000048947 */ /* 0x000fea0003800000 */
[----:B------:R-:W-:Y:S01]  /*16730*/  BPT.TRAP 0x1 ;  /* 0x000000040000795c */ /* 0x000fe20000300000 */
.L_x_1174:
[----:B------:R-:W3:Y:S02]  /*16740*/  SYNCS.PHASECHK.TRANS64.TRYWAIT P1, [R3+URZ+0x22860], R2 ;  /* 0x02286002030075a7 */ /* 0x000ee4000802017f */
[----:B---3--:R-:W-:Y:S05]  /*16750*/  @!P1 BRA `(.L_x_1175) ;  /* 0x0000002000dc9947 */ /* 0x008fea0003800000 */
.L_x_1251:
[----:B------:R-:W-:Y:S05]  /*16760*/  @!P0 BRA `(.L_x_1176) ;  /* 0x0000000000048947 */ /* 0x000fea0003800000 */
[----:B------:R-:W-:Y:S01]  /*16770*/  BPT.TRAP 0x1 ;  /* 0x000000040000795c */ /* 0x000fe20000300000 */
.L_x_1176:
[----:B------:R-:W4:Y:S02]  /*16780*/  SYNCS.PHASECHK.TRANS64.TRYWAIT P1, [R19+URZ+0x22860], R0 ;  /* 0x02286000130075a7 */ /* 0x000f24000802017f */
[----:B----4-:R-:W-:Y:S05]  /*16790*/  @!P1 BRA `(.L_x_1177) ;  /* 0x0000002000e09947 */ /* 0x010fea0003800000 */
.L_x_1252:
[----:B------:R-:W-:Y:S05]  /*167a0*/  @!P0 BRA `(.L_x_1178) ;  /* 0x0000000000048947 */ /* 0x000fea0003800000 */
[----:B------:R-:W-:Y:S01]  /*167b0*/  BPT.TRAP 0x1 ;  /* 0x000000040000795c */ /* 0x000fe20000300000 */
.L_x_1178:
[----:B------:R-:W5:Y:S02]  /*167c0*/  SYNCS.PHASECHK.TRANS64.TRYWAIT P1, [R3+URZ+0x22880], R2 ;  /* 0x02288002030075a7 */ /* 0x000f64000802017f */
[----:B-----5:R-:W-:Y:S05]  /*167d0*/  @!P1 BRA `(.L_x_1179) ;  /* 0x0000002000e49947 */ /* 0x020fea0003800000 */
.L_x_1253:
[----:B------:R-:W-:Y:S05]  /*167e0*/  @!P0 BRA `(.L_x_1180) ;  /* 0x0000000000048947 */ /* 0x000fea0003800000 */
[----:B------:R-:W-:Y:S01]  /*167f0*/  BPT.TRAP 0x1 ;  /* 0x000000040000795c */ /* 0x000fe20000300000 */
.L_x_1180:
[----:B------:R0:W0:Y:S02]  /*16800*/  SYNCS.PHASECHK.TRANS64.TRYWAIT P0, [R19+URZ+0x22880], R0 ;  /* 0x02288000130075a7 */ /* 0x000024000800017f */
[----:B0-----:R-:W-:Y:S05]  /*16810*/  @!P0 NANOSLEEP.SYNCS 0x989680 ;  /* 0x009896800000895d */ /* 0x001fea0003900000 */
[----:B------:R-:W0:Y:S02]  /*16820*/  @!P0 SYNCS.PHASECHK.TRANS64 P0, [R19+URZ+0x22880], R0 ;  /* 0x02288000130085a7 */ /* 0x000e24000800007f */
[----:B0-----:R-:W-:Y:S05]  /*16830*/  @!P0 BRA `(.L_x_1180) ;  /* 0xfffffffc00f08947 */ /* 0x001fea000383ffff */
.L_x_1168:
[----:B------:R-:W-:Y:S05]  /*16840*/  BSYNC B0 ;  /* 0x0000000000007941 */ /* 0x000fea0003800000 */
.L_x_1167:
[----:B------:R-:W-:Y:S05]  /*16850*/  EXIT ;  /* 0x000000000000794d */ /* 0x000fea0003800000 */
.L_x_997:
[----:B0-----:R-:W-:-:S04]  /*16860*/  IMAD.U32 R3, RZ, RZ, UR38 ;  /* 0x00000026ff037e24 */ /* 0x001fc8000f8e00ff */
[----:B------:R0:W1:Y:S03]  /*16870*/  SYNCS.PHASECHK.TRANS64.TRYWAIT P1, [R3+URZ+0x22800], R2 ;  /* 0x02280002030075a7 */ /* 0x000066000802017f */
[----:B-1----:R-:W-:Y:S05]  /*16880*/  @!P1 NANOSLEEP.SYNCS 0x989680 ;  /* 0x009896800000995d */ /* 0x002fea0003900000 */
[----:B------:R-:W1:Y:S02]  /*16890*/  @!P1 SYNCS.PHASECHK.TRANS64 P1, [R3+URZ+0x22800], R2 ;  /* 0x02280002030095a7 */ /* 0x000e64000802007f */
[----:B-1----:R-:W-:Y:S05]  /*168a0*/  @!P1 BRA `(.L_x_997) ;  /* 0xfffffffc00ec9947 */ /* 0x002fea000383ffff */
[----:B------:R-:W-:Y:S05]  /*168b0*/  BRA `(.L_x_1181) ;  /* 0xfffffeb000e07947 */ /* 0x000fea000383ffff */
.L_x_1001:
[----:B-1----:R1:W2:Y:S02]  /*168c0*/  SYNCS.PHASECHK.TRANS64.TRYWAIT P1, [R7+URZ+0x22830], R2 ;  /* 0x02283002070075a7 */ /* 0x0022a4000802017f */
[----:B--2---:R-:W-:Y:S05]  /*168d0*/  @!P1 NANOSLEEP.SYNCS 0x989680 ;  /* 0x009896800000995d */ /* 0x004fea0003900000 */
[----:B------:R-:W2:Y:S02]  /*168e0*/  @!P1 SYNCS.PHASECHK.TRANS64 P1, [R7+URZ+0x22830], R2 ;  /* 0x02283002070095a7 */ /* 0x000ea4000802007f */
[----:B--2---:R-:W-:Y:S05]  /*168f0*/  @!P1 BRA `(.L_x_1001) ;  /* 0xfffffffc00f09947 */ /* 0x004fea000383ffff */
[----:B------:R-:W-:Y:S05]  /*16900*/  BRA `(.L_x_1000) ;  /* 0xfffffeb000fc7947 */ /* 0x000fea000383ffff */
.L_x_1018:
[----:B-1----:R-:W-:-:S04]  /*16910*/  IMAD.U32 R5, RZ, RZ, UR6 ;  /* 0x00000006ff057e24 */ /* 0x002fc8000f8e00ff */
[----:B------:R1:W2:Y:S03]  /*16920*/  SYNCS.PHASECHK.TRANS64.TRYWAIT P1, [R5+URZ+0x22830], R4 ;  /* 0x02283004050075a7 */ /* 0x0002a6000802017f */
[----:B--2---:R-:W-:Y:S05]  /*16930*/  @!P1 NANOSLEEP.SYNCS 0x989680 ;  /* 0x009896800000995d */ /* 0x004fea0003900000 */
[----:B------:R-:W2:Y:S02]  /*16940*/  @!P1 SYNCS.PHASECHK.TRANS64 P1, [R5+URZ+0x22830], R4 ;  /* 0x02283004050095a7 */ /* 0x000ea4000802007f */
[----:B--2---:R-:W-:Y:S05]  /*16950*/  @!P1 BRA `(.L_x_1018) ;  /* 0xfffffffc00ec9947 */ /* 0x004fea000383ffff */
[----:B------:R-:W-:Y:S05]  /*16960*/  BRA `(.L_x_1015) ;  /* 0xfffffeec009c7947 */ /* 0x000fea000383ffff */
.L_x_1022:
[----:B-1----:R-:W-:-:S04]  /*16970*/  IMAD.U32 R5, RZ, RZ, UR6 ;  /* 0x00000006ff057e24 */ /* 0x002fc8000f8e00ff */
[----:B------:R1:W2:Y:S03]  /*16980*/  SYNCS.PHASECHK.TRANS64.TRYWAIT P1, [R5+URZ+0x22850], R4 ;  /* 0x02285004050075a7 */ /* 0x0002a6000802017f */
[----:B--2---:R-:W-:Y:S05]  /*16990*/  @!P1 NANOSLEEP.SYNCS 0x989680 ;  /* 0x009896800000995d */ /* 0x004fea0003900000 */
[----:B------:R-:W2:Y:S02]  /*169a0*/  @!P1 SYNCS.PHASECHK.TRANS64 P1, [R5+URZ+0x22850], R4 ;  /* 0x02285004050095a7 */ /* 0x000ea4000802007f */
[----:B--2---:R-:W-:Y:S05]  /*169b0*/  @!P1 BRA `(.L_x_1022) ;  /* 0xfffffffc00ec9947 */ /* 0x004fea000383ffff */
[----:B------:R-:W-:Y:S05]  /*169c0*/  BRA `(.L_x_1019) ;  /* 0xfffffef000487947 */ /* 0x000fea000383ffff */
.L_x_1041:
[----:B-1----:R-:W-:-:S04]  /*169d0*/  IMAD.U32 R5, RZ, RZ, UR6 ;  /* 0x00000006ff057e24 */ /* 0x002fc8000f8e00ff */
[----:B------:R1:W2:Y:S03]  /*169e0*/  SYNCS.PHASECHK.TRANS64.TRYWAIT P1, [R5+URZ+0x22830], R4 ;  /* 0x02283004050075a7 */ /* 0x0002a6000802017f */
[----:B--2---:R-:W-:Y:S05]  /*169f0*/  @!P1 NANOSLEEP.SYNCS 0x989680 ;  /* 0x009896800000995d */ /* 0x004fea0003900000 */
[----:B------:R-:W2:Y:S02]  /*16a00*/  @!P1 SYNCS.PHASECHK.TRANS64 P1, [R5+URZ+0x22830], R4 ;  /* 0x02283004050095a7 */ /* 0x000ea4000802007f */
[----:B--2---:R-:W-:Y:S05]  /*16a10*/  @!P1 BRA `(.L_x_1041) ;  /* 0xfffffffc00ec9947 */ /* 0x004fea000383ffff */
[----:B------:R-:W-:Y:S05]  /*16a20*/  BRA `(.L_x_1038) ;  /* 0xffffff2400f07947 */ /* 0x000fea000383ffff */
.L_x_1045:
[----:B-1----:R-:W-:-:S04]  /*16a30*/  IMAD.U32 R5, RZ, RZ, UR6 ;  /* 0x00000006ff057e24 */ /* 0x002fc8000f8e00ff */
[----:B------:R1:W2:Y:S03]  /*16a40*/  SYNCS.PHASECHK.TRANS64.TRYWAIT P1, [R5+URZ+0x22850], R4 ;  /* 0x02285004050075a7 */ /* 0x0002a6000802017f */
[----:B--2---:R-:W-:Y:S05]  /*16a50*/  @!P1 NANOSLEEP.SYNCS 0x989680 ;  /* 0x009896800000995d */ /* 0x004fea0003900000 */
[----:B------:R-:W2:Y:S02]  /*16a60*/  @!P1 SYNCS.PHASECHK.TRANS64 P1, [R5+URZ+0x22850], R4 ;  /* 0x02285004050095a7 */ /* 0x000ea4000802007f */
[----:B--2---:R-:W-:Y:S05]  /*16a70*/  @!P1 BRA `(.L_x_1045) ;  /* 0xfffffffc00ec9947 */ /* 0x004fea000383ffff */
[----:B------:R-:W-:Y:S05]  /*16a80*/  BRA `(.L_x_1042) ;  /* 0xffffff28009c7947 */ /* 0x000fea000383ffff */
.L_x_1053:
[----:B-1----:R-:W-:-:S04]  /*16a90*/  IMAD.U32 R5, RZ, RZ, UR6 ;  /* 0x00000006ff057e24 */ /* 0x002fc8000f8e00ff */
[----:B------:R1:W2:Y:S03]  /*16aa0*/  SYNCS.PHASECHK.TRANS64.TRYWAIT P1, [R5+URZ+0x22830], R4 ;  /* 0x02283004050075a7 */ /* 0x0002a6000802017f */
[----:B--2---:R-:W-:Y:S05]  /*16ab0*/  @!P1 NANOSLEEP.SYNCS 0x989680 ;  /* 0x009896800000995d */ /* 0x004fea0003900000 */
[----:B------:R-:W2:Y:S02]  /*16ac0*/  @!P1 SYNCS.PHASECHK.TRANS64 P1, [R5+URZ+0x22830], R4 ;  /* 0x02283004050095a7 */ /* 0x000ea4000802007f */
[----:B--2---:R-:W-:Y:S05]  /*16ad0*/  @!P1 BRA `(.L_x_1053) ;  /* 0xfffffffc00ec9947 */ /* 0x004fea000383ffff */
[----:B------:R-:W-:Y:S05]  /*16ae0*/  BRA `(.L_x_1050) ;  /* 0xffffff4c007c7947 */ /* 0x000fea000383ffff */
.L_x_1057:
[----:B-1----:R-:W-:-:S04]  /*16af0*/  IMAD.U32 R5, RZ, RZ, UR6 ;  /* 0x00000006ff057e24 */ /* 0x002fc8000f8e00ff */
[----:B------:R1:W2:Y:S03]  /*16b00*/  SYNCS.PHASECHK.TRANS64.TRYWAIT P1, [R5+URZ+0x22850], R4 ;  /* 0x02285004050075a7 */ /* 0x0002a6000802017f */
[----:B--2---:R-:W-:Y:S05]  /*16b10*/  @!P1 NANOSLEEP.SYNCS 0x989680 ;  /* 0x009896800000995d */ /* 0x004fea0003900000 */
[----:B------:R-:W2:Y:S02]  /*16b20*/  @!P1 SYNCS.PHASECHK.TRANS64 P1, [R5+URZ+0x22850], R4 ;  /* 0x02285004050095a7 */ /* 0x000ea4000802007f */
[----:B--2---:R-:W-:Y:S05]  /*16b30*/  @!P1 BRA `(.L_x_1057) ;  /* 0xfffffffc00ec9947 */ /* 0x004fea000383ffff */
[----:B------:R-:W-:Y:S05]  /*16b40*/  BRA `(.L_x_1054) ;  /* 0xffffff50001c7947 */ /* 0x000fea000383ffff */
.L_x_1072:
[----:B-1----:R-:W-:-:S04]  /*16b50*/  IMAD.U32 R7, RZ, RZ, UR5 ;  /* 0x00000005ff077e24 */ /* 0x002fc8000f8e00ff */
[----:B------:R1:W2:Y:S03]  /*16b60*/  SYNCS.PHASECHK.TRANS64.TRYWAIT P1, [R7+URZ+0x22850], R0 ;  /* 0x02285000070075a7 */ /* 0x0002a6000802017f */
[----:B--2---:R-:W-:Y:S05]  /*16b70*/  @!P1 NANOSLEEP.SYNCS 0x989680 ;  /* 0x009896800000995d */ /* 0x004fea0003900000 */
[----:B------:R-:W2:Y:S02]  /*16b80*/  @!P1 SYNCS.PHASECHK.TRANS64 P1, [R7+URZ+0x22850], R0 ;  /* 0x02285000070095a7 */ /* 0x000ea4000802007f */
[----:B--2---:R-:W-:Y:S05]  /*16b90*/  @!P1 BRA `(.L_x_1072) ;  /* 0xfffffffc00ec9947 */ /* 0x004fea000383ffff */
[----:B------:R-:W-:Y:S05]  /*16ba0*/  BRA `(.L_x_1071) ;  /* 0xffffff8400007947 */ /* 0x000fea000383ffff */
.L_x_1112:
[----:B------:R-:W2:Y:S01]  /*16bb0*/  S2R R18, SR_TID.X ;  /* 0x0000000000127919 */ /* 0x000ea20000002100 */
[----:B------:R-:W-:Y:S02]  /*16bc0*/  IMAD.MOV.U32 R12, RZ, RZ, RZ ;  /* 0x000000ffff0c7224 */ /* 0x000fe400078e00ff */
[----:B------:R-:W-:Y:S02]  /*16bd0*/  IMAD.MOV.U32 R11, RZ, RZ, 0x1f ;  /* 0x0000001fff0b7424 */ /* 0x000fe400078e00ff */
[----:B------:R-:W-:Y:S01]  /*16be0*/  IMAD.MOV.U32 R15, RZ, RZ, -0x1 ;  /* 0xffffffffff0f7424 */ /* 0x000fe200078e00ff */
[----:B--2---:R-:W-:-:S04]  /*16bf0*/  SHF.R.U32.HI R18, RZ, 0x5, R18 ;  /* 0x00000005ff127819 */ /* 0x004fc80000011612 */
[----:B------:R-:W-:-:S05]  /*16c00*/  LOP3.LUT R18, R18, 0x3, RZ, 0xc0, !PT ;  /* 0x0000000312127812 */ /* 0x000fca00078ec0ff */
[----:B------:R-:W-:-:S07]  /*16c10*/  IMAD.MOV.U32 R13, RZ, RZ, R18 ;  /* 0x000000ffff0d7224 */ /* 0x000fce00078e0012 */
[----:B01---5:R-:W-:Y:S05]  /*16c20*/  WARPSYNC.COLLECTIVE R15, `(.L_x_1182) ;  /* 0x000000000f087348 */ /* 0x023fea0003c00000 */
[----:B------:R2:W3:Y:S02]  /*16c30*/  SHFL.IDX P6, R14, R13, R12, R11 ;  /* 0x0000000c0d0e7389 */ /* 0x0004e400000c000b */
[----:B0123-5:R-:W-:Y:S01]  /*16c40*/  ENDCOLLECTIVE ;  /* 0x000000000000791b */ /* 0x02ffe20003800000 */
.L_x_1182:
[----:B------:R-:W-:Y:S05]  /*16c50*/  BRA `(.L_x_1183) ;  /* 0xffffffc400847947 */ /* 0x000fea000383ffff */
.L_x_1115:
[----:B0-----:R0:W1:Y:S02]  /*16c60*/  SYNCS.PHASECHK.TRANS64.TRYWAIT P0, [R0+URZ+0x22880], R21 ;  /* 0x02288015000075a7 */ /* 0x001064000800017f */
[----:B-1----:R-:W-:Y:S05]  /*16c70*/  @!P0 NANOSLEEP.SYNCS 0x989680 ;  /* 0x009896800000895d */ /* 0x002fea0003900000 */
[----:B------:R-:W1:Y:S02]  /*16c80*/  @!P0 SYNCS.PHASECHK.TRANS64 P0, [R0+URZ+0x22880], R21 ;  /* 0x02288015000085a7 */ /* 0x000e64000800007f */
[----:B-1----:R-:W-:Y:S05]  /*16c90*/  @!P0 BRA `(.L_x_1115) ;  /* 0xfffffffc00f08947 */ /* 0x002fea000383ffff */
[----:B------:R-:W-:Y:S05]  /*16ca0*/  BRA `(.L_x_1184) ;  /* 0xffffffc800287947 */ /* 0x000fea000383ffff */
.L_x_1116:
[----:B------:R-:W-:Y:S01]  /*16cb0*/  BSSY B0, `(.L_x_1185) ;  /* 0x0000008000007945 */ /* 0x000fe20003800000 */
[----:B------:R-:W-:Y:S02]  /*16cc0*/  IMAD.MOV.U32 R13, RZ, RZ, R9 ;  /* 0x000000ffff0d7224 */ /* 0x000fe400078e0009 */
[----:B------:R-:W-:Y:S02]  /*16cd0*/  IMAD.MOV.U32 R12, RZ, RZ, RZ ;  /* 0x000000ffff0c7224 */ /* 0x000fe400078e00ff */
[----:B------:R-:W-:Y:S02]  /*16ce0*/  IMAD.MOV.U32 R11, RZ, RZ, 0x1c1f ;  /* 0x00001c1fff0b7424 */ /* 0x000fe400078e00ff */
[----:B------:R-:W-:-:S07]  /*16cf0*/  IMAD.MOV.U32 R15, RZ, RZ, -0x1 ;  /* 0xffffffffff0f7424 */ /* 0x000fce00078e00ff */
[----:B0-----:R-:W-:Y:S05]  /*16d00*/  WARPSYNC.COLLECTIVE R15, `(.L_x_1186) ;  /* 0x000000000f087348 */ /* 0x001fea0003c00000 */
[----:B------:R1:W2:Y:S02]  /*16d10*/  SHFL.IDX P6, R14, R13, R12, R11 ;  /* 0x0000000c0d0e7389 */ /* 0x0002a400000c000b */
[----:B012---:R-:W-:Y:S01]  /*16d20*/  ENDCOLLECTIVE ;  /* 0x000000000000791b */ /* 0x007fe20003800000 */
.L_x_1186:
[----:B------:R-:W-:Y:S05]  /*16d30*/  BSYNC B0 ;  /* 0x0000000000007941 */ /* 0x000fea0003800000 */
.L_x_1185:
[----:B------:R-:W-:Y:S01]  /*16d40*/  IMAD.MOV.U32 R13, RZ, RZ, R10 ;  /* 0x000000ffff0d7224 */ /* 0x000fe200078e000a */
[----:B------:R-:W-:Y:S01]  /*16d50*/  LOP3.LUT P2, RZ, R16, 0x2, RZ, 0xc0, !PT ;  /* 0x0000000210ff7812 */ /* 0x000fe2000784c0ff */
[----:B------:R-:W-:Y:S01]  /*16d60*/  IMAD.MOV.U32 R12, RZ, RZ, RZ ;  /* 0x000000ffff0c7224 */ /* 0x000fe200078e00ff */
[----:B------:R-:W-:Y:S01]  /*16d70*/  IADD3 R6, R17, R6, R29 ;  /* 0x0000000611067210 */ /* 0x000fe20007ffe01d */
[----:B------:R-:W-:Y:S01]  /*16d80*/  IMAD.MOV.U32 R11, RZ, RZ, 0x1c1f ;  /* 0x00001c1fff0b7424 */ /* 0x000fe200078e00ff */
[C---:B------:R-:W-:Y:S01]  /*16d90*/  ISETP.GE.AND P3, PT, R8.reuse, 0x21, PT ;  /* 0x000000210800780c */ /* 0x040fe20003f66270 */
[----:B------:R-:W-:Y:S01]  /*16da0*/  IMAD.MOV.U32 R15, RZ, RZ, -0x1 ;  /* 0xffffffffff0f7424 */ /* 0x000fe200078e00ff */
[----:B------:R-:W-:Y:S01]  /*16db0*/  ISETP.GE.AND P5, PT, R8, 0x61, PT ;  /* 0x000000610800780c */ /* 0x000fe20003fa6270 */
[----:B------:R-:W-:Y:S02]  /*16dc0*/  IMAD.MOV.U32 R3, RZ, RZ, R14 ;  /* 0x000000ffff037224 */ /* 0x000fe400078e000e */
[----:B------:R-:W-:-:S10]  /*16dd0*/  IMAD.IADD R7, R30, 0x1, R6 ;  /* 0x000000011e077824 */ /* 0x000fd400078e0206 */
[----:B------:R-:W-:Y:S05]  /*16de0*/  WARPSYNC.COLLECTIVE R15, `(.L_x_1187) ;  /* 0x000000000f087348 */ /* 0x000fea0003c00000 */
[----:B------:R0:W1:Y:S02]  /*16df0*/  SHFL.IDX P6, R14, R13, R12, R11 ;  /* 0x0000000c0d0e7389 */ /* 0x00006400000c000b */
[----:B01----:R-:W-:Y:S01]  /*16e00*/  ENDCOLLECTIVE ;  /* 0x000000000000791b */ /* 0x003fe20003800000 */
.L_x_1187:
[----:B------:R-:W-:Y:S02]  /*16e10*/  IMAD.MOV.U32 R13, RZ, RZ, R9 ;  /* 0x000000ffff0d7224 */ /* 0x000fe400078e0009 */
[----:B------:R-:W-:Y:S02]  /*16e20*/  IMAD.MOV.U32 R12, RZ, RZ, 0x1 ;  /* 0x00000001ff0c7424 */ /* 0x000fe400078e00ff */
[----:B------:R-:W-:-:S07]  /*16e30*/  IMAD.MOV.U32 R2, RZ, RZ, R14 ;  /* 0x000000ffff027224 */ /* 0x000fce00078e000e */
[----:B------:R-:W-:Y:S05]  /*16e40*/  WARPSYNC.COLLECTIVE R15, `(.L_x_1188) ;  /* 0x000000000f087348 */ /* 0x000fea0003c00000 */
[----:B------:R0:W1:Y:S02]  /*16e50*/  SHFL.IDX P6, R14, R13, R12, R11 ;  /* 0x0000000c0d0e7389 */ /* 0x00006400000c000b */
[----:B01----:R-:W-:Y:S01]  /*16e60*/  ENDCOLLECTIVE ;  /* 0x000000000000791b */ /* 0x003fe20003800000 */
.L_x_1188:
        /* <DEDUP_REMOVED lines=14> */
.L_x_1189:
[----:B------:R-:W-:Y:S02]  /*16f50*/  IMAD.MOV.U32 R13, RZ, RZ, R9 ;  /* 0x000000ffff0d7224 */ /* 0x000fe400078e0009 */
[----:B------:R-:W-:Y:S02]  /*16f60*/  IMAD.MOV.U32 R12, RZ, RZ, 0x2 ;  /* 0x00000002ff0c7424 */ /* 0x000fe400078e00ff */
[----:B------:R-:W-:-:S07]  /*16f70*/  IMAD.MOV.U32 R2, RZ, RZ, R14 ;  /* 0x000000ffff027224 */ /* 0x000fce00078e000e */
[----:B------:R-:W-:Y:S05]  /*16f80*/  WARPSYNC.COLLECTIVE R15, `(.L_x_1190) ;  /* 0x000000000f087348 */ /* 0x000fea0003c00000 */
[----:B------:R0:W1:Y:S02]  /*16f90*/  SHFL.IDX P6, R14, R13, R12, R11 ;  /* 0x0000000c0d0e7389 */ /* 0x00006400000c000b */
[----:B01----:R-:W-:Y:S01]  /*16fa0*/  ENDCOLLECTIVE ;  /* 0x000000000000791b */ /* 0x003fe20003800000 */
.L_x_1190:
        /* <DEDUP_REMOVED lines=14> */
.L_x_1191:
[----:B------:R-:W-:Y:S02]  /*17090*/  IMAD.MOV.U32 R13, RZ, RZ, R9 ;  /* 0x000000ffff0d7224 */ /* 0x000fe400078e0009 */
[----:B------:R-:W-:Y:S02]  /*170a0*/  IMAD.MOV.U32 R12, RZ, RZ, 0x3 ;  /* 0x00000003ff0c7424 */ /* 0x000fe400078e00ff */
[----:B------:R-:W-:-:S07]  /*170b0*/  IMAD.MOV.U32 R2, RZ, RZ, R14 ;  /* 0x000000ffff027224 */ /* 0x000fce00078e000e */
[----:B------:R-:W-:Y:S05]  /*170c0*/  WARPSYNC.COLLECTIVE R15, `(.L_x_1192) ;  /* 0x000000000f087348 */ /* 0x000fea0003c00000 */
[----:B------:R0:W1:Y:S02]  /*170d0*/  SHFL.IDX P6, R14, R13, R12, R11 ;  /* 0x0000000c0d0e7389 */ /* 0x00006400000c000b */
[----:B01----:R-:W-:Y:S01]  /*170e0*/  ENDCOLLECTIVE ;  /* 0x000000000000791b */ /* 0x003fe20003800000 */
.L_x_1192:
        /* <DEDUP_REMOVED lines=14> */
.L_x_1193:
[----:B------:R-:W-:Y:S01]  /*171d0*/  @!PT LDS RZ, [RZ] ;  /* 0x00000000fffff984 */ /* 0x000fe20000000800 */
[----:B------:R-:W-:Y:S01]  /*171e0*/  @!PT LDS RZ, [RZ] ;  /* 0x00000000fffff984 */ /* 0x000fe20000000800 */
[----:B------:R-:W-:Y:S01]  /*171f0*/  @!PT LDS RZ, [RZ] ;  /* 0x00000000fffff984 */ /* 0x000fe20000000800 */
[----:B------:R0:W-:Y:S02]  /*17200*/  LDGSTS.E.BYPASS.LTC128B.128 [R7+0xa400], desc[UR48][R2.64+0x40], !P0 ;  /* 0x0a40004002077fae */ /* 0x0001e4000c101d70 */
[----:B0-----:R-:W-:Y:S01]  /*17210*/  IMAD.MOV.U32 R2, RZ, RZ, R14 ;  /* 0x000000ffff027224 */ /* 0x001fe200078e000e */
[----:B------:R-:W-:Y:S06]  /*17220*/  BRA `(.L_x_1194) ;  /* 0xffffffc400bc7947 */ /* 0x000fec000383ffff */
.L_x_1121:
[----:B---3--:R3:W4:Y:S02]  /*17230*/  SYNCS.PHASECHK.TRANS64.TRYWAIT P0, [R0+URZ+0x22840], R21 ;  /* 0x02284015000075a7 */ /* 0x008724000800017f */
[----:B----4-:R-:W-:Y:S05]  /*17240*/  @!P0 NANOSLEEP.SYNCS 0x989680 ;  /* 0x009896800000895d */ /* 0x010fea0003900000 */
[----:B------:R-:W4:Y:S02]  /*17250*/  @!P0 SYNCS.PHASECHK.TRANS64 P0, [R0+URZ+0x22840], R21 ;  /* 0x02284015000085a7 */ /* 0x000f24000800007f */
[----:B----4-:R-:W-:Y:S05]  /*17260*/  @!P0 BRA `(.L_x_1121) ;  /* 0xfffffffc00f08947 */ /* 0x010fea000383ffff */
[----:B------:R-:W-:Y:S05]  /*17270*/  BRA `(.L_x_1195) ;  /* 0xffffffc8001c7947 */ /* 0x000fea000383ffff */
.L_x_1122:
        /* <DEDUP_REMOVED lines=8> */
.L_x_1197:
[----:B------:R-:W-:Y:S05]  /*17300*/  BSYNC B0 ;  /* 0x0000000000007941 */ /* 0x000fea0003800000 */
.L_x_1196:
[----:B------:R-:W-:Y:S01]  /*17310*/  IMAD.MOV.U32 R13, RZ, RZ, R4 ;  /* 0x000000ffff0d7224 */ /* 0x000fe200078e0004 */
[----:B------:R-:W-:Y:S01]  /*17320*/  LOP3.LUT R16, R16, 0xf7ffffff, RZ, 0xc0, !PT ;  /* 0xf7ffffff10107812 */ /* 0x000fe200078ec0ff */
[----:B------:R-:W-:Y:S02]  /*17330*/  IMAD.MOV.U32 R12, RZ, RZ, RZ ;  /* 0x000000ffff0c7224 */ /* 0x000fe400078e00ff */
[----:B------:R-:W-:Y:S01]  /*17340*/  IMAD.MOV.U32 R11, RZ, RZ, 0x1c1f ;  /* 0x00001c1fff0b7424 */ /* 0x000fe200078e00ff */
[----:B------:R-:W-:Y:S01]  /*17350*/  @P5 LOP3.LUT R16, R16, 0x8000000, RZ, 0xfc, !PT ;  /* 0x0800000010105812 */ /* 0x000fe200078efcff */
[----:B------:R-:W-:Y:S02]  /*17360*/  IMAD.MOV.U32 R15, RZ, RZ, -0x1 ;  /* 0xffffffffff0f7424 */ /* 0x000fe400078e00ff */
[----:B------:R-:W-:Y:S01]  /*17370*/  IMAD.MOV.U32 R2, RZ, RZ, R14 ;  /* 0x000000ffff027224 */ /* 0x000fe200078e000e */
[----:B------:R-:W-:Y:S01]  /*17380*/  LOP3.LUT P5, RZ, R16, 0x8, RZ, 0xc0, !PT ;  /* 0x0000000810ff7812 */ /* 0x000fe200078ac0ff */
[----:B------:R-:W-:-:S12]  /*17390*/  @P4 IMAD.IADD R7, R17, 0x1, R6 ;  /* 0x0000000111074824 */ /* 0x000fd800078e0206 */
[----:B------:R-:W-:Y:S05]  /*173a0*/  WARPSYNC.COLLECTIVE R15, `(.L_x_1198) ;  /* 0x000000000f087348 */ /* 0x000fea0003c00000 */
[----:B------:R0:W1:Y:S02]  /*173b0*/  SHFL.IDX P6, R14, R13, R12, R11 ;  /* 0x0000000c0d0e7389 */ /* 0x00006400000c000b */
[----:B01----:R-:W-:Y:S01]  /*173c0*/  ENDCOLLECTIVE ;  /* 0x000000000000791b */ /* 0x003fe20003800000 */
.L_x_1198:
[----:B------:R-:W-:Y:S02]  /*173d0*/  @P3 IMAD.IADD R9, R17, 0x1, R6 ;  /* 0x0000000111093824 */ /* 0x000fe400078e0206 */
[----:B------:R-:W-:Y:S02]  /*173e0*/  IMAD.MOV.U32 R13, RZ, RZ, R5 ;  /* 0x000000ffff0d7224 */ /* 0x000fe400078e0005 */
[----:B------:R-:W-:Y:S01]  /*173f0*/  IMAD.MOV.U32 R12, RZ, RZ, 0x1 ;  /* 0x00000001ff0c7424 */ /* 0x000fe200078e00ff */
[----:B------:R-:W-:Y:S02]  /*17400*/  LOP3.LUT P6, RZ, R16, 0x10, RZ, 0xc0, !PT ;  /* 0x0000001010ff7812 */ /* 0x000fe400078cc0ff */
[----:B------:R-:W-:-:S05]  /*17410*/  @P4 IADD3 R14, P0, R32, R14, RZ ;  /* 0x0000000e200e4210 */ /* 0x000fca0007f1e0ff */
[----:B------:R-:W-:Y:S02]  /*17420*/  @P4 IMAD.X R3, RZ, RZ, R2, P0 ;  /* 0x000000ffff034224 */ /* 0x000fe400000e0602 */
[----:B------:R-:W-:-:S05]  /*17430*/  @P4 IMAD.MOV.U32 R2, RZ, RZ, R14 ;  /* 0x000000ffff024224 */ /* 0x000fca00078e000e */
[----:B------:R-:W-:Y:S01]  /*17440*/  @!PT LDS RZ, [RZ] ;  /* 0x00000000fffff984 */ /* 0x000fe20000000800 */
[----:B------:R-:W-:Y:S01]  /*17450*/  @!PT LDS RZ, [RZ] ;  /* 0x00000000fffff984 */ /* 0x000fe20000000800 */
[----:B------:R-:W-:Y:S01]  /*17460*/  @!PT LDS RZ, [RZ] ;  /* 0x00000000fffff984 */ /* 0x000fe20000000800 */
[----:B------:R0:W-:Y:S02]  /*17470*/  @P4 LDGSTS.E.BYPASS.LTC128B.128 [R7+0x16400], desc[UR48][R2.64], !P6 ;  /* 0x1640000002074fae */ /* 0x0001e4000f101d70 */
[----:B0-----:R-:W-:Y:S05]  /*17480*/  WARPSYNC.COLLECTIVE R15, `(.L_x_1199) ;  /* 0x000000000f087348 */ /* 0x001fea0003c00000 */
[----:B------:R1:W2:Y:S02]  /*17490*/  SHFL.IDX P6, R14, R13, R12, R11 ;  /* 0x0000000c0d0e7389 */ /* 0x0002a400000c000b */
[----:B012---:R-:W-:Y:S01]  /*174a0*/  ENDCOLLECTIVE ;  /* 0x000000000000791b */ /* 0x007fe20003800000 */
.L_x_1199:
        /* <DEDUP_REMOVED lines=12> */
.L_x_1200:
[----:B------:R-:W-:Y:S02]  /*17570*/  IMAD.MOV.U32 R13, RZ, RZ, R5 ;  /* 0x000000ffff0d7224 */ /* 0x000fe400078e0005 */
[----:B------:R-:W-:Y:S01]  /*17580*/  IMAD.MOV.U32 R12, RZ, RZ, 0x2 ;  /* 0x00000002ff0c7424 */ /* 0x000fe200078e00ff */
[----:B------:R-:W-:-:S05]  /*17590*/  @P3 IADD3 R14, P0, R32, R14, RZ ;  /* 0x0000000e200e3210 */ /* 0x000fca0007f1e0ff */
[----:B------:R-:W-:Y:S02]  /*175a0*/  @P3 IMAD.X R21, RZ, RZ, R2, P0 ;  /* 0x000000ffff153224 */ /* 0x000fe400000e0602 */
[----:B------:R-:W-:-:S07]  /*175b0*/  @P3 IMAD.MOV.U32 R2, RZ, RZ, R14 ;  /* 0x000000ffff023224 */ /* 0x000fce00078e000e */
[----:B------:R-:W-:Y:S05]  /*175c0*/  WARPSYNC.COLLECTIVE R15, `(.L_x_1201) ;  /* 0x000000000f087348 */ /* 0x000fea0003c00000 */
[----:B------:R0:W1:Y:S02]  /*175d0*/  SHFL.IDX P6, R14, R13, R12, R11 ;  /* 0x0000000c0d0e7389 */ /* 0x00006400000c000b */
[----:B01----:R-:W-:Y:S01]  /*175e0*/  ENDCOLLECTIVE ;  /* 0x000000000000791b */ /* 0x003fe20003800000 */
.L_x_1201:
[----:B------:R-:W-:-:S05]  /*175f0*/  @P3 IMAD.MOV.U32 R3, RZ, RZ, R21 ;  /* 0x000000ffff033224 */ /* 0x000fca00078e0015 */
[----:B------:R-:W-:Y:S01]  /*17600*/  @!PT LDS RZ, [RZ] ;  /* 0x00000000fffff984 */ /* 0x000fe20000000800 */
[----:B------:R-:W-:Y:S01]  /*17610*/  @!PT LDS RZ, [RZ] ;  /* 0x00000000fffff984 */ /* 0x000fe20000000800 */
[----:B------:R-:W-:Y:S01]  /*17620*/  @!PT LDS RZ, [RZ] ;  /* 0x00000000fffff984 */ /* 0x000fe20000000800 */
[----:B------:R-:W-:Y:S04]  /*17630*/  @P3 LDGSTS.E.BYPASS.LTC128B.128 [R9+0x16c00], desc[UR48][R2.64], !P4 ;  /* 0x16c0000002093fae */ /* 0x000fe8000e101d70 */
[----:B------:R-:W-:Y:S01]  /*17640*/  @P3 LDGSTS.E.BYPASS.LTC128B.128 [R9+0x18c00], desc[UR48][R2.64+0x40], !P5 ;  /* 0x18c0004002093fae */ /* 0x000fe2000e901d70 */
[----:B------:R-:W-:-:S03]  /*17650*/  IMAD.MOV.U32 R13, RZ, RZ, R4 ;  /* 0x000000ffff0d7224 */ /* 0x000fc600078e0004 */
[----:B------:R0:W-:Y:S02]  /*17660*/  @P3 LDGSTS.E.BYPASS.LTC128B.128 [R9+0x1ac00], desc[UR48][R2.64+0x80], !P1 ;  /* 0x1ac0008002093fae */ /* 0x0001e4000c901d70 */
[----:B0-----:R-:W-:-:S07]  /*17670*/  IMAD.MOV.U32 R2, RZ, RZ, R14 ;  /* 0x000000ffff027224 */ /* 0x001fce00078e000e */
[----:B------:R-:W-:Y:S05]  /*17680*/  WARPSYNC.COLLECTIVE R15, `(.L_x_1202) ;  /* 0x000000000f087348 */ /* 0x000fea0003c00000 */
[----:B------:R0:W1:Y:S02]  /*17690*/  SHFL.IDX P6, R14, R13, R12, R11 ;  /* 0x0000000c0d0e7389 */ /* 0x00006400000c000b */
[----:B01----:R-:W-:Y:S01]  /*176a0*/  ENDCOLLECTIVE ;  /* 0x000000000000791b */ /* 0x003fe20003800000 */
.L_x_1202:
        /* <DEDUP_REMOVED lines=8> */
.L_x_1203:
[----:B------:R-:W-:-:S05]  /*17730*/  @P2 IMAD.MOV.U32 R3, RZ, RZ, R21 ;  /* 0x000000ffff032224 */ /* 0x000fca00078e0015 */
[----:B------:R-:W-:Y:S01]  /*17740*/  @!PT LDS RZ, [RZ] ;  /* 0x00000000fffff984 */ /* 0x000fe20000000800 */
[----:B------:R-:W-:Y:S01]  /*17750*/  @!PT LDS RZ, [RZ] ;  /* 0x00000000fffff984 */ /* 0x000fe20000000800 */
[----:B------:R-:W-:Y:S01]  /*17760*/  @!PT LDS RZ, [RZ] ;  /* 0x00000000fffff984 */ /* 0x000fe20000000800 */
[----:B------:R0:W-:Y:S04]  /*17770*/  @P2 LDGSTS.E.BYPASS.LTC128B.128 [R7+0x17400], desc[UR48][R2.64], !P4 ;  /* 0x1740000002072fae */ /* 0x0001e8000e101d70 */
[----:B------:R0:W-:Y:S01]  /*17780*/  @P2 LDGSTS.E.BYPASS.LTC128B.128 [R7+0x19400], desc[UR48][R2.64+0x40], !P5 ;  /* 0x1940004002072fae */ /* 0x0001e2000e901d70 */
[----:B------:R-:W-:Y:S01]  /*17790*/  LOP3.LUT P5, RZ, R16, 0x8000000, RZ, 0xc0, !PT ;  /* 0x0800000010ff7812 */ /* 0x000fe200078ac0ff */
[----:B------:R-:W-:Y:S02]  /*177a0*/  IMAD.MOV.U32 R13, RZ, RZ, R4 ;  /* 0x000000ffff0d7224 */ /* 0x000fe400078e0004 */
[----:B------:R0:W-:Y:S01]  /*177b0*/  @P2 LDGSTS.E.BYPASS.LTC128B.128 [R7+0x1b400], desc[UR48][R2.64+0x80], !P1 ;  /* 0x1b40008002072fae */ /* 0x0001e2000c901d70 */
[----:B------:R-:W-:-:S09]  /*177c0*/  IMAD.MOV.U32 R5, RZ, RZ, R14 ;  /* 0x000000ffff057224 */ /* 0x000fd200078e000e */
[----:B0-----:R-:W-:Y:S05]  /*177d0*/  WARPSYNC.COLLECTIVE R15, `(.L_x_1204) ;  /* 0x000000000f087348 */ /* 0x001fea0003c00000 */
[----:B------:R1:W2:Y:S02]  /*177e0*/  SHFL.IDX P6, R14, R13, R12, R11 ;  /* 0x0000000c0d0e7389 */ /* 0x0002a400000c000b */
[----:B012---:R-:W-:Y:S01]  /*177f0*/  ENDCOLLECTIVE ;  /* 0x000000000000791b */ /* 0x007fe20003800000 */
.L_x_1204:
[----:B------:R-:W-:Y:S05]  /*17800*/  BRA `(.L_x_1205) ;  /* 0xffffffc400987947 */ /* 0x000fea000383ffff */
.L_x_1127:
[----:B------:R-:W-:Y:S02]  /*17810*/  IMAD.MOV.U32 R13, RZ, RZ, R4 ;  /* 0x000000ffff0d7224 */ /* 0x000fe400078e0004 */
[----:B------:R-:W-:Y:S02]  /*17820*/  IMAD.MOV.U32 R12, RZ, RZ, RZ ;  /* 0x000000ffff0c7224 */ /* 0x000fe400078e00ff */
[----:B------:R-:W-:Y:S02]  /*17830*/  IMAD.MOV.U32 R11, RZ, RZ, 0x1c1f ;  /* 0x00001c1fff0b7424 */ /* 0x000fe400078e00ff */
[----:B------:R-:W-:Y:S02]  /*17840*/  IMAD.MOV.U32 R15, RZ, RZ, -0x1 ;  /* 0xffffffffff0f7424 */ /* 0x000fe400078e00ff */
[----:B------:R-:W-:-:S07]  /*17850*/  VIADD R5, R10, UR42 ;  /* 0x0000002a0a057c36 */ /* 0x000fce0008000000 */
[----:B-----5:R-:W-:Y:S05]  /*17860*/  WARPSYNC.COLLECTIVE R15, `(.L_x_1206) ;  /* 0x000000000f087348 */ /* 0x020fea0003c00000 */
[----:B------:R0:W1:Y:S02]  /*17870*/  SHFL.IDX P6, R14, R13, R12, R11 ;  /* 0x0000000c0d0e7389 */ /* 0x00006400000c000b */
[----:B01---5:R-:W-:Y:S01]  /*17880*/  ENDCOLLECTIVE ;  /* 0x000000000000791b */ /* 0x023fe20003800000 */
.L_x_1206:
[C---:B------:R-:W-:Y:S01]  /*17890*/  VIADD R6, R5.reuse, 0x20 ;  /* 0x0000002005067836 */ /* 0x040fe20000000000 */
[----:B------:R-:W-:Y:S01]  /*178a0*/  ISETP.GE.AND P0, PT, R5, UR40, PT ;  /* 0x0000002805007c0c */ /* 0x000fe2000bf06270 */
[----:B------:R-:W-:Y:S02]  /*178b0*/  IMAD.MOV.U32 R13, RZ, RZ, R0 ;  /* 0x000000ffff0d7224 */ /* 0x000fe400078e0000 */
[----:B------:R-:W-:-:S10]  /*178c0*/  IMAD.MOV.U32 R2, RZ, RZ, R14 ;  /* 0x000000ffff027224 */ /* 0x000fd400078e000e */
[----:B------:R-:W-:Y:S05]  /*178d0*/  WARPSYNC.COLLECTIVE R15, `(.L_x_1207) ;  /* 0x000000000f087348 */ /* 0x000fea0003c00000 */
[----:B------:R0:W1:Y:S02]  /*178e0*/  SHFL.IDX P6, R14, R13, R12, R11 ;  /* 0x0000000c0d0e7389 */ /* 0x00006400000c000b */
[----:B01----:R-:W-:Y:S01]  /*178f0*/  ENDCOLLECTIVE ;  /* 0x000000000000791b */ /* 0x003fe20003800000 */
.L_x_1207:
[----:B------:R-:W-:Y:S02]  /*17900*/  IMAD.MOV.U32 R13, RZ, RZ, R4 ;  /* 0x000000ffff0d7224 */ /* 0x000fe400078e0004 */
[----:B------:R-:W-:Y:S01]  /*17910*/  IMAD.MOV.U32 R12, RZ, RZ, 0x1 ;  /* 0x00000001ff0c7424 */ /* 0x000fe200078e00ff */
[----:B------:R-:W-:-:S05]  /*17920*/  @!P0 IADD3 R14, P1, R32, R14, RZ ;  /* 0x0000000e200e8210 */ /* 0x000fca0007f3e0ff */
[----:B------:R-:W-:Y:S02]  /*17930*/  @!P0 IMAD.X R3, RZ, RZ, R2, P1 ;  /* 0x000000ffff038224 */ /* 0x000fe400008e0602 */
[----:B------:R-:W-:-:S07]  /*17940*/  @!P0 IMAD.MOV.U32 R2, RZ, RZ, R14 ;  /* 0x000000ffff028224 */ /* 0x000fce00078e000e */
[----:B------:R-:W-:Y:S05]  /*17950*/  WARPSYNC.COLLECTIVE R15, `(.L_x_1208) ;  /* 0x000000000f087348 */ /* 0x000fea0003c00000 */
[----:B------:R0:W1:Y:S02]  /*17960*/  SHFL.IDX P6, R14, R13, R12, R11 ;  /* 0x0000000c0d0e7389 */ /* 0x00006400000c000b */
[----:B01----:R-:W-:Y:S01]  /*17970*/  ENDCOLLECTIVE ;  /* 0x000000000000791b */ /* 0x003fe20003800000 */
.L_x_1208:
[----:B------:R-:W-:Y:S01]  /*17980*/  @!PT LDS RZ, [RZ] ;  /* 0x00000000fffff984 */ /* 0x000fe20000000800 */
[----:B------:R-:W-:Y:S01]  /*17990*/  @!PT LDS RZ, [RZ] ;  /* 0x00000000fffff984 */ /* 0x000fe20000000800 */
[----:B------:R-:W-:Y:S01]  /*179a0*/  @!PT LDS RZ, [RZ] ;  /* 0x00000000fffff984 */ /* 0x000fe20000000800 */
[----:B------:R-:W-:Y:S04]  /*179b0*/  @!P0 LDGSTS.E.BYPASS.LTC128B.128 [R8+0x10400], desc[UR48][R2.64], !P3 ;  /* 0x1040000002088fae */ /* 0x000fe8000d901d70 */
[----:B------:R-:W-:Y:S04]  /*179c0*/  @!P0 LDGSTS.E.BYPASS.LTC128B.128 [R8+0x12400], desc[UR48][R2.64+0x40], !P4 ;  /* 0x1240004002088fae */ /* 0x000fe8000e101d70 */
[----:B------:R0:W-:Y:S01]  /*179d0*/  @!P0 LDGSTS.E.BYPASS.LTC128B.128 [R8+0x14400], desc[UR48][R2.64+0x80], !P5 ;  /* 0x1440008002088fae */ /* 0x0001e2000e901d70 */
[----:B------:R-:W-:Y:S01]  /*179e0*/  ISETP.GE.AND P0, PT, R6, UR40, PT ;  /* 0x0000002806007c0c */ /* 0x000fe2000bf06270 */
[----:B------:R-:W-:-:S02]  /*179f0*/  IMAD.MOV.U32 R13, RZ, RZ, R0 ;  /* 0x000000ffff0d7224 */ /* 0x000fc400078e0000 */
[----:B------:R-:W-:Y:S02]  /*17a00*/  VIADD R6, R5, 0x40 ;  /* 0x0000004005067836 */ /* 0x000fe40000000000 */
[----:B0-----:R-:W-:-:S08]  /*17a10*/  IMAD.MOV.U32 R2, RZ, RZ, R14 ;  /* 0x000000ffff027224 */ /* 0x001fd000078e000e */
[----:B------:R-:W-:Y:S05]  /*17a20*/  WARPSYNC.COLLECTIVE R15, `(.L_x_1209) ;  /* 0x000000000f087348 */ /* 0x000fea0003c00000 */
[----:B------:R0:W1:Y:S02]  /*17a30*/  SHFL.IDX P6, R14, R13, R12, R11 ;  /* 0x0000000c0d0e7389 */ /* 0x00006400000c000b */
[----:B01----:R-:W-:Y:S01]  /*17a40*/  ENDCOLLECTIVE ;  /* 0x000000000000791b */ /* 0x003fe20003800000 */
.L_x_1209:
        /* <DEDUP_REMOVED lines=8> */
.L_x_1210:
        /* <DEDUP_REMOVED lines=8> */
[----:B------:R-:W-:Y:S01]  /*17b50*/  ISETP.GE.AND P0, PT, R6, UR40, PT ;  /* 0x0000002806007c0c */ /* 0x000fe2000bf06270 */
[----:B0-----:R-:W-:-:S12]  /*17b60*/  IMAD.MOV.U32 R2, RZ, RZ, R14 ;  /* 0x000000ffff027224 */ /* 0x001fd800078e000e */
[----:B------:R-:W-:Y:S05]  /*17b70*/  WARPSYNC.COLLECTIVE R15, `(.L_x_1211) ;  /* 0x000000000f087348 */ /* 0x000fea0003c00000 */
[----:B------:R0:W1:Y:S02]  /*17b80*/  SHFL.IDX P6, R14, R13, R12, R11 ;  /* 0x0000000c0d0e7389 */ /* 0x00006400000c000b */
[----:B01----:R-:W-:Y:S01]  /*17b90*/  ENDCOLLECTIVE ;  /* 0x000000000000791b */ /* 0x003fe20003800000 */
.L_x_1211:
        /* <DEDUP_REMOVED lines=8> */
.L_x_1212:
        /* <DEDUP_REMOVED lines=12> */
.L_x_1213:
[----:B------:R-:W-:Y:S05]  /*17ce0*/  BRA `(.L_x_1214) ;  /* 0xffffffc800847947 */ /* 0x000fea000383ffff */
.L_x_1130:
[----:B0-----:R0:W1:Y:S02]  /*17cf0*/  SYNCS.PHASECHK.TRANS64.TRYWAIT P0, [R17+URZ+0x22820], R0 ;  /* 0x02282000110075a7 */ /* 0x001064000800017f */
[----:B-1----:R-:W-:Y:S05]  /*17d00*/  @!P0 NANOSLEEP.SYNCS 0x989680 ;  /* 0x009896800000895d */ /* 0x002fea0003900000 */
[----:B------:R-:W1:Y:S02]  /*17d10*/  @!P0 SYNCS.PHASECHK.TRANS64 P0, [R17+URZ+0x22820], R0 ;  /* 0x02282000110085a7 */ /* 0x000e64000800007f */
[----:B-1----:R-:W-:Y:S05]  /*17d20*/  @!P0 BRA `(.L_x_1130) ;  /* 0xfffffffc00f08947 */ /* 0x002fea000383ffff */
[----:B------:R-:W-:Y:S05]  /*17d30*/  BRA `(.L_x_1215) ;  /* 0xffffffc800e87947 */ /* 0x000fea000383ffff */
.L_x_1134:
[----:B0-----:R0:W1:Y:S02]  /*17d40*/  SYNCS.PHASECHK.TRANS64.TRYWAIT P0, [R0+URZ+0x22880], R10 ;  /* 0x0228800a000075a7 */ /* 0x001064000800017f */
[----:B-1----:R-:W-:Y:S05]  /*17d50*/  @!P0 NANOSLEEP.SYNCS 0x989680 ;  /* 0x009896800000895d */ /* 0x002fea0003900000 */
[----:B------:R-:W1:Y:S02]  /*17d60*/  @!P0 SYNCS.PHASECHK.TRANS64 P0, [R0+URZ+0x22880], R10 ;  /* 0x0228800a000085a7 */ /* 0x000e64000800007f */
[----:B-1----:R-:W-:Y:S05]  /*17d70*/  @!P0 BRA `(.L_x_1134) ;  /* 0xfffffffc00f08947 */ /* 0x002fea000383ffff */
[----:B------:R-:W-:Y:S05]  /*17d80*/  BRA `(.L_x_1216) ;  /* 0xffffffcc00b47947 */ /* 0x000fea000383ffff */
.L_x_1135:
        /* <DEDUP_REMOVED lines=8> */
.L_x_1218:
[----:B------:R-:W-:Y:S05]  /*17e10*/  BSYNC B0 ;  /* 0x0000000000007941 */ /* 0x000fea0003800000 */
.L_x_1217:
        /* <DEDUP_REMOVED lines=10> */
.L_x_1219:
[----:B------:R-:W-:Y:S02]  /*17ec0*/  IMAD.MOV.U32 R13, RZ, RZ, R27 ;  /* 0x000000ffff0d7224 */ /* 0x000fe400078e001b */
[----:B------:R-:W-:Y:S02]  /*17ed0*/  IMAD.MOV.U32 R12, RZ, RZ, 0x1 ;  /* 0x00000001ff0c7424 */ /* 0x000fe400078e00ff */
[----:B------:R-:W-:-:S07]  /*17ee0*/  IMAD.MOV.U32 R2, RZ, RZ, R14 ;  /* 0x000000ffff027224 */ /* 0x000fce00078e000e */
[----:B------:R-:W-:Y:S05]  /*17ef0*/  WARPSYNC.COLLECTIVE R15, `(.L_x_1220) ;  /* 0x000000000f087348 */ /* 0x000fea0003c00000 */
[----:B------:R0:W1:Y:S02]  /*17f00*/  SHFL.IDX P6, R14, R13, R12, R11 ;  /* 0x0000000c0d0e7389 */ /* 0x00006400000c000b */
[----:B01----:R-:W-:Y:S01]  /*17f10*/  ENDCOLLECTIVE ;  /* 0x000000000000791b */ /* 0x003fe20003800000 */
.L_x_1220:
        /* <DEDUP_REMOVED lines=12> */
.L_x_1221:
[----:B------:R-:W-:Y:S02]  /*17fe0*/  IMAD.MOV.U32 R13, RZ, RZ, R27 ;  /* 0x000000ffff0d7224 */ /* 0x000fe400078e001b */
[----:B------:R-:W-:Y:S02]  /*17ff0*/  IMAD.MOV.U32 R12, RZ, RZ, 0x2 ;  /* 0x00000002ff0c7424 */ /* 0x000fe400078e00ff */
[----:B------:R-:W-:-:S07]  /*18000*/  IMAD.MOV.U32 R2, RZ, RZ, R14 ;  /* 0x000000ffff027224 */ /* 0x000fce00078e000e */
[----:B------:R-:W-:Y:S05]  /*18010*/  WARPSYNC.COLLECTIVE R15, `(.L_x_1222) ;  /* 0x000000000f087348 */ /* 0x000fea0003c00000 */
[----:B------:R0:W1:Y:S02]  /*18020*/  SHFL.IDX P6, R14, R13, R12, R11 ;  /* 0x0000000c0d0e7389 */ /* 0x00006400000c000b */
[----:B01----:R-:W-:Y:S01]  /*18030*/  ENDCOLLECTIVE ;  /* 0x000000000000791b */ /* 0x003fe20003800000 */
.L_x_1222:
        /* <DEDUP_REMOVED lines=12> */
.L_x_1223:
[----:B------:R-:W-:Y:S02]  /*18100*/  IMAD.MOV.U32 R13, RZ, RZ, R27 ;  /* 0x000000ffff0d7224 */ /* 0x000fe400078e001b */
[----:B------:R-:W-:Y:S02]  /*18110*/  IMAD.MOV.U32 R12, RZ, RZ, 0x3 ;  /* 0x00000003ff0c7424 */ /* 0x000fe400078e00ff */
[----:B------:R-:W-:-:S07]  /*18120*/  IMAD.MOV.U32 R2, RZ, RZ, R14 ;  /* 0x000000ffff027224 */ /* 0x000fce00078e000e */
[----:B------:R-:W-:Y:S05]  /*18130*/  WARPSYNC.COLLECTIVE R15, `(.L_x_1224) ;  /* 0x000000000f087348 */ /* 0x000fea0003c00000 */
[----:B------:R0:W1:Y:S02]  /*18140*/  SHFL.IDX P6, R14, R13, R12, R11 ;  /* 0x0000000c0d0e7389 */ /* 0x00006400000c000b */
[----:B01----:R-:W-:Y:S01]  /*18150*/  ENDCOLLECTIVE ;  /* 0x000000000000791b */ /* 0x003fe20003800000 */
.L_x_1224:
        /* <DEDUP_REMOVED lines=12> */
.L_x_1225:
[----:B------:R-:W-:Y:S01]  /*18220*/  IMAD.MOV.U32 R2, RZ, RZ, R14 ;  /* 0x000000ffff027224 */ /* 0x000fe200078e000e */
[----:B------:R-:W-:Y:S06]  /*18230*/  BRA `(.L_x_1226) ;  /* 0xffffffcc00407947 */ /* 0x000fec000383ffff */
.L_x_1140:
[----:B---3--:R3:W4:Y:S02]  /*18240*/  SYNCS.PHASECHK.TRANS64.TRYWAIT P0, [R0+URZ+0x22840], R10 ;  /* 0x0228400a000075a7 */ /* 0x008724000800017f */
[----:B----4-:R-:W-:Y:S05]  /*18250*/  @!P0 NANOSLEEP.SYNCS 0x989680 ;  /* 0x009896800000895d */ /* 0x010fea0003900000 */
[----:B------:R-:W4:Y:S02]  /*18260*/  @!P0 SYNCS.PHASECHK.TRANS64 P0, [R0+URZ+0x22840], R10 ;  /* 0x0228400a000085a7 */ /* 0x000f24000800007f */
[----:B----4-:R-:W-:Y:S05]  /*18270*/  @!P0 BRA `(.L_x_1140) ;  /* 0xfffffffc00f08947 */ /* 0x010fea000383ffff */
[----:B------:R-:W-:Y:S05]  /*18280*/  BRA `(.L_x_1227) ;  /* 0xffffffcc00947947 */ /* 0x000fea000383ffff */
.L_x_1141:
        /* <DEDUP_REMOVED lines=8> */
.L_x_1229:
[----:B------:R-:W-:Y:S05]  /*18310*/  BSYNC B0 ;  /* 0x0000000000007941 */ /* 0x000fea0003800000 */
.L_x_1228:
[----:B------:R-:W-:Y:S02]  /*18320*/  IMAD.MOV.U32 R13, RZ, RZ, R6 ;  /* 0x000000ffff0d7224 */ /* 0x000fe400078e0006 */
        /* <DEDUP_REMOVED lines=8> */
.L_x_1230:
[----:B------:R-:W-:Y:S02]  /*183b0*/  IMAD.MOV.U32 R13, RZ, RZ, R8 ;  /* 0x000000ffff0d7224 */ /* 0x000fe400078e0008 */
[----:B------:R-:W-:Y:S02]  /*183c0*/  IMAD.MOV.U32 R12, RZ, RZ, 0x1 ;  /* 0x00000001ff0c7424 */ /* 0x000fe400078e00ff */
[----:B------:R-:W-:-:S07]  /*183d0*/  IMAD.MOV.U32 R2, RZ, RZ, R14 ;  /* 0x000000ffff027224 */ /* 0x000fce00078e000e */
[----:B------:R-:W-:Y:S05]  /*183e0*/  WARPSYNC.COLLECTIVE R15, `(.L_x_1231) ;  /* 0x000000000f087348 */ /* 0x000fea0003c00000 */
[----:B------:R0:W1:Y:S02]  /*183f0*/  SHFL.IDX P6, R14, R13, R12, R11 ;  /* 0x0000000c0d0e7389 */ /* 0x00006400000c000b */
[----:B01----:R-:W-:Y:S01]  /*18400*/  ENDCOLLECTIVE ;  /* 0x000000000000791b */ /* 0x003fe20003800000 */
.L_x_1231:
        /* <DEDUP_REMOVED lines=13> */
.L_x_1232:
[----:B------:R-:W-:Y:S02]  /*184e0*/  IMAD.MOV.U32 R13, RZ, RZ, R8 ;  /* 0x000000ffff0d7224 */ /* 0x000fe400078e0008 */
[----:B------:R-:W-:Y:S02]  /*184f0*/  IMAD.MOV.U32 R12, RZ, RZ, 0x2 ;  /* 0x00000002ff0c7424 */ /* 0x000fe400078e00ff */
[----:B------:R-:W-:-:S07]  /*18500*/  IMAD.MOV.U32 R2, RZ, RZ, R14 ;  /* 0x000000ffff027224 */ /* 0x000fce00078e000e */
[----:B------:R-:W-:Y:S05]  /*18510*/  WARPSYNC.COLLECTIVE R15, `(.L_x_1233) ;  /* 0x000000000f087348 */ /* 0x000fea0003c00000 */
[----:B------:R0:W1:Y:S02]  /*18520*/  SHFL.IDX P6, R14, R13, R12, R11 ;  /* 0x0000000c0d0e7389 */ /* 0x00006400000c000b */
[----:B01----:R-:W-:Y:S01]  /*18530*/  ENDCOLLECTIVE ;  /* 0x000000000000791b */ /* 0x003fe20003800000 */
.L_x_1233:
        /* <DEDUP_REMOVED lines=13> */
.L_x_1234:
[----:B------:R-:W-:Y:S02]  /*18610*/  IMAD.MOV.U32 R13, RZ, RZ, R8 ;  /* 0x000000ffff0d7224 */ /* 0x000fe400078e0008 */
[----:B------:R-:W-:Y:S02]  /*18620*/  IMAD.MOV.U32 R12, RZ, RZ, 0x3 ;  /* 0x00000003ff0c7424 */ /* 0x000fe400078e00ff */
[----:B------:R-:W-:-:S07]  /*18630*/  IMAD.MOV.U32 R2, RZ, RZ, R14 ;  /* 0x000000ffff027224 */ /* 0x000fce00078e000e */
[----:B------:R-:W-:Y:S05]  /*18640*/  WARPSYNC.COLLECTIVE R15, `(.L_x_1235) ;  /* 0x000000000f087348 */ /* 0x000fea0003c00000 */
[----:B------:R0:W1:Y:S02]  /*18650*/  SHFL.IDX P6, R14, R13, R12, R11 ;  /* 0x0000000c0d0e7389 */ /* 0x00006400000c000b */
[----:B01----:R-:W-:Y:S01]  /*18660*/  ENDCOLLECTIVE ;  /* 0x000000000000791b */ /* 0x003fe20003800000 */
.L_x_1235:
        /* <DEDUP_REMOVED lines=13> */
.L_x_1236:
[----:B------:R-:W-:Y:S05]  /*18740*/  BRA `(.L_x_1237) ;  /* 0xffffffcc00247947 */ /* 0x000fea000383ffff */
.L_x_1146:
[----:B0-----:R0:W2:Y:S02]  /*18750*/  SYNCS.PHASECHK.TRANS64.TRYWAIT P1, [R0+URZ+0x22870], R3 ;  /* 0x02287003000075a7 */ /* 0x0010a4000802017f */
[----:B--2---:R-:W-:Y:S05]  /*18760*/  @!P1 NANOSLEEP.SYNCS 0x989680 ;  /* 0x009896800000995d */ /* 0x004fea0003900000 */
[----:B------:R-:W2:Y:S02]  /*18770*/  @!P1 SYNCS.PHASECHK.TRANS64 P1, [R0+URZ+0x22870], R3 ;  /* 0x02287003000095a7 */ /* 0x000ea4000802007f */
[----:B--2---:R-:W-:Y:S05]  /*18780*/  @!P1 BRA `(.L_x_1146) ;  /* 0xfffffffc00f09947 */ /* 0x004fea000383ffff */
[----:B------:R-:W-:Y:S05]  /*18790*/  BRA `(.L_x_1238) ;  /* 0xffffffcc00907947 */ /* 0x000fea000383ffff */
.L_x_1148:
[----:B0-----:R0:W1:Y:S02]  /*187a0*/  SYNCS.PHASECHK.TRANS64.TRYWAIT P1, [R0+URZ+0x22860], R3 ;  /* 0x02286003000075a7 */ /* 0x001064000802017f */
[----:B-1----:R-:W-:Y:S05]  /*187b0*/  @!P1 NANOSLEEP.SYNCS 0x989680 ;  /* 0x009896800000995d */ /* 0x002fea0003900000 */
[----:B------:R-:W1:Y:S02]  /*187c0*/  @!P1 SYNCS.PHASECHK.TRANS64 P1, [R0+URZ+0x22860], R3 ;  /* 0x02286003000095a7 */ /* 0x000e64000802007f */
[----:B-1----:R-:W-:Y:S05]  /*187d0*/  @!P1 BRA `(.L_x_1148) ;  /* 0xfffffffc00f09947 */ /* 0x002fea000383ffff */
[----:B------:R-:W-:Y:S05]  /*187e0*/  BRA `(.L_x_1239) ;  /* 0xffffffcc00a07947 */ /* 0x000fea000383ffff */
.L_x_1156:
[----:B-1----:R1:W2:Y:S02]  /*187f0*/  SYNCS.PHASECHK.TRANS64.TRYWAIT P0, [R18+URZ+0x22870], R3 ;  /* 0x02287003120075a7 */ /* 0x0022a4000800017f */
[----:B--2---:R-:W-:Y:S05]  /*18800*/  @!P0 NANOSLEEP.SYNCS 0x989680 ;  /* 0x009896800000895d */ /* 0x004fea0003900000 */
[----:B------:R-:W2:Y:S02]  /*18810*/  @!P0 SYNCS.PHASECHK.TRANS64 P0, [R18+URZ+0x22870], R3 ;  /* 0x02287003120085a7 */ /* 0x000ea4000800007f */
[----:B--2---:R-:W-:Y:S05]  /*18820*/  @!P0 BRA `(.L_x_1156) ;  /* 0xfffffffc00f08947 */ /* 0x004fea000383ffff */
[----:B------:R-:W-:Y:S05]  /*18830*/  BRA `(.L_x_1240) ;  /* 0xffffffd400387947 */ /* 0x000fea000383ffff */
.L_x_1158:
[----:B0-----:R0:W1:Y:S02]  /*18840*/  SYNCS.PHASECHK.TRANS64.TRYWAIT P0, [R18+URZ+0x22860], R3 ;  /* 0x02286003120075a7 */ /* 0x001064000800017f */
[----:B-1----:R-:W-:Y:S05]  /*18850*/  @!P0 NANOSLEEP.SYNCS 0x989680 ;  /* 0x009896800000895d */ /* 0x002fea0003900000 */
[----:B------:R-:W1:Y:S02]  /*18860*/  @!P0 SYNCS.PHASECHK.TRANS64 P0, [R18+URZ+0x22860], R3 ;  /* 0x02286003120085a7 */ /* 0x000e64000800007f */
[----:B-1----:R-:W-:Y:S05]  /*18870*/  @!P0 BRA `(.L_x_1158) ;  /* 0xfffffffc00f08947 */ /* 0x002fea000383ffff */
[----:B------:R-:W-:Y:S05]  /*18880*/  BRA `(.L_x_1241) ;  /* 0xffffffd400447947 */ /* 0x000fea000383ffff */
.L_x_1165:
[----:B0-----:R0:W2:Y:S02]  /*18890*/  SYNCS.PHASECHK.TRANS64.TRYWAIT P0, [R5+URZ+0x22820], R0 ;  /* 0x02282000050075a7 */ /* 0x0010a4000800017f */
[----:B--2---:R-:W-:Y:S05]  /*188a0*/  @!P0 NANOSLEEP.SYNCS 0x989680 ;  /* 0x009896800000895d */ /* 0x004fea0003900000 */
[----:B------:R-:W2:Y:S02]  /*188b0*/  @!P0 SYNCS.PHASECHK.TRANS64 P0, [R5+URZ+0x22820], R0 ;  /* 0x02282000050085a7 */ /* 0x000ea4000800007f */
[----:B--2---:R-:W-:Y:S05]  /*188c0*/  @!P0 BRA `(.L_x_1165) ;  /* 0xfffffffc00f08947 */ /* 0x004fea000383ffff */
[----:B------:R-:W-:Y:S05]  /*188d0*/  BRA `(.L_x_1242) ;  /* 0xffffffdc00087947 */ /* 0x000fea000383ffff */
.L_x_1166:
[----:B------:R-:W2:Y:S01]  /*188e0*/  S2R R2, SR_TID.X ;  /* 0x0000000000027919 */ /* 0x000ea20000002100 */
[----:B------:R-:W-:Y:S01]  /*188f0*/  BSSY B0, `(.L_x_1243) ;  /* 0x000000a000007945 */ /* 0x000fe20003800000 */
[----:B------:R-:W-:Y:S02]  /*18900*/  IMAD.MOV.U32 R12, RZ, RZ, RZ ;  /* 0x000000ffff0c7224 */ /* 0x000fe400078e00ff */
[----:B------:R-:W-:Y:S02]  /*18910*/  IMAD.MOV.U32 R11, RZ, RZ, 0x1f ;  /* 0x0000001fff0b7424 */ /* 0x000fe400078e00ff */
[----:B------:R-:W-:Y:S01]  /*18920*/  IMAD.MOV.U32 R15, RZ, RZ, -0x1 ;  /* 0xffffffffff0f7424 */ /* 0x000fe200078e00ff */
[----:B--2---:R-:W-:-:S04]  /*18930*/  SHF.R.U32.HI R2, RZ, 0x5, R2 ;  /* 0x00000005ff027819 */ /* 0x004fc80000011602 */
[----:B------:R-:W-:-:S05]  /*18940*/  LOP3.LUT R2, R2, 0x3, RZ, 0xc0, !PT ;  /* 0x0000000302027812 */ /* 0x000fca00078ec0ff */
[----:B------:R-:W-:-:S07]  /*18950*/  IMAD.MOV.U32 R13, RZ, RZ, R2 ;  /* 0x000000ffff0d7224 */ /* 0x000fce00078e0002 */
[----:B01----:R-:W-:Y:S05]  /*18960*/  WARPSYNC.COLLECTIVE R15, `(.L_x_1244) ;  /* 0x000000000f087348 */ /* 0x003fea0003c00000 */
[----:B------:R2:W3:Y:S02]  /*18970*/  SHFL.IDX P6, R14, R13, R12, R11 ;  /* 0x0000000c0d0e7389 */ /* 0x0004e400000c000b */
[----:B0123--:R-:W-:Y:S01]  /*18980*/  ENDCOLLECTIVE ;  /* 0x000000000000791b */ /* 0x00ffe20003800000 */
.L_x_1244:
[----:B------:R-:W-:Y:S05]  /*18990*/  BSYNC B0 ;  /* 0x0000000000007941 */ /* 0x000fea0003800000 */
.L_x_1243:
[----:B------:R-:W-:Y:S05]  /*189a0*/  BRA `(.L_x_1245) ;  /* 0xffffffd800f07947 */ /* 0x000fea000383ffff */
.L_x_1169:
[----:B------:R-:W-:Y:S01]  /*189b0*/  BSSY B1, `(.L_x_1246) ;  /* 0x0000006000017945 */ /* 0x000fe20003800000 */
[----:B------:R-:W-:-:S07]  /*189c0*/  IMAD.MOV.U32 R15, RZ, RZ, -0x1 ;  /* 0xffffffffff0f7424 */ /* 0x000fce00078e00ff */
[----:B01----:R-:W-:Y:S05]  /*189d0*/  WARPSYNC.COLLECTIVE R15, `(.L_x_1247) ;  /* 0x000000000f0c7348 */ /* 0x003fea0003c00000 */
[----:B------:R-:W-:Y:S02]  /*189e0*/  ELECT P6, UR62, PT ;  /* 0x00000000003e782f */ /* 0x000fe400038c0000 */
[----:B------:R-:W-:Y:S01]  /*189f0*/  MOV R14, UR62 ;  /* 0x0000003e000e7c02 */ /* 0x000fe20008000f00 */
[----:B01----:R-:W-:Y:S10]  /*18a00*/  ENDCOLLECTIVE ;  /* 0x000000000000791b */ /* 0x003ff40003800000 */
.L_x_1247:
[----:B------:R-:W-:Y:S05]  /*18a10*/  BSYNC B1 ;  /* 0x0000000000017941 */ /* 0x000fea0003800000 */
.L_x_1246:
[----:B------:R-:W-:Y:S05]  /*18a20*/  BRA `(.L_x_1248) ;  /* 0xffffffd800e87947 */ /* 0x000fea000383ffff */
.L_x_1171:
[----:B0-----:R0:W2:Y:S02]  /*18a30*/  SYNCS.PHASECHK.TRANS64.TRYWAIT P1, [R3+URZ+0x22840], R2 ;  /* 0x02284002030075a7 */ /* 0x0010a4000802017f */
[----:B--2---:R-:W-:Y:S05]  /*18a40*/  @!P1 NANOSLEEP.SYNCS 0x989680 ;  /* 0x009896800000995d */ /* 0x004fea0003900000 */
[----:B------:R-:W2:Y:S02]  /*18a50*/  @!P1 SYNCS.PHASECHK.TRANS64 P1, [R3+URZ+0x22840], R2 ;  /* 0x02284002030095a7 */ /* 0x000ea4000802007f */
[----:B--2---:R-:W-:Y:S05]  /*18a60*/  @!P1 BRA `(.L_x_1171) ;  /* 0xfffffffc00f09947 */ /* 0x004fea000383ffff */
[----:B------:R-:W-:Y:S05]  /*18a70*/  BRA `(.L_x_1249) ;  /* 0xffffffdc00087947 */ /* 0x000fea000383ffff */
.L_x_1173:
[----:B--2---:R2:W3:Y:S02]  /*18a80*/  SYNCS.PHASECHK.TRANS64.TRYWAIT P1, [R19+URZ+0x22840], R0 ;  /* 0x02284000130075a7 */ /* 0x0044e4000802017f */
[----:B---3--:R-:W-:Y:S05]  /*18a90*/  @!P1 NANOSLEEP.SYNCS 0x989680 ;  /* 0x009896800000995d */ /* 0x008fea0003900000 */
[----:B------:R-:W3:Y:S02]  /*18aa0*/  @!P1 SYNCS.PHASECHK.TRANS64 P1, [R19+URZ+0x22840], R0 ;  /* 0x02284000130095a7 */ /* 0x000ee4000802007f */
[----:B---3--:R-:W-:Y:S05]  /*18ab0*/  @!P1 BRA `(.L_x_1173) ;  /* 0xfffffffc00f09947 */ /* 0x008fea000383ffff */
[----:B------:R-:W-:Y:S05]  /*18ac0*/  BRA `(.L_x_1250) ;  /* 0xffffffdc00147947 */ /* 0x000fea000383ffff */
.L_x_1175:
[----:B---3--:R3:W4:Y:S02]  /*18ad0*/  SYNCS.PHASECHK.TRANS64.TRYWAIT P1, [R3+URZ+0x22860], R2 ;  /* 0x02286002030075a7 */ /* 0x008724000802017f */
[----:B----4-:R-:W-:Y:S05]  /*18ae0*/  @!P1 NANOSLEEP.SYNCS 0x989680 ;  /* 0x009896800000995d */ /* 0x010fea0003900000 */
[----:B------:R-:W4:Y:S02]  /*18af0*/  @!P1 SYNCS.PHASECHK.TRANS64 P1, [R3+URZ+0x22860], R2 ;  /* 0x02286002030095a7 */ /* 0x000f24000802007f */
[----:B----4-:R-:W-:Y:S05]  /*18b00*/  @!P1 BRA `(.L_x_1175) ;  /* 0xfffffffc00f09947 */ /* 0x010fea000383ffff */
[----:B------:R-:W-:Y:S05]  /*18b10*/  BRA `(.L_x_1251) ;  /* 0xffffffdc00107947 */ /* 0x000fea000383ffff */
.L_x_1177:
[----:B----4-:R4:W0:Y:S02]  /*18b20*/  SYNCS.PHASECHK.TRANS64.TRYWAIT P1, [R19+URZ+0x22860], R0 ;  /* 0x02286000130075a7 */ /* 0x010824000802017f */
[----:B0-----:R-:W-:Y:S05]  /*18b30*/  @!P1 NANOSLEEP.SYNCS 0x989680 ;  /* 0x009896800000995d */ /* 0x001fea0003900000 */
[----:B------:R-:W0:Y:S02]  /*18b40*/  @!P1 SYNCS.PHASECHK.TRANS64 P1, [R19+URZ+0x22860], R0 ;  /* 0x02286000130095a7 */ /* 0x000e24000802007f */
[----:B0-----:R-:W-:Y:S05]  /*18b50*/  @!P1 BRA `(.L_x_1177) ;  /* 0xfffffffc00f09947 */ /* 0x001fea000383ffff */
[----:B------:R-:W-:Y:S05]  /*18b60*/  BRA `(.L_x_1252) ;  /* 0xffffffdc000c7947 */ /* 0x000fea000383ffff */
.L_x_1179:
[----:B------:R0:W0:Y:S02]  /*18b70*/  SYNCS.PHASECHK.TRANS64.TRYWAIT P1, [R3+URZ+0x22880], R2 ;  /* 0x02288002030075a7 */ /* 0x000024000802017f */
[----:B0-----:R-:W-:Y:S05]  /*18b80*/  @!P1 NANOSLEEP.SYNCS 0x989680 ;  /* 0x009896800000995d */ /* 0x001fea0003900000 */
[----:B------:R-:W0:Y:S02]  /*18b90*/  @!P1 SYNCS.PHASECHK.TRANS64 P1, [R3+URZ+0x22880], R2 ;  /* 0x02288002030095a7 */ /* 0x000e24000802007f */
[----:B0-----:R-:W-:Y:S05]  /*18ba0*/  @!P1 BRA `(.L_x_1179) ;  /* 0xfffffffc00f09947 */ /* 0x001fea000383ffff */
[----:B------:R-:W-:Y:S05]  /*18bb0*/  BRA `(.L_x_1253) ;  /* 0xffffffdc00087947 */ /* 0x000fea000383ffff */
.L_x_1254:
        /* <DEDUP_REMOVED lines=12> */
.L_x_3193:


//--------------------- .text._ZN7cutlass13device_kernelIN5flash11enable_sm90INS1_16FlashAttnFwdSm90INS1_25CollectiveMainloopFwdSm90ILi2EN4cute5tupleIJNS5_1CILi1EEES8_S8_EEENS6_IJNS7_ILi128EEESA_NS7_ILi192EEEEEELi128ENS_12float_e4m3_tEfNS_4arch4Sm90ELb0ELb1ELb1ELb1ELb1ELb0ELb0ELb1ELb1ELb1ELb0ELb0EEENS1_21CollectiveEpilogueFwdINS6_IJSA_SA_SA_EEES9_NS_10bfloat16_tESF_Li256ELb1ELb1ELb0ELb1EEENS1_36VarlenDynamicPersistentTileSchedulerILi128ELi128ELi256ELi128ELb0ELb1ELb1ELb1ELb0ELb1EEEEEEEEEvNT_6ParamsE --------------------------
	.section	.text._ZN7cutlass13device_kernelIN5flash11enable_sm90INS1_16FlashAttnFwdSm90INS1_25CollectiveMainloopFwdSm90ILi2EN4cute5tupleIJNS5_1CILi1EEES8_S8_EEENS6_IJNS7_ILi128EEESA_NS7_ILi192EEEEEELi128ENS_12float_e4m3_tEfNS_4arch4Sm90ELb0ELb1ELb1ELb1ELb1ELb0ELb0ELb1ELb1ELb1ELb0ELb0EEENS1_21CollectiveEpilogueFwdINS6_IJSA_SA_SA_EEES9_NS_10bfloat16_tESF_Li256ELb1ELb1ELb0ELb1EEENS1_36VarlenDynamicPersistentTileSchedulerILi128ELi128ELi256ELi128ELb0ELb1ELb1ELb1ELb0ELb1EEEEEEEEEvNT_6ParamsE,"ax",@progbits
	.align	128
.text._ZN7cutlass13device_kernelIN5flash11enable_sm90INS1_16FlashAttnFwdSm90INS1_25CollectiveMainloopFwdSm90ILi2EN4cute5tupleIJNS5_1CILi1EEES8_S8_EEENS6_IJNS7_ILi128EEESA_NS7_ILi192EEEEEELi128ENS_12float_e4m3_tEfNS_4arch4Sm90ELb0ELb1ELb1ELb1ELb1ELb0ELb0ELb1ELb1ELb1ELb0ELb0EEENS1_21CollectiveEpilogueFwdINS6_IJSA_SA_SA_EEES9_NS_10bfloat16_tESF_Li256ELb1ELb1ELb0ELb1EEENS1_36VarlenDynamicPersistentTileSchedulerILi128ELi128ELi256ELi128ELb0ELb1ELb1ELb1ELb0ELb1EEEEEEEEEvNT_6ParamsE:
        .type           _ZN7cutlass13device_kernelIN5flash11enable_sm90INS1_16FlashAttnFwdSm90INS1_25CollectiveMainloopFwdSm90ILi2EN4cute5tupleIJNS5_1CILi1EEES8_S8_EEENS6_IJNS7_ILi128EEESA_NS7_ILi192EEEEEELi128ENS_12float_e4m3_tEfNS_4arch4Sm90ELb0ELb1ELb1ELb1ELb1ELb0ELb0ELb1ELb1ELb1ELb0ELb0EEENS1_21CollectiveEpilogueFwdINS6_IJSA_SA_SA_EEES9_NS_10bfloat16_tESF_Li256ELb1ELb1ELb0ELb1EEENS1_36VarlenDynamicPersistentTileSchedulerILi128ELi128ELi256ELi128ELb0ELb1ELb1ELb1ELb0ELb1EEEEEEEEEvNT_6ParamsE,@function
        .size           _ZN7cutlass13device_kernelIN5flash11enable_sm90INS1_16FlashAttnFwdSm90INS1_25CollectiveMainloopFwdSm90ILi2EN4cute5tupleIJNS5_1CILi1EEES8_S8_EEENS6_IJNS7_ILi128EEESA_NS7_ILi192EEEEEELi128ENS_12float_e4m3_tEfNS_4arch4Sm90ELb0ELb1ELb1ELb1ELb1ELb0ELb0ELb1ELb1ELb1ELb0ELb0EEENS1_21CollectiveEpilogueFwdINS6_IJSA_SA_SA_EEES9_NS_10bfloat16_tESF_Li256ELb1ELb1ELb0ELb1EEENS1_36VarlenDynamicPersistentTileSchedulerILi128ELi128ELi256ELi128ELb0ELb1ELb1ELb1ELb0ELb1EEEEEEEEEvNT_6ParamsE,(.L_x_3194 - _ZN7cutlass13device_kernelIN5flash11enable_sm90INS1_16FlashAttnFwdSm90INS1_25CollectiveMainloopFwdSm90ILi2EN4cute5tupleIJNS5_1CILi1EEES8_S8_EEENS6_IJNS7_ILi128EEESA_NS7_ILi192EEEEEELi128ENS_12float_e4m3_tEfNS_4arch4Sm90ELb0ELb1ELb1ELb1ELb1ELb0ELb0ELb1ELb1ELb1ELb0ELb0EEENS1_21CollectiveEpilogueFwdINS6_IJSA_SA_SA_EEES9_NS_10bfloat16_tESF_Li256ELb1ELb1ELb0ELb1EEENS1_36VarlenDynamicPersistentTileSchedulerILi128ELi128ELi256ELi128ELb0ELb1ELb1ELb1ELb0ELb1EEEEEEEEEvNT_6ParamsE)
        .other          _ZN7cutlass13device_kernelIN5flash11enable_sm90INS1_16FlashAttnFwdSm90INS1_25CollectiveMainloopFwdSm90ILi2EN4cute5tupleIJNS5_1CILi1EEES8_S8_EEENS6_IJNS7_ILi128EEESA_NS7_ILi192EEEEEELi128ENS_12float_e4m3_tEfNS_4arch4Sm90ELb0ELb1ELb1ELb1ELb1ELb0ELb0ELb1ELb1ELb1ELb0ELb0EEENS1_21CollectiveEpilogueFwdINS6_IJSA_SA_SA_EEES9_NS_10bfloat16_tESF_Li256ELb1ELb1ELb0ELb1EEENS1_36VarlenDynamicPersistentTileSchedulerILi128ELi128ELi256ELi128ELb0ELb1ELb1ELb1ELb0ELb1EEEEEEEEEvNT_6ParamsE,@"STO_CUDA_ENTRY STV_DEFAULT"
_ZN7cutlass13device_kernelIN5flash11enable_sm90INS1_16FlashAttnFwdSm90INS1_25CollectiveMainloopFwdSm90ILi2EN4cute5tupleIJNS5_1CILi1EEES8_S8_EEENS6_IJNS7_ILi128EEESA_NS7_ILi192EEEEEELi128ENS_12float_e4m3_tEfNS_4arch4Sm90ELb0ELb1ELb1ELb1ELb1ELb0ELb0ELb1ELb1ELb1ELb0ELb0EEENS1_21CollectiveEpilogueFwdINS6_IJSA_SA_SA_EEES9_NS_10bfloat16_tESF_Li256ELb1ELb1ELb0ELb1EEENS1_36VarlenDynamicPersistentTileSchedulerILi128ELi128ELi256ELi128ELb0ELb1ELb1ELb1ELb0ELb1EEEEEEEEEvNT_6ParamsE:
        /* <DEDUP_REMOVED lines=45> */
.L_x_1255:
        /* <DEDUP_REMOVED lines=22> */
.L_x_1256:
        /* <DEDUP_REMOVED lines=18> */
.L_x_1257:
        /* <DEDUP_REMOVED lines=22> */
.L_x_1258:
        /* <DEDUP_REMOVED lines=24> */
.L_x_1259:
        /* <DEDUP_REMOVED lines=8> */
.L_x_1261:
        /* <DEDUP_REMOVED lines=35> */
[----:B------:R-:W-:Y:S02]  /*0ae0*/  LOP3.LUT R11, R11, 0xfffffffc, RZ, 0xc0, !PT ;  /* 0xfffffffc0b0b7812 */ /* 0x000fe400078ec0ff */
[----:B------:R-:W-:Y:S01]  /*0af0*/  LEA.HI R8, R6, R177, RZ, 0x2 ;  /* 0x000000b106087211 */ /* 0x000fe200078f10ff */
[----:B------:R-:W-:Y:S01]  /*0b00*/  IMAD R181, R5, 0x40, R4 ;  /* 0x0000004005b57824 */ /* 0x000fe200078e0204 */
[----:B------:R-:W-:Y:S01]  /*0b10*/  LEA.HI R3, R3, R184, RZ, 0x3 ;  /* 0x000000b803037211 */ /* 0x000fe200078f18ff */
[----:B------:R-:W-:Y:S01]  /*0b20*/  IMAD.IADD R11, R184, 0x1, -R11 ;  /* 0x00000001b80b7824 */ /* 0x000fe200078e0a0b */
[----:B------:R-:W-:-:S02]  /*0b30*/  SHF.R.S32.HI R9, RZ, 0x2, R8 ;  /* 0x00000002ff097819 */ /* 0x000fc40000011408 */
[----:B------:R-:W-:Y:S02]  /*0b40*/  SHF.R.S32.HI R10, RZ, 0x1f, R8 ;  /* 0x0000001fff0a7819 */ /* 0x000fe40000011408 */
[----:B------:R-:W-:Y:S02]  /*0b50*/  SHF.R.S32.HI R179, RZ, 0x7, R0 ;  /* 0x00000007ffb37819 */ /* 0x000fe40000011400 */
[----:B------:R-:W-:Y:S02]  /*0b60*/  LEA.HI R10, R10, R9, RZ, 0x3 ;  /* 0x000000090a0a7211 */ /* 0x000fe400078f18ff */
[----:B------:R-:W-:Y:S02]  /*0b70*/  LOP3.LUT R5, R3, 0xfffffff8, RZ, 0xc0, !PT ;  /* 0xfffffff803057812 */ /* 0x000fe400078ec0ff */
[----:B------:R-:W-:Y:S02]  /*0b80*/  SHF.R.S32.HI R7, RZ, 0x4, R2 ;  /* 0x00000004ff077819 */ /* 0x000fe40000011402 */
[----:B------:R-:W-:Y:S01]  /*0b90*/  LOP3.LUT R10, R10, 0xfffffff8, RZ, 0xc0, !PT ;  /* 0xfffffff80a0a7812 */ /* 0x000fe200078ec0ff */
[----:B------:R-:W-:Y:S01]  /*0ba0*/  IMAD.IADD R172, R184, 0x1, -R5 ;  /* 0x00000001b8ac7824 */ /* 0x000fe200078e0a05 */
[----:B------:R-:W-:-:S02]  /*0bb0*/  LEA.HI R6, R6, R177, RZ, 0x5 ;  /* 0x000000b106067211 */ /* 0x000fc400078f28ff */
[----:B------:R-:W-:Y:S01]  /*0bc0*/  LEA.HI R0, R0, R179, RZ, 0x1 ;  /* 0x000000b300007211 */ /* 0x000fe200078f08ff */
[----:B------:R-:W-:Y:S01]  /*0bd0*/  IMAD.IADD R9, R9, 0x1, -R10 ;  /* 0x0000000109097824 */ /* 0x000fe200078e0a0a */
[----:B------:R-:W-:Y:S01]  /*0be0*/  LEA.HI R2, R2, R7, RZ, 0x1 ;  /* 0x0000000702027211 */ /* 0x000fe200078f08ff */
[----:B------:R-:W-:Y:S01]  /*0bf0*/  IMAD.SHL.U32 R169, R172, 0x8, RZ ;  /* 0x00000008aca97824 */ /* 0x000fe200078e00ff */
[----:B------:R-:W-:Y:S02]  /*0c00*/  SHF.R.S32.HI R6, RZ, 0x5, R6 ;  /* 0x00000005ff067819 */ /* 0x000fe40000011406 */
[----:B------:R-:W-:Y:S01]  /*0c10*/  LEA.HI R4, R11, R11, RZ, 0x1 ;  /* 0x0000000b0b047211 */ /* 0x000fe200078f08ff */
[----:B------:R-:W-:Y:S01]  /*0c20*/  VIADD R171, R169, 0x40 ;  /* 0x00000040a9ab7836 */ /* 0x000fe20000000000 */
[----:B------:R-:W-:Y:S01]  /*0c30*/  LOP3.LUT R0, R0, 0x3fffffe, RZ, 0xc0, !PT ;  /* 0x03fffffe00007812 */ /* 0x000fe200078ec0ff */
[----:B------:R-:W-:Y:S01]  /*0c40*/  IMAD R9, R6, 0x10, R9 ;  /* 0x0000001006097824 */ /* 0x000fe200078e0209 */
[----:B------:R-:W-:-:S02]  /*0c50*/  LOP3.LUT R2, R2, 0x1ffffffe, RZ, 0xc0, !PT ;  /* 0x1ffffffe02027812 */ /* 0x000fc400078ec0ff */
[----:B------:R-:W-:Y:S01]  /*0c60*/  LOP3.LUT R4, R4, 0x1ffffffe, RZ, 0xc0, !PT ;  /* 0x1ffffffe04047812 */ /* 0x000fe200078ec0ff */
[----:B------:R-:W-:Y:S01]  /*0c70*/  IMAD.IADD R0, R179, 0x1, -R0 ;  /* 0x00000001b3007824 */ /* 0x000fe200078e0a00 */
[----:B------:R-:W-:Y:S01]  /*0c80*/  LOP3.LUT R18, R8, 0x7ffffffc, RZ, 0xc0, !PT ;  /* 0x7ffffffc08127812 */ /* 0x000fe200078ec0ff */
[----:B------:R-:W-:Y:S01]  /*0c90*/  IMAD.IADD R2, R7, 0x1, -R2 ;  /* 0x0000000107027824 */ /* 0x000fe200078e0a02 */
[----:B------:R-:W-:Y:S01]  /*0ca0*/  SHF.R.S32.HI R175, RZ, 0x3, R3 ;  /* 0x00000003ffaf7819 */ /* 0x000fe20000011403 */
[----:B------:R-:W-:Y:S01]  /*0cb0*/  IMAD.IADD R11, R11, 0x1, -R4 ;  /* 0x000000010b0b7824 */ /* 0x000fe200078e0a04 */
[----:B------:R-:W-:Y:S01]  /*0cc0*/  SHF.R.S32.HI R183, RZ, 0x1f, R169 ;  /* 0x0000001fffb77819 */ /* 0x000fe200000114a9 */
[----:B------:R-:W-:Y:S01]  /*0cd0*/  IMAD R180, R0, 0x40, R9 ;  /* 0x0000004000b47824 */ /* 0x000fe200078e0209 */
[----:B------:R-:W-:Y:S01]  /*0ce0*/  SHF.R.S32.HI R182, RZ, 0x1f, R171 ;  /* 0x0000001fffb67819 */ /* 0x000fe200000114ab */
[----:B------:R-:W-:Y:S02]  /*0cf0*/  IMAD R181, R2, 0x8, R181 ;  /* 0x0000000802b57824 */ /* 0x000fe400078e02b5 */
[----:B------:R-:W-:-:S02]  /*0d00*/  IMAD.IADD R18, R177, 0x1, -R18 ;  /* 0x00000001b1127824 */ /* 0x000fc400078e0a12 */
[----:B------:R-:W-:-:S07]  /*0d10*/  IMAD R168, R11, 0x8, R180 ;  /* 0x000000080ba87824 */ /* 0x000fce00078e02b4 */
.L_x_1369:
[----:B0---4-:R-:W0:Y:S01]  /*0d20*/  LDC.64 R2, c[0x0][0xa28] ;  /* 0x00028a00ff027b82 */ /* 0x011e220000000a00 */
[----:B------:R-:W-:Y:S01]  /*0d30*/  IMAD.MOV.U32 R7, RZ, RZ, RZ ;  /* 0x000000ffff077224 */ /* 0x000fe200078e00ff */
[----:B------:R-:W-:Y:S01]  /*0d40*/  ULDC.64 UR4, c[0x0][0x418] ;  /* 0x0001060000047ab9 */ /* 0x000fe20000000a00 */
[----:B------:R-:W-:-:S05]  /*0d50*/  ULDC.64 UR6, c[0x0][0xa20] ;  /* 0x0002880000067ab9 */ /* 0x000fca0000000a00 */
[----:B--23--:R-:W1:Y:S01]  /*0d60*/  LDC.64 R4, c[0x0][0xa18] ;  /* 0x00028600ff047b82 */ /* 0x00ce620000000a00 */
[----:B0-----:R-:W-:-:S04]  /*0d70*/  ISETP.NE.U32.AND P0, PT, R2, RZ, PT ;  /* 0x000000ff0200720c */ /* 0x001fc80003f05070 */
[----:B------:R-:W-:Y:S02]  /*0d80*/  ISETP.NE.AND.EX P0, PT, R3, RZ, PT, P0 ;  /* 0x000000ff0300720c */ /* 0x000fe40003f05300 */
[----:B-1----:R-:W-:-:S04]  /*0d90*/  ISETP.NE.U32.AND P1, PT, R4, RZ, PT ;  /* 0x000000ff0400720c */ /* 0x002fc80003f25070 */
[----:B------:R-:W-:-:S07]  /*0da0*/  ISETP.NE.AND.EX P1, PT, R5, RZ, PT, P1 ;  /* 0x000000ff0500720c */ /* 0x000fce0003f25310 */
[----:B------:R-:W0:Y:S08]  /*0db0*/  @P0 LDC.64 R2, c[0x0][0xa28] ;  /* 0x00028a00ff020b82 */ /* 0x000e300000000a00 */
[----:B------:R-:W1:Y:S01]  /*0dc0*/  @P1 LDC.64 R4, c[0x0][0xa18] ;  /* 0x00028600ff041b82 */ /* 0x000e620000000a00 */
[----:B0-----:R-:W-:-:S05]  /*0dd0*/  @P0 IMAD.WIDE R2, R23, 0x4, R2 ;  /* 0x0000000417020825 */ /* 0x001fca00078e0202 */
[----:B------:R0:W5:Y:S01]  /*0de0*/  @P0 LDG.E R7, desc[UR44][R2.64] ;  /* 0x0000002c02070981 */ /* 0x000162000c1e1900 */
[----:B-1----:R-:W-:-:S05]  /*0df0*/  @P1 IMAD.WIDE R4, R23, 0x4, R4 ;  /* 0x0000000417041825 */ /* 0x002fca00078e0204 */
[----:B------:R0:W5:Y:S01]  /*0e00*/  @P1 LDG.E R17, desc[UR44][R4.64] ;  /* 0x0000002c04111981 */ /* 0x000162000c1e1900 */
[----:B------:R-:W-:Y:S01]  /*0e10*/  UISETP.NE.U32.AND UP0, UPT, UR4, URZ, UPT ;  /* 0x0000003f0400728c */ /* 0x000fe2000bf05070 */
[----:B------:R-:W-:Y:S01]  /*0e20*/  ISETP.NE.U32.AND P2, PT, RZ, UR6, PT ;  /* 0x00000006ff007c0c */ /* 0x000fe2000bf45070 */
[----:B------:R-:W-:Y:S01]  /*0e30*/  IMAD.MOV.U32 R173, RZ, RZ, R22 ;  /* 0x000000ffffad7224 */ /* 0x000fe200078e0016 */
[----:B------:R-:W-:Y:S01]  /*0e40*/  ULDC UR4, c[0x0][0x424] ;  /* 0x0001090000047ab9 */ /* 0x000fe20000000800 */
[----:B------:R-:W-:Y:S01]  /*0e50*/  UISETP.NE.AND.EX UP0, UPT, UR5, URZ, UPT, UP0 ;  /* 0x0000003f0500728c */ /* 0x000fe2000bf05300 */
[----:B------:R-:W-:Y:S02]  /*0e60*/  ISETP.NE.AND.EX P2, PT, RZ, UR7, PT, P2 ;  /* 0x00000007ff007c0c */ /* 0x000fe4000bf45320 */
[----:B------:R-:W-:Y:S01]  /*0e70*/  ULDC UR5, c[0x0][0x2f0] ;  /* 0x0000bc0000057ab9 */ /* 0x000fe20000000800 */
[----:B------:R-:W-:-:S04]  /*0e80*/  USEL UR4, UR4, 0x1, UP0 ;  /* 0x0000000104047887 */ /* 0x000fc80008000000 */
[----:B------:R-:W-:Y:S01]  /*0e90*/  UIMAD UR4, UR4, UR5, URZ ;  /* 0x00000005040472a4 */ /* 0x000fe2000f8e023f */
[----:B0-----:R-:W-:Y:S11]  /*0ea0*/  @P1 BRA `(.L_x_1262) ;  /* 0x0000000000281947 */ /* 0x001ff60003800000 */
[----:B------:R-:W-:Y:S01]  /*0eb0*/  ULDC.64 UR6, c[0x0][0xa00] ;  /* 0x0002800000067ab9 */ /* 0x000fe20000000a00 */
[----:B-----5:R-:W0:Y:S01]  /*0ec0*/  LDC R17, c[0x0][0x288] ;  /* 0x0000a200ff117b82 */ /* 0x020e220000000800 */
[----:B------:R-:W-:-:S04]  /*0ed0*/  ISETP.NE.U32.AND P0, PT, RZ, UR6, PT ;  /* 0x00000006ff007c0c */ /* 0x000fc8000bf05070 */
[----:B------:R-:W-:-:S13]  /*0ee0*/  ISETP.NE.AND.EX P0, PT, RZ, UR7, PT, P0 ;  /* 0x00000007ff007c0c */ /* 0x000fda000bf05300 */
[----:B------:R-:W-:Y:S05]  /*0ef0*/  @!P0 BRA `(.L_x_1262) ;  /* 0x0000000000148947 */ /* 0x000fea0003800000 */
[----:B------:R-:W1:Y:S02]  /*0f00*/  LDC.64 R2, c[0x0][0xa00] ;  /* 0x00028000ff027b82 */ /* 0x000e640000000a00 */
[----:B-1----:R-:W-:-:S05]  /*0f10*/  IMAD.WIDE R2, R23, 0x4, R2 ;  /* 0x0000000417027825 */ /* 0x002fca00078e0202 */
[----:B0-----:R-:W2:Y:S04]  /*0f20*/  LDG.E R17, desc[UR44][R2.64] ;  /* 0x0000002c02117981 */ /* 0x001ea8000c1e1900 */
[----:B------:R-:W2:Y:S02]  /*0f30*/  LDG.E R0, desc[UR44][R2.64+0x4] ;  /* 0x0000042c02007981 */ /* 0x000ea4000c1e1900 */
[----:B--2---:R-:W-:-:S07]  /*0f40*/  IMAD.IADD R17, R0, 0x1, -R17 ;  /* 0x0000000100117824 */ /* 0x004fce00078e0a11 */
.L_x_1262:
[----:B------:R-:W-:Y:S02]  /*0f50*/  IMAD.U32 R16, RZ, RZ, UR4 ;  /* 0x00000004ff107e24 */ /* 0x000fe4000f8e00ff */
[----:B------:R-:W-:Y:S01]  /*0f60*/  IMAD.MOV.U32 R174, RZ, RZ, R23 ;  /* 0x000000ffffae7224 */ /* 0x000fe200078e0017 */
[----:B------:R-:W-:Y:S06]  /*0f70*/  @!P2 BRA `(.L_x_1263) ;  /* 0x000000000010a947 */ /* 0x000fec0003800000 */
[----:B------:R-:W1:Y:S02]  /*0f80*/  LDC.64 R2, c[0x0][0xa20] ;  /* 0x00028800ff027b82 */ /* 0x000e640000000a00 */
[----:B-1----:R-:W-:-:S05]  /*0f90*/  IMAD.WIDE R2, R23, 0x4, R2 ;  /* 0x0000000417027825 */ /* 0x002fca00078e0202 */
[----:B------:R1:W5:Y:S01]  /*0fa0*/  LDG.E R16, desc[UR44][R2.64] ;  /* 0x0000002c02107981 */ /* 0x000362000c1e1900 */
[----:B------:R-:W-:Y:S05]  /*0fb0*/  BRA `(.L_x_1264) ;  /* 0x0000000000247947 */ /* 0x000fea0003800000 */
.L_x_1263:
[----:B------:R-:W-:Y:S02]  /*0fc0*/  ULDC.64 UR4, c[0x0][0xa08] ;  /* 0x0002820000047ab9 */ /* 0x000fe40000000a00 */
[----:B------:R-:W-:-:S04]  /*0fd0*/  ISETP.NE.U32.AND P0, PT, RZ, UR4, PT ;  /* 0x00000004ff007c0c */ /* 0x000fc8000bf05070 */
[----:B------:R-:W-:-:S13]  /*0fe0*/  ISETP.NE.AND.EX P0, PT, RZ, UR5, PT, P0 ;  /* 0x00000005ff007c0c */ /* 0x000fda000bf05300 */
[----:B------:R-:W-:Y:S05]  /*0ff0*/  @!P0 BRA `(.L_x_1264) ;  /* 0x0000000000148947 */ /* 0x000fea0003800000 */
[----:B------:R-:W1:Y:S02]  /*1000*/  LDC.64 R2, c[0x0][0xa08] ;  /* 0x00028200ff027b82 */ /* 0x000e640000000a00 */
[----:B-1----:R-:W-:-:S05]  /*1010*/  IMAD.WIDE R2, R23, 0x4, R2 ;  /* 0x0000000417027825 */ /* 0x002fca00078e0202 */
[----:B------:R-:W2:Y:S04]  /*1020*/  LDG.E R16, desc[UR44][R2.64] ;  /* 0x0000002c02107981 */ /* 0x000ea8000c1e1900 */
[----:B------:R-:W2:Y:S02]  /*1030*/  LDG.E R5, desc[UR44][R2.64+0x4] ;  /* 0x0000042c02057981 */ /* 0x000ea4000c1e1900 */
[----:B--2---:R-:W-:-:S07]  /*1040*/  IMAD.IADD R16, R5, 0x1, -R16 ;  /* 0x0000000105107824 */ /* 0x004fce00078e0a10 */
.L_x_1264:
[----:B------:R-:W2:Y:S01]  /*1050*/  LDL.LU R4, [R1] ;  /* 0x0000000001047983 */ /* 0x000ea20000300800 */
[----:B------:R-:W3:Y:S01]  /*1060*/  LDC R178, c[0x0][0x448] ;  /* 0x00011200ffb27b82 */ /* 0x000ee20000000800 */
[----:B------:R-:W-:Y:S02]  /*1070*/  IMAD.SHL.U32 R19, R21, 0x80, RZ ;  /* 0x0000008015137824 */ /* 0x000fe400078e00ff */
[----:B-----5:R-:W-:Y:S02]  /*1080*/  IMAD.IADD R16, R16, 0x1, -R7 ;  /* 0x0000000110107824 */ /* 0x020fe400078e0a07 */
[----:B------:R-:W-:-:S03]  /*1090*/  VIADD R0, R19, 0x7f ;  /* 0x0000007f13007836 */ /* 0x000fc60000000000 */
[----:B------:R-:W4:Y:S01]  /*10a0*/  LDC.64 R8, c[0x0][0x9e0] ;  /* 0x00027800ff087b82 */ /* 0x000f220000000a00 */
[----:B---3--:R-:W-:Y:S02]  /*10b0*/  ISETP.NE.AND P2, PT, R178, 0x1, PT ;  /* 0x00000001b200780c */ /* 0x008fe40003f45270 */
[----:B----4-:R-:W-:-:S11]  /*10c0*/  ISETP.GE.AND P1, PT, R9, 0x1, PT ;  /* 0x000000010900780c */ /* 0x010fd60003f26270 */
[----:B-1----:R-:W1:Y:S08]  /*10d0*/  @P2 LDC R3, c[0x0][0x44c] ;  /* 0x00011300ff032b82 */ /* 0x002e700000000800 */
[----:B------:R-:W3:Y:S01]  /*10e0*/  @P2 LDC R5, c[0x0][0x450] ;  /* 0x00011400ff052b82 */ /* 0x000ee20000000800 */
[----:B-1----:R-:W-:Y:S01]  /*10f0*/  @P2 IMAD.HI.U32 R2, R0, R3, RZ ;  /* 0x0000000300022227 */ /* 0x002fe200078e00ff */
[----:B0-----:R-:W-:-:S04]  /*1100*/  IADD3 R3, R16, 0x1, -R17 ;  /* 0x0000000110037810 */ /* 0x001fc80007ffe811 */
[----:B---3--:R-:W-:-:S05]  /*1110*/  @P2 SHF.R.U32.HI R0, RZ, R5, R2 ;  /* 0x00000005ff002219 */ /* 0x008fca0000011602 */
[----:B------:R-:W-:-:S04]  /*1120*/  IMAD.IADD R3, R3, 0x1, R0 ;  /* 0x0000000103037824 */ /* 0x000fc800078e0200 */
[----:B------:R-:W-:Y:S01]  /*1130*/  IMAD.IADD R0, R3, 0x1, R8 ;  /* 0x0000000103007824 */ /* 0x000fe200078e0208 */
[----:B--2---:R-:W-:-:S04]  /*1140*/  LOP3.LUT R4, R4, 0xfffffffd, RZ, 0xc0, !PT ;  /* 0xfffffffd04047812 */ /* 0x004fc800078ec0ff */
[----:B------:R-:W-:-:S04]  /*1150*/  @P2 LOP3.LUT R4, R4, 0x2, RZ, 0xfc, !PT ;  /* 0x0000000204042812 */ /* 0x000fc800078efcff */
[----:B------:R-:W-:-:S04]  /*1160*/  LOP3.LUT R4, R4, 0xfffffffe, RZ, 0xc0, !PT ;  /* 0xfffffffe04047812 */ /* 0x000fc800078ec0ff */
[----:B------:R-:W-:-:S05]  /*1170*/  @P1 LOP3.LUT R4, R4, 0x1, RZ, 0xfc, !PT ;  /* 0x0000000104041812 */ /* 0x000fca00078efcff */
[----:B------:R0:W-:Y:S01]  /*1180*/  STL [R1], R4 ;  /* 0x0000000401007387 */ /* 0x0001e20000100800 */
[----:B------:R-:W-:Y:S05]  /*1190*/  @!P1 BRA `(.L_x_1265) ;  /* 0x0000000000409947 */ /* 0x000fea0003800000 */
[C---:B------:R-:W-:Y:S01]  /*11a0*/  ISETP.GT.AND P0, PT, R3.reuse, RZ, PT ;  /* 0x000000ff0300720c */ /* 0x040fe20003f04270 */
[----:B------:R-:W-:-:S12]  /*11b0*/  VIADD R2, R3, 0xffffffff ;  /* 0xffffffff03027836 */ /* 0x000fd80000000000 */
[----:B------:R-:W-:Y:S05]  /*11c0*/  @P0 BRA `(.L_x_1266) ;  /* 0x00000000001c0947 */ /* 0x000fea0003800000 */
[----:B------:R-:W-:Y:S01]  /*11d0*/  ISETP.NE.AND P0, PT, R9, 0x1, PT ;  /* 0x000000010900780c */ /* 0x000fe20003f05270 */
[----:B------:R-:W-:-:S12]  /*11e0*/  IMAD.MOV R3, RZ, RZ, -R3 ;  /* 0x000000ffff037224 */ /* 0x000fd800078e0a03 */
[----:B0-----:R-:W0:Y:S02]  /*11f0*/  @P0 LDC.64 R4, c[0x0][0x9e8] ;  /* 0x00027a00ff040b82 */ /* 0x001e240000000a00 */
[----:B0-----:R-:W-:-:S05]  /*1200*/  @P0 IMAD.HI.U32 R2, R3, R4, RZ ;  /* 0x0000000403020227 */ /* 0x001fca00078e00ff */
[----:B------:R-:W-:-:S04]  /*1210*/  @P0 SHF.R.U32.HI R3, RZ, R5, R2 ;  /* 0x00000005ff030219 */ /* 0x000fc80000011602 */
[----:B------:R-:W-:Y:S01]  /*1220*/  LOP3.LUT R2, RZ, R3, RZ, 0x33, !PT ;  /* 0x00000003ff027212 */ /* 0x000fe200078e33ff */
[----:B------:R-:W-:Y:S06]  /*1230*/  BRA `(.L_x_1267) ;  /* 0x0000000000107947 */ /* 0x000fec0003800000 */
.L_x_1266:
[----:B------:R-:W-:-:S13]  /*1240*/  ISETP.NE.AND P0, PT, R9, 0x1, PT ;  /* 0x000000010900780c */ /* 0x000fda0003f05270 */
[----:B0-----:R-:W0:Y:S02]  /*1250*/  @P0 LDC.64 R4, c[0x0][0x9e8] ;  /* 0x00027a00ff040b82 */ /* 0x001e240000000a00 */
[----:B0-----:R-:W-:-:S05]  /*1260*/  @P0 IMAD.HI.U32 R4, R2, R4, RZ ;  /* 0x0000000402040227 */ /* 0x001fca00078e00ff */
[----:B------:R-:W-:-:S07]  /*1270*/  @P0 SHF.R.U32.HI R2, RZ, R5, R4 ;  /* 0x00000005ff020219 */ /* 0x000fce0000011604 */
.L_x_1267:
[----:B------:R-:W-:-:S05]  /*1280*/  IMAD R3, R2, R9, R9 ;  /* 0x0000000902037224 */ /* 0x000fca00078e0209 */
[----:B------:R-:W-:-:S07]  /*1290*/  VIMNMX R0, R0, R3, PT ;  /* 0x0000000300007248 */ /* 0x000fce0003fe0100 */
.L_x_1265:
[----:B0-----:R-:W0:Y:S01]  /*12a0*/  @P2 LDC R4, c[0x0][0x44c] ;  /* 0x00011300ff042b82 */ /* 0x001e220000000800 */
[----:B------:R-:W-:Y:S01]  /*12b0*/  VIADD R2, R0, 0x7f ;  /* 0x0000007f00027836 */ /* 0x000fe20000000000 */
[----:B------:R-:W-:Y:S01]  /*12c0*/  ULDC UR4, c[0x0][0x9dc] ;  /* 0x0002770000047ab9 */ /* 0x000fe20000000800 */
[C---:B------:R-:W-:Y:S02]  /*12d0*/  VIADD R0, R16.reuse, 0x7f ;  /* 0x0000007f10007836 */ /* 0x040fe40000000000 */
[----:B------:R-:W-:Y:S01]  /*12e0*/  IMAD.MOV.U32 R7, RZ, RZ, R19 ;  /* 0x000000ffff077224 */ /* 0x000fe200078e0013 */
[----:B------:R-:W-:Y:S01]  /*12f0*/  SHF.R.S32.HI R5, RZ, 0x1f, R2 ;  /* 0x0000001fff057819 */ /* 0x000fe20000011402 */
[----:B------:R-:W-:Y:S01]  /*1300*/  IMAD.IADD R88, R16, 0x1, -R17 ;  /* 0x0000000110587824 */ /* 0x000fe200078e0a11 */
[----:B------:R-:W1:Y:S01]  /*1310*/  @P2 LDC R11, c[0x0][0x450] ;  /* 0x00011400ff0b2b82 */ /* 0x000e620000000800 */
[----:B------:R-:W-:Y:S02]  /*1320*/  SHF.R.S32.HI R3, RZ, 0x1f, R0 ;  /* 0x0000001fff037819 */ /* 0x000fe40000011400 */
[----:B------:R-:W-:-:S02]  /*1330*/  LEA.HI R5, R5, R2, RZ, 0x7 ;  /* 0x0000000205057211 */ /* 0x000fc400078f38ff */
[----:B------:R-:W-:Y:S02]  /*1340*/  LEA.HI R3, R3, R0, RZ, 0x7 ;  /* 0x0000000003037211 */ /* 0x000fe400078f38ff */
[----:B------:R-:W-:Y:S02]  /*1350*/  SHF.R.S32.HI R0, RZ, 0x7, R5 ;  /* 0x00000007ff007819 */ /* 0x000fe40000011405 */
[----:B------:R-:W-:-:S04]  /*1360*/  SHF.R.S32.HI R3, RZ, 0x7, R3 ;  /* 0x00000007ff037819 */ /* 0x000fc80000011403 */
[----:B------:R-:W-:Y:S01]  /*1370*/  VIMNMX R89, R3, R0, PT ;  /* 0x0000000003597248 */ /* 0x000fe20003fe0100 */
[----:B0-----:R-:W-:-:S05]  /*1380*/  @P2 IMAD.HI.U32 R4, R19, R4, RZ ;  /* 0x0000000413042227 */ /* 0x001fca00078e00ff */
[----:B-1----:R-:W-:-:S05]  /*1390*/  @P2 SHF.R.U32.HI R7, RZ, R11, R4 ;  /* 0x0000000bff072219 */ /* 0x002fca0000011604 */
[----:B------:R-:W-:-:S04]  /*13a0*/  IMAD.IADD R2, R88, 0x1, R7 ;  /* 0x0000000158027824 */ /* 0x000fc800078e0207 */
[----:B------:R-:W-:Y:S01]  /*13b0*/  VIADD R3, R2, -UR4 ;  /* 0x8000000402037c36 */ /* 0x000fe20008000000 */
[----:B------:R-:W-:Y:S06]  /*13c0*/  @!P1 BRA `(.L_x_1268) ;  /* 0x00000000003c9947 */ /* 0x000fec0003800000 */
[----:B------:R-:W-:-:S13]  /*13d0*/  ISETP.GT.AND P0, PT, R2, -0x1, PT ;  /* 0xffffffff0200780c */ /* 0x000fda0003f04270 */
[----:B------:R-:W-:Y:S05]  /*13e0*/  @P0 BRA `(.L_x_1269) ;  /* 0x00000000001c0947 */ /* 0x000fea0003800000 */
[----:B------:R-:W-:Y:S02]  /*13f0*/  ISETP.NE.AND P0, PT, R9, 0x1, PT ;  /* 0x000000010900780c */ /* 0x000fe40003f05270 */
[----:B------:R-:W-:-:S11]  /*1400*/  LOP3.LUT R5, RZ, R2, RZ, 0x33, !PT ;  /* 0x00000002ff057212 */ /* 0x000fd600078e33ff */
[----:B------:R-:W0:Y:S02]  /*1410*/  @P0 LDC.64 R6, c[0x0][0x9e8] ;  /* 0x00027a00ff060b82 */ /* 0x000e240000000a00 */
[----:B0-----:R-:W-:-:S05]  /*1420*/  @P0 IMAD.HI.U32 R0, R5, R6, RZ ;  /* 0x0000000605000227 */ /* 0x001fca00078e00ff */
[----:B------:R-:W-:-:S04]  /*1430*/  @P0 SHF.R.U32.HI R5, RZ, R7, R0 ;  /* 0x00000007ff050219 */ /* 0x000fc80000011600 */
[----:B------:R-:W-:Y:S01]  /*1440*/  LOP3.LUT R2, RZ, R5, RZ, 0x33, !PT ;  /* 0x00000005ff027212 */ /* 0x000fe200078e33ff */
[----:B------:R-:W-:Y:S06]  /*1450*/  BRA `(.L_x_1270) ;  /* 0x0000000000107947 */ /* 0x000fec0003800000 */
.L_x_1269:
[----:B------:R-:W-:-:S13]  /*1460*/  ISETP.NE.AND P0, PT, R9, 0x1, PT ;  /* 0x000000010900780c */ /* 0x000fda0003f05270 */
[----:B------:R-:W0:Y:S02]  /*1470*/  @P0 LDC.64 R4, c[0x0][0x9e8] ;  /* 0x00027a00ff040b82 */ /* 0x000e240000000a00 */
[----:B0-----:R-:W-:-:S05]  /*1480*/  @P0 IMAD.HI.U32 R0, R2, R4, RZ ;  /* 0x0000000402000227 */ /* 0x001fca00078e00ff */
[----:B------:R-:W-:-:S07]  /*1490*/  @P0 SHF.R.U32.HI R2, RZ, R5, R0 ;  /* 0x00000005ff020219 */ /* 0x000fce0000011600 */
.L_x_1270:
[----:B------:R-:W-:-:S05]  /*14a0*/  IMAD R2, R2, R9, RZ ;  /* 0x0000000902027224 */ /* 0x000fca00078e02ff */
[----:B------:R-:W-:-:S07]  /*14b0*/  VIMNMX R3, R3, R2, !PT ;  /* 0x0000000203037248 */ /* 0x000fce0007fe0100 */
.L_x_1268:
        /* <DEDUP_REMOVED lines=72> */
.L_x_1272:
        /* <DEDUP_REMOVED lines=22> */
[-C--:B--2---:R-:W-:Y:S02]  /*1aa0*/  @P0 IMAD R7, R7, R14.reuse, RZ ;  /* 0x0000000e07070224 */ /* 0x084fe400078e02ff */
[----:B------:R-:W-:Y:S02]  /*1ab0*/  @P1 IMAD.IADD R5, R5, 0x1, R11 ;  /* 0x0000000105051824 */ /* 0x000fe400078e020b */
[----:B------:R-:W-:-:S04]  /*1ac0*/  @P0 IMAD.WIDE.U32 R2, R22, R14, R2 ;  /* 0x0000000e16020225 */ /* 0x000fc800078e0002 */
[-C--:B---3--:R-:W-:Y:S02]  /*1ad0*/  @P1 IMAD R0, R9, R24.reuse, RZ ;  /* 0x0000001809001224 */ /* 0x088fe400078e02ff */
[C---:B------:R-:W-:Y:S02]  /*1ae0*/  @P0 IMAD R9, R22.reuse, R15, R7 ;  /* 0x0000000f16090224 */ /* 0x040fe400078e0207 */
        /* <DEDUP_REMOVED lines=22> */
.L_x_1477:
[----:B------:R-:W-:Y:S05]  /*1c50*/  @!P0 BRA `(.L_x_1274) ;  /* 0x0000000000048947 */ /* 0x000fea0003800000 */
[----:B------:R-:W-:Y:S01]  /*1c60*/  BPT.TRAP 0x1 ;  /* 0x000000040000795c */ /* 0x000fe20000300000 */
.L_x_1274:
[----:B------:R-:W-:Y:S02]  /*1c70*/  IMAD.U32 R13, RZ, RZ, UR36 ;  /* 0x00000024ff0d7e24 */ /* 0x000fe4000f8e00ff */
[----:B0-----:R-:W-:-:S03]  /*1c80*/  IMAD.U32 R2, RZ, RZ, UR37 ;  /* 0x00000025ff027e24 */ /* 0x001fc6000f8e00ff */
[----:B------:R-:W-:Y:S02]  /*1c90*/  LEA R13, R13, UR38, 0x3 ;  /* 0x000000260d0d7c11 */ /* 0x000fe4000f8e18ff */
[----:B------:R-:W-:-:S04]  /*1ca0*/  SHF.L.U32 R2, R2, 0x1f, RZ ;  /* 0x0000001f02027819 */ /* 0x000fc800000006ff */
[----:B------:R0:W1:Y:S01]  /*1cb0*/  SYNCS.PHASECHK.TRANS64.TRYWAIT P1, [R13+URZ+0x22830], R2 ;  /* 0x022830020d0075a7 */ /* 0x000062000802017f */
[----:B------:R-:W-:Y:S05]  /*1cc0*/  @!P0 BRA `(.L_x_1275) ;  /* 0x0000000000048947 */ /* 0x000fea0003800000 */
[----:B------:R-:W-:Y:S01]  /*1cd0*/  BPT.TRAP 0x1 ;  /* 0x000000040000795c */ /* 0x000fe20000300000 */
.L_x_1275:
[----:B-1----:R-:W-:Y:S05]  /*1ce0*/  @P1 BRA `(.L_x_1276) ;  /* 0x0000000000081947 */ /* 0x002fea0003800000 */
[----:B------:R-:W1:Y:S02]  /*1cf0*/  SYNCS.PHASECHK.TRANS64.TRYWAIT P1, [R13+URZ+0x22830], R2 ;  /* 0x022830020d0075a7 */ /* 0x000e64000802017f */
[----:B-1----:R-:W-:Y:S05]  /*1d00*/  @!P1 BRA `(.L_x_1277) ;  /* 0x0000016000a89947 */ /* 0x002fea0003800000 */
.L_x_1276:
[----:B------:R-:W-:Y:S05]  /*1d10*/  WARPSYNC.ALL ;  /* 0x0000000000007948 */ /* 0x000fea0003800000 */
[----:B------:R-:W-:Y:S01]  /*1d20*/  UIADD3 UR4, UR38, 0x16400, URZ ;  /* 0x0001640026047890 */ /* 0x000fe2000fffe03f */
[----:B------:R-:W-:Y:S01]  /*1d30*/  WARPGROUP.ARRIVE ;  /* 0x00000000000079c5 */ /* 0x000fe20000000000 */
[----:B------:R-:W-:Y:S02]  /*1d40*/  ULOP3.LUT UR24, UR43, 0x10000, URZ, 0xfc, !UPT ;  /* 0x000100002b187892 */ /* 0x000fe4000f8efc3f */
[----:B------:R-:W-:Y:S01]  /*1d50*/  USHF.R.U32.HI UR4, URZ, 0x4, UR4 ;  /* 0x000000043f047899 */ /* 0x000fe20008011604 */
[----:B------:R-:W-:Y:S01]  /*1d60*/  UMOV UR25, 0x80000020 ;  /* 0x8000002000197882 */ /* 0x000fe20000000000 */
[----:B------:R-:W-:-:S02]  /*1d70*/  UMOV UR27, 0x80000020 ;  /* 0x80000020001b7882 */ /* 0x000fc40000000000 */
[----:B------:R-:W-:Y:S02]  /*1d80*/  ULOP3.LUT UR4, UR4, 0x3fff, URZ, 0xc0, !UPT ;  /* 0x00003fff04047892 */ /* 0x000fe4000f8ec03f */
[----:B------:R-:W-:Y:S02]  /*1d90*/  UIADD3 UR28, UR24, 0x2, URZ ;  /* 0x00000002181c7890 */ /* 0x000fe4000fffe03f */
[----:B------:R-:W-:Y:S01]  /*1da0*/  ULOP3.LUT UR32, UR4, 0x10000, URZ, 0xfc, !UPT ;  /* 0x0001000004207892 */ /* 0x000fe2000f8efc3f */
[----:B------:R-:W-:Y:S01]  /*1db0*/  UMOV UR29, 0x80000020 ;  /* 0x80000020001d7882 */ /* 0x000fe20000000000 */
[----:B------:R-:W-:Y:S02]  /*1dc0*/  UMOV UR31, 0x80000020 ;  /* 0x80000020001f7882 */ /* 0x000fe40000000000 */
        /* <DEDUP_REMOVED lines=37> */
.L_x_1278:
[----:B------:R-:W2:Y:S01]  /*2020*/  LDL R104, [R1] ;  /* 0x0000000001687983 */ /* 0x000ea20000100800 */
[----:B------:R-:W-:Y:S01]  /*2030*/  ISETP.NE.AND P2, PT, R178, 0x1, PT ;  /* 0x00000001b200780c */ /* 0x000fe20003f45270 */
[C---:B------:R-:W-:Y:S01]  /*2040*/  FMUL.FTZ R8, R0.reuse, R35 ;  /* 0x0000002300087220 */ /* 0x040fe20000410000 */
[C---:B------:R-:W-:Y:S01]  /*2050*/  FMUL.FTZ R45, R0.reuse, R45 ;  /* 0x0000002d002d7220 */ /* 0x040fe20000410000 */
[----:B------:R-:W-:Y:S01]  /*2060*/  R2UR UR4, R13 ;  /* 0x000000000d0472ca */ /* 0x000fe200000e0000 */
[C---:B------:R-:W-:Y:S01]  /*2070*/  FMUL.FTZ R52, R0.reuse, R52 ;  /* 0x0000003400347220 */ /* 0x040fe20000410000 */
[C---:B------:R-:W-:Y:S01]  /*2080*/  FMUL.FTZ R20, R0.reuse, R42 ;  /* 0x0000002a00147220 */ /* 0x040fe20000410000 */
[----:B------:R3:W4:Y:S01]  /*2090*/  MUFU.TANH R115, R45 ;  /* 0x0000002d00737308 */ /* 0x0007220000002400 */
[----:B------:R-:W-:Y:S02]  /*20a0*/  IMAD.MOV.U32 R42, RZ, RZ, -0x80 ;  /* 0xffffff80ff2a7424 */ /* 0x000fe400078e00ff */
[C---:B------:R-:W-:Y:S01]  /*20b0*/  FMUL.FTZ R6, R0.reuse, R31 ;  /* 0x0000001f00067220 */ /* 0x040fe20000410000 */
[C---:B------:R-:W-:Y:S01]  /*20c0*/  FMUL.FTZ R31, R0.reuse, R36 ;  /* 0x00000024001f7220 */ /* 0x040fe20000410000 */
[C---:B------:R-:W-:Y:S01]  /*20d0*/  FMUL.FTZ R36, R0.reuse, R55 ;  /* 0x0000003700247220 */ /* 0x040fe20000410000 */
[C---:B------:R-:W-:Y:S01]  /*20e0*/  FMUL.FTZ R40, R0.reuse, R40 ;  /* 0x0000002800287220 */ /* 0x040fe20000410000 */
[----:B------:R-:W-:Y:S01]  /*20f0*/  FMUL.FTZ R44, R0, R44 ;  /* 0x0000002c002c7220 */ /* 0x000fe20000410000 */
[----:B------:R-:W5:Y:S01]  /*2100*/  @P2 LDC R12, c[0x0][0x44c] ;  /* 0x00011300ff0c2b82 */ /* 0x000f620000000800 */
[----:B------:R4:W2:Y:S01]  /*2110*/  MUFU.TANH R119, R52 ;  /* 0x0000003400777308 */ /* 0x0008a20000002400 */
[----:B---3--:R-:W-:Y:S01]  /*2120*/  IMAD.IADD R45, R168, 0x1, R19 ;  /* 0x00000001a82d7824 */ /* 0x008fe200078e0213 */
[----:B------:R-:W-:Y:S01]  /*2130*/  UIADD3 UR4, UR4, 0x22840, URZ ;  /* 0x0002284004047890 */ /* 0x000fe2000fffe03f */
[----:B------:R-:W-:Y:S01]  /*2140*/  FMUL.FTZ R48, R0, R48 ;  /* 0x0000003000307220 */ /* 0x000fe20000410000 */
[----:B------:R-:W-:-:S02]  /*2150*/  IMAD R55, R89, R42, 0x80 ;  /* 0x0000008059377424 */ /* 0x000fc400078e022a */
[C---:B------:R-:W-:Y:S01]  /*2160*/  FMUL.FTZ R15, R0.reuse, R25 ;  /* 0x00000019000f7220 */ /* 0x040fe20000410000 */
[C---:B01----:R-:W-:Y:S01]  /*2170*/  FMUL.FTZ R2, R0.reuse, R26 ;  /* 0x0000001a00027220 */ /* 0x043fe20000410000 */
[----:B------:R-:W0:Y:S01]  /*2180*/  @P2 LDC R35, c[0x0][0x450] ;  /* 0x00011400ff232b82 */ /* 0x000e220000000800 */
        /* <DEDUP_REMOVED lines=10> */
[----:B------:R1:W3:Y:S01]  /*2230*/  MUFU.TANH R125, R40 ;  /* 0x00000028007d7308 */ /* 0x0002e20000002400 */
[C---:B------:R-:W-:Y:S01]  /*2240*/  FMUL.FTZ R26, R0.reuse, R46 ;  /* 0x0000002e001a7220 */ /* 0x040fe20000410000 */
[C---:B------:R-:W-:Y:S01]  /*2250*/  FMUL.FTZ R30, R0.reuse, R50 ;  /* 0x00000032001e7220 */ /* 0x040fe20000410000 */
[C---:B------:R-:W-:Y:S01]  /*2260*/  FMUL.FTZ R33, R0.reuse, R37 ;  /* 0x0000002500217220 */ /* 0x040fe20000410000 */
[----:B------:R-:W-:Y:S01]  /*2270*/  FMUL.FTZ R14, R0, R39 ;  /* 0x00000027000e7220 */ /* 0x000fe20000410000 */
[----:B-----5:R-:W-:-:S04]  /*2280*/  @P2 IMAD.HI.U32 R12, R45, R12, RZ ;  /* 0x0000000c2d0c2227 */ /* 0x020fc800078e00ff */
[C---:B------:R-:W-:Y:S01]  /*2290*/  FMUL.FTZ R41, R0.reuse, R41 ;  /* 0x0000002900297220 */ /* 0x040fe20000410000 */
[C---:B------:R-:W-:Y:S01]  /*22a0*/  FMUL.FTZ R24, R0.reuse, R43 ;  /* 0x0000002b00187220 */ /* 0x040fe20000410000 */
[----:B------:R5:W2:Y:S01]  /*22b0*/  MUFU.TANH R123, R44 ;  /* 0x0000002c007b7308 */ /* 0x000aa20000002400 */
[C---:B------:R-:W-:Y:S01]  /*22c0*/  FMUL.FTZ R28, R0.reuse, R47 ;  /* 0x0000002f001c7220 */ /* 0x040fe20000410000 */
[C---:B------:R-:W-:Y:S01]  /*22d0*/  FMUL.FTZ R32, R0.reuse, R51 ;  /* 0x0000003300207220 */ /* 0x040fe20000410000 */
[C---:B------:R-:W-:Y:S01]  /*22e0*/  FMUL.FTZ R53, R0.reuse, R53 ;  /* 0x0000003500357220 */ /* 0x040fe20000410000 */
[C---:B------:R-:W-:Y:S01]  /*22f0*/  FMUL.FTZ R34, R0.reuse, R54 ;  /* 0x0000003600227220 */ /* 0x040fe20000410000 */
[----:B0-----:R-:W-:Y:S01]  /*2300*/  @P2 SHF.R.U32.HI R45, RZ, R35, R12 ;  /* 0x00000023ff2d2219 */ /* 0x001fe2000001160c */
[----:B------:R-:W-:Y:S02]  /*2310*/  VIADD R35, R55, 0x1 ;  /* 0x0000000137237836 */ /* 0x000fe40000000000 */
[C---:B------:R-:W-:Y:S01]  /*2320*/  FMUL.FTZ R56, R0.reuse, R56 ;  /* 0x0000003800387220 */ /* 0x040fe20000410000 */
[----:B------:R0:W2:Y:S01]  /*2330*/  MUFU.TANH R121, R48 ;  /* 0x0000003000797308 */ /* 0x0000a20000002400 */
[C---:B------:R-:W-:Y:S01]  /*2340*/  FMUL.FTZ R57, R0.reuse, R57 ;  /* 0x0000003900397220 */ /* 0x040fe20000410000 */
[----:B----4-:R-:W4:Y:S01]  /*2350*/  SHFL.IDX PT, R52, R45, RZ, 0x1c1f ;  /* 0x001c1fff2d347589 */ /* 0x010f2200000e0000 */
[C---:B------:R-:W-:Y:S01]  /*2360*/  FMUL.FTZ R38, R0.reuse, R58 ;  /* 0x0000003a00267220 */ /* 0x040fe20000410000 */
[C---:B-1----:R-:W-:Y:S01]  /*2370*/  FMUL.FTZ R40, R0.reuse, R59 ;  /* 0x0000003b00287220 */ /* 0x042fe20000410000 */
[C---:B------:R-:W-:Y:S01]  /*2380*/  FMUL.FTZ R60, R0.reuse, R60 ;  /* 0x0000003c003c7220 */ /* 0x040fe20000410000 */
[C---:B-----5:R-:W-:Y:S01]  /*2390*/  FMUL.FTZ R44, R0.reuse, R62 ;  /* 0x0000003e002c7220 */ /* 0x060fe20000410000 */
[C---:B------:R-:W-:Y:S01]  /*23a0*/  FMUL.FTZ R46, R0.reuse, R63 ;  /* 0x0000003f002e7220 */ /* 0x040fe20000410000 */
[C---:B------:R-:W-:Y:S01]  /*23b0*/  FMUL.FTZ R65, R0.reuse, R65 ;  /* 0x0000004100417220 */ /* 0x040fe20000410000 */
[C---:B0-----:R-:W-:Y:S01]  /*23c0*/  FMUL.FTZ R48, R0.reuse, R66 ;  /* 0x0000004200307220 */ /* 0x041fe20000410000 */
        /* <DEDUP_REMOVED lines=23> */
[----:B------:R-:W0:Y:S01]  /*2540*/  MUFU.TANH R4, R4 ;  /* 0x0000000400047308 */ /* 0x000e220000002400 */
[----:B------:R-:W-:Y:S01]  /*2550*/  ULDC UR30, c[0x0][0x9dc] ;  /* 0x00027700001e7ab9 */ /* 0x000fe20000000800 */
[----:B------:R-:W-:Y:S01]  /*2560*/  SYNCS.ARRIVE.TRANS64.RED.A1T0 RZ, [UR4], RZ ;  /* 0x000000ffffff79a7 */ /* 0x000fe20008100404 */
[----:B------:R-:W-:Y:S01]  /*2570*/  ULOP3.LUT UR4, URZ, UR30, URZ, 0x33, !UPT ;  /* 0x0000001e3f047292 */ /* 0x000fe2000f8e333f */
[----:B------:R-:W-:Y:S01]  /*2580*/  IADD3 R37, -R17, R37, R16 ;  /* 0x0000002511257210 */ /* 0x000fe20007ffe110 */
[----:B------:R-:W-:Y:S01]  /*2590*/  FMUL.FTZ R61, R0, R61 ;  /* 0x0000003d003d7220 */ /* 0x000fe20000410000 */
[----:B------:R-:W-:Y:S01]  /*25a0*/  IMAD.IADD R35, R16, 0x1, R55 ;  /* 0x0000000110237824 */ /* 0x000fe200078e0237 */
[----:B------:R-:W-:Y:S01]  /*25b0*/  ULDC UR5, c[0x0][0x9e0] ;  /* 0x0002780000057ab9 */ /* 0x000fe20000000800 */
[----:B------:R-:W1:Y:S01]  /*25c0*/  MUFU.TANH R15, R15 ;  /* 0x0000000f000f7308 */ /* 0x000e620000002400 */
[----:B------:R-:W-:Y:S01]  /*25d0*/  FMUL.FTZ R49, R0, R49 ;  /* 0x0000003100317220 */ /* 0x000fe20000410000 */
[----:B------:R-:W-:Y:S01]  /*25e0*/  IMAD R54, R18, -0x2, R35 ;  /* 0xfffffffe12367824 */ /* 0x000fe200078e0223 */
[----:B------:R-:W-:Y:S01]  /*25f0*/  LEA R58, R89, 0xffffff80, 0x7 ;  /* 0xffffff80593a7811 */ /* 0x000fe200078e38ff */
[----:B------:R-:W-:-:S04]  /*2600*/  VIADD R59, R37, UR5 ;  /* 0x00000005253b7c36 */ /* 0x000fc80008000000 */
[----:B------:R-:W0:Y:S01]  /*2610*/  MUFU.TANH R2, R2 ;  /* 0x0000000200027308 */ /* 0x000e220000002400 */
[----:B----4-:R-:W-:-:S07]  /*2620*/  VIADDMNMX R42, R52, R59, R54, PT ;  /* 0x0000003b342a7246 */ /* 0x010fce0003800136 */
        /* <DEDUP_REMOVED lines=24> */
[----:B------:R-:W0:Y:S01]  /*27b0*/  MUFU.TANH R57, R57 ;  /* 0x0000003900397308 */ /* 0x000e220000002400 */
[----:B--2---:R-:W-:-:S07]  /*27c0*/  LOP3.LUT P1, RZ, R104, 0x1, RZ, 0xc0, !PT ;  /* 0x0000000168ff7812 */ /* 0x004fce000782c0ff */
[----:B------:R-:W2:Y:S08]  /*27d0*/  MUFU.TANH R38, R38 ;  /* 0x0000002600267308 */ /* 0x000eb00000002400 */
        /* <DEDUP_REMOVED lines=30> */
[----:B-----5:R-:W-:-:S04]  /*29c0*/  VIADD R61, R37, UR4 ;  /* 0x00000004253d7c36 */ /* 0x020fc80008000000 */
[----:B---3--:R-:W-:Y:S01]  /*29d0*/  IMAD.IADD R49, R61, 0x1, R52 ;  /* 0x000000013d317824 */ /* 0x008fe200078e0234 */
[----:B-12-4-:R-:W-:Y:S06]  /*29e0*/  @!P1 BRA `(.L_x_1279) ;  /* 0x0000000000609947 */ /* 0x016fec0003800000 */
[----:B------:R-:W-:Y:S01]  /*29f0*/  IADD3 R35, -R17, R16, R52 ;  /* 0x0000001011237210 */ /* 0x000fe20007ffe134 */
[----:B------:R-:W-:Y:S03]  /*2a00*/  BSSY B0, `(.L_x_1280) ;  /* 0x0000012000007945 */ /* 0x000fe60003800000 */
        /* <DEDUP_REMOVED lines=11> */
.L_x_1281:
[----:B------:R-:W-:Y:S02]  /*2ac0*/  ULDC UR4, c[0x0][0x9e4] ;  /* 0x0002790000047ab9 */ /* 0x000fe40000000800 */
[----:B------:R-:W-:-:S05]  /*2ad0*/  IMAD.U32 R37, RZ, RZ, UR4 ;  /* 0x00000004ff257e24 */ /* 0x000fca000f8e00ff */
[----:B------:R-:W-:-:S13]  /*2ae0*/  ISETP.NE.AND P1, PT, R37, 0x1, PT ;  /* 0x000000012500780c */ /* 0x000fda0003f25270 */
[----:B------:R-:W1:Y:S02]  /*2af0*/  @P1 LDC.64 R62, c[0x0][0x9e8] ;  /* 0x00027a00ff3e1b82 */ /* 0x000e640000000a00 */
[----:B-1----:R-:W-:-:S05]  /*2b00*/  @P1 IMAD.HI.U32 R52, R35, R62, RZ ;  /* 0x0000003e23341227 */ /* 0x002fca00078e00ff */
[----:B------:R-:W-:-:S07]  /*2b10*/  @P1 SHF.R.U32.HI R35, RZ, R63, R52 ;  /* 0x0000003fff231219 */ /* 0x000fce0000011634 */
.L_x_1282:
[----:B------:R-:W-:Y:S05]  /*2b20*/  BSYNC B0 ;  /* 0x0000000000007941 */ /* 0x000fea0003800000 */
.L_x_1280:
[----:B------:R-:W-:-:S04]  /*2b30*/  IMAD R35, R35, R37, -R58 ;  /* 0x0000002523237224 */ /* 0x000fc800078e0a3a */
[----:B------:R-:W-:-:S05]  /*2b40*/  IMAD R35, R18, -0x2, R35 ;  /* 0xfffffffe12237824 */ /* 0x000fca00078e0223 */
[----:B------:R-:W-:Y:S02]  /*2b50*/  VIADDMNMX R42, R35, R37, R42, PT ;  /* 0x00000025232a7246 */ /* 0x000fe4000380012a */
[----:B------:R-:W-:-:S07]  /*2b60*/  VIMNMX R49, R49, R35, !PT ;  /* 0x0000002331317248 */ /* 0x000fce0007fe0100 */
.L_x_1279:
[C---:B------:R-:W-:Y:S01]  /*2b70*/  ISETP.GE.AND P6, PT, R55.reuse, 0x9, PT ;  /* 0x000000093700780c */ /* 0x040fe20003fc6270 */
[----:B------:R-:W1:Y:S01]  /*2b80*/  SHFL.IDX PT, R52, R45, 0x1, 0x1c1f ;  /* 0x003c1f002d347f89 */ /* 0x000e6200000e0000 */
[----:B------:R-:W-:Y:S02]  /*2b90*/  ISETP.GE.AND P1, PT, R55, 0x2, PT ;  /* 0x000000023700780c */ /* 0x000fe40003f26270 */
[C---:B------:R-:W-:Y:S02]  /*2ba0*/  ISETP.GT.AND P2, PT, R49.reuse, 0x8, !P6 ;  /* 0x000000083100780c */ /* 0x040fe40007744270 */
[----:B------:R-:W-:Y:S02]  /*2bb0*/  ISETP.GT.AND P3, PT, R49, 0x1, !P1 ;  /* 0x000000013100780c */ /* 0x000fe40004f64270 */
[----:B------:R-:W-:Y:S02]  /*2bc0*/  ISETP.LT.OR P2, PT, R42, 0x9, P2 ;  /* 0x000000092a00780c */ /* 0x000fe40001741670 */
[----:B------:R-:W-:-:S02]  /*2bd0*/  ISETP.GE.AND P4, PT, R55, 0xa, PT ;  /* 0x0000000a3700780c */ /* 0x000fc40003f86270 */
[----:B0-----:R-:W-:Y:S02]  /*2be0*/  FSEL R131, R21, -INF , !P2 ;  /* 0xff80000015837808 */ /* 0x001fe40005000000 */
[C---:B------:R-:W-:Y:S02]  /*2bf0*/  ISETP.LT.OR P3, PT, R42.reuse, 0x2, P3 ;  /* 0x000000022a00780c */ /* 0x040fe40001f61670 */
[----:B------:R-:W-:Y:S02]  /*2c00*/  ISETP.GT.AND P2, PT, R49, 0x9, !P4 ;  /* 0x000000093100780c */ /* 0x000fe40006744270 */
[----:B------:R-:W-:Y:S02]  /*2c10*/  FSEL R103, R15, -INF , !P3 ;  /* 0xff8000000f677808 */ /* 0x000fe40005800000 */
        /* <DEDUP_REMOVED lines=20> */
[C---:B------:R-:W-:Y:S02]  /*2d60*/  ISETP.LT.OR P2, PT, R42.reuse, 0x1a, P2 ;  /* 0x0000001a2a00780c */ /* 0x040fe40001741670 */
[----:B------:R-:W-:Y:S02]  /*2d70*/  ISETP.GE.AND P3, PT, R55, 0x21, PT ;  /* 0x000000213700780c */ /* 0x000fe40003f66270 */
[----:B------:R-:W-:Y:S02]  /*2d80*/  FSEL R109, R33, -INF , !P2 ;  /* 0xff800000216d7808 */ /* 0x000fe40005000000 */
[----:B------:R-:W-:Y:S02]  /*2d90*/  ISETP.GT.AND P2, PT, R49, 0x20, !P3 ;  /* 0x000000203100780c */ /* 0x000fe40005f44270 */
[----:B------:R-:W-:Y:S02]  /*2da0*/  P2R R70, PR, RZ, 0x8 ;  /* 0x00000008ff467803 */ /* 0x000fe40000000000 */
[----:B------:R-:W-:-:S02]  /*2db0*/  ISETP.LT.OR P2, PT, R42, 0x21, P2 ;  /* 0x000000212a00780c */ /* 0x000fc40001741670 */
[----:B------:R-:W-:Y:S02]  /*2dc0*/  ISETP.GE.AND P3, PT, R55, 0x22, PT ;  /* 0x000000223700780c */ /* 0x000fe40003f66270 */
        /* <DEDUP_REMOVED lines=101> */
[C---:B------:R-:W-:Y:S02]  /*3420*/  ISETP.GE.AND P2, PT, R55.reuse, 0x72, PT ;  /* 0x000000723700780c */ /* 0x040fe40003f46270 */
[----:B------:R-:W-:Y:S02]  /*3430*/  ISETP.GE.AND P5, PT, R55, 0x1, PT ;  /* 0x000000013700780c */ /* 0x000fe40003fa6270 */
[----:B------:R-:W-:-:S04]  /*3440*/  ISETP.GT.AND P3, PT, R49, 0x71, !P2 ;  /* 0x000000713100780c */ /* 0x000fc80005764270 */
[----:B------:R-:W-:-:S04]  /*3450*/  ISETP.LT.OR P3, PT, R42, 0x72, P3 ;  /* 0x000000722a00780c */ /* 0x000fc80001f61670 */
[----:B------:R-:W-:Y:S02]  /*3460*/  FSEL R25, R81, -INF , !P3 ;  /* 0xff80000051197808 */ /* 0x000fe40005800000 */
[----:B------:R-:W-:-:S04]  /*3470*/  ISETP.GE.AND P3, PT, R55, 0x79, PT ;  /* 0x000000793700780c */ /* 0x000fc80003f66270 */
[----:B------:R-:W-:-:S04]  /*3480*/  ISETP.GT.AND P4, PT, R49, 0x78, !P3 ;  /* 0x000000783100780c */ /* 0x000fc80005f84270 */
[----:B------:R-:W-:-:S04]  /*3490*/  ISETP.LT.OR P4, PT, R42, 0x79, P4 ;  /* 0x000000792a00780c */ /* 0x000fc80002781670 */
[----:B------:R-:W-:Y:S02]  /*34a0*/  FSEL R15, R84, -INF , !P4 ;  /* 0xff800000540f7808 */ /* 0x000fe40006000000 */
[----:B------:R-:W-:-:S04]  /*34b0*/  ISETP.GT.AND P4, PT, R49, RZ, !P5 ;  /* 0x000000ff3100720c */ /* 0x000fc80006f84270 */
[----:B------:R-:W-:-:S04]  /*34c0*/  ISETP.LT.OR P4, PT, R42, 0x1, P4 ;  /* 0x000000012a00780c */ /* 0x000fc80002781670 */
[----:B------:R-:W-:Y:S02]  /*34d0*/  FSEL R133, R4, -INF , !P4 ;  /* 0xff80000004857808 */ /* 0x000fe40006000000 */
[----:B------:R-:W-:Y:S02]  /*34e0*/  ISETP.GE.AND P4, PT, R55, 0x7a, PT ;  /* 0x0000007a3700780c */ /* 0x000fe40003f86270 */
[----:B-1----:R-:W-:Y:S02]  /*34f0*/  VIADDMNMX R4, R52, R59, R54, PT ;  /* 0x0000003b34047246 */ /* 0x002fe40003800136 */
[----:B------:R-:W-:Y:S02]  /*3500*/  P2R R80, PR, RZ, 0x10 ;  /* 0x00000010ff507803 */ /* 0x000fe40000000000 */
[----:B------:R-:W-:-:S04]  /*3510*/  ISETP.GT.AND P4, PT, R49, 0x79, !P4 ;  /* 0x000000793100780c */ /* 0x000fc80006784270 */
[----:B------:R-:W-:Y:S01]  /*3520*/  ISETP.LT.OR P4, PT, R42, 0x7a, P4 ;  /* 0x0000007a2a00780c */ /* 0x000fe20002781670 */
[----:B------:R-:W-:-:S03]  /*3530*/  IMAD.IADD R42, R61, 0x1, R52 ;  /* 0x000000013d2a7824 */ /* 0x000fc600078e0234 */
[----:B------:R-:W-:Y:S02]  /*3540*/  FSEL R21, R85, -INF , !P4 ;  /* 0xff80000055157808 */ /* 0x000fe40006000000 */
[----:B------:R-:W-:-:S13]  /*3550*/  LOP3.LUT P4, RZ, R104, 0x1, RZ, 0xc0, !PT ;  /* 0x0000000168ff7812 */ /* 0x000fda000788c0ff */
[----:B------:R-:W-:Y:S05]  /*3560*/  @!P4 BRA `(.L_x_1283) ;  /* 0x000000000060c947 */ /* 0x000fea0003800000 */
        /* <DEDUP_REMOVED lines=13> */
.L_x_1285:
[----:B------:R-:W-:Y:S02]  /*3640*/  ULDC UR4, c[0x0][0x9e4] ;  /* 0x0002790000047ab9 */ /* 0x000fe40000000800 */
[----:B------:R-:W-:-:S05]  /*3650*/  IMAD.U32 R49, RZ, RZ, UR4 ;  /* 0x00000004ff317e24 */ /* 0x000fca000f8e00ff */
[----:B------:R-:W-:-:S13]  /*3660*/  ISETP.NE.AND P4, PT, R49, 0x1, PT ;  /* 0x000000013100780c */ /* 0x000fda0003f85270 */
[----:B------:R-:W0:Y:S02]  /*3670*/  @P4 LDC.64 R54, c[0x0][0x9e8] ;  /* 0x00027a00ff364b82 */ /* 0x000e240000000a00 */
[----:B0-----:R-:W-:-:S05]  /*3680*/  @P4 IMAD.HI.U32 R54, R45, R54, RZ ;  /* 0x000000362d364227 */ /* 0x001fca00078e00ff */
[----:B------:R-:W-:-:S07]  /*3690*/  @P4 SHF.R.U32.HI R45, RZ, R55, R54 ;  /* 0x00000037ff2d4219 */ /* 0x000fce0000011636 */
.L_x_1286:
[----:B------:R-:W-:Y:S05]  /*36a0*/  BSYNC B0 ;  /* 0x0000000000007941 */ /* 0x000fea0003800000 */
.L_x_1284:
[----:B------:R-:W-:-:S04]  /*36b0*/  IMAD R45, R45, R49, -R58 ;  /* 0x000000312d2d7224 */ /* 0x000fc800078e0a3a */
[----:B------:R-:W-:-:S05]  /*36c0*/  IMAD R45, R18, -0x2, R45 ;  /* 0xfffffffe122d7824 */ /* 0x000fca00078e022d */
[----:B------:R-:W-:Y:S02]  /*36d0*/  VIADDMNMX R4, R45, R49, R4, PT ;  /* 0x000000312d047246 */ /* 0x000fe40003800104 */
[----:B------:R-:W-:-:S07]  /*36e0*/  VIMNMX R42, R42, R45, !PT ;  /* 0x0000002d2a2a7248 */ /* 0x000fce0007fe0100 */
.L_x_1283:
[C---:B------:R-:W-:Y:S01]  /*36f0*/  ISETP.GT.AND P1, PT, R42.reuse, 0x1, !P1 ;  /* 0x000000012a00780c */ /* 0x040fe20004f24270 */
[----:B------:R-:W-:Y:S01]  /*3700*/  ULDC UR4, c[0x0][0x988] ;  /* 0x0002620000047ab9 */ /* 0x000fe20000000800 */
[----:B------:R-:W-:Y:S02]  /*3710*/  ISETP.GT.AND P6, PT, R42, 0x8, !P6 ;  /* 0x000000082a00780c */ /* 0x000fe400077c4270 */
[C---:B------:R-:W-:Y:S02]  /*3720*/  ISETP.LT.OR P1, PT, R4.reuse, 0x2, P1 ;  /* 0x000000020400780c */ /* 0x040fe40000f21670 */
[----:B------:R-:W-:Y:S02]  /*3730*/  ISETP.LT.OR P6, PT, R4, 0x9, P6 ;  /* 0x000000090400780c */ /* 0x000fe400037c1670 */
[----:B------:R-:W-:Y:S02]  /*3740*/  FSEL R3, R3, -INF , !P1 ;  /* 0xff80000003037808 */ /* 0x000fe40004800000 */
[----:B------:R-:W-:-:S02]  /*3750*/  ISETP.NE.AND P1, PT, R62, RZ, PT ;  /* 0x000000ff3e00720c */ /* 0x000fc40003f25270 */
[----:B------:R-:W-:Y:S02]  /*3760*/  FSEL R5, R5, -INF , !P6 ;  /* 0xff80000005057808 */ /* 0x000fe40007000000 */
[----:B------:R-:W-:Y:S02]  /*3770*/  ISETP.GT.AND P1, PT, R42, 0x9, !P1 ;  /* 0x000000092a00780c */ /* 0x000fe40004f24270 */
[----:B------:R-:W-:Y:S02]  /*3780*/  ISETP.NE.AND P6, PT, R64, RZ, PT ;  /* 0x000000ff4000720c */ /* 0x000fe40003fc5270 */
[----:B------:R-:W-:Y:S02]  /*3790*/  ISETP.LT.OR P1, PT, R4, 0xa, P1 ;  /* 0x0000000a0400780c */ /* 0x000fe40000f21670 */
[----:B------:R-:W-:Y:S02]  /*37a0*/  ISETP.NE.AND P4, PT, R66, RZ, PT ;  /* 0x000000ff4200720c */ /* 0x000fe40003f85270 */
        /* <DEDUP_REMOVED lines=10> */
[----:B------:R-:W-:Y:S01]  /*3850*/  FSEL R49, R8, -INF , !P1 ;  /* 0xff80000008317808 */ /* 0x000fe20004800000 */
[----:B------:R-:W-:Y:S01]  /*3860*/  IMAD.U32 R8, RZ, RZ, UR4 ;  /* 0x00000004ff087e24 */ /* 0x000fe2000f8e00ff */
        /* <DEDUP_REMOVED lines=8> */
[----:B------:R-:W-:Y:S02]  /*38f0*/  ISETP.NE.AND P6, PT, R83, RZ, PT ;  /* 0x000000ff5300720c */ /* 0x000fe40003fc5270 */
[----:B------:R-:W-:Y:S02]  /*3900*/  ISETP.GT.AND P1, PT, R42, 0x19, !P1 ;  /* 0x000000192a00780c */ /* 0x000fe40004f24270 */
[----:B------:R-:W-:Y:S02]  /*3910*/  FMNMX.FTZ R6, R125, R6, !PT ;  /* 0x000000067d067209 */ /* 0x000fe40007810000 */
[----:B------:R-:W-:Y:S02]  /*3920*/  ISETP.LT.OR P1, PT, R4, 0x1a, P1 ;  /* 0x0000001a0400780c */ /* 0x000fe40000f21670 */
[----:B------:R-:W-:Y:S02]  /*3930*/  FMNMX.FTZ R6, R111, R6, !PT ;  /* 0x000000066f067209 */ /* 0x000fe40007810000 */
[----:B------:R-:W-:-:S02]  /*3940*/  FSEL R55, R14, -INF , !P1 ;  /* 0xff8000000e377808 */ /* 0x000fc40004800000 */
[----:B------:R-:W-:Y:S02]  /*3950*/  ISETP.NE.AND P1, PT, R70, RZ, PT ;  /* 0x000000ff4600720c */ /* 0x000fe40003f25270 */
[----:B------:R-:W-:Y:S02]  /*3960*/  ISETP.NE.AND P4, PT, R86, RZ, PT ;  /* 0x000000ff5600720c */ /* 0x000fe40003f85270 */
[----:B------:R-:W-:Y:S02]  /*3970*/  ISETP.GT.AND P1, PT, R42, 0x20, !P1 ;  /* 0x000000202a00780c */ /* 0x000fe40004f24270 */
[----:B------:R-:W-:Y:S02]  /*3980*/  FMNMX.FTZ R6, R123, R6, !PT ;  /* 0x000000067b067209 */ /* 0x000fe40007810000 */
        /* <DEDUP_REMOVED lines=38> */
[----:B------:R-:W-:Y:S02]  /*3bf0*/  ISETP.NE.AND P1, PT, R82, RZ, PT ;  /* 0x000000ff5200720c */ /* 0x000fe40003f25270 */
[----:B------:R-:W-:Y:S02]  /*3c00*/  FMNMX.FTZ R6, R29, R6, !PT ;  /* 0x000000061d067209 */ /* 0x000fe40007810000 */
[----:B------:R-:W-:Y:S02]  /*3c10*/  ISETP.GT.AND P1, PT, R42, 0x38, !P1 ;  /* 0x000000382a00780c */ /* 0x000fe40004f24270 */
[----:B------:R-:W-:Y:S02]  /*3c20*/  FMNMX.FTZ R6, R27, R6, !PT ;  /* 0x000000061b067209 */ /* 0x000fe40007810000 */
[----:B------:R-:W-:Y:S02]  /*3c30*/  ISETP.LT.OR P1, PT, R4, 0x39, P1 ;  /* 0x000000390400780c */ /* 0x000fe40000f21670 */
[----:B------:R-:W-:-:S02]  /*3c40*/  FMNMX.FTZ R6, R25, R6, !PT ;  /* 0x0000000619067209 */ /* 0x000fc40007810000 */
[----:B------:R-:W-:Y:S02]  /*3c50*/  FSEL R71, R34, -INF , !P1 ;  /* 0xff80000022477808 */ /* 0x000fe40004800000 */
[----:B------:R-:W-:Y:S02]  /*3c60*/  ISETP.GT.AND P1, PT, R42, 0x39, !P6 ;  /* 0x000000392a00780c */ /* 0x000fe40007724270 */
[----:B------:R-:W-:Y:S02]  /*3c70*/  FMNMX.FTZ R6, R15, R6, !PT ;  /* 0x000000060f067209 */ /* 0x000fe40007810000 */
[----:B------:R-:W-:Y:S02]  /*3c80*/  ISETP.LT.OR P1, PT, R4, 0x3a, P1 ;  /* 0x0000003a0400780c */ /* 0x000fe40000f21670 */
[----:B------:R-:W-:Y:S02]  /*3c90*/  FMNMX.FTZ R6, R21, R6, !PT ;  /* 0x0000000615067209 */ /* 0x000fe40007810000 */
[----:B------:R-:W-:-:S02]  /*3ca0*/  FSEL R73, R36, -INF , !P1 ;  /* 0xff80000024497808 */ /* 0x000fc40004800000 */
[----:B------:R-:W-:Y:S01]  /*3cb0*/  ISETP.GT.AND P1, PT, R42, 0x40, !P4 ;  /* 0x000000402a00780c */ /* 0x000fe20006724270 */
[----:B------:R-:W0:Y:S01]  /*3cc0*/  SHFL.BFLY PT, R9, R6, 0x2, 0x1f ;  /* 0x0c401f0006097f89 */ /* 0x000e2200000e0000 */
[----:B------:R-:W-:Y:S02]  /*3cd0*/  ISETP.NE.AND P6, PT, R100, RZ, PT ;  /* 0x000000ff6400720c */ /* 0x000fe40003fc5270 */
[----:B------:R-:W-:Y:S02]  /*3ce0*/  ISETP.LT.OR P1, PT, R4, 0x41, P1 ;  /* 0x000000410400780c */ /* 0x000fe40000f21670 */
[----:B------:R-:W-:Y:S02]  /*3cf0*/  ISETP.NE.AND P4, PT, R76, RZ, PT ;  /* 0x000000ff4c00720c */ /* 0x000fe40003f85270 */
[----:B------:R-:W-:Y:S02]  /*3d00*/  FSEL R75, R38, -INF , !P1 ;  /* 0xff800000264b7808 */ /* 0x000fe40004800000 */
[----:B------:R-:W-:-:S02]  /*3d10*/  ISETP.NE.AND P1, PT, R56, RZ, PT ;  /* 0x000000ff3800720c */ /* 0x000fc40003f25270 */
[C---:B------:R-:W-:Y:S02]  /*3d20*/  ISETP.GT.AND P5, PT, R42.reuse, RZ, !P5 ;  /* 0x000000ff2a00720c */ /* 0x040fe40006fa4270 */
[----:B------:R-:W-:Y:S02]  /*3d30*/  ISETP.GT.AND P1, PT, R42, 0x41, !P1 ;  /* 0x000000412a00780c */ /* 0x000fe40004f24270 */
[C---:B------:R-:W-:Y:S02]  /*3d40*/  ISETP.LT.OR P5, PT, R4.reuse, 0x1, P5 ;  /* 0x000000010400780c */ /* 0x040fe40002fa1670 */
[----:B------:R-:W-:Y:S02]  /*3d50*/  ISETP.LT.OR P1, PT, R4, 0x42, P1 ;  /* 0x000000420400780c */ /* 0x000fe40000f21670 */
[----:B------:R-:W-:Y:S02]  /*3d60*/  ISETP.GT.AND P2, PT, R42, 0x71, !P2 ;  /* 0x000000712a00780c */ /* 0x000fe40005744270 */
[----:B------:R-:W-:-:S02]  /*3d70*/  FSEL R79, R40, -INF , !P1 ;  /* 0xff800000284f7808 */ /* 0x000fc40004800000 */
[----:B------:R-:W-:Y:S02]  /*3d80*/  ISETP.NE.AND P1, PT, R87, RZ, PT ;  /* 0x000000ff5700720c */ /* 0x000fe40003f25270 */
[----:B0-----:R-:W-:Y:S02]  /*3d90*/  FMNMX.FTZ R14, R6, R9, !PT ;  /* 0x00000009060e7209 */ /* 0x001fe40007810000 */
[C---:B------:R-:W-:Y:S02]  /*3da0*/  ISETP.GT.AND P1, PT, R42.reuse, 0x48, !P1 ;  /* 0x000000482a00780c */ /* 0x040fe40004f24270 */
[----:B------:R-:W-:Y:S01]  /*3db0*/  ISETP.GT.AND P3, PT, R42, 0x78, !P3 ;  /* 0x000000782a00780c */ /* 0x000fe20005f64270 */
[----:B------:R-:W0:Y:S01]  /*3dc0*/  SHFL.BFLY PT, R9, R14, 0x1, 0x1f ;  /* 0x0c201f000e097f89 */ /* 0x000e2200000e0000 */
[C---:B------:R-:W-:Y:S02]  /*3dd0*/  ISETP.LT.OR P1, PT, R4.reuse, 0x49, P1 ;  /* 0x000000490400780c */ /* 0x040fe40000f21670 */
[----:B------:R-:W-:-:S02]  /*3de0*/  ISETP.LT.OR P2, PT, R4, 0x72, P2 ;  /* 0x000000720400780c */ /* 0x000fc40001741670 */
[----:B------:R-:W-:Y:S02]  /*3df0*/  FSEL R81, R44, -INF , !P1 ;  /* 0xff8000002c517808 */ /* 0x000fe40004800000 */
[----:B------:R-:W-:Y:S02]  /*3e00*/  ISETP.NE.AND P1, PT, R60, RZ, PT ;  /* 0x000000ff3c00720c */ /* 0x000fe40003f25270 */
[----:B------:R-:W-:Y:S02]  /*3e10*/  FSEL R44, R2, -INF , !P5 ;  /* 0xff800000022c7808 */ /* 0x000fe40006800000 */
[----:B------:R-:W-:Y:S02]  /*3e20*/  ISETP.GT.AND P1, PT, R42, 0x49, !P1 ;  /* 0x000000492a00780c */ /* 0x000fe40004f24270 */
[C---:B------:R-:W-:Y:S02]  /*3e30*/  ISETP.LT.OR P3, PT, R4.reuse, 0x79, P3 ;  /* 0x000000790400780c */ /* 0x040fe40001f61670 */
[----:B------:R-:W-:-:S02]  /*3e40*/  ISETP.LT.OR P1, PT, R4, 0x4a, P1 ;  /* 0x0000004a0400780c */ /* 0x000fc40000f21670 */
[----:B------:R-:W-:Y:S02]  /*3e50*/  ISETP.NE.AND P5, PT, R178, 0x1, PT ;  /* 0x00000001b200780c */ /* 0x000fe40003fa5270 */
[----:B------:R-:W-:Y:S02]  /*3e60*/  FSEL R83, R46, -INF , !P1 ;  /* 0xff8000002e537808 */ /* 0x000fe40004800000 */
[----:B------:R-:W-:Y:S02]  /*3e70*/  ISETP.NE.AND P1, PT, R90, RZ, PT ;  /* 0x000000ff5a00720c */ /* 0x000fe40003f25270 */
[----:B0-----:R-:W-:Y:S02]  /*3e80*/  FMNMX.FTZ R9, R14, R9, !PT ;  /* 0x000000090e097209 */ /* 0x001fe40007810000 */
[----:B------:R-:W-:Y:S02]  /*3e90*/  ISETP.GT.AND P1, PT, R42, 0x50, !P1 ;  /* 0x000000502a00780c */ /* 0x000fe40004f24270 */
[----:B------:R-:W-:Y:S01]  /*3ea0*/  FMNMX.FTZ R14, R44, R3, !PT ;  /* 0x000000032c0e7209 */ /* 0x000fe20007810000 */
[----:B------:R-:W-:-:S01]  /*3eb0*/  FFMA.FTZ R20, R9, R8, -8 ;  /* 0xc100000009147423 */ /* 0x000fc20000010008 */
        /* <DEDUP_REMOVED lines=24> */
[----:B------:R-:W-:-:S04]  /*4040*/  ISETP.LT.OR P1, PT, R4, 0x69, P1 ;  /* 0x000000690400780c */ /* 0x000fc80000f21670 */
[----:B------:R-:W-:Y:S02]  /*4050*/  FSEL R99, R99, -INF , !P1 ;  /* 0xff80000063637808 */ /* 0x000fe40004800000 */
[----:B------:R-:W-:Y:S02]  /*4060*/  ISETP.GT.AND P1, PT, R42, 0x69, !P4 ;  /* 0x000000692a00780c */ /* 0x000fe40006724270 */
[----:B------:R-:W-:Y:S02]  /*4070*/  ISETP.NE.AND P4, PT, R80, RZ, PT ;  /* 0x000000ff5000720c */ /* 0x000fe40003f85270 */
[----:B------:R-:W-:Y:S02]  /*4080*/  ISETP.LT.OR P1, PT, R4, 0x6a, P1 ;  /* 0x0000006a0400780c */ /* 0x000fe40000f21670 */
[----:B------:R-:W-:Y:S02]  /*4090*/  ISETP.GT.AND P4, PT, R42, 0x79, !P4 ;  /* 0x000000792a00780c */ /* 0x000fe40006784270 */
[----:B------:R-:W-:-:S02]  /*40a0*/  FSEL R101, R101, -INF , !P1 ;  /* 0xff80000065657808 */ /* 0x000fc40004800000 */
[----:B------:R-:W-:Y:S02]  /*40b0*/  FSETP.NEU.FTZ.AND P1, PT, R9, -INF , PT ;  /* 0xff8000000900780b */ /* 0x000fe40003f3d000 */
[----:B------:R-:W-:Y:S02]  /*40c0*/  ISETP.LT.OR P4, PT, R4, 0x7a, P4 ;  /* 0x0000007a0400780c */ /* 0x000fe40002781670 */
[----:B------:R-:W-:Y:S02]  /*40d0*/  FSEL R46, R20, RZ, P1 ;  /* 0x000000ff142e7208 */ /* 0x000fe40000800000 */
[----:B------:R-:W-:Y:S02]  /*40e0*/  FMNMX.FTZ R20, R5, R14, !PT ;  /* 0x0000000e05147209 */ /* 0x000fe40007810000 */
[----:B------:R-:W-:Y:S01]  /*40f0*/  ISETP.GT.AND P1, PT, R42, 0x70, !P6 ;  /* 0x000000702a00780c */ /* 0x000fe20007724270 */
[----:B------:R-:W-:-:S01]  /*4100*/  FFMA.FTZ R123, R123, R8, -R46 ;  /* 0x000000087b7b7223 */ /* 0x000fc2000001082e */
[----:B------:R-:W-:Y:S01]  /*4110*/  FMNMX.FTZ R20, R45, R20, !PT ;  /* 0x000000142d147209 */ /* 0x000fe20007810000 */
[----:B------:R-:W-:-:S01]  /*4120*/  FFMA.FTZ R40, R119, R8, -R46 ;  /* 0x0000000877287223 */ /* 0x000fc2000001082e */
[----:B------:R-:W-:Y:S01]  /*4130*/  ISETP.LT.OR P1, PT, R4, 0x71, P1 ;  /* 0x000000710400780c */ /* 0x000fe20000f21670 */
[----:B------:R-:W-:-:S01]  /*4140*/  FFMA.FTZ R119, R117, R8, -R46 ;  /* 0x0000000875777223 */ /* 0x000fc2000001082e */
[----:B------:R-:W-:Y:S01]  /*4150*/  FMNMX.FTZ R20, R7, R20, !PT ;  /* 0x0000001407147209 */ /* 0x000fe20007810000 */
[----:B------:R-:W-:-:S01]  /*4160*/  FFMA.FTZ R121, R121, R8, -R46 ;  /* 0x0000000879797223 */ /* 0x000fc2000001082e */
[----:B------:R-:W-:Y:S01]  /*4170*/  FSEL R117, R10, -INF , !P2 ;  /* 0xff8000000a757808 */ /* 0x000fe20005000000 */
[----:B------:R-:W-:-:S01]  /*4180*/  FFMA.FTZ R36, R63, R8, -R46 ;  /* 0x000000083f247223 */ /* 0x000fc2000001082e */
[----:B------:R-:W-:Y:S01]  /*4190*/  FMNMX.FTZ R20, R49, R20, !PT ;  /* 0x0000001431147209 */ /* 0x000fe20007810000 */
[----:B------:R-:W-:-:S01]  /*41a0*/  FFMA.FTZ R2, R133, R8, -R46 ;  /* 0x0000000885027223 */ /* 0x000fc2000001082e */
[----:B------:R-:W-:Y:S01]  /*41b0*/  FSEL R63, R12, -INF , !P3 ;  /* 0xff8000000c3f7808 */ /* 0x000fe20005800000 */
[----:B------:R-:W-:-:S01]  /*41c0*/  FFMA.FTZ R103, R103, R8, -R46 ;  /* 0x0000000867677223 */ /* 0x000fc2000001082e */
[----:B------:R-:W-:Y:S01]  /*41d0*/  FMNMX.FTZ R24, R51, R20, !PT ;  /* 0x0000001433187209 */ /* 0x000fe20007810000 */
[----:B------:R-:W-:-:S01]  /*41e0*/  FFMA.FTZ R6, R131, R8, -R46 ;  /* 0x0000000883067223 */ /* 0x000fc2000001082e */
[--C-:B------:R-:W-:Y:S01]  /*41f0*/  FFMA.FTZ R105, R105, R8, -R46.reuse ;  /* 0x0000000869697223 */ /* 0x100fe2000001082e */
        /* <DEDUP_REMOVED lines=24> */
[----:B------:R-:W2:Y:S01]  /*4380*/  MUFU.EX2 R105, R105 ;  /* 0x0000006900697308 */ /* 0x000ea20000000800 */
[----:B------:R-:W-:Y:S01]  /*4390*/  FMNMX.FTZ R26, R69, R26, !PT ;  /* 0x0000001a451a7209 */ /* 0x000fe20007810000 */
[-CC-:B------:R-:W-:Y:S01]  /*43a0*/  FFMA.FTZ R31, R31, R8.reuse, -R46.reuse ;  /* 0x000000081f1f7223 */ /* 0x180fe2000001082e */
[----:B------:R-:W-:-:S01]  /*43b0*/  FFMA.FTZ R10, R29, R8, -R46 ;  /* 0x000000081d0a7223 */ /* 0x000fc2000001082e */
[----:B------:R-:W-:Y:S01]  /*43c0*/  FFMA.FTZ R15, R15, R8, -R46 ;  /* 0x000000080f0f7223 */ /* 0x000fe2000001082e */
[----:B------:R-:W-:-:S02]  /*43d0*/  FMNMX.FTZ R28, R71, R26, !PT ;  /* 0x0000001a471c7209 */ /* 0x000fc40007810000 */
[----:B------:R-:W-:Y:S01]  /*43e0*/  LOP3.LUT P6, RZ, R104, 0x1, RZ, 0xc0, !PT ;  /* 0x0000000168ff7812 */ /* 0x000fe200078cc0ff */
[----:B------:R3:W-:Y:S01]  /*43f0*/  MUFU.EX2 R26, R123 ;  /* 0x0000007b001a7308 */ /* 0x0007e20000000800 */
[----:B------:R-:W-:-:S04]  /*4400*/  FMNMX.FTZ R28, R73, R28, !PT ;  /* 0x0000001c491c7209 */ /* 0x000fc80007810000 */
[----:B------:R-:W-:-:S03]  /*4410*/  FMNMX.FTZ R28, R75, R28, !PT ;  /* 0x0000001c4b1c7209 */ /* 0x000fc60007810000 */
[----:B------:R-:W4:Y:S01]  /*4420*/  MUFU.EX2 R14, R129 ;  /* 0x00000081000e7308 */ /* 0x000f220000000800 */
[----:B------:R-:W-:Y:S01]  /*4430*/  FMNMX.FTZ R28, R79, R28, !PT ;  /* 0x0000001c4f1c7209 */ /* 0x000fe20007810000 */
[----:B---3--:R-:W-:Y:S01]  /*4440*/  FFMA.FTZ R123, R77, R8, -R46 ;  /* 0x000000084d7b7223 */ /* 0x008fe2000001082e */
[----:B------:R-:W-:Y:S02]  /*4450*/  FSEL R77, R11, -INF , !P1 ;  /* 0xff8000000b4d7808 */ /* 0x000fe40004800000 */
[----:B------:R-:W-:-:S03]  /*4460*/  FMNMX.FTZ R30, R81, R28, !PT ;  /* 0x0000001c511e7209 */ /* 0x000fc60007810000 */
[----:B------:R3:W-:Y:S01]  /*4470*/  MUFU.EX2 R28, R121 ;  /* 0x00000079001c7308 */ /* 0x0007e20000000800 */
[----:B------:R-:W-:-:S04]  /*4480*/  FMNMX.FTZ R30, R83, R30, !PT ;  /* 0x0000001e531e7209 */ /* 0x000fc80007810000 */
[----:B------:R-:W-:-:S03]  /*4490*/  FMNMX.FTZ R30, R85, R30, !PT ;  /* 0x0000001e551e7209 */ /* 0x000fc60007810000 */
[----:B------:R-:W5:Y:S01]  /*44a0*/  MUFU.EX2 R107, R107 ;  /* 0x0000006b006b7308 */ /* 0x000f620000000800 */
[----:B------:R-:W-:Y:S02]  /*44b0*/  FMNMX.FTZ R30, R87, R30, !PT ;  /* 0x0000001e571e7209 */ /* 0x000fe40007810000 */
[----:B---3--:R-:W-:Y:S01]  /*44c0*/  FSEL R121, R13, -INF , !P4 ;  /* 0xff8000000d797808 */ /* 0x008fe20006000000 */
[----:B------:R-:W-:-:S01]  /*44d0*/  FFMA.FTZ R13, R27, R8, -R46 ;  /* 0x000000081b0d7223 */ /* 0x000fc2000001082e */
[----:B------:R-:W-:-:S03]  /*44e0*/  FMNMX.FTZ R30, R91, R30, !PT ;  /* 0x0000001e5b1e7209 */ /* 0x000fc60007810000 */
[----:B------:R-:W3:Y:S01]  /*44f0*/  MUFU.EX2 R20, R127 ;  /* 0x0000007f00147308 */ /* 0x000ee20000000800 */
[----:B------:R-:W-:-:S04]  /*4500*/  FMNMX.FTZ R30, R93, R30, !PT ;  /* 0x0000001e5d1e7209 */ /* 0x000fc80007810000 */
[----:B------:R-:W-:-:S03]  /*4510*/  FMNMX.FTZ R30, R95, R30, !PT ;  /* 0x0000001e5f1e7209 */ /* 0x000fc60007810000 */
[----:B------:R-:W3:Y:S01]  /*4520*/  MUFU.EX2 R109, R109 ;  /* 0x0000006d006d7308 */ /* 0x000ee20000000800 */
        /* <DEDUP_REMOVED lines=9> */
[----:B------:R-:W-:Y:S01]  /*45c0*/  FMNMX.FTZ R4, R121, R30, !PT ;  /* 0x0000001e79047209 */ /* 0x000fe20007810000 */
[----:B------:R-:W-:-:S04]  /*45d0*/  FFMA.FTZ R30, R37, R8, -R46 ;  /* 0x00000008251e7223 */ /* 0x000fc8000001082e */
[----:B------:R-:W0:Y:S02]  /*45e0*/  SHFL.BFLY PT, R11, R4, 0x2, 0x1f ;  /* 0x0c401f00040b7f89 */ /* 0x000e2400000e0000 */
[----:B------:R-:W-:Y:S08]  /*45f0*/  MUFU.EX2 R113, R113 ;  /* 0x0000007100717308 */ /* 0x000ff00000000800 */
[----:B------:R-:W-:Y:S08]  /*4600*/  MUFU.EX2 R53, R53 ;  /* 0x0000003500357308 */ /* 0x000ff00000000800 */
[----:B------:R-:W-:Y:S01]  /*4610*/  MUFU.EX2 R38, R38 ;  /* 0x0000002600267308 */ /* 0x000fe20000000800 */
[----:B0-----:R-:W-:Y:S01]  /*4620*/  FMNMX.FTZ R32, R4, R11, !PT ;  /* 0x0000000b04207209 */ /* 0x001fe20007810000 */
[----:B------:R-:W-:-:S06]  /*4630*/  FFMA.FTZ R4, R25, R8, -R46 ;  /* 0x0000000819047223 */ /* 0x000fcc000001082e */
[----:B------:R-:W-:Y:S01]  /*4640*/  MUFU.EX2 R123, R123 ;  /* 0x0000007b007b7308 */ /* 0x000fe20000000800 */
[----:B------:R-:W0:Y:S07]  /*4650*/  SHFL.BFLY PT, R11, R32, 0x1, 0x1f ;  /* 0x0c201f00200b7f89 */ /* 0x000e2e00000e0000 */
[----:B------:R-:W-:Y:S08]  /*4660*/  MUFU.EX2 R36, R36 ;  /* 0x0000002400247308 */ /* 0x000ff00000000800 */
[----:B------:R-:W-:Y:S08]  /*4670*/  MUFU.EX2 R40, R40 ;  /* 0x0000002800287308 */ /* 0x000ff00000000800 */
[----:B------:R-:W-:Y:S01]  /*4680*/  MUFU.EX2 R119, R119 ;  /* 0x0000007700777308 */ /* 0x000fe20000000800 */
[----:B0-----:R-:W-:Y:S01]  /*4690*/  FMNMX.FTZ R11, R32, R11, !PT ;  /* 0x0000000b200b7209 */ /* 0x001fe20007810000 */
[----:B------:R-:W-:Y:S01]  /*46a0*/  FFMA.FTZ R32, R21, R8, -R46 ;  /* 0x0000000815207223 */ /* 0x000fe2000001082e */
[----:B------:R-:W-:-:S02]  /*46b0*/  FADD.FTZ R21, R2, R103 ;  /* 0x0000006702157221 */ /* 0x000fc40000010000 */
[C---:B------:R-:W-:Y:S01]  /*46c0*/  FSETP.NEU.FTZ.AND P1, PT, R11.reuse, -INF , PT ;  /* 0xff8000000b00780b */ /* 0x040fe20003f3d000 */
[----:B------:R-:W-:-:S01]  /*46d0*/  FFMA.FTZ R25, R11, R8, -8 ;  /* 0xc10000000b197423 */ /* 0x000fc20000010008 */
[----:B-1----:R-:W-:Y:S01]  /*46e0*/  FADD.FTZ R62, R6, R21 ;  /* 0x00000015063e7221 */ /* 0x002fe20000010000 */
[----:B------:R-:W-:Y:S03]  /*46f0*/  MUFU.EX2 R39, R39 ;  /* 0x0000002700277308 */ /* 0x000fe60000000800 */
[----:B------:R-:W-:Y:S01]  /*4700*/  FSEL R42, R25, RZ, P1 ;  /* 0x000000ff192a7208 */ /* 0x000fe20000800000 */
[C---:B--2---:R-:W-:Y:S01]  /*4710*/  FADD.FTZ R21, R105.reuse, R62 ;  /* 0x0000003e69157221 */ /* 0x044fe20000010000 */
[----:B------:R-:W-:-:S03]  /*4720*/  F2FP.SATFINITE.E4M3.F32.PACK_AB_MERGE_C R105, R105, R6, RZ ;  /* 0x000000066969723e */ /* 0x000fc600048070ff */
        /* <DEDUP_REMOVED lines=8> */
[----:B----4-:R-:W-:Y:S01]  /*47b0*/  FADD.FTZ R66, R14, R21 ;  /* 0x000000150e427221 */ /* 0x010fe20000010000 */
[----:B------:R-:W-:-:S01]  /*47c0*/  FFMA.FTZ R55, R55, R8, -R42 ;  /* 0x0000000837377223 */ /* 0x000fc2000001082a */
[-CC-:B------:R-:W-:Y:S01]  /*47d0*/  FFMA.FTZ R57, R57, R8.reuse, -R42.reuse ;  /* 0x0000000839397223 */ /* 0x180fe2000001082a */
[----:B------:R-:W-:-:S01]  /*47e0*/  FFMA.FTZ R59, R59, R8, -R42 ;  /* 0x000000083b3b7223 */ /* 0x000fc2000001082a */
[----:B-----5:R-:W-:Y:S01]  /*47f0*/  FADD.FTZ R25, R107, R66 ;  /* 0x000000426b197221 */ /* 0x020fe20000010000 */
[----:B------:R-:W-:-:S01]  /*4800*/  FFMA.FTZ R61, R61, R8, -R42 ;  /* 0x000000083d3d7223 */ /* 0x000fc2000001082a */
[----:B------:R-:W0:Y:S01]  /*4810*/  MUFU.EX2 R3, R3 ;  /* 0x0000000300037308 */ /* 0x000e220000000800 */
[----:B------:R-:W-:-:S01]  /*4820*/  FFMA.FTZ R65, R65, R8, -R42 ;  /* 0x0000000841417223 */ /* 0x000fc2000001082a */
[----:B---3--:R-:W-:Y:S01]  /*4830*/  FADD.FTZ R66, R20, R25 ;  /* 0x0000001914427221 */ /* 0x008fe20000010000 */
[----:B------:R-:W-:-:S01]  /*4840*/  FFMA.FTZ R67, R67, R8, -R42 ;  /* 0x0000000843437223 */ /* 0x000fc2000001082a */
[----:B------:R-:W-:Y:S01]  /*4850*/  F2FP.SATFINITE.E4M3.F32.PACK_AB_MERGE_C R164, R103, R2, R105 ;  /* 0x0000000267a4723e */ /* 0x000fe20004807069 */
[----:B------:R-:W-:-:S01]  /*4860*/  FFMA.FTZ R69, R69, R8, -R42 ;  /* 0x0000000845457223 */ /* 0x000fc2000001082a */
[C---:B------:R-:W-:Y:S01]  /*4870*/  FADD.FTZ R25, R109.reuse, R66 ;  /* 0x000000426d197221 */ /* 0x040fe20000010000 */
[----:B------:R-:W-:Y:S01]  /*4880*/  F2FP.SATFINITE.E4M3.F32.PACK_AB_MERGE_C R109, R109, R20, RZ ;  /* 0x000000146d6d723e */ /* 0x000fe200048070ff */
[----:B------:R-:W1:Y:S01]  /*4890*/  MUFU.EX2 R5, R5 ;  /* 0x0000000500057308 */ /* 0x000e620000000800 */
[----:B------:R-:W-:-:S01]  /*48a0*/  FFMA.FTZ R71, R71, R8, -R42 ;  /* 0x0000000847477223 */ /* 0x000fc2000001082a */
[--C-:B------:R-:W-:Y:S01]  /*48b0*/  FFMA.FTZ R73, R73, R8, -R42.reuse ;  /* 0x0000000849497223 */ /* 0x100fe2000001082a */
[----:B------:R-:W-:Y:S01]  /*48c0*/  F2FP.SATFINITE.E4M3.F32.PACK_AB_MERGE_C R166, R107, R14, R109 ;  /* 0x0000000e6ba6723e */ /* 0x000fe2000480706d */
        /* <DEDUP_REMOVED lines=20> */
[----:B------:R-:W1:Y:S01]  /*4a10*/  MUFU.EX2 R48, R49 ;  /* 0x0000003100307308 */ /* 0x000e620000000800 */
[----:B--2---:R-:W-:-:S01]  /*4a20*/  FADD.FTZ R64, R46, R21 ;  /* 0x000000152e407221 */ /* 0x004fc20000010000 */
[----:B------:R-:W-:-:S04]  /*4a30*/  F2FP.SATFINITE.E4M3.F32.PACK_AB_MERGE_C R46, R46, R5, RZ ;  /* 0x000000052e2e723e */ /* 0x000fc800048070ff */
[----:B------:R-:W-:Y:S02]  /*4a40*/  F2FP.SATFINITE.E4M3.F32.PACK_AB_MERGE_C R165, R3, R44, R46 ;  /* 0x0000002c03a5723e */ /* 0x000fe4000480702e */
[----:B------:R-:W2:Y:S01]  /*4a50*/  MUFU.EX2 R51, R51 ;  /* 0x0000003300337308 */ /* 0x000ea20000000800 */
[----:B0-----:R-:W-:-:S01]  /*4a60*/  FADD.FTZ R21, R7, R64 ;  /* 0x0000004007157221 */ /* 0x001fc20000010000 */
[----:B------:R-:W-:-:S04]  /*4a70*/  FADD.FTZ R64, R24, R25 ;  /* 0x0000001918407221 */ /* 0x000fc80000010000 */
[----:B------:R-:W-:Y:S02]  /*4a80*/  FADD.FTZ R25, R111, R64 ;  /* 0x000000406f197221 */ /* 0x000fe40000010000 */
[----:B------:R-:W0:Y:S01]  /*4a90*/  MUFU.EX2 R50, R55 ;  /* 0x0000003700327308 */ /* 0x000e220000000800 */
[----:B-1----:R-:W-:-:S01]  /*4aa0*/  FADD.FTZ R20, R48, R21 ;  /* 0x0000001530147221 */ /* 0x002fc20000010000 */
[----:B------:R-:W-:Y:S01]  /*4ab0*/  FADD.FTZ R14, R26, R25 ;  /* 0x000000191a0e7221 */ /* 0x000fe20000010000 */
[----:B------:R-:W-:-:S03]  /*4ac0*/  F2FP.SATFINITE.E4M3.F32.PACK_AB_MERGE_C R26, R115, R26, RZ ;  /* 0x0000001a731a723e */ /* 0x000fc600048070ff */
[----:B------:R-:W-:Y:S01]  /*4ad0*/  FADD.FTZ R115, R115, R14 ;  /* 0x0000000e73737221 */ /* 0x000fe20000010000 */
[----:B------:R-:W-:Y:S01]  /*4ae0*/  F2FP.SATFINITE.E4M3.F32.PACK_AB_MERGE_C R160, R111, R24, R26 ;  /* 0x000000186fa0723e */ /* 0x000fe2000480701a */
[----:B------:R-:W1:Y:S01]  /*4af0*/  MUFU.EX2 R57, R57 ;  /* 0x0000003900397308 */ /* 0x000e620000000800 */
[----:B--2---:R-:W-:-:S01]  /*4b00*/  FADD.FTZ R21, R51, R20 ;  /* 0x0000001433157221 */ /* 0x004fc20000010000 */
[----:B------:R-:W-:Y:S01]  /*4b10*/  FADD.FTZ R20, R28, R115 ;  /* 0x000000731c147221 */ /* 0x000fe20000010000 */
[----:B------:R-:W-:-:S03]  /*4b20*/  F2FP.SATFINITE.E4M3.F32.PACK_AB_MERGE_C R24, R119, R40, RZ ;  /* 0x000000287718723e */ /* 0x000fc600048070ff */
[----:B------:R-:W-:Y:S01]  /*4b30*/  FADD.FTZ R25, R113, R20 ;  /* 0x0000001471197221 */ /* 0x000fe20000010000 */
[----:B------:R-:W-:Y:S01]  /*4b40*/  F2FP.SATFINITE.E4M3.F32.PACK_AB_MERGE_C R20, R38, R53, RZ ;  /* 0x000000352614723e */ /* 0x000fe200048070ff */
[----:B------:R-:W2:Y:S01]  /*4b50*/  MUFU.EX2 R52, R59 ;  /* 0x0000003b00347308 */ /* 0x000ea20000000800 */
[----:B0-----:R-:W-:-:S01]  /*4b60*/  FADD.FTZ R2, R50, R21 ;  /* 0x0000001532027221 */ /* 0x001fc20000010000 */
[----:B------:R-:W-:Y:S01]  /*4b70*/  FADD.FTZ R40, R40, R25 ;  /* 0x0000001928287221 */ /* 0x000fe20000010000 */
[----:B------:R-:W-:Y:S02]  /*4b80*/  F2FP.SATFINITE.E4M3.F32.PACK_AB_MERGE_C R156, R36, R123, R20 ;  /* 0x0000007b249c723e */ /* 0x000fe40004807014 */
[----:B------:R-:W-:Y:S01]  /*4b90*/  F2FP.SATFINITE.E4M3.F32.PACK_AB_MERGE_C R162, R113, R28, R24 ;  /* 0x0000001c71a2723e */ /* 0x000fe20004807018 */
[----:B------:R-:W-:-:S01]  /*4ba0*/  FADD.FTZ R40, R119, R40 ;  /* 0x0000002877287221 */ /* 0x000fc20000010000 */
[----:B------:R-:W-:Y:S01]  /*4bb0*/  F2FP.SATFINITE.E4M3.F32.PACK_AB_MERGE_C R50, R50, R51, RZ ;  /* 0x000000333232723e */ /* 0x000fe200048070ff */
[----:B------:R-:W0:Y:S01]  /*4bc0*/  MUFU.EX2 R61, R61 ;  /* 0x0000003d003d7308 */ /* 0x000e220000000800 */
[----:B-1----:R-:W-:-:S01]  /*4bd0*/  FADD.FTZ R21, R57, R2 ;  /* 0x0000000239157221 */ /* 0x002fc20000010000 */
[----:B------:R-:W-:Y:S01]  /*4be0*/  FADD.FTZ R123, R123, R40 ;  /* 0x000000287b7b7221 */ /* 0x000fe20000010000 */
[----:B------:R-:W-:Y:S01]  /*4bf0*/  F2FP.SATFINITE.E4M3.F32.PACK_AB_MERGE_C R167, R48, R7, R50 ;  /* 0x0000000730a7723e */ /* 0x000fe20004807032 */
[----:B------:R-:W-:-:S02]  /*4c00*/  IMAD.MOV.U32 R7, RZ, RZ, R19 ;  /* 0x000000ffff077224 */ /* 0x000fc400078e0013 */
[----:B------:R-:W-:-:S02]  /*4c10*/  FADD.FTZ R36, R36, R123 ;  /* 0x0000007b24247221 */ /* 0x000fc40000010000 */
[----:B------:R-:W1:Y:S01]  /*4c20*/  MUFU.EX2 R54, R65 ;  /* 0x0000004100367308 */ /* 0x000e620000000800 */
[----:B--2---:R-:W-:-:S01]  /*4c30*/  FADD.FTZ R14, R52, R21 ;  /* 0x00000015340e7221 */ /* 0x004fc20000010000 */
[----:B------:R-:W-:-:S04]  /*4c40*/  FADD.FTZ R53, R53, R36 ;  /* 0x0000002435357221 */ /* 0x000fc80000010000 */
[----:B------:R-:W-:Y:S02]  /*4c50*/  FADD.FTZ R38, R38, R53 ;  /* 0x0000003526267221 */ /* 0x000fe40000010000 */
        /* <DEDUP_REMOVED lines=14> */
[----:B------:R-:W-:-:S04]  /*4d40*/  F2FP.SATFINITE.E4M3.F32.PACK_AB_MERGE_C R58, R58, R71, RZ ;  /* 0x000000473a3a723e */ /* 0x000fc800048070ff */
[----:B------:R-:W-:Y:S02]  /*4d50*/  F2FP.SATFINITE.E4M3.F32.PACK_AB_MERGE_C R163, R56, R67, R58 ;  /* 0x0000004338a3723e */ /* 0x000fe4000480703a */
        /* <DEDUP_REMOVED lines=8> */
[----:B------:R-:W-:-:S04]  /*4de0*/  F2FP.SATFINITE.E4M3.F32.PACK_AB_MERGE_C R62, R62, R81, RZ ;  /* 0x000000513e3e723e */ /* 0x000fc800048070ff */
[----:B------:R-:W-:Y:S02]  /*4df0*/  F2FP.SATFINITE.E4M3.F32.PACK_AB_MERGE_C R157, R60, R75, R62 ;  /* 0x0000004b3c9d723e */ /* 0x000fe4000480703e */
[----:B------:R-:W-:Y:S01]  /*4e00*/  MUFU.EX2 R43, R43 ;  /* 0x0000002b002b7308 */ /* 0x000fe20000000800 */
[----:B-1----:R-:W-:-:S07]  /*4e10*/  F2FP.SATFINITE.E4M3.F32.PACK_AB_MERGE_C R21, R30, R39, RZ ;  /* 0x000000271e15723e */ /* 0x002fce00048070ff */
[----:B------:R-:W0:Y:S01]  /*4e20*/  MUFU.EX2 R34, R34 ;  /* 0x0000002200227308 */ /* 0x000e220000000800 */
[----:B--2---:R-:W-:-:S07]  /*4e30*/  FADD.FTZ R5, R85, R24 ;  /* 0x0000001855057221 */ /* 0x004fce0000010000 */
[----:B------:R-:W1:Y:S08]  /*4e40*/  MUFU.EX2 R6, R87 ;  /* 0x0000005700067308 */ /* 0x000e700000000800 */
[----:B------:R-:W2:Y:S01]  /*4e50*/  MUFU.EX2 R91, R91 ;  /* 0x0000005b005b7308 */ /* 0x000ea20000000800 */
[C---:B0-----:R-:W-:Y:S01]  /*4e60*/  F2FP.SATFINITE.E4M3.F32.PACK_AB_MERGE_C R158, R34.reuse, R43, R21 ;  /* 0x0000002b229e723e */ /* 0x041fe20004807015 */
[----:B------:R-:W-:Y:S01]  /*4e70*/  FADD.FTZ R43, R43, R38 ;  /* 0x000000262b2b7221 */ /* 0x000fe20000010000 */
[----:B------:R-:W0:Y:S03]  /*4e80*/  @P5 LDC R21, c[0x0][0x450] ;  /* 0x00011400ff155b82 */ /* 0x000e260000000800 */
[----:B------:R-:W-:-:S02]  /*4e90*/  FADD.FTZ R34, R34, R43 ;  /* 0x0000002b22227221 */ /* 0x000fc40000010000 */
[----:B------:R-:W-:Y:S01]  /*4ea0*/  MUFU.EX2 R31, R31 ;  /* 0x0000001f001f7308 */ /* 0x000fe20000000800 */
[----:B-1----:R-:W-:-:S01]  /*4eb0*/  FADD.FTZ R26, R6, R5 ;  /* 0x00000005061a7221 */ /* 0x002fc20000010000 */
[----:B------:R-:W-:-:S04]  /*4ec0*/  FADD.FTZ R39, R39, R34 ;  /* 0x0000002227277221 */ /* 0x000fc80000010000 */
[----:B------:R-:W-:Y:S02]  /*4ed0*/  FADD.FTZ R39, R30, R39 ;  /* 0x000000271e277221 */ /* 0x000fe40000010000 */
[----:B------:R-:W1:Y:S01]  /*4ee0*/  MUFU.EX2 R10, R10 ;  /* 0x0000000a000a7308 */ /* 0x000e620000000800 */
[----:B--2---:R-:W-:-:S02]  /*4ef0*/  FADD.FTZ R3, R91, R26 ;  /* 0x0000001a5b037221 */ /* 0x004fc40000010000 */
[----:B------:R-:W2:Y:S05]  /*4f00*/  @P5 LDC R26, c[0x0][0x44c] ;  /* 0x00011300ff1a5b82 */ /* 0x000eaa0000000800 */
[----:B------:R-:W3:Y:S08]  /*4f10*/  MUFU.EX2 R2, R93 ;  /* 0x0000005d00027308 */ /* 0x000ef00000000800 */
[----:B------:R-:W-:Y:S01]  /*4f20*/  MUFU.EX2 R12, R12 ;  /* 0x0000000c000c7308 */ /* 0x000fe20000000800 */
[----:B-1----:R-:W-:-:S07]  /*4f30*/  F2FP.SATFINITE.E4M3.F32.PACK_AB_MERGE_C R5, R10, R31, RZ ;  /* 0x0000001f0a05723e */ /* 0x002fce00048070ff */
[----:B------:R-:W1:Y:S01]  /*4f40*/  MUFU.EX2 R33, R33 ;  /* 0x0000002100217308 */ /* 0x000e620000000800 */
[C---:B---3--:R-:W-:Y:S01]  /*4f50*/  F2FP.SATFINITE.E4M3.F32.PACK_AB_MERGE_C R91, R2.reuse, R91, RZ ;  /* 0x0000005b025b723e */ /* 0x048fe200048070ff */
[----:B------:R-:W-:Y:S01]  /*4f60*/  FADD.FTZ R2, R2, R3 ;  /* 0x0000000302027221 */ /* 0x000fe20000010000 */
[----:B--2---:R-:W-:Y:S02]  /*4f70*/  @P5 IMAD.HI.U32 R26, R19, R26, RZ ;  /* 0x0000001a131a5227 */ /* 0x004fe400078e00ff */
[----:B------:R-:W-:-:S03]  /*4f80*/  F2FP.SATFINITE.E4M3.F32.PACK_AB_MERGE_C R159, R6, R85, R91 ;  /* 0x00000055069f723e */ /* 0x000fc6000480705b */
[----:B------:R-:W2:Y:S01]  /*4f90*/  MUFU.EX2 R95, R95 ;  /* 0x0000005f005f7308 */ /* 0x000ea20000000800 */
[----:B0-----:R-:W-:-:S05]  /*4fa0*/  @P5 SHF.R.U32.HI R7, RZ, R21, R26 ;  /* 0x00000015ff075219 */ /* 0x001fca000001161a */
[----:B------:R-:W-:Y:S02]  /*4fb0*/  IMAD.IADD R88, R88, 0x1, R7 ;  /* 0x0000000158587824 */ /* 0x000fe400078e0207 */
[----:B------:R-:W0:Y:S01]  /*4fc0*/  MUFU.EX2 R14, R97 ;  /* 0x00000061000e7308 */ /* 0x000e220000000800 */
[----:B-1----:R-:W-:Y:S01]  /*4fd0*/  F2FP.SATFINITE.E4M3.F32.PACK_AB_MERGE_C R152, R33, R12, R5 ;  /* 0x0000000c2198723e */ /* 0x002fe20004807005 */
[----:B------:R-:W-:Y:S01]  /*4fe0*/  FADD.FTZ R12, R12, R39 ;  /* 0x000000270c0c7221 */ /* 0x000fe20000010000 */
[----:B------:R-:W-:-:S03]  /*4ff0*/  VIADD R7, R89, 0xfffffffe ;  /* 0xfffffffe59077836 */ /* 0x000fc60000000000 */
[----:B------:R-:W-:Y:S02]  /*5000*/  FADD.FTZ R12, R33, R12 ;  /* 0x0000000c210c7221 */ /* 0x000fe40000010000 */
[----:B------:R-:W1:Y:S01]  /*5010*/  MUFU.EX2 R99, R99 ;  /* 0x0000006300637308 */ /* 0x000e620000000800 */
[----:B--2---:R-:W-:-:S01]  /*5020*/  FADD.FTZ R3, R95, R2 ;  /* 0x000000025f037221 */ /* 0x004fc20000010000 */
[----:B------:R-:W-:-:S04]  /*5030*/  FADD.FTZ R31, R31, R12 ;  /* 0x0000000c1f1f7221 */ /* 0x000fc80000010000 */
[----:B------:R-:W-:Y:S02]  /*5040*/  FADD.FTZ R10, R10, R31 ;  /* 0x0000001f0a0a7221 */ /* 0x000fe40000010000 */
[----:B------:R-:W-:Y:S01]  /*5050*/  MUFU.EX2 R15, R15 ;  /* 0x0000000f000f7308 */ /* 0x000fe20000000800 */
[----:B0-----:R-:W-:-:S07]  /*5060*/  FADD.FTZ R2, R14, R3 ;  /* 0x000000030e027221 */ /* 0x001fce0000010000 */
[----:B------:R-:W0:Y:S01]  /*5070*/  MUFU.EX2 R32, R32 ;  /* 0x0000002000207308 */ /* 0x000e220000000800 */
[----:B-1----:R-:W-:-:S07]  /*5080*/  FADD.FTZ R3, R99, R2 ;  /* 0x0000000263037221 */ /* 0x002fce0000010000 */
        /* <DEDUP_REMOVED lines=12> */
[----:B------:R-:W-:Y:S01]  /*5150*/  MUFU.EX2 R63, R63 ;  /* 0x0000003f003f7308 */ /* 0x000fe20000000800 */
[----:B-1----:R-:W-:-:S07]  /*5160*/  FADD.FTZ R3, R77, R20 ;  /* 0x000000144d037221 */ /* 0x002fce0000010000 */
[----:B------:R-:W0:Y:S01]  /*5170*/  MUFU.EX2 R42, R42 ;  /* 0x0000002a002a7308 */ /* 0x000e220000000800 */
[----:B--2---:R-:W-:-:S01]  /*5180*/  FADD.FTZ R2, R24, R3 ;  /* 0x0000000318027221 */ /* 0x004fc20000010000 */
[----:B------:R-:W-:Y:S01]  /*5190*/  FADD.FTZ R3, R15, R4 ;  /* 0x000000040f037221 */ /* 0x000fe20000010000 */
[----:B------:R-:W-:-:S03]  /*51a0*/  VIADD R4, R88, UR5 ;  /* 0x0000000558047c36 */ /* 0x000fc60008000000 */
[----:B------:R-:W-:Y:S01]  /*51b0*/  FADD.FTZ R3, R32, R3 ;  /* 0x0000000320037221 */ /* 0x000fe20000010000 */
[----:B0-----:R-:W-:Y:S01]  /*51c0*/  F2FP.SATFINITE.E4M3.F32.PACK_AB_MERGE_C R5, R42, R63, RZ ;  /* 0x0000003f2a05723e */ /* 0x001fe200048070ff */
[----:B------:R-:W-:-:S03]  /*51d0*/  FADD.FTZ R63, R63, R2 ;  /* 0x000000023f3f7221 */ /* 0x000fc60000010000 */
[----:B------:R-:W-:Y:S01]  /*51e0*/  F2FP.SATFINITE.E4M3.F32.PACK_AB_MERGE_C R155, R24, R77, R5 ;  /* 0x0000004d189b723e */ /* 0x000fe20004807005 */
[----:B------:R-:W-:-:S01]  /*51f0*/  FADD.FTZ R2, R42, R63 ;  /* 0x0000003f2a027221 */ /* 0x000fc20000010000 */
[----:B------:R-:W-:Y:S06]  /*5200*/  @!P6 BRA `(.L_x_1287) ;  /* 0x000000000048e947 */ /* 0x000fec0003800000 */
[C---:B------:R-:W-:Y:S01]  /*5210*/  ISETP.GT.AND P1, PT, R88.reuse, RZ, PT ;  /* 0x000000ff5800720c */ /* 0x040fe20003f24270 */
[----:B------:R-:W-:-:S12]  /*5220*/  VIADD R5, R88, 0xffffffff ;  /* 0xffffffff58057836 */ /* 0x000fd80000000000 */
[----:B------:R-:W-:Y:S05]  /*5230*/  @P1 BRA `(.L_x_1288) ;  /* 0x0000000000201947 */ /* 0x000fea0003800000 */
[----:B------:R-:W0:Y:S01]  /*5240*/  LDC R10, c[0x0][0x9e4] ;  /* 0x00027900ff0a7b82 */ /* 0x000e220000000800 */
[----:B------:R-:W-:Y:S01]  /*5250*/  IMAD.MOV R5, RZ, RZ, -R88 ;  /* 0x000000ffff057224 */ /* 0x000fe200078e0a58 */
[----:B0-----:R-:W-:-:S13]  /*5260*/  ISETP.NE.AND P1, PT, R10, 0x1, PT ;  /* 0x000000010a00780c */ /* 0x001fda0003f25270 */
[----:B------:R-:W0:Y:S02]  /*5270*/  @P1 LDC.64 R12, c[0x0][0x9e8] ;  /* 0x00027a00ff0c1b82 */ /* 0x000e240000000a00 */
[----:B0-----:R-:W-:-:S05]  /*5280*/  @P1 IMAD.HI.U32 R6, R5, R12, RZ ;  /* 0x0000000c05061227 */ /* 0x001fca00078e00ff */
[----:B------:R-:W-:-:S04]  /*5290*/  @P1 SHF.R.U32.HI R5, RZ, R13, R6 ;  /* 0x0000000dff051219 */ /* 0x000fc80000011606 */
[----:B------:R-:W-:Y:S01]  /*52a0*/  LOP3.LUT R5, RZ, R5, RZ, 0x33, !PT ;  /* 0x00000005ff057212 */ /* 0x000fe200078e33ff */
[----:B------:R-:W-:Y:S06]  /*52b0*/  BRA `(.L_x_1289) ;  /* 0x0000000000147947 */ /* 0x000fec0003800000 */
.L_x_1288:
[----:B------:R-:W0:Y:S02]  /*52c0*/  LDC R10, c[0x0][0x9e4] ;  /* 0x00027900ff0a7b82 */ /* 0x000e240000000800 */
[----:B0-----:R-:W-:-:S13]  /*52d0*/  ISETP.NE.AND P1, PT, R10, 0x1, PT ;  /* 0x000000010a00780c */ /* 0x001fda0003f25270 */
[----:B------:R-:W0:Y:S02]  /*52e0*/  @P1 LDC.64 R12, c[0x0][0x9e8] ;  /* 0x00027a00ff0c1b82 */ /* 0x000e240000000a00 */
[----:B0-----:R-:W-:-:S05]  /*52f0*/  @P1 IMAD.HI.U32 R6, R5, R12, RZ ;  /* 0x0000000c05061227 */ /* 0x001fca00078e00ff */
[----:B------:R-:W-:-:S07]  /*5300*/  @P1 SHF.R.U32.HI R5, RZ, R13, R6 ;  /* 0x0000000dff051219 */ /* 0x000fce0000011606 */
.L_x_1289:
[----:B------:R-:W-:-:S05]  /*5310*/  IMAD R5, R5, R10, R10 ;  /* 0x0000000a05057224 */ /* 0x000fca00078e020a */
[----:B------:R-:W-:-:S07]  /*5320*/  VIMNMX R4, R4, R5, PT ;  /* 0x0000000504047248 */ /* 0x000fce0003fe0100 */
.L_x_1287:
        /* <DEDUP_REMOVED lines=46> */
.L_x_1309:
[----:B------:R-:W-:Y:S01]  /*5610*/  ISETP.NE.AND P2, PT, RZ, UR39, PT ;  /* 0x00000027ff007c0c */ /* 0x000fe2000bf45270 */
[----:B------:R-:W-:-:S04]  /*5620*/  UISETP.NE.AND UP0, UPT, UR27, 0x1, UPT ;  /* 0x000000011b00788c */ /* 0x000fc8000bf05270 */
[----:B------:R-:W-:-:S04]  /*5630*/  USEL UR37, URZ, 0x1, UP0 ;  /* 0x000000013f257887 */ /* 0x000fc80008000000 */
[----:B------:R-:W-:-:S04]  /*5640*/  ULOP3.LUT UR37, UR26, UR37, URZ, 0x3c, !UPT ;  /* 0x000000251a257292 */ /* 0x000fc8000f8e3c3f */
[----:B------:R-:W-:Y:S08]  /*5650*/  @P2 BRA `(.L_x_1291) ;  /* 0x0000000000382947 */ /* 0x000ff00003800000 */
[----:B------:R-:W-:Y:S05]  /*5660*/  @!P0 BRA `(.L_x_1292) ;  /* 0x0000000000048947 */ /* 0x000fea0003800000 */
[----:B------:R-:W-:Y:S01]  /*5670*/  BPT.TRAP 0x1 ;  /* 0x000000040000795c */ /* 0x000fe20000300000 */
.L_x_1292:
        /* <DEDUP_REMOVED lines=9> */
.L_x_1293:
[----:B-1----:R-:W-:Y:S05]  /*5710*/  @P1 BRA `(.L_x_1291) ;  /* 0x0000000000081947 */ /* 0x002fea0003800000 */
[----:B------:R-:W1:Y:S02]  /*5720*/  SYNCS.PHASECHK.TRANS64.TRYWAIT P1, [UR4+0x22830], R8 ;  /* 0x02283008ff0075a7 */ /* 0x000e640008020144 */
[----:B-1----:R-:W-:Y:S05]  /*5730*/  @!P1 BRA `(.L_x_1294) ;  /* 0x0000012800309947 */ /* 0x002fea0003800000 */
.L_x_1291:
[----:B-1----:R-:W1:Y:S01]  /*5740*/  S2R R9, SR_TID.X ;  /* 0x0000000000097919 */ /* 0x002e620000002100 */
[----:B------:R-:W-:Y:S01]  /*5750*/  UIADD3 UR36, UR27, 0x1, URZ ;  /* 0x000000011b247890 */ /* 0x000fe2000fffe03f */
[----:B------:R-:W-:Y:S01]  /*5760*/  UMOV UR4, UR24 ;  /* 0x0000001800047c82 */ /* 0x000fe20008000000 */
[----:B------:R-:W-:Y:S02]  /*5770*/  UMOV UR5, UR25 ;  /* 0x0000001900057c82 */ /* 0x000fe40008000000 */
[----:B------:R-:W-:Y:S01]  /*5780*/  UISETP.NE.AND UP0, UPT, UR36, 0x2, UPT ;  /* 0x000000022400788c */ /* 0x000fe2000bf05270 */
[----:B------:R-:W-:Y:S01]  /*5790*/  UMOV UR7, 0x80000020 ;  /* 0x8000002000077882 */ /* 0x000fe20000000000 */
[----:B------:R-:W-:Y:S02]  /*57a0*/  UMOV UR11, 0x80000020 ;  /* 0x80000020000b7882 */ /* 0x000fe40000000000 */
[----:B------:R-:W-:Y:S01]  /*57b0*/  USEL UR36, UR36, URZ, UP0 ;  /* 0x0000003f24247287 */ /* 0x000fe20008000000 */
[----:B------:R-:W-:Y:S01]  /*57c0*/  UMOV UR15, 0x80000020 ;  /* 0x80000020000f7882 */ /* 0x000fe20000000000 */
[----:B------:R-:W-:-:S02]  /*57d0*/  UMOV UR19, 0x80000020 ;  /* 0x8000002000137882 */ /* 0x000fc40000000000 */
[----:B------:R-:W-:Y:S01]  /*57e0*/  UIMAD UR22, UR36, 0x600, UR32 ;  /* 0x00000600241678a4 */ /* 0x000fe2000f8e0220 */
[----:B------:R-:W-:-:S03]  /*57f0*/  UMOV UR23, 0x80000020 ;  /* 0x8000002000177882 */ /* 0x000fc60000000000 */
[----:B------:R-:W-:Y:S02]  /*5800*/  UIADD3 UR10, UR22, 0x200, URZ ;  /* 0x00000200160a7890 */ /* 0x000fe4000fffe03f */
[----:B------:R-:W-:Y:S02]  /*5810*/  UIADD3 UR14, UR22, 0x202, URZ ;  /* 0x00000202160e7890 */ /* 0x000fe4000fffe03f */
[----:B------:R-:W-:Y:S01]  /*5820*/  UMOV UR6, UR22 ;  /* 0x0000001600067c82 */ /* 0x000fe20008000000 */
[----:B------:R-:W-:Y:S01]  /*5830*/  UIADD3 UR18, UR22, 0x400, URZ ;  /* 0x0000040016127890 */ /* 0x000fe2000fffe03f */
[----:B-1----:R-:W-:-:S05]  /*5840*/  SHF.R.U32.HI R9, RZ, 0x7, R9 ;  /* 0x00000007ff097819 */ /* 0x002fca0000011609 */
[----:B0-----:R-:W-:-:S05]  /*5850*/  VIADD R8, R9, 0x8 ;  /* 0x0000000809087836 */ /* 0x001fca0000000000 */
[----:B------:R0:W-:Y:S06]  /*5860*/  BAR.SYNC.DEFER_BLOCKING R8, 0x100 ;  /* 0x000400080000751d */ /* 0x0001ec0000010000 */
[----:B------:R-:W-:-:S06]  /*5870*/  WARPGROUP.ARRIVE ;  /* 0x00000000000079c5 */ /* 0x000fcc0000000000 */
[----:B------:R-:W-:Y:S01]  /*5880*/  QGMMA.64x128x32.F32.E4M3.E4M3 R24, gdesc[UR4], RZ, !UPT, gsb0 ;  /* 0x01e00000041879f3 */ /* 0x000fe2000c0008ff */
[----:B------:R-:W-:Y:S01]  /*5890*/  UIADD3 UR6, UR22, 0x2, URZ ;  /* 0x0000000216067890 */ /* 0x000fe2000fffe03f */
[----:B------:R-:W-:Y:S01]  /*58a0*/  UMOV UR4, UR28 ;  /* 0x0000001c00047c82 */ /* 0x000fe20008000000 */
[----:B------:R-:W-:Y:S01]  /*58b0*/  UMOV UR5, UR29 ;  /* 0x0000001d00057c82 */ /* 0x000fe20008000000 */
[----:B------:R-:W-:Y:S01]  /*58c0*/  UMOV UR7, 0x80000020 ;  /* 0x8000002000077882 */ /* 0x000fe20000000000 */
[----:B------:R-:W-:Y:S01]  /*58d0*/  UIADD3 UR22, UR22, 0x402, URZ ;  /* 0x0000040216167890 */ /* 0x000fe2000fffe03f */
        /* <DEDUP_REMOVED lines=19> */
.L_x_1296:
[----:B------:R-:W-:Y:S01]  /*5a10*/  ULEA UR4, UR27, UR38, 0x3 ;  /* 0x000000261b047291 */ /* 0x000fe2000f8e183f */
[----:B------:R-:W-:-:S05]  /*5a20*/  IMAD.U32 R8, RZ, RZ, UR26 ;  /* 0x0000001aff087e24 */ /* 0x000fca000f8e00ff */
[----:B------:R-:W-:-:S04]  /*5a30*/  SHF.L.U32 R8, R8, 0x1f, RZ ;  /* 0x0000001f08087819 */ /* 0x000fc800000006ff */
[----:B------:R0:W1:Y:S01]  /*5a40*/  SYNCS.PHASECHK.TRANS64.TRYWAIT P1, [UR4+0x22850], R8 ;  /* 0x02285008ff0075a7 */ /* 0x0000620008020144 */
[----:B------:R-:W-:Y:S05]  /*5a50*/  @!P0 BRA `(.L_x_1297) ;  /* 0x0000000000048947 */ /* 0x000fea0003800000 */
[----:B------:R-:W-:Y:S01]  /*5a60*/  BPT.TRAP 0x1 ;  /* 0x000000040000795c */ /* 0x000fe20000300000 */
.L_x_1297:
[----:B-1----:R-:W-:Y:S05]  /*5a70*/  @P1 BRA `(.L_x_1295) ;  /* 0x0000000000081947 */ /* 0x002fea0003800000 */
[----:B------:R-:W1:Y:S02]  /*5a80*/  SYNCS.PHASECHK.TRANS64.TRYWAIT P1, [UR4+0x22850], R8 ;  /* 0x02285008ff0075a7 */ /* 0x000e640008020144 */
[----:B-1----:R-:W-:Y:S05]  /*5a90*/  @!P1 BRA `(.L_x_1298) ;  /* 0x0000012400709947 */ /* 0x002fea0003800000 */
.L_x_1295:
        /* <DEDUP_REMOVED lines=19> */
[----:B------:R-:W-:Y:S01]  /*5bd0*/  UIADD3 UR4, UR4, 0x6, URZ ;  /* 0x0000000604047890 */ /* 0x000fe2000fffe03f */
[----:B------:R-:W-:Y:S02]  /*5be0*/  WARPGROUP.DEPBAR.LE gsb0, 0x0 ;  /* 0x00008000000079c5 */ /* 0x000fe40000010000 */
[----:B------:R-:W-:-:S06]  /*5bf0*/  WARPGROUP.ARRIVE ;  /* 0x00000000000079c5 */ /* 0x000fcc0000000000 */
[----:B------:R-:W-:Y:S01]  /*5c00*/  QGMMA.64x128x32.F32.E4M3.E4M3 R88, R156, gdesc[UR4], R88, gsb0 ;  /* 0x01e000049c587df3 */ /* 0x000fe20008000858 */
[----:B------:R-:W-:Y:S01]  /*5c10*/  UMOV UR6, UR4 ;  /* 0x0000000400067c82 */ /* 0x000fe20008000000 */
        /* <DEDUP_REMOVED lines=8> */
.L_x_1299:
[----:B0-----:R-:W2:Y:S01]  /*5ca0*/  LDL R8, [R1] ;  /* 0x0000000001087983 */ /* 0x001ea20000100800 */
[----:B------:R-:W-:Y:S01]  /*5cb0*/  ISETP.NE.AND P1, PT, R178, 0x1, PT ;  /* 0x00000001b200780c */ /* 0x000fe20003f25270 */
[C---:B------:R-:W-:Y:S01]  /*5cc0*/  FMUL.FTZ R159, R0.reuse, R37 ;  /* 0x00000025009f7220 */ /* 0x040fe20000410000 */
[----:B------:R-:W-:Y:S01]  /*5cd0*/  FMUL.FTZ R37, R0, R67 ;  /* 0x0000004300257220 */ /* 0x000fe20000410000 */
[----:B------:R-:W-:Y:S01]  /*5ce0*/  IMAD.IADD R67, R168, 0x1, R19 ;  /* 0x00000001a8437824 */ /* 0x000fe200078e0213 */
[----:B------:R-:W-:Y:S01]  /*5cf0*/  ULEA UR4, UR36, UR38, 0x3 ;  /* 0x0000002624047291 */ /* 0x000fe2000f8e183f */
[C---:B------:R-:W-:Y:S01]  /*5d00*/  FMUL.FTZ R14, R0.reuse, R35 ;  /* 0x00000023000e7220 */ /* 0x040fe20000410000 */
[C---:B------:R-:W-:Y:S01]  /*5d10*/  FMUL.FTZ R160, R0.reuse, R40 ;  /* 0x0000002800a07220 */ /* 0x040fe20000410000 */
[C---:B------:R-:W-:Y:S01]  /*5d20*/  FMUL.FTZ R35, R0.reuse, R63 ;  /* 0x0000003f00237220 */ /* 0x040fe20000410000 */
[----:B------:R-:W-:Y:S01]  /*5d30*/  FMUL.FTZ R40, R0, R74 ;  /* 0x0000004a00287220 */ /* 0x000fe20000410000 */
[----:B------:R-:W-:Y:S01]  /*5d40*/  UIADD3 UR4, UR4, 0x22840, URZ ;  /* 0x0002284004047890 */ /* 0x000fe2000fffe03f */
[----:B------:R-:W-:-:S02]  /*5d50*/  IMAD.SHL.U32 R74, R7, 0x80, RZ ;  /* 0x00000080074a7824 */ /* 0x000fc400078e00ff */
[C---:B------:R-:W-:Y:S01]  /*5d60*/  FMUL.FTZ R155, R0.reuse, R29 ;  /* 0x0000001d009b7220 */ /* 0x040fe20000410000 */
[C---:B------:R-:W-:Y:S01]  /*5d70*/  FMUL.FTZ R154, R0.reuse, R28 ;  /* 0x0000001c009a7220 */ /* 0x040fe20000410000 */
[----:B------:R-:W0:Y:S01]  /*5d80*/  @P1 LDC R9, c[0x0][0x450] ;  /* 0x00011400ff091b82 */ /* 0x000e220000000800 */
        /* <DEDUP_REMOVED lines=57> */
[----:B------:R-:W1:Y:S01]  /*6120*/  MUFU.TANH R152, R152 ;  /* 0x0000009800987308 */ /* 0x000e620000002400 */
[----:B------:R-:W-:Y:S01]  /*6130*/  SYNCS.ARRIVE.TRANS64.RED.A1T0 RZ, [UR4], RZ ;  /* 0x000000ffffff79a7 */ /* 0x000fe20008100404 */
[----:B------:R-:W-:-:S06]  /*6140*/  ULOP3.LUT UR4, URZ, UR30, URZ, 0x33, !UPT ;  /* 0x0000001e3f047292 */ /* 0x000fcc000f8e333f */
        /* <DEDUP_REMOVED lines=28> */
[----:B--2---:R-:W-:-:S02]  /*6310*/  LOP3.LUT P5, RZ, R8, 0x1, RZ, 0xc0, !PT ;  /* 0x0000000108ff7812 */ /* 0x004fc400078ac0ff */
[----:B------:R-:W2:Y:S05]  /*6320*/  @P1 LDC R8, c[0x0][0x44c] ;  /* 0x00011300ff081b82 */ /* 0x000eaa0000000800 */
[----:B------:R-:W0:Y:S08]  /*6330*/  MUFU.TANH R51, R51 ;  /* 0x0000003300337308 */ /* 0x000e300000002400 */
[----:B------:R-:W0:Y:S08]  /*6340*/  MUFU.TANH R31, R31 ;  /* 0x0000001f001f7308 */ /* 0x000e300000002400 */
[----:B------:R-:W0:Y:S01]  /*6350*/  MUFU.TANH R30, R30 ;  /* 0x0000001e001e7308 */ /* 0x000e220000002400 */
[----:B--2---:R-:W-:-:S07]  /*6360*/  @P1 IMAD.HI.U32 R8, R67, R8, RZ ;  /* 0x0000000843081227 */ /* 0x004fce00078e00ff */
[----:B------:R-:W2:Y:S01]  /*6370*/  MUFU.TANH R52, R52 ;  /* 0x0000003400347308 */ /* 0x000ea20000002400 */
[----:B0-----:R-:W-:Y:S02]  /*6380*/  @P1 SHF.R.U32.HI R67, RZ, R9, R8 ;  /* 0x00000009ff431219 */ /* 0x001fe40000011608 */
[----:B------:R-:W-:-:S03]  /*6390*/  IADD3 R9, -R74, 0x1, RZ ;  /* 0x000000014a097810 */ /* 0x000fc60007ffe1ff */
[----:B------:R-:W0:Y:S02]  /*63a0*/  SHFL.IDX PT, R63, R67, RZ, 0x1c1f ;  /* 0x001c1fff433f7589 */ /* 0x000e2400000e0000 */
[----:B------:R-:W0:Y:S01]  /*63b0*/  MUFU.TANH R53, R53 ;  /* 0x0000003500357308 */ /* 0x000e220000002400 */
[----:B------:R-:W-:-:S05]  /*63c0*/  IMAD R9, R18, -0x2, R9 ;  /* 0xfffffffe12097824 */ /* 0x000fca00078e0209 */
[----:B------:R-:W-:Y:S02]  /*63d0*/  IADD3 R9, -R17, R9, R16 ;  /* 0x0000000911097210 */ /* 0x000fe40007ffe110 */
[----:B------:R-:W1:Y:S03]  /*63e0*/  MUFU.TANH R33, R33 ;  /* 0x0000002100217308 */ /* 0x000e660000002400 */
[C---:B------:R-:W-:Y:S02]  /*63f0*/  VIADD R76, R9.reuse, UR33 ;  /* 0x00000021094c7c36 */ /* 0x040fe40008000000 */
[----:B------:R-:W-:-:S03]  /*6400*/  VIADD R78, R9, UR4 ;  /* 0x00000004094e7c36 */ /* 0x000fc60008000000 */
[----:B------:R-:W1:Y:S01]  /*6410*/  MUFU.TANH R32, R32 ;  /* 0x0000002000207308 */ /* 0x000e620000002400 */
[----:B0-----:R-:W-:-:S07]  /*6420*/  IMAD.IADD R68, R76, 0x1, R63 ;  /* 0x000000014c447824 */ /* 0x001fce00078e023f */
[----:B------:R-:W0:Y:S01]  /*6430*/  MUFU.TANH R54, R54 ;  /* 0x0000003600367308 */ /* 0x000e220000002400 */
[----:B------:R-:W-:-:S07]  /*6440*/  IMAD.IADD R70, R78, 0x1, R63 ;  /* 0x000000014e467824 */ /* 0x000fce00078e023f */
        /* <DEDUP_REMOVED lines=26> */
[----:B------:R-:W0:Y:S01]  /*65f0*/  MUFU.TANH R47, R47 ;  /* 0x0000002f002f7308 */ /* 0x000e220000002400 */
[----:B-1234-:R-:W-:Y:S05]  /*6600*/  @!P5 BRA `(.L_x_1300) ;  /* 0x000000000058d947 */ /* 0x01efea0003800000 */
[----:B------:R-:W-:Y:S01]  /*6610*/  IADD3 R63, -R17, R16, R63 ;  /* 0x00000010113f7210 */ /* 0x000fe20007ffe13f */
[----:B------:R-:W-:Y:S03]  /*6620*/  BSSY B0, `(.L_x_1301) ;  /* 0x0000010000007945 */ /* 0x000fe60003800000 */
        /* <DEDUP_REMOVED lines=10> */
.L_x_1302:
[----:B------:R-:W-:-:S05]  /*66d0*/  IMAD.U32 R65, RZ, RZ, UR31 ;  /* 0x0000001fff417e24 */ /* 0x000fca000f8e00ff */
[----:B------:R-:W-:-:S13]  /*66e0*/  ISETP.NE.AND P1, PT, R65, 0x1, PT ;  /* 0x000000014100780c */ /* 0x000fda0003f25270 */
[----:B------:R-:W1:Y:S02]  /*66f0*/  @P1 LDC.64 R8, c[0x0][0x9e8] ;  /* 0x00027a00ff081b82 */ /* 0x000e640000000a00 */
[----:B-1----:R-:W-:-:S05]  /*6700*/  @P1 IMAD.HI.U32 R8, R63, R8, RZ ;  /* 0x000000083f081227 */ /* 0x002fca00078e00ff */
[----:B------:R-:W-:-:S07]  /*6710*/  @P1 SHF.R.U32.HI R63, RZ, R9, R8 ;  /* 0x00000009ff3f1219 */ /* 0x000fce0000011608 */
.L_x_1303:
[----:B------:R-:W-:Y:S05]  /*6720*/  BSYNC B0 ;  /* 0x0000000000007941 */ /* 0x000fea0003800000 */
.L_x_1301:
[----:B------:R-:W-:-:S04]  /*6730*/  IMAD R63, R63, R65, -R74 ;  /* 0x000000413f3f7224 */ /* 0x000fc800078e0a4a */
[----:B------:R-:W-:-:S05]  /*6740*/  IMAD R63, R18, -0x2, R63 ;  /* 0xfffffffe123f7824 */ /* 0x000fca00078e023f */
[----:B------:R-:W-:Y:S02]  /*6750*/  VIADDMNMX R68, R63, R65, R68, PT ;  /* 0x000000413f447246 */ /* 0x000fe40003800144 */
[----:B------:R-:W-:-:S07]  /*6760*/  VIMNMX R70, R70, R63, !PT ;  /* 0x0000003f46467248 */ /* 0x000fce0007fe0100 */
.L_x_1300:
[----:B------:R-:W-:-:S04]  /*6770*/  ISETP.GT.AND P1, PT, R7, -0x1, PT ;  /* 0xffffffff0700780c */ /* 0x000fc80003f24270 */
[C---:B------:R-:W-:Y:S02]  /*6780*/  ISETP.GT.AND P3, PT, R70.reuse, RZ, P1 ;  /* 0x000000ff4600720c */ /* 0x040fe40000f64270 */
[----:B------:R-:W-:Y:S02]  /*6790*/  ISETP.GT.AND P4, PT, R70, 0x1, P1 ;  /* 0x000000014600780c */ /* 0x000fe40000f84270 */
[C---:B------:R-:W-:Y:S02]  /*67a0*/  ISETP.LT.OR P3, PT, R68.reuse, 0x1, P3 ;  /* 0x000000014400780c */ /* 0x040fe40001f61670 */
[----:B------:R-:W-:Y:S02]  /*67b0*/  ISETP.LT.OR P4, PT, R68, 0x2, P4 ;  /* 0x000000024400780c */ /* 0x000fe40002781670 */
[----:B------:R-:W-:Y:S02]  /*67c0*/  ISETP.GT.AND P2, PT, R70, 0x8, P1 ;  /* 0x000000084600780c */ /* 0x000fe40000f44270 */
[----:B------:R-:W-:-:S02]  /*67d0*/  FSEL R63, R152, -INF , !P3 ;  /* 0xff800000983f7808 */ /* 0x000fc40005800000 */
[----:B------:R-:W-:Y:S02]  /*67e0*/  FSEL R65, R153, -INF , !P4 ;  /* 0xff80000099417808 */ /* 0x000fe40006000000 */
[C---:B------:R-:W-:Y:S02]  /*67f0*/  ISETP.GT.AND P3, PT, R70.reuse, 0x9, P1 ;  /* 0x000000094600780c */ /* 0x040fe40000f64270 */
[----:B------:R-:W-:Y:S02]  /*6800*/  ISETP.GT.AND P4, PT, R70, 0x10, P1 ;  /* 0x000000104600780c */ /* 0x000fe40000f84270 */
[C---:B------:R-:W-:Y:S02]  /*6810*/  ISETP.LT.OR P2, PT, R68.reuse, 0x9, P2 ;  /* 0x000000094400780c */ /* 0x040fe40001741670 */
[C---:B------:R-:W-:Y:S02]  /*6820*/  ISETP.LT.OR P3, PT, R68.reuse, 0xa, P3 ;  /* 0x0000000a4400780c */ /* 0x040fe40001f61670 */
[----:B------:R-:W-:-:S02]  /*6830*/  ISETP.LT.OR P4, PT, R68, 0x11, P4 ;  /* 0x000000114400780c */ /* 0x000fc40002781670 */
[----:B------:R-:W-:Y:S02]  /*6840*/  FSEL R187, R154, -INF , !P2 ;  /* 0xff8000009abb7808 */ /* 0x000fe40005000000 */
[----:B------:R-:W-:Y:S02]  /*6850*/  ISETP.GT.AND P2, PT, R70, 0x11, P1 ;  /* 0x000000114600780c */ /* 0x000fe40000f44270 */
[----:B------:R-:W-:Y:S02]  /*6860*/  FSEL R69, R155, -INF , !P3 ;  /* 0xff8000009b457808 */ /* 0x000fe40005800000 */
[----:B------:R-:W-:Y:S02]  /*6870*/  FSEL R195, R156, -INF , !P4 ;  /* 0xff8000009cc37808 */ /* 0x000fe40006000000 */
[C---:B------:R-:W-:Y:S02]  /*6880*/  ISETP.GT.AND P3, PT, R70.reuse, 0x18, P1 ;  /* 0x000000184600780c */ /* 0x040fe40000f64270 */
[----:B------:R-:W-:-:S02]  /*6890*/  ISETP.GT.AND P4, PT, R70, 0x19, P1 ;  /* 0x000000194600780c */ /* 0x000fc40000f84270 */
[C---:B------:R-:W-:Y:S02]  /*68a0*/  ISETP.LT.OR P2, PT, R68.reuse, 0x12, P2 ;  /* 0x000000124400780c */ /* 0x040fe40001741670 */
[C---:B------:R-:W-:Y:S02]  /*68b0*/  ISETP.LT.OR P3, PT, R68.reuse, 0x19, P3 ;  /* 0x000000194400780c */ /* 0x040fe40001f61670 */
[----:B------:R-:W-:Y:S02]  /*68c0*/  ISETP.LT.OR P4, PT, R68, 0x1a, P4 ;  /* 0x0000001a4400780c */ /* 0x000fe40002781670 */
[----:B------:R-:W-:Y:S02]  /*68d0*/  FSEL R199, R157, -INF , !P2 ;  /* 0xff8000009dc77808 */ /* 0x000fe40005000000 */
        /* <DEDUP_REMOVED lines=23> */
[C---:B------:R-:W-:Y:S02]  /*6a50*/  ISETP.LT.OR P2, PT, R68.reuse, 0x39, P2 ;  /* 0x000000394400780c */ /* 0x040fe40001741670 */
[C---:B------:R-:W-:Y:S02]  /*6a60*/  ISETP.LT.OR P3, PT, R68.reuse, 0x3a, P3 ;  /* 0x0000003a4400780c */ /* 0x040fe40001f61670 */
[----:B------:R-:W-:-:S02]  /*6a70*/  ISETP.LT.OR P4, PT, R68, 0x41, P4 ;  /* 0x000000414400780c */ /* 0x000fc40002781670 */
[----:B------:R-:W-:Y:S02]  /*6a80*/  FSEL R161, R50, -INF , !P2 ;  /* 0xff80000032a17808 */ /* 0x000fe40005000000 */
[----:B------:R-:W-:Y:S02]  /*6a90*/  FSEL R159, R51, -INF , !P3 ;  /* 0xff800000339f7808 */ /* 0x000fe40005800000 */
[----:B------:R-:W-:Y:S02]  /*6aa0*/  FSEL R157, R52, -INF , !P4 ;  /* 0xff800000349d7808 */ /* 0x000fe40006000000 */
[C---:B------:R-:W-:Y:S02]  /*6ab0*/  ISETP.GT.AND P2, PT, R70.reuse, 0x41, P1 ;  /* 0x000000414600780c */ /* 0x040fe40000f44270 */
[C---:B------:R-:W-:Y:S02]  /*6ac0*/  ISETP.GT.AND P3, PT, R70.reuse, 0x48, P1 ;  /* 0x000000484600780c */ /* 0x040fe40000f64270 */
[----:B------:R-:W-:-:S02]  /*6ad0*/  ISETP.GT.AND P4, PT, R70, 0x49, P1 ;  /* 0x000000494600780c */ /* 0x000fc40000f84270 */
[C---:B------:R-:W-:Y:S02]  /*6ae0*/  ISETP.LT.OR P2, PT, R68.reuse, 0x42, P2 ;  /* 0x000000424400780c */ /* 0x040fe40001741670 */
[C---:B------:R-:W-:Y:S02]  /*6af0*/  ISETP.LT.OR P3, PT, R68.reuse, 0x49, P3 ;  /* 0x000000494400780c */ /* 0x040fe40001f61670 */
[----:B------:R-:W-:Y:S02]  /*6b00*/  ISETP.LT.OR P4, PT, R68, 0x4a, P4 ;  /* 0x0000004a4400780c */ /* 0x000fe40002781670 */
[----:B------:R-:W-:Y:S02]  /*6b10*/  FSEL R155, R53, -INF , !P2 ;  /* 0xff800000359b7808 */ /* 0x000fe40005000000 */
[----:B0-----:R-:W-:Y:S02]  /*6b20*/  FSEL R153, R54, -INF , !P3 ;  /* 0xff80000036997808 */ /* 0x001fe40005800000 */
        /* <DEDUP_REMOVED lines=9> */
[----:B------:R-:W-:Y:S01]  /*6bc0*/  FSEL R77, R58, -INF , !P4 ;  /* 0xff8000003a4d7808 */ /* 0x000fe20006000000 */
[----:B------:R-:W0:Y:S01]  /*6bd0*/  SHFL.IDX PT, R57, R67, 0x1, 0x1c1f ;  /* 0x003c1f0043397f89 */ /* 0x000e2200000e0000 */
[C---:B------:R-:W-:Y:S02]  /*6be0*/  ISETP.GT.AND P2, PT, R70.reuse, 0x59, P1 ;  /* 0x000000594600780c */ /* 0x040fe40000f44270 */
        /* <DEDUP_REMOVED lines=10> */
[----:B------:R-:W-:Y:S01]  /*6c90*/  ISETP.GT.AND P4, PT, R70, 0x70, P1 ;  /* 0x000000704600780c */ /* 0x000fe20000f84270 */
[--C-:B0-----:R-:W-:Y:S01]  /*6ca0*/  IMAD.IADD R48, R76, 0x1, R57.reuse ;  /* 0x000000014c307824 */ /* 0x101fe200078e0239 */
[----:B------:R-:W-:Y:S01]  /*6cb0*/  ISETP.LT.OR P2, PT, R68, 0x69, P2 ;  /* 0x000000694400780c */ /* 0x000fe20001741670 */
[----:B------:R-:W-:Y:S01]  /*6cc0*/  IMAD.IADD R50, R78, 0x1, R57 ;  /* 0x000000014e327824 */ /* 0x000fe200078e0239 */
        /* <DEDUP_REMOVED lines=13> */
[----:B------:R-:W-:Y:S01]  /*6da0*/  FSEL R49, R72, -INF , !P4 ;  /* 0xff80000048317808 */ /* 0x000fe20006000000 */
[----:B------:R-:W-:Y:S06]  /*6db0*/  @!P5 BRA `(.L_x_1304) ;  /* 0x000000000058d947 */ /* 0x000fec0003800000 */
[----:B------:R-:W-:Y:S01]  /*6dc0*/  IADD3 R57, -R17, R16, R57 ;  /* 0x0000001011397210 */ /* 0x000fe20007ffe139 */
[----:B------:R-:W-:Y:S03]  /*6dd0*/  BSSY B0, `(.L_x_1305) ;  /* 0x0000010000007945 */ /* 0x000fe60003800000 */
        /* <DEDUP_REMOVED lines=10> */
.L_x_1306:
[----:B------:R-:W-:-:S05]  /*6e80*/  IMAD.U32 R52, RZ, RZ, UR31 ;  /* 0x0000001fff347e24 */ /* 0x000fca000f8e00ff */
[----:B------:R-:W-:-:S13]  /*6e90*/  ISETP.NE.AND P2, PT, R52, 0x1, PT ;  /* 0x000000013400780c */ /* 0x000fda0003f45270 */
[----:B------:R-:W0:Y:S02]  /*6ea0*/  @P2 LDC.64 R8, c[0x0][0x9e8] ;  /* 0x00027a00ff082b82 */ /* 0x000e240000000a00 */
[----:B0-----:R-:W-:-:S05]  /*6eb0*/  @P2 IMAD.HI.U32 R8, R57, R8, RZ ;  /* 0x0000000839082227 */ /* 0x001fca00078e00ff */
[----:B------:R-:W-:-:S07]  /*6ec0*/  @P2 SHF.R.U32.HI R57, RZ, R9, R8 ;  /* 0x00000009ff392219 */ /* 0x000fce0000011608 */
.L_x_1307:
[----:B------:R-:W-:Y:S05]  /*6ed0*/  BSYNC B0 ;  /* 0x0000000000007941 */ /* 0x000fea0003800000 */
.L_x_1305:
[----:B------:R-:W-:-:S04]  /*6ee0*/  IMAD R57, R57, R52, -R74 ;  /* 0x0000003439397224 */ /* 0x000fc800078e0a4a */
[----:B------:R-:W-:-:S05]  /*6ef0*/  IMAD R57, R18, -0x2, R57 ;  /* 0xfffffffe12397824 */ /* 0x000fca00078e0239 */
[----:B------:R-:W-:Y:S02]  /*6f00*/  VIADDMNMX R48, R57, R52, R48, PT ;  /* 0x0000003439307246 */ /* 0x000fe40003800130 */
[----:B------:R-:W-:-:S07]  /*6f10*/  VIMNMX R50, R50, R57, !PT ;  /* 0x0000003932327248 */ /* 0x000fce0007fe0100 */
.L_x_1304:
        /* <DEDUP_REMOVED lines=11> */
[----:B------:R-:W-:-:S02]  /*6fd0*/  ISETP.GT.AND P2, PT, R50, 0x9, P1 ;  /* 0x000000093200780c */ /* 0x000fc40000f44270 */
[----:B------:R-:W-:Y:S02]  /*6fe0*/  FMNMX.FTZ R8, R197, R8, !PT ;  /* 0x00000008c5087209 */ /* 0x000fe40007810000 */
[C---:B------:R-:W-:Y:S02]  /*6ff0*/  ISETP.GT.AND P4, PT, R50.reuse, 0x10, P1 ;  /* 0x000000103200780c */ /* 0x040fe40000f84270 */
[----:B------:R-:W-:Y:S02]  /*7000*/  FMNMX.FTZ R8, R193, R8, !PT ;  /* 0x00000008c1087209 */ /* 0x000fe40007810000 */
[----:B------:R-:W-:Y:S02]  /*7010*/  FSEL R13, R13, -INF , !P3 ;  /* 0xff8000000d0d7808 */ /* 0x000fe40005800000 */
[----:B------:R-:W-:Y:S02]  /*7020*/  FMNMX.FTZ R8, R191, R8, !PT ;  /* 0x00000008bf087209 */ /* 0x000fe40007810000 */
[----:B------:R-:W-:-:S02]  /*7030*/  ISETP.GT.AND P3, PT, R50, 0x11, P1 ;  /* 0x000000113200780c */ /* 0x000fc40000f64270 */
[----:B------:R-:W-:Y:S02]  /*7040*/  FMNMX.FTZ R8, R189, R8, !PT ;  /* 0x00000008bd087209 */ /* 0x000fe40007810000 */
[C---:B------:R-:W-:Y:S02]  /*7050*/  ISETP.LT.OR P2, PT, R48.reuse, 0xa, P2 ;  /* 0x0000000a3000780c */ /* 0x040fe40001741670 */
        /* <DEDUP_REMOVED lines=36> */
[----:B------:R-:W-:-:S04]  /*72a0*/  FMNMX.FTZ R8, R55, R8, !PT ;  /* 0x0000000837087209 */ /* 0x000fc80007810000 */
[----:B------:R-:W-:-:S04]  /*72b0*/  FMNMX.FTZ R8, R53, R8, !PT ;  /* 0x0000000835087209 */ /* 0x000fc80007810000 */
[----:B------:R-:W-:-:S04]  /*72c0*/  FMNMX.FTZ R8, R51, R8, !PT ;  /* 0x0000000833087209 */ /* 0x000fc80007810000 */
[----:B------:R-:W-:Y:S02]  /*72d0*/  FMNMX.FTZ R52, R49, R8, !PT ;  /* 0x0000000831347209 */ /* 0x000fe40007810000 */
[----:B------:R-:W0:Y:S03]  /*72e0*/  LDC R8, c[0x0][0x988] ;  /* 0x00026200ff087b82 */ /* 0x000e260000000800 */
        /* <DEDUP_REMOVED lines=10> */
[----:B------:R-:W-:Y:S01]  /*7390*/  ISETP.GT.AND P3, PT, R50, 0x21, P1 ;  /* 0x000000213200780c */ /* 0x000fe20000f64270 */
[-CC-:B------:R-:W-:Y:S01]  /*73a0*/  FFMA.FTZ R11, R195, R8.reuse, -R52.reuse ;  /* 0x00000008c30b7223 */ /* 0x180fe20000010834 */
[----:B------:R-:W-:Y:S01]  /*73b0*/  FSEL R187, R20, -INF , !P2 ;  /* 0xff80000014bb7808 */ /* 0x000fe20005000000 */
[-CC-:B------:R-:W-:Y:S01]  /*73c0*/  FFMA.FTZ R65, R65, R8.reuse, -R52.reuse ;  /* 0x0000000841417223 */ /* 0x180fe20000010834 */
[----:B------:R-:W-:Y:S01]  /*73d0*/  ISETP.LT.OR P3, PT, R48, 0x22, P3 ;  /* 0x000000223000780c */ /* 0x000fe20001f61670 */
[----:B------:R-:W-:Y:S01]  /*73e0*/  MUFU.EX2 R12, R12 ;  /* 0x0000000c000c7308 */ /* 0x000fe20000000800 */
[C---:B------:R-:W-:Y:S01]  /*73f0*/  ISETP.GT.AND P2, PT, R50.reuse, 0x31, P1 ;  /* 0x000000313200780c */ /* 0x040fe20000f44270 */
[-CC-:B------:R-:W-:Y:S01]  /*7400*/  FFMA.FTZ R69, R69, R8.reuse, -R52.reuse ;  /* 0x0000000845457223 */ /* 0x180fe20000010834 */
[----:B------:R-:W-:Y:S01]  /*7410*/  FSEL R21, R21, -INF , !P3 ;  /* 0xff80000015157808 */ /* 0x000fe20005800000 */
[-CC-:B------:R-:W-:Y:S01]  /*7420*/  FFMA.FTZ R159, R159, R8.reuse, -R52.reuse ;  /* 0x000000089f9f7223 */ /* 0x180fe20000010834 */
[----:B------:R-:W-:Y:S01]  /*7430*/  ISETP.GT.AND P3, PT, R50, RZ, P1 ;  /* 0x000000ff3200720c */ /* 0x000fe20000f64270 */
[-CC-:B------:R-:W-:Y:S01]  /*7440*/  FFMA.FTZ R155, R155, R8.reuse, -R52.reuse ;  /* 0x000000089b9b7223 */ /* 0x180fe20000010834 */
[C---:B------:R-:W-:Y:S01]  /*7450*/  ISETP.LT.OR P2, PT, R48.reuse, 0x32, P2 ;  /* 0x000000323000780c */ /* 0x040fe20001741670 */
[----:B------:R-:W-:Y:S01]  /*7460*/  MUFU.EX2 R65, R65 ;  /* 0x0000004100417308 */ /* 0x000fe20000000800 */
[----:B------:R-:W-:Y:S01]  /*7470*/  ISETP.LT.OR P3, PT, R48, 0x1, P3 ;  /* 0x000000013000780c */ /* 0x000fe20001f61670 */
[-CC-:B------:R-:W-:Y:S01]  /*7480*/  FFMA.FTZ R153, R153, R8.reuse, -R52.reuse ;  /* 0x0000000899997223 */ /* 0x180fe20000010834 */
[----:B------:R-:W-:-:S01]  /*7490*/  FFMA.FTZ R71, R71, R8, -R52 ;  /* 0x0000000847477223 */ /* 0x000fc20000010834 */
[----:B------:R-:W-:Y:S01]  /*74a0*/  FFMA.FTZ R53, R53, R8, -R52 ;  /* 0x0000000835357223 */ /* 0x000fe20000010834 */
[----:B------:R-:W-:-:S02]  /*74b0*/  FSEL R203, R10, -INF , !P3 ;  /* 0xff8000000acb7808 */ /* 0x000fc40005800000 */
[----:B------:R-:W-:Y:S01]  /*74c0*/  ISETP.GT.AND P3, PT, R50, 0x30, P1 ;  /* 0x000000303200780c */ /* 0x000fe20000f64270 */
[----:B------:R-:W-:Y:S01]  /*74d0*/  MUFU.EX2 R14, R14 ;  /* 0x0000000e000e7308 */ /* 0x000fe20000000800 */
[----:B------:R-:W-:Y:S02]  /*74e0*/  FMNMX.FTZ R10, R203, R6, !PT ;  /* 0x00000006cb0a7209 */ /* 0x000fe40007810000 */
[----:B------:R-:W-:Y:S02]  /*74f0*/  ISETP.LT.OR P3, PT, R48, 0x31, P3 ;  /* 0x000000313000780c */ /* 0x000fe40001f61670 */
[----:B------:R-:W-:Y:S02]  /*7500*/  FMNMX.FTZ R20, R57, R10, !PT ;  /* 0x0000000a39147209 */ /* 0x000fe40007810000 */
[----:B------:R-:W-:Y:S01]  /*7510*/  FSEL R195, R29, -INF , !P3 ;  /* 0xff8000001dc37808 */ /* 0x000fe20005800000 */
[----:B------:R-:W-:-:S01]  /*7520*/  FFMA.FTZ R29, R199, R8, -R52 ;  /* 0x00000008c71d7223 */ /* 0x000fc20000010834 */
[----:B------:R-:W-:Y:S01]  /*7530*/  FMNMX.FTZ R20, R13, R20, !PT ;  /* 0x000000140d147209 */ /* 0x000fe20007810000 */
[----:B------:R0:W-:Y:S01]  /*7540*/  MUFU.EX2 R10, R11 ;  /* 0x0000000b000a7308 */ /* 0x0001e20000000800 */
[----:B------:R-:W-:-:S02]  /*7550*/  ISETP.GT.AND P3, PT, R50, 0x38, P1 ;  /* 0x000000383200780c */ /* 0x000fc40000f64270 */
[----:B------:R-:W-:Y:S02]  /*7560*/  FMNMX.FTZ R20, R59, R20, !PT ;  /* 0x000000143b147209 */ /* 0x000fe40007810000 */
[----:B------:R-:W-:Y:S02]  /*7570*/  ISETP.LT.OR P3, PT, R48, 0x39, P3 ;  /* 0x000000393000780c */ /* 0x000fe40001f61670 */
[----:B------:R-:W-:Y:S01]  /*7580*/  FMNMX.FTZ R20, R15, R20, !PT ;  /* 0x000000140f147209 */ /* 0x000fe20007810000 */
[----:B------:R-:W-:Y:S01]  /*7590*/  MUFU.EX2 R69, R69 ;  /* 0x0000004500457308 */ /* 0x000fe20000000800 */
[----:B------:R-:W-:Y:S01]  /*75a0*/  FSEL R199, R28, -INF , !P2 ;  /* 0xff8000001cc77808 */ /* 0x000fe20005000000 */
[----:B0-----:R-:W-:Y:S01]  /*75b0*/  FFMA.FTZ R11, R197, R8, -R52 ;  /* 0x00000008c50b7223 */ /* 0x001fe20000010834 */
[----:B------:R-:W-:Y:S02]  /*75c0*/  FMNMX.FTZ R24, R61, R20, !PT ;  /* 0x000000143d187209 */ /* 0x000fe40007810000 */
[----:B------:R-:W-:-:S02]  /*75d0*/  ISETP.GT.AND P2, PT, R50, 0x39, P1 ;  /* 0x000000393200780c */ /* 0x000fc40000f44270 */
[----:B------:R-:W-:Y:S01]  /*75e0*/  FMNMX.FTZ R24, R25, R24, !PT ;  /* 0x0000001819187209 */ /* 0x000fe20007810000 */
[----:B------:R0:W-:Y:S01]  /*75f0*/  MUFU.EX2 R20, R11 ;  /* 0x0000000b00147308 */ /* 0x0001e20000000800 */
[----:B------:R-:W-:Y:S01]  /*7600*/  FSEL R201, R31, -INF , !P3 ;  /* 0xff8000001fc97808 */ /* 0x000fe20005800000 */
[--C-:B------:R-:W-:Y:S01]  /*7610*/  FFMA.FTZ R31, R193, R8, -R52.reuse ;  /* 0x00000008c11f7223 */ /* 0x100fe20000010834 */
[----:B------:R-:W-:Y:S02]  /*7620*/  FMNMX.FTZ R24, R63, R24, !PT ;  /* 0x000000183f187209 */ /* 0x000fe40007810000 */
[----:B------:R-:W-:Y:S02]  /*7630*/  ISETP.GT.AND P3, PT, R50, 0x40, P1 ;  /* 0x000000403200780c */ /* 0x000fe40000f64270 */
[----:B------:R-:W-:Y:S01]  /*7640*/  FMNMX.FTZ R24, R67, R24, !PT ;  /* 0x0000001843187209 */ /* 0x000fe20007810000 */
[----:B------:R-:W-:Y:S01]  /*7650*/  MUFU.EX2 R29, R29 ;  /* 0x0000001d001d7308 */ /* 0x000fe20000000800 */
[----:B------:R-:W-:Y:S01]  /*7660*/  ISETP.LT.OR P2, PT, R48, 0x3a, P2 ;  /* 0x0000003a3000780c */ /* 0x000fe20001741670 */
[----:B0-----:R-:W-:Y:S01]  /*7670*/  FFMA.FTZ R11, R191, R8, -R52 ;  /* 0x00000008bf0b7223 */ /* 0x001fe20000010834 */
[----:B------:R-:W-:-:S02]  /*7680*/  FMNMX.FTZ R26, R21, R24, !PT ;  /* 0x00000018151a7209 */ /* 0x000fc40007810000 */
[----:B------:R-:W-:Y:S02]  /*7690*/  ISETP.LT.OR P3, PT, R48, 0x41, P3 ;  /* 0x000000413000780c */ /* 0x000fe40001f61670 */
[----:B------:R-:W-:Y:S01]  /*76a0*/  FMNMX.FTZ R26, R27, R26, !PT ;  /* 0x0000001a1b1a7209 */ /* 0x000fe20007810000 */
[----:B------:R0:W-:Y:S01]  /*76b0*/  MUFU.EX2 R24, R11 ;  /* 0x0000000b00187308 */ /* 0x0001e20000000800 */
[----:B------:R-:W-:Y:S02]  /*76c0*/  FSEL R197, R30, -INF , !P2 ;  /* 0xff8000001ec57808 */ /* 0x000fe40005000000 */
[----:B------:R-:W-:Y:S02]  /*76d0*/  FMNMX.FTZ R26, R187, R26, !PT ;  /* 0x0000001abb1a7209 */ /* 0x000fe40007810000 */
[C---:B------:R-:W-:Y:S02]  /*76e0*/  ISETP.GT.AND P2, PT, R50.reuse, 0x41, P1 ;  /* 0x000000413200780c */ /* 0x040fe40000f44270 */
[----:B------:R-:W-:Y:S01]  /*76f0*/  FMNMX.FTZ R26, R195, R26, !PT ;  /* 0x0000001ac31a7209 */ /* 0x000fe20007810000 */
[----:B------:R-:W-:Y:S01]  /*7700*/  MUFU.EX2 R31, R31 ;  /* 0x0000001f001f7308 */ /* 0x000fe20000000800 */
[----:B------:R-:W-:Y:S01]  /*7710*/  FSEL R193, R33, -INF , !P3 ;  /* 0xff80000021c17808 */ /* 0x000fe20005800000 */
[--C-:B------:R-:W-:Y:S01]  /*7720*/  FFMA.FTZ R33, R189, R8, -R52.reuse ;  /* 0x00000008bd217223 */ /* 0x100fe20000010834 */
[----:B------:R-:W-:Y:S01]  /*7730*/  FMNMX.FTZ R28, R199, R26, !PT ;  /* 0x0000001ac71c7209 */ /* 0x000fe20007810000 */
[----:B0-----:R-:W-:Y:S01]  /*7740*/  FFMA.FTZ R11, R185, R8, -R52 ;  /* 0x00000008b90b7223 */ /* 0x001fe20000010834 */
[----:B------:R-:W-:-:S02]  /*7750*/  ISETP.GT.AND P3, PT, R50, 0x48, P1 ;  /* 0x000000483200780c */ /* 0x000fc40000f64270 */
[C---:B------:R-:W-:Y:S01]  /*7760*/  ISETP.LT.OR P2, PT, R48.reuse, 0x42, P2 ;  /* 0x000000423000780c */ /* 0x040fe20001741670 */
[----:B------:R0:W-:Y:S01]  /*7770*/  MUFU.EX2 R26, R11 ;  /* 0x0000000b001a7308 */ /* 0x0001e20000000800 */
[----:B------:R-:W-:Y:S02]  /*7780*/  FMNMX.FTZ R28, R201, R28, !PT ;  /* 0x0000001cc91c7209 */ /* 0x000fe40007810000 */
[----:B------:R-:W-:Y:S02]  /*7790*/  ISETP.LT.OR P3, PT, R48, 0x49, P3 ;  /* 0x000000493000780c */ /* 0x000fe40001f61670 */
[----:B------:R-:W-:Y:S02]  /*77a0*/  FSEL R191, R32, -INF , !P2 ;  /* 0xff80000020bf7808 */ /* 0x000fe40005000000 */
[----:B------:R-:W-:Y:S01]  /*77b0*/  ISETP.GT.AND P2, PT, R50, 0x49, P1 ;  /* 0x000000493200780c */ /* 0x000fe20000f44270 */
[----:B------:R-:W-:Y:S01]  /*77c0*/  MUFU.EX2 R33, R33 ;  /* 0x0000002100217308 */ /* 0x000fe20000000800 */
[----:B------:R-:W-:Y:S01]  /*77d0*/  FMNMX.FTZ R28, R197, R28, !PT ;  /* 0x0000001cc51c7209 */ /* 0x000fe20007810000 */
[----:B0-----:R-:W-:Y:S01]  /*77e0*/  FFMA.FTZ R11, R165, R8, -R52 ;  /* 0x00000008a50b7223 */ /* 0x001fe20000010834 */
[----:B------:R-:W-:-:S02]  /*77f0*/  FSEL R205, R34, -INF , !P3 ;  /* 0xff80000022cd7808 */ /* 0x000fc40005800000 */
[----:B------:R-:W-:Y:S02]  /*7800*/  ISETP.GT.AND P3, PT, R50, 0x50, P1 ;  /* 0x000000503200780c */ /* 0x000fe40000f64270 */
[C---:B------:R-:W-:Y:S01]  /*7810*/  ISETP.LT.OR P2, PT, R48.reuse, 0x4a, P2 ;  /* 0x0000004a3000780c */ /* 0x040fe20001741670 */
[----:B------:R-:W-:Y:S01]  /*7820*/  MUFU.EX2 R159, R159 ;  /* 0x0000009f009f7308 */ /* 0x000fe20000000800 */
[----:B------:R-:W-:Y:S02]  /*7830*/  FMNMX.FTZ R28, R193, R28, !PT ;  /* 0x0000001cc11c7209 */ /* 0x000fe40007810000 */
[----:B------:R-:W-:Y:S02]  /*7840*/  ISETP.LT.OR P3, PT, R48, 0x51, P3 ;  /* 0x000000513000780c */ /* 0x000fe40001f61670 */
[----:B------:R-:W-:Y:S01]  /*7850*/  FSEL R189, R35, -INF , !P2 ;  /* 0xff80000023bd7808 */ /* 0x000fe20005000000 */
[----:B------:R-:W-:Y:S01]  /*7860*/  FFMA.FTZ R35, R167, R8, -R52 ;  /* 0x00000008a7237223 */ /* 0x000fe20000010834 */
[----:B------:R-:W-:Y:S01]  /*7870*/  ISETP.GT.AND P2, PT, R50, 0x51, P1 ;  /* 0x000000513200780c */ /* 0x000fe20000f44270 */
[----:B------:R-:W-:Y:S01]  /*7880*/  MUFU.EX2 R155, R155 ;  /* 0x0000009b009b7308 */ /* 0x000fe20000000800 */
[----:B------:R-:W-:-:S02]  /*7890*/  FMNMX.FTZ R30, R191, R28, !PT ;  /* 0x0000001cbf1e7209 */ /* 0x000fc40007810000 */
[----:B------:R-:W-:Y:S02]  /*78a0*/  FSEL R185, R36, -INF , !P3 ;  /* 0xff80000024b97808 */ /* 0x000fe40005800000 */
[----:B------:R-:W-:Y:S02]  /*78b0*/  ISETP.GT.AND P3, PT, R50, 0x58, P1 ;  /* 0x000000583200780c */ /* 0x000fe40000f64270 */
[C---:B------:R-:W-:Y:S01]  /*78c0*/  ISETP.LT.OR P2, PT, R48.reuse, 0x52, P2 ;  /* 0x000000523000780c */ /* 0x040fe20001741670 */
[----:B------:R0:W-:Y:S01]  /*78d0*/  MUFU.EX2 R28, R11 ;  /* 0x0000000b001c7308 */ /* 0x0001e20000000800 */
[----:B------:R-:W-:Y:S02]  /*78e0*/  FMNMX.FTZ R30, R205, R30, !PT ;  /* 0x0000001ecd1e7209 */ /* 0x000fe40007810000 */
[----:B------:R-:W-:Y:S02]  /*78f0*/  ISETP.LT.OR P3, PT, R48, 0x59, P3 ;  /* 0x000000593000780c */ /* 0x000fe40001f61670 */
[----:B------:R-:W-:-:S02]  /*7900*/  FSEL R37, R37, -INF , !P2 ;  /* 0xff80000025257808 */ /* 0x000fc40005000000 */
[----:B------:R-:W-:Y:S01]  /*7910*/  FMNMX.FTZ R30, R189, R30, !PT ;  /* 0x0000001ebd1e7209 */ /* 0x000fe20007810000 */
[----:B------:R-:W-:Y:S01]  /*7920*/  MUFU.EX2 R35, R35 ;  /* 0x0000002300237308 */ /* 0x000fe20000000800 */
[----:B------:R-:W-:Y:S01]  /*7930*/  ISETP.GT.AND P2, PT, R50, 0x59, P1 ;  /* 0x000000593200780c */ /* 0x000fe20000f44270 */
[-CC-:B0-----:R-:W-:Y:S01]  /*7940*/  FFMA.FTZ R11, R161, R8.reuse, -R52.reuse ;  /* 0x00000008a10b7223 */ /* 0x181fe20000010834 */
[----:B------:R-:W-:Y:S01]  /*7950*/  FSEL R167, R38, -INF , !P3 ;  /* 0xff80000026a77808 */ /* 0x000fe20005800000 */
[--C-:B------:R-:W-:Y:S01]  /*7960*/  FFMA.FTZ R38, R77, R8, -R52.reuse ;  /* 0x000000084d267223 */ /* 0x100fe20000010834 */
[----:B------:R-:W-:Y:S01]  /*7970*/  FMNMX.FTZ R30, R185, R30, !PT ;  /* 0x0000001eb91e7209 */ /* 0x000fe20007810000 */
[----:B------:R-:W-:Y:S01]  /*7980*/  FFMA.FTZ R77, R83, R8, -R52 ;  /* 0x00000008534d7223 */ /* 0x000fe20000010834 */
[----:B------:R-:W-:Y:S01]  /*7990*/  ISETP.GT.AND P3, PT, R50, 0x60, P1 ;  /* 0x000000603200780c */ /* 0x000fe20000f64270 */
[----:B------:R-:W-:Y:S01]  /*79a0*/  MUFU.EX2 R71, R71 ;  /* 0x0000004700477308 */ /* 0x000fe20000000800 */
[----:B------:R-:W-:-:S02]  /*79b0*/  ISETP.LT.OR P2, PT, R48, 0x5a, P2 ;  /* 0x0000005a3000780c */ /* 0x000fc40001741670 */
[----:B------:R-:W-:Y:S02]  /*79c0*/  FMNMX.FTZ R32, R37, R30, !PT ;  /* 0x0000001e25207209 */ /* 0x000fe40007810000 */
[----:B------:R-:W-:Y:S02]  /*79d0*/  ISETP.LT.OR P3, PT, R48, 0x61, P3 ;  /* 0x000000613000780c */ /* 0x000fe40001f61670 */
[----:B------:R-:W-:Y:S01]  /*79e0*/  FSEL R165, R39, -INF , !P2 ;  /* 0xff80000027a57808 */ /* 0x000fe20005000000 */
[----:B------:R-:W-:-:S01]  /*79f0*/  FFMA.FTZ R39, R163, R8, -R52 ;  /* 0x00000008a3277223 */ /* 0x000fc20000010834 */
[----:B------:R-:W-:Y:S01]  /*7a00*/  ISETP.GT.AND P2, PT, R50, 0x61, P1 ;  /* 0x000000613200780c */ /* 0x000fe20000f44270 */
[----:B------:R0:W-:Y:S01]  /*7a10*/  MUFU.EX2 R30, R11 ;  /* 0x0000000b001e7308 */ /* 0x0001e20000000800 */
[----:B------:R-:W-:Y:S02]  /*7a20*/  FMNMX.FTZ R32, R167, R32, !PT ;  /* 0x00000020a7207209 */ /* 0x000fe40007810000 */
[----:B------:R-:W-:Y:S01]  /*7a30*/  FSEL R163, R40, -INF , !P3 ;  /* 0xff80000028a37808 */ /* 0x000fe20005800000 */
[----:B------:R-:W-:-:S01]  /*7a40*/  FFMA.FTZ R40, R81, R8, -R52 ;  /* 0x0000000851287223 */ /* 0x000fc20000010834 */
[----:B------:R-:W-:-:S02]  /*7a50*/  ISETP.GT.AND P3, PT, R50, 0x68, P1 ;  /* 0x000000683200780c */ /* 0x000fc40000f64270 */
[C---:B------:R-:W-:Y:S01]  /*7a60*/  ISETP.LT.OR P2, PT, R48.reuse, 0x62, P2 ;  /* 0x000000623000780c */ /* 0x040fe20001741670 */
[----:B------:R-:W-:Y:S01]  /*7a70*/  MUFU.EX2 R39, R39 ;  /* 0x0000002700277308 */ /* 0x000fe20000000800 */
[----:B------:R-:W-:Y:S01]  /*7a80*/  FMNMX.FTZ R32, R165, R32, !PT ;  /* 0x00000020a5207209 */ /* 0x000fe20007810000 */
[----:B0-----:R-:W-:Y:S01]  /*7a90*/  FFMA.FTZ R11, R157, R8, -R52 ;  /* 0x000000089d0b7223 */ /* 0x001fe20000010834 */
[----:B------:R-:W-:Y:S02]  /*7aa0*/  ISETP.LT.OR P3, PT, R48, 0x69, P3 ;  /* 0x000000693000780c */ /* 0x000fe40001f61670 */
[----:B------:R-:W-:Y:S02]  /*7ab0*/  FSEL R41, R41, -INF , !P2 ;  /* 0xff80000029297808 */ /* 0x000fe40005000000 */
[----:B------:R-:W-:Y:S01]  /*7ac0*/  ISETP.GT.AND P2, PT, R50, 0x69, P1 ;  /* 0x000000693200780c */ /* 0x000fe20000f44270 */
[----:B------:R-:W-:Y:S01]  /*7ad0*/  MUFU.EX2 R38, R38 ;  /* 0x0000002600267308 */ /* 0x000fe20000000800 */
[----:B------:R-:W-:-:S02]  /*7ae0*/  FMNMX.FTZ R32, R163, R32, !PT ;  /* 0x00000020a3207209 */ /* 0x000fc40007810000 */
[----:B------:R-:W-:Y:S02]  /*7af0*/  FSEL R161, R42, -INF , !P3 ;  /* 0xff8000002aa17808 */ /* 0x000fe40005800000 */
[----:B------:R-:W-:Y:S02]  /*7b00*/  ISETP.GT.AND P3, PT, R50, 0x70, P1 ;  /* 0x000000703200780c */ /* 0x000fe40000f64270 */
[C---:B------:R-:W-:Y:S01]  /*7b10*/  ISETP.LT.OR P2, PT, R48.reuse, 0x6a, P2 ;  /* 0x0000006a3000780c */ /* 0x040fe20001741670 */
[----:B------:R-:W-:Y:S01]  /*7b20*/  MUFU.EX2 R40, R40 ;  /* 0x0000002800287308 */ /* 0x000fe20000000800 */
[----:B------:R-:W-:Y:S02]  /*7b30*/  FMNMX.FTZ R34, R41, R32, !PT ;  /* 0x0000002029227209 */ /* 0x000fe40007810000 */
[----:B------:R-:W-:Y:S02]  /*7b40*/  ISETP.LT.OR P3, PT, R48, 0x71, P3 ;  /* 0x000000713000780c */ /* 0x000fe40001f61670 */
[----:B------:R-:W-:-:S02]  /*7b50*/  FSEL R43, R43, -INF , !P2 ;  /* 0xff8000002b2b7808 */ /* 0x000fc40005000000 */
[----:B------:R-:W-:Y:S01]  /*7b60*/  ISETP.GT.AND P2, PT, R50, 0x71, P1 ;  /* 0x000000713200780c */ /* 0x000fe20000f44270 */
[----:B------:R0:W-:Y:S01]  /*7b70*/  MUFU.EX2 R32, R11 ;  /* 0x0000000b00207308 */ /* 0x0001e20000000800 */
[----:B------:R-:W-:Y:S02]  /*7b80*/  FMNMX.FTZ R34, R161, R34, !PT ;  /* 0x00000022a1227209 */ /* 0x000fe40007810000 */
[----:B------:R-:W-:Y:S01]  /*7b90*/  FSEL R157, R44, -INF , !P3 ;  /* 0xff8000002c9d7808 */ /* 0x000fe20005800000 */
[----:B------:R-:W-:-:S01]  /*7ba0*/  FFMA.FTZ R44, R55, R8, -R52 ;  /* 0x00000008372c7223 */ /* 0x000fc20000010834 */
[----:B------:R-:W-:Y:S02]  /*7bb0*/  ISETP.GT.AND P3, PT, R50, 0x78, P1 ;  /* 0x000000783200780c */ /* 0x000fe40000f64270 */
[----:B------:R-:W-:Y:S01]  /*7bc0*/  ISETP.LT.OR P2, PT, R48, 0x72, P2 ;  /* 0x000000723000780c */ /* 0x000fe20001741670 */
[----:B------:R-:W-:Y:S01]  /*7bd0*/  MUFU.EX2 R77, R77 ;  /* 0x0000004d004d7308 */ /* 0x000fe20000000800 */
[----:B------:R-:W-:-:S02]  /*7be0*/  FMNMX.FTZ R34, R43, R34, !PT ;  /* 0x000000222b227209 */ /* 0x000fc40007810000 */
[----:B------:R-:W-:Y:S01]  /*7bf0*/  ISETP.GT.AND P1, PT, R50, 0x79, P1 ;  /* 0x000000793200780c */ /* 0x000fe20000f24270 */
[----:B------:R-:W-:-:S01]  /*7c00*/  FFMA.FTZ R50, R51, R8, -R52 ;  /* 0x0000000833327223 */ /* 0x000fc20000010834 */
[C---:B------:R-:W-:Y:S02]  /*7c10*/  ISETP.LT.OR P3, PT, R48.reuse, 0x79, P3 ;  /* 0x000000793000780c */ /* 0x040fe40001f61670 */
[----:B------:R-:W-:Y:S01]  /*7c20*/  FSEL R45, R45, -INF , !P2 ;  /* 0xff8000002d2d7808 */ /* 0x000fe20005000000 */
[----:B------:R-:W-:Y:S01]  /*7c30*/  MUFU.EX2 R44, R44 ;  /* 0x0000002c002c7308 */ /* 0x000fe20000000800 */
[----:B------:R-:W-:Y:S02]  /*7c40*/  FMNMX.FTZ R34, R157, R34, !PT ;  /* 0x000000229d227209 */ /* 0x000fe40007810000 */
[----:B------:R-:W-:Y:S02]  /*7c50*/  ISETP.LT.OR P1, PT, R48, 0x7a, P1 ;  /* 0x0000007a3000780c */ /* 0x000fe40000f21670 */
[----:B------:R-:W-:-:S02]  /*7c60*/  FSEL R207, R46, -INF , !P3 ;  /* 0xff8000002ecf7808 */ /* 0x000fc40005800000 */
[----:B------:R-:W-:Y:S01]  /*7c70*/  FMNMX.FTZ R36, R45, R34, !PT ;  /* 0x000000222d247209 */ /* 0x000fe20007810000 */
[----:B------:R-:W-:Y:S01]  /*7c80*/  MUFU.EX2 R53, R53 ;  /* 0x0000003500357308 */ /* 0x000fe20000000800 */
[----:B------:R-:W-:Y:S02]  /*7c90*/  FSEL R47, R47, -INF , !P1 ;  /* 0xff8000002f2f7808 */ /* 0x000fe40004800000 */
[----:B------:R-:W-:Y:S02]  /*7ca0*/  FMNMX.FTZ R36, R207, R36, !PT ;  /* 0x00000024cf247209 */ /* 0x000fe40007810000 */
[----:B------:R-:W-:Y:S02]  /*7cb0*/  FSEL R48, R9, RZ, P4 ;  /* 0x000000ff09307208 */ /* 0x000fe40002000000 */
[----:B0-----:R-:W-:Y:S01]  /*7cc0*/  FMNMX.FTZ R11, R47, R36, !PT ;  /* 0x000000242f0b7209 */ /* 0x001fe20007810000 */
[----:B------:R-:W-:-:S01]  /*7cd0*/  FFMA.FTZ R36, R73, R8, -R52 ;  /* 0x0000000849247223 */ /* 0x000fc20000010834 */
[----:B------:R-:W-:Y:S01]  /*7ce0*/  FFMA.FTZ R73, R75, R8, -R52 ;  /* 0x000000084b497223 */ /* 0x000fe20000010834 */
[----:B------:R-:W-:-:S01]  /*7cf0*/  FADD.FTZ R51, -R48, R5 ;  /* 0x0000000530337221 */ /* 0x000fc20000010100 */
[-CC-:B------:R-:W-:Y:S01]  /*7d00*/  FFMA.FTZ R5, R49, R8.reuse, -R52.reuse ;  /* 0x0000000831057223 */ /* 0x180fe20000010834 */
[----:B------:R-:W0:Y:S01]  /*7d10*/  SHFL.BFLY PT, R42, R11, 0x2, 0x1f ;  /* 0x0c401f000b2a7f89 */ /* 0x000e2200000e0000 */
[----:B------:R-:W-:-:S01]  /*7d20*/  FFMA.FTZ R75, R79, R8, -R52 ;  /* 0x000000084f4b7223 */ /* 0x000fc20000010834 */
[-C--:B------:R-:W-:Y:S01]  /*7d30*/  FMUL.FTZ R49, R51, R8.reuse ;  /* 0x0000000833317220 */ /* 0x080fe20000410000 */
[----:B------:R-:W-:-:S01]  /*7d40*/  FFMA.FTZ R79, R87, R8, -R52 ;  /* 0x00000008574f7223 */ /* 0x000fc20000010834 */
[----:B------:R-:W-:Y:S08]  /*7d50*/  MUFU.EX2 R34, R153 ;  /* 0x0000009900227308 */ /* 0x000ff00000000800 */
[----:B------:R-:W1:Y:S08]  /*7d60*/  MUFU.EX2 R49, R49 ;  /* 0x0000003100317308 */ /* 0x000e700000000800 */
[----:B------:R-:W-:Y:S01]  /*7d70*/  MUFU.EX2 R36, R36 ;  /* 0x0000002400247308 */ /* 0x000fe20000000800 */
[----:B0-----:R-:W-:Y:S01]  /*7d80*/  FMNMX.FTZ R46, R11, R42, !PT ;  /* 0x0000002a0b2e7209 */ /* 0x001fe20007810000 */
[----:B------:R-:W-:-:S06]  /*7d90*/  FFMA.FTZ R42, R85, R8, -R52 ;  /* 0x00000008552a7223 */ /* 0x000fcc0000010834 */
[----:B------:R-:W-:Y:S01]  /*7da0*/  MUFU.EX2 R73, R73 ;  /* 0x0000004900497308 */ /* 0x000fe20000000800 */
[----:B------:R-:W0:Y:S01]  /*7db0*/  SHFL.BFLY PT, R11, R46, 0x1, 0x1f ;  /* 0x0c201f002e0b7f89 */ /* 0x000e2200000e0000 */
[----:B-1----:R-:W-:-:S06]  /*7dc0*/  FFMA.FTZ R68, R49, R3, R12 ;  /* 0x0000000331447223 */ /* 0x002fcc000001000c */
[----:B------:R-:W-:Y:S08]  /*7dd0*/  MUFU.EX2 R75, R75 ;  /* 0x0000004b004b7308 */ /* 0x000ff00000000800 */
[----:B------:R-:W-:Y:S08]  /*7de0*/  MUFU.EX2 R42, R42 ;  /* 0x0000002a002a7308 */ /* 0x000ff00000000800 */
[----:B------:R-:W-:Y:S01]  /*7df0*/  MUFU.EX2 R79, R79 ;  /* 0x0000004f004f7308 */ /* 0x000fe20000000800 */
[----:B0-----:R-:W-:-:S04]  /*7e00*/  FMNMX.FTZ R11, R46, R11, !PT ;  /* 0x0000000b2e0b7209 */ /* 0x001fc80007810000 */
[C---:B------:R-:W-:Y:S01]  /*7e10*/  FSETP.NEU.FTZ.AND P1, PT, R11.reuse, -INF , PT ;  /* 0xff8000000b00780b */ /* 0x040fe20003f3d000 */
[----:B------:R-:W-:-:S02]  /*7e20*/  FFMA.FTZ R48, R11, R8, -8 ;  /* 0xc10000000b307423 */ /* 0x000fc40000010008 */
[----:B------:R0:W-:Y:S03]  /*7e30*/  MUFU.EX2 R46, R50 ;  /* 0x00000032002e7308 */ /* 0x0001e60000000800 */
[----:B------:R-:W-:-:S05]  /*7e40*/  FSEL R48, R48, RZ, P1 ;  /* 0x000000ff30307208 */ /* 0x000fca0000800000 */
[-CC-:B------:R-:W-:Y:S01]  /*7e50*/  FFMA.FTZ R51, R203, R8.reuse, -R48.reuse ;  /* 0x00000008cb337223 */ /* 0x180fe20000010830 */
[----:B0-----:R-:W-:-:S01]  /*7e60*/  FFMA.FTZ R50, R57, R8, -R48 ;  /* 0x0000000839327223 */ /* 0x001fc20000010830 */
[----:B------:R-:W-:Y:S01]  /*7e70*/  FSEL R57, R11, RZ, P1 ;  /* 0x000000ff0b397208 */ /* 0x000fe20000800000 */
[----:B------:R-:W-:-:S01]  /*7e80*/  FFMA.FTZ R13, R13, R8, -R48 ;  /* 0x000000080d0d7223 */ /* 0x000fc20000010830 */
[-CC-:B------:R-:W-:Y:S01]  /*7e90*/  FFMA.FTZ R52, R59, R8.reuse, -R48.reuse ;  /* 0x000000083b347223 */ /* 0x180fe20000010830 */
[----:B------:R-:W-:-:S01]  /*7ea0*/  FFMA.FTZ R15, R15, R8, -R48 ;  /* 0x000000080f0f7223 */ /* 0x000fc20000010830 */
[----:B------:R-:W-:Y:S01]  /*7eb0*/  MUFU.EX2 R51, R51 ;  /* 0x0000003300337308 */ /* 0x000fe20000000800 */
[----:B------:R-:W-:-:S01]  /*7ec0*/  FADD.FTZ R57, -R57, R6 ;  /* 0x0000000639397221 */ /* 0x000fc20000010100 */
[-CC-:B------:R-:W-:Y:S01]  /*7ed0*/  FFMA.FTZ R54, R61, R8.reuse, -R48.reuse ;  /* 0x000000083d367223 */ /* 0x180fe20000010830 */
[----:B------:R-:W-:-:S01]  /*7ee0*/  FFMA.FTZ R25, R25, R8, -R48 ;  /* 0x0000000819197223 */ /* 0x000fc20000010830 */
[-C--:B------:R-:W-:Y:S01]  /*7ef0*/  FFMA.FTZ R56, R63, R8.reuse, -R48 ;  /* 0x000000083f387223 */ /* 0x080fe20000010830 */
[-C--:B------:R-:W-:Y:S01]  /*7f00*/  FMUL.FTZ R64, R57, R8.reuse ;  /* 0x0000000839407220 */ /* 0x080fe20000410000 */
[----:B------:R-:W-:Y:S01]  /*7f10*/  FADD.FTZ R63, R65, R68 ;  /* 0x00000044413f7221 */ /* 0x000fe20000010000 */
[----:B------:R-:W-:-:S01]  /*7f20*/  FFMA.FTZ R55, R67, R8, -R48 ;  /* 0x0000000843377223 */ /* 0x000fc20000010830 */
[----:B------:R-:W-:Y:S01]  /*7f30*/  MUFU.EX2 R50, R50 ;  /* 0x0000003200327308 */ /* 0x000fe20000000800 */
[----:B------:R-:W-:-:S01]  /*7f40*/  FFMA.FTZ R58, R21, R8, -R48 ;  /* 0x00000008153a7223 */ /* 0x000fc20000010830 */
[----:B------:R-:W-:Y:S01]  /*7f50*/  FADD.FTZ R70, R14, R63 ;  /* 0x0000003f0e467221 */ /* 0x000fe20000010000 */
[----:B------:R-:W-:-:S01]  /*7f60*/  FFMA.FTZ R21, R27, R8, -R48 ;  /* 0x000000081b157223 */ /* 0x000fc20000010830 */
[-CC-:B------:R-:W-:Y:S01]  /*7f70*/  FFMA.FTZ R60, R187, R8.reuse, -R48.reuse ;  /* 0x00000008bb3c7223 */ /* 0x180fe20000010830 */
[----:B------:R-:W-:-:S01]  /*7f80*/  FFMA.FTZ R27, R195, R8, -R48 ;  /* 0x00000008c31b7223 */ /* 0x000fc20000010830 */
[----:B------:R-:W-:Y:S01]  /*7f90*/  FADD.FTZ R67, R69, R70 ;  /* 0x0000004645437221 */ /* 0x000fe20000010000 */
[----:B------:R-:W-:-:S01]  /*7fa0*/  FFMA.FTZ R62, R199, R8, -R48 ;  /* 0x00000008c73e7223 */ /* 0x000fc20000010830 */
[----:B------:R-:W0:Y:S01]  /*7fb0*/  MUFU.EX2 R64, R64 ;  /* 0x0000004000407308 */ /* 0x000e220000000800 */
[----:B------:R-:W-:-:S01]  /*7fc0*/  FFMA.FTZ R201, R201, R8, -R48 ;  /* 0x00000008c9c97223 */ /* 0x000fc20000010830 */
[----:B------:R-:W-:Y:S01]  /*7fd0*/  FADD.FTZ R70, R10, R67 ;  /* 0x000000430a467221 */ /* 0x000fe20000010000 */
[----:B------:R-:W-:-:S01]  /*7fe0*/  FFMA.FTZ R57, R197, R8, -R48 ;  /* 0x00000008c5397223 */ /* 0x000fc20000010830 */
[-CC-:B------:R-:W-:Y:S01]  /*7ff0*/  FFMA.FTZ R59, R193, R8.reuse, -R48.reuse ;  /* 0x00000008c13b7223 */ /* 0x180fe20000010830 */
[----:B------:R-:W-:-:S01]  /*8000*/  FFMA.FTZ R66, R191, R8, -R48 ;  /* 0x00000008bf427223 */ /* 0x000fc20000010830 */
[----:B------:R-:W-:Y:S01]  /*8010*/  FADD.FTZ R67, R29, R70 ;  /* 0x000000461d437221 */ /* 0x000fe20000010000 */
[----:B------:R-:W-:-:S01]  /*8020*/  FFMA.FTZ R61, R205, R8, -R48 ;  /* 0x00000008cd3d7223 */ /* 0x000fc20000010830 */
[----:B------:R-:W1:Y:S01]  /*8030*/  MUFU.EX2 R13, R13 ;  /* 0x0000000d000d7308 */ /* 0x000e620000000800 */
[----:B------:R-:W-:-:S01]  /*8040*/  FFMA.FTZ R68, R189, R8, -R48 ;  /* 0x00000008bd447223 */ /* 0x000fc20000010830 */
[----:B------:R-:W-:Y:S01]  /*8050*/  FADD.FTZ R72, R20, R67 ;  /* 0x0000004314487221 */ /* 0x000fe20000010000 */
[----:B------:R-:W-:-:S01]  /*8060*/  FFMA.FTZ R63, R185, R8, -R48 ;  /* 0x00000008b93f7223 */ /* 0x000fc20000010830 */
[-CC-:B------:R-:W-:Y:S01]  /*8070*/  FFMA.FTZ R70, R37, R8.reuse, -R48.reuse ;  /* 0x0000000825467223 */ /* 0x180fe20000010830 */
[----:B------:R-:W-:-:S01]  /*8080*/  FFMA.FTZ R37, R167, R8, -R48 ;  /* 0x00000008a7257223 */ /* 0x000fc20000010830 */
[----:B------:R-:W-:Y:S01]  /*8090*/  FADD.FTZ R67, R31, R72 ;  /* 0x000000481f437221 */ /* 0x000fe20000010000 */
[----:B------:R-:W-:-:S01]  /*80a0*/  FFMA.FTZ R74, R165, R8, -R48 ;  /* 0x00000008a54a7223 */ /* 0x000fc20000010830 */
[----:B------:R-:W2:Y:S01]  /*80b0*/  MUFU.EX2 R52, R52 ;  /* 0x0000003400347308 */ /* 0x000ea20000000800 */
[----:B0-----:R-:W-:-:S01]  /*80c0*/  FFMA.FTZ R3, R64, R2, R51 ;  /* 0x0000000240037223 */ /* 0x001fc20000010033 */
[----:B------:R-:W-:Y:S01]  /*80d0*/  FADD.FTZ R72, R24, R67 ;  /* 0x0000004318487221 */ /* 0x000fe20000010000 */
[----:B------:R-:W-:-:S01]  /*80e0*/  FFMA.FTZ R161, R161, R8, -R48 ;  /* 0x00000008a1a17223 */ /* 0x000fc20000010830 */
[----:B------:R-:W-:Y:S01]  /*80f0*/  FFMA.FTZ R43, R43, R8, -R48 ;  /* 0x000000082b2b7223 */ /* 0x000fe20000010830 */
[----:B------:R-:W-:-:S01]  /*8100*/  FADD.FTZ R2, R50, R3 ;  /* 0x0000000332027221 */ /* 0x000fc20000010000 */
[----:B------:R-:W-:Y:S01]  /*8110*/  FADD.FTZ R67, R33, R72 ;  /* 0x0000004821437221 */ /* 0x000fe20000010000 */
[----:B------:R-:W-:-:S01]  /*8120*/  FFMA.FTZ R157, R157, R8, -R48 ;  /* 0x000000089d9d7223 */ /* 0x000fc20000010830 */
[----:B------:R-:W0:Y:S01]  /*8130*/  MUFU.EX2 R15, R15 ;  /* 0x0000000f000f7308 */ /* 0x000e220000000800 */
[----:B-1----:R-:W-:-:S01]  /*8140*/  FADD.FTZ R3, R13, R2 ;  /* 0x000000020d037221 */ /* 0x002fc20000010000 */
[----:B------:R-:W-:Y:S01]  /*8150*/  FADD.FTZ R72, R26, R67 ;  /* 0x000000431a487221 */ /* 0x000fe20000010000 */
[----:B------:R-:W-:-:S01]  /*8160*/  FFMA.FTZ R67, R163, R8, -R48 ;  /* 0x00000008a3437223 */ /* 0x000fc20000010830 */
[-CC-:B------:R-:W-:Y:S01]  /*8170*/  FFMA.FTZ R45, R45, R8.reuse, -R48.reuse ;  /* 0x000000082d2d7223 */ /* 0x180fe20000010830 */
[----:B------:R-:W-:-:S01]  /*8180*/  FFMA.FTZ R207, R207, R8, -R48 ;  /* 0x00000008cfcf7223 */ /* 0x000fc20000010830 */
[----:B------:R-:W-:Y:S01]  /*8190*/  FADD.FTZ R81, R35, R72 ;  /* 0x0000004823517221 */ /* 0x000fe20000010000 */
[----:B------:R-:W-:-:S01]  /*81a0*/  FFMA.FTZ R47, R47, R8, -R48 ;  /* 0x000000082f2f7223 */ /* 0x000fc20000010830 */
[----:B------:R-:W1:Y:S01]  /*81b0*/  MUFU.EX2 R54, R54 ;  /* 0x0000003600367308 */ /* 0x000e620000000800 */
[----:B--2---:R-:W-:-:S01]  /*81c0*/  FADD.FTZ R2, R52, R3 ;  /* 0x0000000334027221 */ /* 0x004fc20000010000 */
[----:B------:R-:W-:-:S04]  /*81d0*/  FADD.FTZ R72, R28, R81 ;  /* 0x000000511c487221 */ /* 0x000fc80000010000 */
[----:B------:R-:W-:Y:S01]  /*81e0*/  FADD.FTZ R81, R39, R72 ;  /* 0x0000004827517221 */ /* 0x000fe20000010000 */
[----:B------:R-:W-:-:S01]  /*81f0*/  FFMA.FTZ R72, R41, R8, -R48 ;  /* 0x0000000829487223 */ /* 0x000fc20000010830 */
        /* <DEDUP_REMOVED lines=18> */
[----:B------:R-:W-:-:S06]  /*8320*/  FADD.FTZ R2, R30, R81 ;  /* 0x000000511e027221 */ /* 0x000fcc0000010000 */
        /* <DEDUP_REMOVED lines=43> */
[----:B------:R-:W-:-:S06]  /*85e0*/  FADD.FTZ R2, R46, R41 ;  /* 0x000000292e027221 */ /* 0x000fcc0000010000 */
        /* <DEDUP_REMOVED lines=12> */
.L_x_1308:
        /* <DEDUP_REMOVED lines=18> */
[----:B------:R-:W-:Y:S01]  /*87d0*/  SYNCS.ARRIVE.TRANS64.RED.A1T0 RZ, [UR4], RZ ;  /* 0x000000ffffff79a7 */ /* 0x000fe20008100404 */
        /* <DEDUP_REMOVED lines=16> */
[----:B------:R-:W-:Y:S01]  /*88e0*/  F2FP.SATFINITE.E4M3.F32.PACK_AB_MERGE_C R163, R62, R27, R6 ;  /* 0x0000001b3ea3723e */ /* 0x000fe20004807006 */
[-C--:B------:R-:W-:Y:S01]  /*88f0*/  FMUL.FTZ R112, R112, R49.reuse ;  /* 0x0000003170707220 */ /* 0x080fe20000410000 */
        /* <DEDUP_REMOVED lines=70> */
.L_x_1290:
[----:B------:R-:W2:Y:S01]  /*8d60*/  LDL R4, [R1] ;  /* 0x0000000001047983 */ /* 0x000ea20000100800 */
[----:B------:R-:W-:Y:S02]  /*8d70*/  ISETP.NE.AND P2, PT, R178, 0x1, PT ;  /* 0x00000001b200780c */ /* 0x000fe40003f45270 */
[----:B------:R-:W-:-:S11]  /*8d80*/  IADD3 R13, R16, 0x1, -R17 ;  /* 0x00000001100d7810 */ /* 0x000fd60007ffe811 */
[----:B------:R-:W0:Y:S08]  /*8d90*/  @P2 LDC R5, c[0x0][0x44c] ;  /* 0x00011300ff052b82 */ /* 0x000e300000000800 */
[----:B------:R-:W1:Y:S01]  /*8da0*/  @P2 LDC R6, c[0x0][0x450] ;  /* 0x00011400ff062b82 */ /* 0x000e620000000800 */
[----:B--2---:R-:W-:Y:S01]  /*8db0*/  LOP3.LUT P1, RZ, R4, 0x1, RZ, 0xc0, !PT ;  /* 0x0000000104ff7812 */ /* 0x004fe2000782c0ff */
[----:B------:R-:W-:-:S04]  /*8dc0*/  VIADD R4, R19, 0x7f ;  /* 0x0000007f13047836 */ /* 0x000fc80000000000 */
[----:B0-----:R-:W-:-:S05]  /*8dd0*/  @P2 IMAD.HI.U32 R5, R4, R5, RZ ;  /* 0x0000000504052227 */ /* 0x001fca00078e00ff */
[----:B-1----:R-:W-:-:S05]  /*8de0*/  @P2 SHF.R.U32.HI R4, RZ, R6, R5 ;  /* 0x00000006ff042219 */ /* 0x002fca0000011605 */
[----:B------:R-:W-:-:S04]  /*8df0*/  IMAD.IADD R4, R13, 0x1, R4 ;  /* 0x000000010d047824 */ /* 0x000fc800078e0204 */
[----:B------:R-:W-:Y:S01]  /*8e00*/  VIADD R5, R4, -UR30 ;  /* 0x8000001e04057c36 */ /* 0x000fe20008000000 */
[----:B------:R-:W-:Y:S06]  /*8e10*/  @!P1 BRA `(.L_x_1310) ;  /* 0x0000000000449947 */ /* 0x000fec0003800000 */
        /* <DEDUP_REMOVED lines=10> */
.L_x_1311:
[----:B------:R-:W0:Y:S02]  /*8ec0*/  LDC R15, c[0x0][0x9e4] ;  /* 0x00027900ff0f7b82 */ /* 0x000e240000000800 */
[----:B0-----:R-:W-:-:S13]  /*8ed0*/  ISETP.NE.AND P1, PT, R15, 0x1, PT ;  /* 0x000000010f00780c */ /* 0x001fda0003f25270 */
[----:B------:R-:W0:Y:S02]  /*8ee0*/  @P1 LDC.64 R12, c[0x0][0x9e8] ;  /* 0x00027a00ff0c1b82 */ /* 0x000e240000000a00 */
[----:B0-----:R-:W-:-:S05]  /*8ef0*/  @P1 IMAD.HI.U32 R6, R4, R12, RZ ;  /* 0x0000000c04061227 */ /* 0x001fca00078e00ff */
[----:B------:R-:W-:-:S07]  /*8f00*/  @P1 SHF.R.U32.HI R4, RZ, R13, R6 ;  /* 0x0000000dff041219 */ /* 0x000fce0000011606 */
.L_x_1312:
[----:B------:R-:W-:-:S05]  /*8f10*/  IMAD R4, R4, R15, RZ ;  /* 0x0000000f04047224 */ /* 0x000fca00078e02ff */
[----:B------:R-:W-:-:S07]  /*8f20*/  VIMNMX R5, R5, R4, !PT ;  /* 0x0000000405057248 */ /* 0x000fce0007fe0100 */
.L_x_1310:
        /* <DEDUP_REMOVED lines=11> */
.L_x_1324:
[----:B------:R-:W-:Y:S01]  /*8fe0*/  ISETP.NE.AND P2, PT, RZ, UR39, PT ;  /* 0x00000027ff007c0c */ /* 0x000fe2000bf45270 */
[----:B------:R-:W-:-:S04]  /*8ff0*/  UISETP.NE.AND UP0, UPT, UR4, 0x1, UPT ;  /* 0x000000010400788c */ /* 0x000fc8000bf05270 */
[----:B------:R-:W-:-:S04]  /*9000*/  USEL UR37, URZ, 0x1, UP0 ;  /* 0x000000013f257887 */ /* 0x000fc80008000000 */
[----:B------:R-:W-:-:S04]  /*9010*/  ULOP3.LUT UR37, UR5, UR37, URZ, 0x3c, !UPT ;  /* 0x0000002505257292 */ /* 0x000fc8000f8e3c3f */
[----:B------:R-:W-:Y:S08]  /*9020*/  @P2 BRA `(.L_x_1314) ;  /* 0x0000000000382947 */ /* 0x000ff00003800000 */
[----:B------:R-:W-:Y:S05]  /*9030*/  @!P0 BRA `(.L_x_1315) ;  /* 0x0000000000048947 */ /* 0x000fea0003800000 */
[----:B------:R-:W-:Y:S01]  /*9040*/  BPT.TRAP 0x1 ;  /* 0x000000040000795c */ /* 0x000fe20000300000 */
.L_x_1315:
        /* <DEDUP_REMOVED lines=9> */
.L_x_1316:
[----:B-1----:R-:W-:Y:S05]  /*90e0*/  @P1 BRA `(.L_x_1314) ;  /* 0x0000000000081947 */ /* 0x002fea0003800000 */
[----:B------:R-:W1:Y:S02]  /*90f0*/  SYNCS.PHASECHK.TRANS64.TRYWAIT P1, [UR6+0x22830], R5 ;  /* 0x02283005ff0075a7 */ /* 0x000e640008020146 */
[----:B-1----:R-:W-:Y:S05]  /*9100*/  @!P1 BRA `(.L_x_1317) ;  /* 0x000000ec00ec9947 */ /* 0x002fea0003800000 */
.L_x_1314:
        /* <DEDUP_REMOVED lines=40> */
.L_x_1319:
[----:B------:R-:W-:Y:S01]  /*9390*/  ULEA UR6, UR4, UR38, 0x3 ;  /* 0x0000002604067291 */ /* 0x000fe2000f8e183f */
[----:B------:R-:W-:-:S05]  /*93a0*/  IMAD.U32 R5, RZ, RZ, UR5 ;  /* 0x00000005ff057e24 */ /* 0x000fca000f8e00ff */
[----:B------:R-:W-:-:S04]  /*93b0*/  SHF.L.U32 R5, R5, 0x1f, RZ ;  /* 0x0000001f05057819 */ /* 0x000fc800000006ff */
[----:B------:R0:W1:Y:S01]  /*93c0*/  SYNCS.PHASECHK.TRANS64.TRYWAIT P1, [UR6+0x22850], R5 ;  /* 0x02285005ff0075a7 */ /* 0x0000620008020146 */
[----:B------:R-:W-:Y:S05]  /*93d0*/  @!P0 BRA `(.L_x_1320) ;  /* 0x0000000000048947 */ /* 0x000fea0003800000 */
[----:B------:R-:W-:Y:S01]  /*93e0*/  BPT.TRAP 0x1 ;  /* 0x000000040000795c */ /* 0x000fe20000300000 */
.L_x_1320:
[----:B-1----:R-:W-:Y:S05]  /*93f0*/  @P1 BRA `(.L_x_1318) ;  /* 0x0000000000081947 */ /* 0x002fea0003800000 */
[----:B------:R-:W1:Y:S02]  /*9400*/  SYNCS.PHASECHK.TRANS64.TRYWAIT P1, [UR6+0x22850], R5 ;  /* 0x02285005ff0075a7 */ /* 0x000e640008020146 */
[----:B-1----:R-:W-:Y:S05]  /*9410*/  @!P1 BRA `(.L_x_1321) ;  /* 0x000000ec00409947 */ /* 0x002fea0003800000 */
.L_x_1318:
[----:B------:R-:W-:Y:S01]  /*9420*/  UIADD3 UR5, UR38, 0x400, URZ ;  /* 0x0000040026057890 */ /* 0x000fe2000fffe03f */
[----:B------:R-:W-:Y:S01]  /*9430*/  WARPGROUP.ARRIVE ;  /* 0x00000000000079c5 */ /* 0x000fe20000000000 */
[----:B------:R-:W-:Y:S01]  /*9440*/  UMOV UR7, 0x40000040 ;  /* 0x4000004000077882 */ /* 0x000fe20000000000 */
[----:B------:R-:W-:Y:S01]  /*9450*/  UMOV UR11, 0x40000040 ;  /* 0x40000040000b7882 */ /* 0x000fe20000000000 */
[----:B------:R-:W-:-:S03]  /*9460*/  USHF.R.U32.HI UR5, URZ, 0x4, UR5 ;  /* 0x000000043f057899 */ /* 0x000fc60008011605 */
[----:B-1----:R-:W1:Y:S01]  /*9470*/  S2R R8, SR_TID.X ;  /* 0x0000000000087919 */ /* 0x002e620000002100 */
[----:B------:R-:W-:-:S04]  /*9480*/  ULOP3.LUT UR5, UR5, 0x3fff, URZ, 0xc0, !UPT ;  /* 0x00003fff05057892 */ /* 0x000fc8000f8ec03f */
[----:B------:R-:W-:-:S04]  /*9490*/  ULOP3.LUT UR5, UR5, 0x10000, URZ, 0xfc, !UPT ;  /* 0x0001000005057892 */ /* 0x000fc8000f8efc3f */
[----:B------:R-:W-:-:S04]  /*94a0*/  ULEA UR6, UR4, UR5, 0xa ;  /* 0x0000000504067291 */ /* 0x000fc8000f8e503f */
[----:B------:R-:W-:-:S05]  /*94b0*/  UIADD3 UR10, UR6, 0x2, URZ ;  /* 0x00000002060a7890 */ /* 0x000fca000fffe03f */
[----:B------:R-:W-:Y:S01]  /*94c0*/  QGMMA.64x128x32.F32.E4M3.E4M3 R88, R164, gdesc[UR4], R88, gsb0 ;  /* 0x01e00004a4587df3 */ /* 0x000fe20008000858 */
        /* <DEDUP_REMOVED lines=11> */
[----:B------:R-:W-:Y:S03]  /*9580*/  QGMMA.64x128x32.F32.E4M3.E4M3 R88, R156, gdesc[UR8], R88, gsb0 ;  /* 0x01e000089c587df3 */ /* 0x000fe60008000858 */
[----:B------:R-:W-:Y:S02]  /*9590*/  WARPGROUP.DEPBAR.LE gsb0, 0x0 ;  /* 0x00008000000079c5 */ /* 0x000fe40000010000 */
[----:B------:R-:W-:-:S07]  /*95a0*/  WARPGROUP.ARRIVE ;  /* 0x00000000000079c5 */ /* 0x000fce0000000000 */
[----:B------:R-:W-:Y:S03]  /*95b0*/  QGMMA.64x128x32.F32.E4M3.E4M3 R88, R152, gdesc[UR4], R88, gsb0 ;  /* 0x01e0000498587df3 */ /* 0x000fe60008000858 */
[----:B------:R-:W-:Y:S02]  /*95c0*/  WARPGROUP.DEPBAR.LE gsb0, 0x0 ;  /* 0x00008000000079c5 */ /* 0x000fe40000010000 */
[----:B------:R0:W-:Y:S06]  /*95d0*/  BAR.ARV R5, 0x100 ;  /* 0x000400050000751d */ /* 0x0001ec0000002000 */
[----:B------:R-:W-:Y:S05]  /*95e0*/  @!P0 BRA `(.L_x_1322) ;  /* 0x0000000000048947 */ /* 0x000fea0003800000 */
[----:B------:R-:W-:Y:S01]  /*95f0*/  BPT.TRAP 0x1 ;  /* 0x000000040000795c */ /* 0x000fe20000300000 */
.L_x_1322:
[C---:B------:R-:W-:Y:S01]  /*9600*/  FMUL.FTZ R153, R0.reuse, R24 ;  /* 0x0000001800997220 */ /* 0x040fe20000410000 */
[C---:B------:R-:W-:Y:S01]  /*9610*/  FMUL.FTZ R155, R0.reuse, R25 ;  /* 0x00000019009b7220 */ /* 0x040fe20000410000 */
[C---:B0-----:R-:W-:Y:S01]  /*9620*/  FMUL.FTZ R5, R0.reuse, R26 ;  /* 0x0000001a00057220 */ /* 0x041fe20000410000 */
        /* <DEDUP_REMOVED lines=78> */
[----:B------:R-:W-:Y:S01]  /*9b10*/  FMUL.FTZ R83, R0, R87 ;  /* 0x0000005700537220 */ /* 0x000fe20000410000 */
[----:B------:R-:W-:-:S04]  /*9b20*/  ULEA UR5, UR36, UR38, 0x3 ;  /* 0x0000002624057291 */ /* 0x000fc8000f8e183f */
[----:B------:R-:W1:Y:S01]  /*9b30*/  MUFU.TANH R25, R25 ;  /* 0x0000001900197308 */ /* 0x000e620000002400 */
[----:B--2---:R-:W-:Y:S01]  /*9b40*/  FMNMX.FTZ R12, R21, R12, !PT ;  /* 0x0000000c150c7209 */ /* 0x004fe20007810000 */
[----:B------:R-:W-:-:S04]  /*9b50*/  UIADD3 UR5, UR5, 0x22840, URZ ;  /* 0x0002284005057890 */ /* 0x000fc8000fffe03f */
[----:B------:R-:W-:Y:S02]  /*9b60*/  UPRMT UR5, UR40, 0x654, UR5 ;  /* 0x0000065428057896 */ /* 0x000fe40008000005 */
[----:B------:R-:W2:Y:S01]  /*9b70*/  MUFU.TANH R165, R165 ;  /* 0x000000a500a57308 */ /* 0x000ea20000002400 */
[----:B0-----:R-:W-:-:S06]  /*9b80*/  FMNMX.FTZ R8, R163, R8, !PT ;  /* 0x00000008a3087209 */ /* 0x001fcc0007810000 */
[----:B------:R-:W-:Y:S01]  /*9b90*/  SYNCS.ARRIVE.TRANS64.RED.A1T0 RZ, [UR5], RZ ;  /* 0x000000ffffff79a7 */ /* 0x000fe20008100405 */
        /* <DEDUP_REMOVED lines=104> */
[----:B------:R-:W1:Y:S03]  /*a220*/  LDC R8, c[0x0][0x988] ;  /* 0x00026200ff087b82 */ /* 0x000e660000000800 */
[----:B------:R-:W3:Y:S01]  /*a230*/  SHFL.BFLY PT, R9, R14, 0x2, 0x1f ;  /* 0x0c401f000e097f89 */ /* 0x000ee200000e0000 */
[----:B--2---:R-:W-:-:S04]  /*a240*/  FMNMX.FTZ R12, R81, R12, !PT ;  /* 0x0000000c510c7209 */ /* 0x004fc80007810000 */
[----:B0-----:R-:W-:-:S05]  /*a250*/  FMNMX.FTZ R12, R83, R12, !PT ;  /* 0x0000000c530c7209 */ /* 0x001fca0007810000 */
[----:B------:R-:W0:Y:S01]  /*a260*/  SHFL.BFLY PT, R11, R12, 0x2, 0x1f ;  /* 0x0c401f000c0b7f89 */ /* 0x000e2200000e0000 */
[----:B---3--:R-:W-:-:S05]  /*a270*/  FMNMX.FTZ R20, R14, R9, !PT ;  /* 0x000000090e147209 */ /* 0x008fca0007810000 */
[----:B------:R-:W2:Y:S01]  /*a280*/  SHFL.BFLY PT, R9, R20, 0x1, 0x1f ;  /* 0x0c201f0014097f89 */ /* 0x000ea200000e0000 */
[----:B0-----:R-:W-:-:S05]  /*a290*/  FMNMX.FTZ R24, R12, R11, !PT ;  /* 0x0000000b0c187209 */ /* 0x001fca0007810000 */
[----:B------:R-:W0:Y:S01]  /*a2a0*/  SHFL.BFLY PT, R11, R24, 0x1, 0x1f ;  /* 0x0c201f00180b7f89 */ /* 0x000e2200000e0000 */
[----:B--2---:R-:W-:-:S05]  /*a2b0*/  FMNMX.FTZ R9, R20, R9, !PT ;  /* 0x0000000914097209 */ /* 0x004fca0007810000 */
[C---:B------:R-:W-:Y:S01]  /*a2c0*/  FADD.FTZ R87, -R9.reuse, R4 ;  /* 0x0000000409577221 */ /* 0x040fe20000010100 */
[----:B-1----:R-:W-:-:S03]  /*a2d0*/  FFMA.FTZ R48, R9, R8, -8 ;  /* 0xc100000009307423 */ /* 0x002fc60000010008 */
[-C--:B------:R-:W-:Y:S01]  /*a2e0*/  FMUL.FTZ R4, R87, R8.reuse ;  /* 0x0000000857047220 */ /* 0x080fe20000410000 */
[----:B------:R-:W-:-:S01]  /*a2f0*/  FFMA.FTZ R12, R157, R8, -R48 ;  /* 0x000000089d0c7223 */ /* 0x000fc20000010830 */
[-CC-:B------:R-:W-:Y:S01]  /*a300*/  FFMA.FTZ R14, R161, R8.reuse, -R48.reuse ;  /* 0x00000008a10e7223 */ /* 0x180fe20000010830 */
[----:B------:R-:W-:-:S01]  /*a310*/  FFMA.FTZ R157, R163, R8, -R48 ;  /* 0x00000008a39d7223 */ /* 0x000fc20000010830 */
[-CC-:B------:R-:W-:Y:S01]  /*a320*/  FFMA.FTZ R20, R165, R8.reuse, -R48.reuse ;  /* 0x00000008a5147223 */ /* 0x180fe20000010830 */
[----:B------:R-:W-:-:S01]  /*a330*/  FFMA.FTZ R161, R187, R8, -R48 ;  /* 0x00000008bba17223 */ /* 0x000fc20000010830 */
[-CC-:B------:R-:W-:Y:S01]  /*a340*/  FFMA.FTZ R26, R189, R8.reuse, -R48.reuse ;  /* 0x00000008bd1a7223 */ /* 0x180fe20000010830 */
[----:B0-----:R-:W-:Y:S01]  /*a350*/  FMNMX.FTZ R11, R24, R11, !PT ;  /* 0x0000000b180b7209 */ /* 0x001fe20007810000 */
[-CC-:B------:R-:W-:Y:S01]  /*a360*/  FFMA.FTZ R24, R185, R8.reuse, -R48.reuse ;  /* 0x00000008b9187223 */ /* 0x180fe20000010830 */
[----:B------:R-:W-:-:S01]  /*a370*/  FFMA.FTZ R163, R191, R8, -R48 ;  /* 0x00000008bfa37223 */ /* 0x000fc20000010830 */
[-CC-:B------:R-:W-:Y:S01]  /*a380*/  FFMA.FTZ R28, R193, R8.reuse, -R48.reuse ;  /* 0x00000008c11c7223 */ /* 0x180fe20000010830 */
[----:B------:R-:W-:-:S01]  /*a390*/  FFMA.FTZ R44, R79, R8, -R48 ;  /* 0x000000084f2c7223 */ /* 0x000fc20000010830 */
[----:B------:R-:W-:Y:S01]  /*a3a0*/  FADD.FTZ R87, -R11, R10 ;  /* 0x0000000a0b577221 */ /* 0x000fe20000010100 */
        /* <DEDUP_REMOVED lines=21> */
[-C--:B------:R-:W-:Y:S01]  /*a500*/  FFMA.FTZ R85, R85, R8.reuse, -R48 ;  /* 0x0000000855557223 */ /* 0x080fe20000010830 */
[----:B------:R-:W-:-:S01]  /*a510*/  FFMA.FTZ R48, R11, R8, -8 ;  /* 0xc10000000b307423 */ /* 0x000fc20000010008 */
[-C--:B------:R-:W-:Y:S01]  /*a520*/  FMUL.FTZ R87, R87, R8.reuse ;  /* 0x0000000857577220 */ /* 0x080fe20000410000 */
[----:B------:R-:W-:Y:S02]  /*a530*/  MUFU.EX2 R4, R4 ;  /* 0x0000000400047308 */ /* 0x000fe40000000800 */
[----:B------:R-:W-:-:S01]  /*a540*/  FFMA.FTZ R50, R5, R8, -R48 ;  /* 0x0000000805327223 */ /* 0x000fc20000010830 */
[-CC-:B------:R-:W-:Y:S01]  /*a550*/  FFMA.FTZ R5, R13, R8.reuse, -R48.reuse ;  /* 0x000000080d057223 */ /* 0x180fe20000010830 */
[----:B------:R-:W-:-:S01]  /*a560*/  FFMA.FTZ R13, R15, R8, -R48 ;  /* 0x000000080f0d7223 */ /* 0x000fc20000010830 */
[-CC-:B------:R-:W-:Y:S01]  /*a570*/  FFMA.FTZ R52, R21, R8.reuse, -R48.reuse ;  /* 0x0000000815347223 */ /* 0x180fe20000010830 */
[----:B------:R-:W-:-:S01]  /*a580*/  FFMA.FTZ R15, R25, R8, -R48 ;  /* 0x00000008190f7223 */ /* 0x000fc20000010830 */
[-CC-:B------:R-:W-:Y:S01]  /*a590*/  FFMA.FTZ R54, R27, R8.reuse, -R48.reuse ;  /* 0x000000081b367223 */ /* 0x180fe20000010830 */
        /* <DEDUP_REMOVED lines=25> */
[----:B------:R-:W-:-:S07]  /*a730*/  FFMA.FTZ R81, R81, R8, -R48 ;  /* 0x0000000851517223 */ /* 0x000fce0000010830 */
[----:B------:R-:W2:Y:S01]  /*a740*/  MUFU.EX2 R5, R5 ;  /* 0x0000000500057308 */ /* 0x000ea20000000800 */
[----:B-1----:R-:W-:-:S07]  /*a750*/  FFMA.FTZ R2, R87, R2, R50 ;  /* 0x0000000257027223 */ /* 0x002fce0000010032 */
        /* <DEDUP_REMOVED lines=22> */
[----:B--2---:R-:W-:-:S01]  /*a8c0*/  FADD.FTZ R72, R20, R39 ;  /* 0x0000002714487221 */ /* 0x004fc20000010000 */
[----:B------:R-:W-:-:S06]  /*a8d0*/  FFMA.FTZ R39, R61, R8, -R48 ;  /* 0x000000083d277223 */ /* 0x000fcc0000010830 */
        /* <DEDUP_REMOVED lines=105> */
.L_x_1323:
[----:B------:R-:W-:Y:S01]  /*af70*/  ULEA UR4, UR4, UR38, 0x3 ;  /* 0x0000002604047291 */ /* 0x000fe2000f8e183f */
[----:B------:R-:W-:Y:S01]  /*af80*/  ISETP.GT.AND P1, PT, R7, R6, PT ;  /* 0x000000060700720c */ /* 0x000fe20003f24270 */
[----:B------:R-:W-:Y:S01]  /*af90*/  UMOV UR5, UR37 ;  /* 0x0000002500057c82 */ /* 0x000fe20008000000 */
[----:B------:R-:W-:Y:S01]  /*afa0*/  F2FP.SATFINITE.E4M3.F32.PACK_AB_MERGE_C R13, R52, R13, RZ ;  /* 0x0000000d340d723e */ /* 0x000fe200048070ff */
[----:B------:R-:W-:Y:S01]  /*afb0*/  UIADD3 UR4, UR4, 0x22860, URZ ;  /* 0x0002286004047890 */ /* 0x000fe2000fffe03f */
[----:B------:R-:W-:Y:S01]  /*afc0*/  F2FP.SATFINITE.E4M3.F32.PACK_AB_MERGE_C R12, R155, R12, RZ ;  /* 0x0000000c9b0c723e */ /* 0x000fe200048070ff */
[----:B------:R-:W-:Y:S01]  /*afd0*/  FMUL.FTZ R88, R88, R4 ;  /* 0x0000000458587220 */ /* 0x000fe20000410000 */
[----:B------:R-:W-:Y:S01]  /*afe0*/  F2FP.SATFINITE.E4M3.F32.PACK_AB_MERGE_C R20, R159, R20, RZ ;  /* 0x000000149f14723e */ /* 0x000fe200048070ff */
[----:B------:R-:W-:Y:S01]  /*aff0*/  UPRMT UR4, UR40, 0x654, UR4 ;  /* 0x0000065428047896 */ /* 0x000fe20008000004 */
[----:B------:R-:W-:Y:S01]  /*b000*/  F2FP.SATFINITE.E4M3.F32.PACK_AB_MERGE_C R26, R163, R26, RZ ;  /* 0x0000001aa31a723e */ /* 0x000fe200048070ff */
[----:B------:R-:W-:Y:S01]  /*b010*/  FMUL.FTZ R89, R89, R4 ;  /* 0x0000000459597220 */ /* 0x000fe20000410000 */
[----:B------:R-:W-:Y:S01]  /*b020*/  F2FP.SATFINITE.E4M3.F32.PACK_AB_MERGE_C R30, R167, R30, RZ ;  /* 0x0000001ea71e723e */ /* 0x000fe200048070ff */
[----:B------:R-:W-:Y:S01]  /*b030*/  FMUL.FTZ R92, R92, R4 ;  /* 0x000000045c5c7220 */ /* 0x000fe20000410000 */
[----:B------:R-:W-:Y:S01]  /*b040*/  F2FP.SATFINITE.E4M3.F32.PACK_AB_MERGE_C R13, R5, R50, R13 ;  /* 0x00000032050d723e */ /* 0x000fe2000480700d */
[-C--:B------:R-:W-:Y:S01]  /*b050*/  FMUL.FTZ R93, R93, R4.reuse ;  /* 0x000000045d5d7220 */ /* 0x080fe20000410000 */
[----:B------:R-:W-:Y:S01]  /*b060*/  F2FP.SATFINITE.E4M3.F32.PACK_AB_MERGE_C R21, R56, R21, RZ ;  /* 0x000000153815723e */ /* 0x000fe200048070ff */
[----:B------:R-:W-:Y:S01]  /*b070*/  FMUL.FTZ R96, R96, R4 ;  /* 0x0000000460607220 */ /* 0x000fe20000410000 */
[----:B------:R-:W-:Y:S01]  /*b080*/  F2FP.SATFINITE.E4M3.F32.PACK_AB_MERGE_C R27, R60, R27, RZ ;  /* 0x0000001b3c1b723e */ /* 0x000fe200048070ff */
[----:B------:R-:W-:Y:S01]  /*b090*/  SYNCS.ARRIVE.TRANS64.RED.A1T0 RZ, [UR4], RZ ;  /* 0x000000ffffff79a7 */ /* 0x000fe20008100404 */
[----:B------:R-:W-:Y:S01]  /*b0a0*/  F2FP.SATFINITE.E4M3.F32.PACK_AB_MERGE_C R31, R64, R31, RZ ;  /* 0x0000001f401f723e */ /* 0x000fe200048070ff */
[----:B------:R-:W-:Y:S01]  /*b0b0*/  UMOV UR4, UR36 ;  /* 0x0000002400047c82 */ /* 0x000fe20008000000 */
        /* <DEDUP_REMOVED lines=87> */
.L_x_1313:
        /* <DEDUP_REMOVED lines=8> */
[----:B------:R-:W-:-:S05]  /*b6b0*/  ULDC UR33, c[0x0][0x9e0] ;  /* 0x0002780000217ab9 */ /* 0x000fca0000000800 */
.L_x_1344:
        /* <DEDUP_REMOVED lines=9> */
.L_x_1327:
[----:B------:R-:W-:Y:S01]  /*b750*/  ULEA UR10, UR36, UR38, 0x3 ;  /* 0x00000026240a7291 */ /* 0x000fe2000f8e183f */
[----:B------:R-:W-:-:S05]  /*b760*/  IMAD.U32 R6, RZ, RZ, UR37 ;  /* 0x00000025ff067e24 */ /* 0x000fca000f8e00ff */
[----:B------:R-:W-:-:S04]  /*b770*/  SHF.L.U32 R6, R6, 0x1f, RZ ;  /* 0x0000001f06067819 */ /* 0x000fc800000006ff */
[----:B------:R0:W1:Y:S01]  /*b780*/  SYNCS.PHASECHK.TRANS64.TRYWAIT P1, [UR10+0x22830], R6 ;  /* 0x02283006ff0075a7 */ /* 0x000062000802014a */
[----:B------:R-:W-:Y:S05]  /*b790*/  @!P0 BRA `(.L_x_1328) ;  /* 0x0000000000048947 */ /* 0x000fea0003800000 */
[----:B------:R-:W-:Y:S01]  /*b7a0*/  BPT.TRAP 0x1 ;  /* 0x000000040000795c */ /* 0x000fe20000300000 */
.L_x_1328:
[----:B-1----:R-:W-:Y:S05]  /*b7b0*/  @P1 BRA `(.L_x_1326) ;  /* 0x0000000000081947 */ /* 0x002fea0003800000 */
[----:B------:R-:W1:Y:S02]  /*b7c0*/  SYNCS.PHASECHK.TRANS64.TRYWAIT P1, [UR10+0x22830], R6 ;  /* 0x02283006ff0075a7 */ /* 0x000e64000802014a */
[----:B-1----:R-:W-:Y:S05]  /*b7d0*/  @!P1 BRA `(.L_x_1329) ;  /* 0x000000c800689947 */ /* 0x002fea0003800000 */
.L_x_1326:
[----:B------:R-:W2:Y:S01]  /*b7e0*/  S2R R8, SR_TID.X ;  /* 0x0000000000087919 */ /* 0x000ea20000002100 */
        /* <DEDUP_REMOVED lines=12> */
[----:B--2---:R-:W-:-:S05]  /*b8b0*/  SHF.R.U32.HI R8, RZ, 0x7, R8 ;  /* 0x00000007ff087819 */ /* 0x004fca0000011608 */
[----:B01----:R-:W-:-:S05]  /*b8c0*/  VIADD R6, R8, 0x8 ;  /* 0x0000000808067836 */ /* 0x003fca0000000000 */
        /* <DEDUP_REMOVED lines=22> */
.L_x_1331:
[----:B------:R-:W-:Y:S01]  /*ba30*/  ULEA UR10, UR4, UR38, 0x3 ;  /* 0x00000026040a7291 */ /* 0x000fe2000f8e183f */
[----:B------:R-:W-:-:S05]  /*ba40*/  IMAD.U32 R6, RZ, RZ, UR5 ;  /* 0x00000005ff067e24 */ /* 0x000fca000f8e00ff */
[----:B------:R-:W-:-:S04]  /*ba50*/  SHF.L.U32 R6, R6, 0x1f, RZ ;  /* 0x0000001f06067819 */ /* 0x000fc800000006ff */
[----:B------:R0:W1:Y:S01]  /*ba60*/  SYNCS.PHASECHK.TRANS64.TRYWAIT P1, [UR10+0x22850], R6 ;  /* 0x02285006ff0075a7 */ /* 0x000062000802014a */
[----:B------:R-:W-:Y:S05]  /*ba70*/  @!P0 BRA `(.L_x_1332) ;  /* 0x0000000000048947 */ /* 0x000fea0003800000 */
[----:B------:R-:W-:Y:S01]  /*ba80*/  BPT.TRAP 0x1 ;  /* 0x000000040000795c */ /* 0x000fe20000300000 */
.L_x_1332:
[----:B-1----:R-:W-:Y:S05]  /*ba90*/  @P1 BRA `(.L_x_1330) ;  /* 0x0000000000081947 */ /* 0x002fea0003800000 */
[----:B------:R-:W1:Y:S02]  /*baa0*/  SYNCS.PHASECHK.TRANS64.TRYWAIT P1, [UR10+0x22850], R6 ;  /* 0x02285006ff0075a7 */ /* 0x000e64000802014a */
[----:B-1----:R-:W-:Y:S05]  /*bab0*/  @!P1 BRA `(.L_x_1333) ;  /* 0x000000c400c89947 */ /* 0x002fea0003800000 */
.L_x_1330:
[----:B------:R-:W-:Y:S01]  /*bac0*/  UIADD3 UR5, UR38, 0x400, URZ ;  /* 0x0000040026057890 */ /* 0x000fe2000fffe03f */
[----:B------:R-:W-:Y:S01]  /*bad0*/  WARPGROUP.ARRIVE ;  /* 0x00000000000079c5 */ /* 0x000fe20000000000 */
[----:B------:R-:W-:-:S05]  /*bae0*/  UMOV UR11, 0x40000040 ;  /* 0x40000040000b7882 */ /* 0x000fca0000000000 */
[----:B------:R-:W2:Y:S01]  /*baf0*/  S2R R8, SR_TID.X ;  /* 0x0000000000087919 */ /* 0x000ea20000002100 */
        /* <DEDUP_REMOVED lines=8> */
[----:B--2---:R-:W-:-:S04]  /*bb80*/  SHF.R.U32.HI R8, RZ, 0x7, R8 ;  /* 0x00000007ff087819 */ /* 0x004fc80000011608 */
[----:B01----:R-:W-:Y:S01]  /*bb90*/  IADD3 R6, -R8, 0xb, RZ ;  /* 0x0000000b08067810 */ /* 0x003fe20007ffe1ff */
        /* <DEDUP_REMOVED lines=17> */
.L_x_1334:
        /* <DEDUP_REMOVED lines=9> */
[C---:B------:R-:W-:Y:S01]  /*bd40*/  FMUL.FTZ R34, R0.reuse, R62 ;  /* 0x0000003e00227220 */ /* 0x040fe20000410000 */
[C---:B------:R-:W-:Y:S01]  /*bd50*/  FMUL.FTZ R54, R0.reuse, R61 ;  /* 0x0000003d00367220 */ /* 0x040fe20000410000 */
[C---:B------:R-:W-:Y:S01]  /*bd60*/  FMUL.FTZ R62, R0.reuse, R76 ;  /* 0x0000004c003e7220 */ /* 0x040fe20000410000 */
[----:B------:R-:W-:Y:S01]  /*bd70*/  FMUL.FTZ R152, R0, R24 ;  /* 0x0000001800987220 */ /* 0x000fe20000410000 */
[----:B------:R-:W-:Y:S01]  /*bd80*/  UIADD3 UR5, UR5, 0x22840, URZ ;  /* 0x0002284005057890 */ /* 0x000fe2000fffe03f */
[----:B------:R-:W0:Y:S01]  /*bd90*/  @P1 LDC R9, c[0x0][0x44c] ;  /* 0x00011300ff091b82 */ /* 0x000e220000000800 */
[----:B------:R-:W-:-:S02]  /*bda0*/  IMAD.SHL.U32 R76, R7, 0x80, RZ ;  /* 0x00000080074c7824 */ /* 0x000fc400078e00ff */
[C---:B------:R-:W-:Y:S01]  /*bdb0*/  FMUL.FTZ R24, R0.reuse, R47 ;  /* 0x0000002f00187220 */ /* 0x040fe20000410000 */
[C---:B------:R-:W-:Y:S01]  /*bdc0*/  FMUL.FTZ R154, R0.reuse, R28 ;  /* 0x0000001c009a7220 */ /* 0x040fe20000410000 */
[C---:B------:R-:W-:Y:S01]  /*bdd0*/  FMUL.FTZ R47, R0.reuse, R48 ;  /* 0x00000030002f7220 */ /* 0x040fe20000410000 */
[C---:B------:R-:W-:Y:S01]  /*bde0*/  FMUL.FTZ R10, R0.reuse, R27 ;  /* 0x0000001b000a7220 */ /* 0x040fe20000410000 */
[C---:B------:R-:W-:Y:S01]  /*bdf0*/  FMUL.FTZ R155, R0.reuse, R29 ;  /* 0x0000001d009b7220 */ /* 0x040fe20000410000 */
[C---:B------:R-:W-:Y:S01]  /*be00*/  FMUL.FTZ R48, R0.reuse, R49 ;  /* 0x0000003100307220 */ /* 0x040fe20000410000 */
[----:B------:R-:W1:Y:S01]  /*be10*/  @P1 LDC R8, c[0x0][0x450] ;  /* 0x00011400ff081b82 */ /* 0x000e620000000800 */
        /* <DEDUP_REMOVED lines=14> */
[----:B------:R-:W-:Y:S01]  /*bf00*/  FMUL.FTZ R160, R0, R40 ;  /* 0x0000002800a07220 */ /* 0x000fe20000410000 */
[----:B0-----:R-:W-:-:S04]  /*bf10*/  @P1 IMAD.HI.U32 R9, R66, R9, RZ ;  /* 0x0000000942091227 */ /* 0x001fc800078e00ff */
[C---:B------:R-:W-:Y:S01]  /*bf20*/  FMUL.FTZ R161, R0.reuse, R41 ;  /* 0x0000002900a17220 */ /* 0x040fe20000410000 */
[C---:B------:R-:W-:Y:S01]  /*bf30*/  FMUL.FTZ R25, R0.reuse, R42 ;  /* 0x0000002a00197220 */ /* 0x040fe20000410000 */
[C---:B------:R-:W-:Y:S01]  /*bf40*/  FMUL.FTZ R15, R0.reuse, R43 ;  /* 0x0000002b000f7220 */ /* 0x040fe20000410000 */
[C---:B------:R-:W-:Y:S01]  /*bf50*/  FMUL.FTZ R162, R0.reuse, R44 ;  /* 0x0000002c00a27220 */ /* 0x040fe20000410000 */
[C---:B------:R-:W-:Y:S01]  /*bf60*/  FMUL.FTZ R163, R0.reuse, R45 ;  /* 0x0000002d00a37220 */ /* 0x040fe20000410000 */
[C---:B------:R-:W-:Y:S01]  /*bf70*/  FMUL.FTZ R51, R0.reuse, R56 ;  /* 0x0000003800337220 */ /* 0x040fe20000410000 */
[C---:B------:R-:W-:Y:S01]  /*bf80*/  FMUL.FTZ R52, R0.reuse, R57 ;  /* 0x0000003900347220 */ /* 0x040fe20000410000 */
[----:B-1----:R-:W-:Y:S01]  /*bf90*/  @P1 SHF.R.U32.HI R66, RZ, R8, R9 ;  /* 0x00000008ff421219 */ /* 0x002fe20000011609 */
        /* <DEDUP_REMOVED lines=27> */
[----:B------:R-:W1:Y:S01]  /*c150*/  MUFU.TANH R152, R152 ;  /* 0x0000009800987308 */ /* 0x000e620000002400 */
[----:B------:R-:W-:Y:S01]  /*c160*/  SYNCS.ARRIVE.TRANS64.RED.A1T0 RZ, [UR5], RZ ;  /* 0x000000ffffff79a7 */ /* 0x000fe20008100405 */
[----:B------:R-:W-:Y:S01]  /*c170*/  ULOP3.LUT UR5, URZ, UR7, URZ, 0x33, !UPT ;  /* 0x000000073f057292 */ /* 0x000fe2000f8e333f */
[----:B------:R-:W-:Y:S01]  /*c180*/  FMUL.FTZ R80, R0, R80 ;  /* 0x0000005000507220 */ /* 0x000fe20000410000 */
[----:B------:R-:W-:-:S04]  /*c190*/  IADD3 R9, -R17, R9, R16 ;  /* 0x0000000911097210 */ /* 0x000fc80007ffe110 */
[----:B------:R-:W3:Y:S01]  /*c1a0*/  MUFU.TANH R153, R153 ;  /* 0x0000009900997308 */ /* 0x000ee20000002400 */
[----:B------:R-:W-:-:S04]  /*c1b0*/  VIADD R78, R9, UR33 ;  /* 0x00000021094e7c36 */ /* 0x000fc80008000000 */
[----:B0-----:R-:W-:-:S03]  /*c1c0*/  IMAD.IADD R68, R78, 0x1, R61 ;  /* 0x000000014e447824 */ /* 0x001fc600078e023d */
[----:B------:R-:W0:Y:S08]  /*c1d0*/  MUFU.TANH R10, R10 ;  /* 0x0000000a000a7308 */ /* 0x000e300000002400 */
        /* <DEDUP_REMOVED lines=26> */
[----:B--2---:R-:W-:Y:S01]  /*c380*/  LOP3.LUT P5, RZ, R6, 0x1, RZ, 0xc0, !PT ;  /* 0x0000000106ff7812 */ /* 0x004fe200078ac0ff */
[C---:B------:R-:W-:Y:S01]  /*c390*/  FMUL.FTZ R6, R0.reuse, R26 ;  /* 0x0000001a00067220 */ /* 0x040fe20000410000 */
[C---:B------:R-:W-:Y:S01]  /*c3a0*/  FMUL.FTZ R26, R0.reuse, R46 ;  /* 0x0000002e001a7220 */ /* 0x040fe20000410000 */
[----:B------:R-:W-:-:S04]  /*c3b0*/  FMUL.FTZ R46, R0, R87 ;  /* 0x00000057002e7220 */ /* 0x000fc80000410000 */
        /* <DEDUP_REMOVED lines=34> */
[----:B------:R5:W0:Y:S02]  /*c5e0*/  MUFU.TANH R75, R80 ;  /* 0x00000050004b7308 */ /* 0x000a240000002400 */
[----:B-----5:R-:W-:-:S04]  /*c5f0*/  VIADD R80, R9, UR5 ;  /* 0x0000000509507c36 */ /* 0x020fc80008000000 */
[----:B------:R-:W-:Y:S01]  /*c600*/  IMAD.IADD R70, R80, 0x1, R61 ;  /* 0x0000000150467824 */ /* 0x000fe200078e023d */
[----:B-1234-:R-:W-:Y:S06]  /*c610*/  @!P5 BRA `(.L_x_1335) ;  /* 0x000000000058d947 */ /* 0x01efec0003800000 */
        /* <DEDUP_REMOVED lines=12> */
.L_x_1337:
[----:B------:R-:W-:-:S05]  /*c6e0*/  IMAD.U32 R63, RZ, RZ, UR6 ;  /* 0x00000006ff3f7e24 */ /* 0x000fca000f8e00ff */
[----:B------:R-:W-:-:S13]  /*c6f0*/  ISETP.NE.AND P1, PT, R63, 0x1, PT ;  /* 0x000000013f00780c */ /* 0x000fda0003f25270 */
[----:B------:R-:W1:Y:S02]  /*c700*/  @P1 LDC.64 R8, c[0x0][0x9e8] ;  /* 0x00027a00ff081b82 */ /* 0x000e640000000a00 */
[----:B-1----:R-:W-:-:S05]  /*c710*/  @P1 IMAD.HI.U32 R8, R61, R8, RZ ;  /* 0x000000083d081227 */ /* 0x002fca00078e00ff */
[----:B------:R-:W-:-:S07]  /*c720*/  @P1 SHF.R.U32.HI R61, RZ, R9, R8 ;  /* 0x00000009ff3d1219 */ /* 0x000fce0000011608 */
.L_x_1338:
[----:B------:R-:W-:Y:S05]  /*c730*/  BSYNC B0 ;  /* 0x0000000000007941 */ /* 0x000fea0003800000 */
.L_x_1336:
[----:B------:R-:W-:-:S04]  /*c740*/  IMAD R61, R61, R63, -R76 ;  /* 0x0000003f3d3d7224 */ /* 0x000fc800078e0a4c */
[----:B------:R-:W-:-:S05]  /*c750*/  IMAD R61, R18, -0x2, R61 ;  /* 0xfffffffe123d7824 */ /* 0x000fca00078e023d */
[----:B------:R-:W-:Y:S02]  /*c760*/  VIADDMNMX R68, R61, R63, R68, PT ;  /* 0x0000003f3d447246 */ /* 0x000fe40003800144 */
[----:B------:R-:W-:-:S07]  /*c770*/  VIMNMX R70, R70, R61, !PT ;  /* 0x0000003d46467248 */ /* 0x000fce0007fe0100 */
.L_x_1335:
        /* <DEDUP_REMOVED lines=15> */
[----:B0-----:R-:W-:Y:S02]  /*c870*/  FSEL R65, R155, -INF , !P3 ;  /* 0xff8000009b417808 */ /* 0x001fe40005800000 */
        /* <DEDUP_REMOVED lines=45> */
[----:B------:R-:W0:Y:S01]  /*cb50*/  SHFL.IDX PT, R53, R66, 0x1, 0x1c1f ;  /* 0x003c1f0042357f89 */ /* 0x000e2200000e0000 */
[----:B------:R-:W-:-:S02]  /*cb60*/  ISETP.GT.AND P2, PT, R70, 0x50, P1 ;  /* 0x000000504600780c */ /* 0x000fc40000f44270 */
[C---:B------:R-:W-:Y:S02]  /*cb70*/  ISETP.GT.AND P3, PT, R70.reuse, 0x51, P1 ;  /* 0x000000514600780c */ /* 0x040fe40000f64270 */
[----:B------:R-:W-:Y:S02]  /*cb80*/  ISETP.GT.AND P4, PT, R70, 0x58, P1 ;  /* 0x000000584600780c */ /* 0x000fe40000f84270 */
[C---:B------:R-:W-:Y:S02]  /*cb90*/  ISETP.LT.OR P2, PT, R68.reuse, 0x51, P2 ;  /* 0x000000514400780c */ /* 0x040fe40001741670 */
[C---:B------:R-:W-:Y:S02]  /*cba0*/  ISETP.LT.OR P3, PT, R68.reuse, 0x52, P3 ;  /* 0x000000524400780c */ /* 0x040fe40001f61670 */
[----:B------:R-:W-:Y:S02]  /*cbb0*/  ISETP.LT.OR P4, PT, R68, 0x59, P4 ;  /* 0x000000594400780c */ /* 0x000fe40002781670 */
[----:B------:R-:W-:-:S02]  /*cbc0*/  FSEL R69, R55, -INF , !P2 ;  /* 0xff80000037457808 */ /* 0x000fc40005000000 */
[----:B------:R-:W-:Y:S02]  /*cbd0*/  FSEL R71, R56, -INF , !P3 ;  /* 0xff80000038477808 */ /* 0x000fe40005800000 */
[----:B------:R-:W-:Y:S02]  /*cbe0*/  FSEL R73, R57, -INF , !P4 ;  /* 0xff80000039497808 */ /* 0x000fe40006000000 */
[C---:B------:R-:W-:Y:S02]  /*cbf0*/  ISETP.GT.AND P2, PT, R70.reuse, 0x59, P1 ;  /* 0x000000594600780c */ /* 0x040fe40000f44270 */
[C---:B------:R-:W-:Y:S02]  /*cc00*/  ISETP.GT.AND P3, PT, R70.reuse, 0x60, P1 ;  /* 0x000000604600780c */ /* 0x040fe40000f64270 */
[----:B------:R-:W-:Y:S01]  /*cc10*/  ISETP.GT.AND P4, PT, R70, 0x61, P1 ;  /* 0x000000614600780c */ /* 0x000fe20000f84270 */
[--C-:B0-----:R-:W-:Y:S01]  /*cc20*/  IMAD.IADD R48, R78, 0x1, R53.reuse ;  /* 0x000000014e307824 */ /* 0x101fe200078e0235 */
[----:B------:R-:W-:Y:S01]  /*cc30*/  ISETP.LT.OR P2, PT, R68, 0x5a, P2 ;  /* 0x0000005a4400780c */ /* 0x000fe20001741670 */
[----:B------:R-:W-:Y:S01]  /*cc40*/  IMAD.IADD R50, R80, 0x1, R53 ;  /* 0x0000000150327824 */ /* 0x000fe200078e0235 */
[----:B------:R-:W-:-:S02]  /*cc50*/  ISETP.LT.OR P3, PT, R68, 0x61, P3 ;  /* 0x000000614400780c */ /* 0x000fc40001f61670 */
[----:B------:R-:W-:Y:S02]  /*cc60*/  ISETP.LT.OR P4, PT, R68, 0x62, P4 ;  /* 0x000000624400780c */ /* 0x000fe40002781670 */
[----:B------:R-:W-:Y:S02]  /*cc70*/  FSEL R79, R58, -INF , !P2 ;  /* 0xff8000003a4f7808 */ /* 0x000fe40005000000 */
[----:B------:R-:W-:Y:S02]  /*cc80*/  FSEL R81, R59, -INF , !P3 ;  /* 0xff8000003b517808 */ /* 0x000fe40005800000 */
[----:B------:R-:W-:Y:S02]  /*cc90*/  FSEL R83, R60, -INF , !P4 ;  /* 0xff8000003c537808 */ /* 0x000fe40006000000 */
[C---:B------:R-:W-:Y:S02]  /*cca0*/  ISETP.GT.AND P2, PT, R70.reuse, 0x68, P1 ;  /* 0x000000684600780c */ /* 0x040fe40000f44270 */
[----:B------:R-:W-:-:S02]  /*ccb0*/  ISETP.GT.AND P3, PT, R70, 0x69, P1 ;  /* 0x000000694600780c */ /* 0x000fc40000f64270 */
[----:B------:R-:W-:Y:S02]  /*ccc0*/  ISETP.GT.AND P4, PT, R70, 0x70, P1 ;  /* 0x000000704600780c */ /* 0x000fe40000f84270 */
        /* <DEDUP_REMOVED lines=8> */
[----:B------:R-:W-:Y:S02]  /*cd50*/  ISETP.GT.AND P4, PT, R70, 0x79, P1 ;  /* 0x000000794600780c */ /* 0x000fe40000f84270 */
[C---:B------:R-:W-:Y:S02]  /*cd60*/  ISETP.LT.OR P2, PT, R68.reuse, 0x72, P2 ;  /* 0x000000724400780c */ /* 0x040fe40001741670 */
[----:B------:R-:W-:-:S02]  /*cd70*/  ISETP.LT.OR P3, PT, R68, 0x79, P3 ;  /* 0x000000794400780c */ /* 0x000fc40001f61670 */
        /* <DEDUP_REMOVED lines=17> */
.L_x_1341:
[----:B------:R-:W-:-:S05]  /*ce90*/  IMAD.U32 R52, RZ, RZ, UR6 ;  /* 0x00000006ff347e24 */ /* 0x000fca000f8e00ff */
[----:B------:R-:W-:-:S13]  /*cea0*/  ISETP.NE.AND P2, PT, R52, 0x1, PT ;  /* 0x000000013400780c */ /* 0x000fda0003f45270 */
[----:B------:R-:W0:Y:S02]  /*ceb0*/  @P2 LDC.64 R8, c[0x0][0x9e8] ;  /* 0x00027a00ff082b82 */ /* 0x000e240000000a00 */
[----:B0-----:R-:W-:-:S05]  /*cec0*/  @P2 IMAD.HI.U32 R8, R53, R8, RZ ;  /* 0x0000000835082227 */ /* 0x001fca00078e00ff */
[----:B------:R-:W-:-:S07]  /*ced0*/  @P2 SHF.R.U32.HI R53, RZ, R9, R8 ;  /* 0x00000009ff352219 */ /* 0x000fce0000011608 */
.L_x_1342:
[----:B------:R-:W-:Y:S05]  /*cee0*/  BSYNC B0 ;  /* 0x0000000000007941 */ /* 0x000fea0003800000 */
.L_x_1340:
[----:B------:R-:W-:-:S04]  /*cef0*/  IMAD R53, R53, R52, -R76 ;  /* 0x0000003435357224 */ /* 0x000fc800078e0a4c */
[----:B------:R-:W-:-:S05]  /*cf00*/  IMAD R53, R18, -0x2, R53 ;  /* 0xfffffffe12357824 */ /* 0x000fca00078e0235 */
[----:B------:R-:W-:Y:S02]  /*cf10*/  VIADDMNMX R48, R53, R52, R48, PT ;  /* 0x0000003435307246 */ /* 0x000fe40003800130 */
[----:B------:R-:W-:-:S07]  /*cf20*/  VIMNMX R50, R50, R53, !PT ;  /* 0x0000003532327248 */ /* 0x000fce0007fe0100 */
.L_x_1339:
        /* <DEDUP_REMOVED lines=13> */
[----:B------:R-:W-:Y:S02]  /*d000*/  ISETP.GT.AND P2, PT, R50, 0x9, P1 ;  /* 0x000000093200780c */ /* 0x000fe40000f44270 */
        /* <DEDUP_REMOVED lines=56> */
[----:B------:R0:W-:Y:S01]  /*d390*/  MUFU.EX2 R25, R11 ;  /* 0x0000000b00197308 */ /* 0x0001e20000000800 */
        /* <DEDUP_REMOVED lines=9> */
[-CC-:B0-----:R-:W-:Y:S01]  /*d430*/  FFMA.FTZ R11, R195, R8.reuse, -R52.reuse ;  /* 0x00000008c30b7223 */ /* 0x181fe20000010834 */
[----:B------:R-:W-:Y:S01]  /*d440*/  FSEL R161, R26, -INF , !P2 ;  /* 0xff8000001aa17808 */ /* 0x000fe20005000000 */
[-CC-:B------:R-:W-:Y:S01]  /*d450*/  FFMA.FTZ R51, R51, R8.reuse, -R52.reuse ;  /* 0x0000000833337223 */ /* 0x180fe20000010834 */
[----:B------:R-:W-:Y:S01]  /*d460*/  FSEL R26, R6, -INF , !P3 ;  /* 0xff800000061a7808 */ /* 0x000fe20005800000 */
[----:B------:R-:W-:Y:S01]  /*d470*/  FFMA.FTZ R47, R47, R8, -R52 ;  /* 0x000000082f2f7223 */ /* 0x000fe20000010834 */
[----:B------:R-:W-:Y:S01]  /*d480*/  ISETP.GT.AND P2, PT, R50, 0x29, P1 ;  /* 0x000000293200780c */ /* 0x000fe20000f44270 */
[----:B------:R-:W-:Y:S01]  /*d490*/  MUFU.EX2 R12, R12 ;  /* 0x0000000c000c7308 */ /* 0x000fe20000000800 */
[----:B------:R-:W-:-:S02]  /*d4a0*/  FMNMX.FTZ R6, R26, R5, !PT ;  /* 0x000000051a067209 */ /* 0x000fc40007810000 */
[----:B------:R-:W-:Y:S02]  /*d4b0*/  ISETP.LT.OR P2, PT, R48, 0x2a, P2 ;  /* 0x0000002a3000780c */ /* 0x000fe40001741670 */
[----:B------:R-:W-:Y:S02]  /*d4c0*/  FMNMX.FTZ R14, R53, R6, !PT ;  /* 0x00000006350e7209 */ /* 0x000fe40007810000 */
[----:B------:R-:W-:Y:S01]  /*d4d0*/  FSEL R187, R24, -INF , !P2 ;  /* 0xff80000018bb7808 */ /* 0x000fe20005000000 */
[----:B------:R-:W-:-:S01]  /*d4e0*/  FFMA.FTZ R24, R199, R8, -R52 ;  /* 0x00000008c7187223 */ /* 0x000fc20000010834 */
[----:B------:R-:W-:Y:S01]  /*d4f0*/  FMNMX.FTZ R14, R55, R14, !PT ;  /* 0x0000000e370e7209 */ /* 0x000fe20007810000 */
[----:B------:R0:W-:Y:S01]  /*d500*/  MUFU.EX2 R6, R11 ;  /* 0x0000000b00067308 */ /* 0x0001e20000000800 */
[----:B------:R-:W-:Y:S02]  /*d510*/  ISETP.GT.AND P2, PT, R50, 0x31, P1 ;  /* 0x000000313200780c */ /* 0x000fe40000f44270 */
[----:B------:R-:W-:-:S02]  /*d520*/  FMNMX.FTZ R14, R57, R14, !PT ;  /* 0x0000000e390e7209 */ /* 0x000fc40007810000 */
[----:B------:R-:W-:Y:S02]  /*d530*/  ISETP.GT.AND P3, PT, R50, 0x30, P1 ;  /* 0x000000303200780c */ /* 0x000fe40000f64270 */
[----:B------:R-:W-:Y:S01]  /*d540*/  FMNMX.FTZ R14, R59, R14, !PT ;  /* 0x0000000e3b0e7209 */ /* 0x000fe20007810000 */
[----:B------:R-:W-:Y:S01]  /*d550*/  MUFU.EX2 R65, R65 ;  /* 0x0000004100417308 */ /* 0x000fe20000000800 */
[C---:B------:R-:W-:Y:S01]  /*d560*/  ISETP.LT.OR P2, PT, R48.reuse, 0x32, P2 ;  /* 0x000000323000780c */ /* 0x040fe20001741670 */
[----:B0-----:R-:W-:Y:S01]  /*d570*/  FFMA.FTZ R11, R197, R8, -R52 ;  /* 0x00000008c50b7223 */ /* 0x001fe20000010834 */
[----:B------:R-:W-:Y:S02]  /*d580*/  FMNMX.FTZ R20, R13, R14, !PT ;  /* 0x0000000e0d147209 */ /* 0x000fe40007810000 */
[----:B------:R-:W-:Y:S02]  /*d590*/  ISETP.LT.OR P3, PT, R48, 0x31, P3 ;  /* 0x000000313000780c */ /* 0x000fe40001f61670 */
[----:B------:R-:W-:Y:S01]  /*d5a0*/  FMNMX.FTZ R20, R21, R20, !PT ;  /* 0x0000001415147209 */ /* 0x000fe20007810000 */
[----:B------:R0:W-:Y:S01]  /*d5b0*/  MUFU.EX2 R14, R11 ;  /* 0x0000000b000e7308 */ /* 0x0001e20000000800 */
[----:B------:R-:W-:-:S02]  /*d5c0*/  FSEL R199, R27, -INF , !P2 ;  /* 0xff8000001bc77808 */ /* 0x000fc40005000000 */
[----:B------:R-:W-:Y:S02]  /*d5d0*/  FMNMX.FTZ R20, R61, R20, !PT ;  /* 0x000000143d147209 */ /* 0x000fe40007810000 */
[----:B------:R-:W-:Y:S02]  /*d5e0*/  FSEL R195, R28, -INF , !P3 ;  /* 0xff8000001cc37808 */ /* 0x000fe40005800000 */
[----:B------:R-:W-:Y:S01]  /*d5f0*/  FMNMX.FTZ R20, R63, R20, !PT ;  /* 0x000000143f147209 */ /* 0x000fe20007810000 */
[----:B------:R1:W-:Y:S01]  /*d600*/  MUFU.EX2 R27, R24 ;  /* 0x00000018001b7308 */ /* 0x0003e20000000800 */
[C---:B------:R-:W-:Y:S01]  /*d610*/  ISETP.GT.AND P3, PT, R50.reuse, 0x38, P1 ;  /* 0x000000383200780c */ /* 0x040fe20000f64270 */
[----:B0-----:R-:W-:Y:S01]  /*d620*/  FFMA.FTZ R11, R191, R8, -R52 ;  /* 0x00000008bf0b7223 */ /* 0x001fe20000010834 */
[----:B------:R-:W-:Y:S02]  /*d630*/  ISETP.GT.AND P2, PT, R50, 0x39, P1 ;  /* 0x000000393200780c */ /* 0x000fe40000f44270 */
[----:B------:R-:W-:-:S02]  /*d640*/  ISETP.LT.OR P3, PT, R48, 0x39, P3 ;  /* 0x000000393000780c */ /* 0x000fc40001f61670 */
[----:B------:R-:W-:Y:S01]  /*d650*/  ISETP.LT.OR P2, PT, R48, 0x3a, P2 ;  /* 0x0000003a3000780c */ /* 0x000fe20001741670 */
[----:B------:R-:W-:Y:S01]  /*d660*/  MUFU.EX2 R157, R157 ;  /* 0x0000009d009d7308 */ /* 0x000fe20000000800 */
[----:B-1----:R-:W-:Y:S02]  /*d670*/  FMNMX.FTZ R24, R15, R20, !PT ;  /* 0x000000140f187209 */ /* 0x002fe40007810000 */
[----:B------:R-:W-:Y:S02]  /*d680*/  FSEL R201, R30, -INF , !P3 ;  /* 0xff8000001ec97808 */ /* 0x000fe40005800000 */
[----:B------:R-:W-:Y:S02]  /*d690*/  FMNMX.FTZ R24, R161, R24, !PT ;  /* 0x00000018a1187209 */ /* 0x000fe40007810000 */
[----:B------:R-:W-:Y:S01]  /*d6a0*/  ISETP.GT.AND P3, PT, R50, 0x40, P1 ;  /* 0x000000403200780c */ /* 0x000fe20000f64270 */
[----:B------:R0:W-:Y:S01]  /*d6b0*/  MUFU.EX2 R20, R11 ;  /* 0x0000000b00147308 */ /* 0x0001e20000000800 */
[----:B------:R-:W-:-:S02]  /*d6c0*/  FMNMX.FTZ R24, R187, R24, !PT ;  /* 0x00000018bb187209 */ /* 0x000fc40007810000 */
[----:B------:R-:W-:Y:S02]  /*d6d0*/  ISETP.LT.OR P3, PT, R48, 0x41, P3 ;  /* 0x000000413000780c */ /* 0x000fe40001f61670 */
[----:B------:R-:W-:Y:S02]  /*d6e0*/  FMNMX.FTZ R24, R195, R24, !PT ;  /* 0x00000018c3187209 */ /* 0x000fe40007810000 */
[----:B------:R-:W-:Y:S01]  /*d6f0*/  FSEL R197, R29, -INF , !P2 ;  /* 0xff8000001dc57808 */ /* 0x000fe20005000000 */
[----:B------:R-:W-:-:S01]  /*d700*/  FFMA.FTZ R29, R193, R8, -R52 ;  /* 0x00000008c11d7223 */ /* 0x000fc20000010834 */
[----:B------:R-:W-:Y:S01]  /*d710*/  ISETP.GT.AND P2, PT, R50, 0x41, P1 ;  /* 0x000000413200780c */ /* 0x000fe20000f44270 */
[----:B0-----:R-:W-:-:S01]  /*d720*/  FFMA.FTZ R11, R165, R8, -R52 ;  /* 0x00000008a50b7223 */ /* 0x001fc20000010834 */
[----:B------:R-:W-:Y:S01]  /*d730*/  FMNMX.FTZ R28, R199, R24, !PT ;  /* 0x00000018c71c7209 */ /* 0x000fe20007810000 */
[----:B------:R-:W-:Y:S01]  /*d740*/  MUFU.EX2 R67, R67 ;  /* 0x0000004300437308 */ /* 0x000fe20000000800 */
[----:B------:R-:W-:-:S02]  /*d750*/  FSEL R193, R32, -INF , !P3 ;  /* 0xff80000020c17808 */ /* 0x000fc40005800000 */
[----:B------:R-:W-:Y:S02]  /*d760*/  ISETP.GT.AND P3, PT, R50, 0x48, P1 ;  /* 0x000000483200780c */ /* 0x000fe40000f64270 */
[C---:B------:R-:W-:Y:S02]  /*d770*/  ISETP.LT.OR P2, PT, R48.reuse, 0x42, P2 ;  /* 0x000000423000780c */ /* 0x040fe40001741670 */
[----:B------:R-:W-:Y:S01]  /*d780*/  FMNMX.FTZ R28, R201, R28, !PT ;  /* 0x0000001cc91c7209 */ /* 0x000fe20007810000 */
[----:B------:R-:W-:Y:S01]  /*d790*/  MUFU.EX2 R24, R185 ;  /* 0x000000b900187308 */ /* 0x000fe20000000800 */
[----:B------:R-:W-:Y:S02]  /*d7a0*/  ISETP.LT.OR P3, PT, R48, 0x49, P3 ;  /* 0x000000493000780c */ /* 0x000fe40001f61670 */
[----:B------:R-:W-:Y:S01]  /*d7b0*/  FSEL R191, R31, -INF , !P2 ;  /* 0xff8000001fbf7808 */ /* 0x000fe20005000000 */
[----:B------:R-:W-:-:S01]  /*d7c0*/  FFMA.FTZ R31, R189, R8, -R52 ;  /* 0x00000008bd1f7223 */ /* 0x000fc20000010834 */
[----:B------:R-:W-:-:S02]  /*d7d0*/  ISETP.GT.AND P2, PT, R50, 0x49, P1 ;  /* 0x000000493200780c */ /* 0x000fc40000f44270 */
[----:B------:R-:W-:Y:S01]  /*d7e0*/  FMNMX.FTZ R28, R197, R28, !PT ;  /* 0x0000001cc51c7209 */ /* 0x000fe20007810000 */
[----:B------:R-:W-:Y:S01]  /*d7f0*/  MUFU.EX2 R29, R29 ;  /* 0x0000001d001d7308 */ /* 0x000fe20000000800 */
[----:B------:R-:W-:Y:S01]  /*d800*/  FSEL R203, R34, -INF , !P3 ;  /* 0xff80000022cb7808 */ /* 0x000fe20005800000 */
[----:B------:R-:W-:Y:S01]  /*d810*/  FFMA.FTZ R34, R163, R8, -R52 ;  /* 0x00000008a3227223 */ /* 0x000fe20000010834 */
[----:B------:R-:W-:Y:S02]  /*d820*/  ISETP.GT.AND P3, PT, R50, 0x50, P1 ;  /* 0x000000503200780c */ /* 0x000fe40000f64270 */
[C---:B------:R-:W-:Y:S02]  /*d830*/  ISETP.LT.OR P2, PT, R48.reuse, 0x4a, P2 ;  /* 0x0000004a3000780c */ /* 0x040fe40001741670 */
[----:B------:R-:W-:Y:S01]  /*d840*/  FMNMX.FTZ R28, R193, R28, !PT ;  /* 0x0000001cc11c7209 */ /* 0x000fe20007810000 */
[----:B------:R-:W-:Y:S01]  /*d850*/  MUFU.EX2 R31, R31 ;  /* 0x0000001f001f7308 */ /* 0x000fe20000000800 */
[----:B------:R-:W-:-:S02]  /*d860*/  ISETP.LT.OR P3, PT, R48, 0x51, P3 ;  /* 0x000000513000780c */ /* 0x000fc40001f61670 */
[----:B------:R-:W-:Y:S01]  /*d870*/  FSEL R189, R33, -INF , !P2 ;  /* 0xff80000021bd7808 */ /* 0x000fe20005000000 */
[----:B------:R-:W-:-:S01]  /*d880*/  FFMA.FTZ R33, R167, R8, -R52 ;  /* 0x00000008a7217223 */ /* 0x000fc20000010834 */
[C---:B------:R-:W-:Y:S02]  /*d890*/  ISETP.GT.AND P2, PT, R50.reuse, 0x51, P1 ;  /* 0x000000513200780c */ /* 0x040fe40000f44270 */
[----:B------:R-:W-:Y:S01]  /*d8a0*/  FMNMX.FTZ R30, R191, R28, !PT ;  /* 0x0000001cbf1e7209 */ /* 0x000fe20007810000 */
[----:B------:R-:W-:Y:S01]  /*d8b0*/  MUFU.EX2 R51, R51 ;  /* 0x0000003300337308 */ /* 0x000fe20000000800 */
[----:B------:R-:W-:Y:S02]  /*d8c0*/  FSEL R35, R35, -INF , !P3 ;  /* 0xff80000023237808 */ /* 0x000fe40005800000 */
[----:B------:R-:W-:Y:S02]  /*d8d0*/  ISETP.GT.AND P3, PT, R50, 0x58, P1 ;  /* 0x000000583200780c */ /* 0x000fe40000f64270 */
[----:B------:R-:W-:-:S02]  /*d8e0*/  ISETP.LT.OR P2, PT, R48, 0x52, P2 ;  /* 0x000000523000780c */ /* 0x000fc40001741670 */
[----:B------:R-:W-:Y:S01]  /*d8f0*/  FMNMX.FTZ R30, R203, R30, !PT ;  /* 0x0000001ecb1e7209 */ /* 0x000fe20007810000 */
[----:B------:R0:W-:Y:S01]  /*d900*/  MUFU.EX2 R28, R11 ;  /* 0x0000000b001c7308 */ /* 0x0001e20000000800 */
[----:B------:R-:W-:Y:S02]  /*d910*/  ISETP.LT.OR P3, PT, R48, 0x59, P3 ;  /* 0x000000593000780c */ /* 0x000fe40001f61670 */
[----:B------:R-:W-:Y:S02]  /*d920*/  FSEL R167, R36, -INF , !P2 ;  /* 0xff80000024a77808 */ /* 0x000fe40005000000 */
[----:B------:R-:W-:Y:S02]  /*d930*/  FMNMX.FTZ R30, R189, R30, !PT ;  /* 0x0000001ebd1e7209 */ /* 0x000fe40007810000 */
[----:B------:R-:W-:Y:S01]  /*d940*/  ISETP.GT.AND P2, PT, R50, 0x59, P1 ;  /* 0x000000593200780c */ /* 0x000fe20000f44270 */
[----:B------:R-:W-:Y:S01]  /*d950*/  MUFU.EX2 R33, R33 ;  /* 0x0000002100217308 */ /* 0x000fe20000000800 */
[----:B------:R-:W-:Y:S01]  /*d960*/  FSEL R37, R37, -INF , !P3 ;  /* 0xff80000025257808 */ /* 0x000fe20005800000 */
[----:B0-----:R-:W-:Y:S01]  /*d970*/  FFMA.FTZ R11, R159, R8, -R52 ;  /* 0x000000089f0b7223 */ /* 0x001fe20000010834 */
[----:B------:R-:W-:-:S02]  /*d980*/  FMNMX.FTZ R30, R35, R30, !PT ;  /* 0x0000001e231e7209 */ /* 0x000fc40007810000 */
        /* <DEDUP_REMOVED lines=8> */
[----:B------:R0:W-:Y:S01]  /*da10*/  MUFU.EX2 R30, R11 ;  /* 0x0000000b001e7308 */ /* 0x0001e20000000800 */
[----:B------:R-:W-:-:S02]  /*da20*/  FMNMX.FTZ R32, R37, R32, !PT ;  /* 0x0000002025207209 */ /* 0x000fc40007810000 */
[----:B------:R-:W-:Y:S02]  /*da30*/  FSEL R163, R39, -INF , !P3 ;  /* 0xff80000027a37808 */ /* 0x000fe40005800000 */
[----:B------:R-:W-:Y:S02]  /*da40*/  ISETP.GT.AND P3, PT, R50, 0x68, P1 ;  /* 0x000000683200780c */ /* 0x000fe40000f64270 */
[C---:B------:R-:W-:Y:S01]  /*da50*/  ISETP.LT.OR P2, PT, R48.reuse, 0x62, P2 ;  /* 0x000000623000780c */ /* 0x040fe20001741670 */
[----:B------:R1:W-:Y:S01]  /*da60*/  MUFU.EX2 R39, R34 ;  /* 0x0000002200277308 */ /* 0x0003e20000000800 */
[----:B------:R-:W-:Y:S01]  /*da70*/  FMNMX.FTZ R32, R165, R32, !PT ;  /* 0x00000020a5207209 */ /* 0x000fe20007810000 */
[-CC-:B0-----:R-:W-:Y:S01]  /*da80*/  FFMA.FTZ R11, R155, R8.reuse, -R52.reuse ;  /* 0x000000089b0b7223 */ /* 0x181fe20000010834 */
[----:B------:R-:W-:Y:S01]  /*da90*/  ISETP.LT.OR P3, PT, R48, 0x69, P3 ;  /* 0x000000693000780c */ /* 0x000fe20001f61670 */
[-CC-:B------:R-:W-:Y:S01]  /*daa0*/  FFMA.FTZ R155, R153, R8.reuse, -R52.reuse ;  /* 0x00000008999b7223 */ /* 0x180fe20000010834 */
[----:B------:R-:W-:Y:S01]  /*dab0*/  FSEL R159, R40, -INF , !P2 ;  /* 0xff800000289f7808 */ /* 0x000fe20005000000 */
[----:B------:R-:W-:Y:S01]  /*dac0*/  FFMA.FTZ R40, R81, R8, -R52 ;  /* 0x0000000851287223 */ /* 0x000fe20000010834 */
[----:B------:R-:W-:-:S02]  /*dad0*/  ISETP.GT.AND P2, PT, R50, 0x69, P1 ;  /* 0x000000693200780c */ /* 0x000fc40000f44270 */
[----:B------:R-:W-:Y:S01]  /*dae0*/  FMNMX.FTZ R32, R163, R32, !PT ;  /* 0x00000020a3207209 */ /* 0x000fe20007810000 */
[----:B------:R-:W-:Y:S01]  /*daf0*/  MUFU.EX2 R155, R155 ;  /* 0x0000009b009b7308 */ /* 0x000fe20000000800 */
[----:B------:R-:W-:Y:S02]  /*db00*/  FSEL R41, R41, -INF , !P3 ;  /* 0xff80000029297808 */ /* 0x000fe40005800000 */
[----:B------:R-:W-:Y:S02]  /*db10*/  ISETP.GT.AND P3, PT, R50, 0x70, P1 ;  /* 0x000000703200780c */ /* 0x000fe40000f64270 */
[C---:B------:R-:W-:Y:S02]  /*db20*/  ISETP.LT.OR P2, PT, R48.reuse, 0x6a, P2 ;  /* 0x0000006a3000780c */ /* 0x040fe40001741670 */
[----:B-1----:R-:W-:Y:S01]  /*db30*/  FMNMX.FTZ R34, R159, R32, !PT ;  /* 0x000000209f227209 */ /* 0x002fe20007810000 */
[----:B------:R-:W-:Y:S01]  /*db40*/  MUFU.EX2 R40, R40 ;  /* 0x0000002800287308 */ /* 0x000fe20000000800 */
[----:B------:R-:W-:-:S02]  /*db50*/  ISETP.LT.OR P3, PT, R48, 0x71, P3 ;  /* 0x000000713000780c */ /* 0x000fc40001f61670 */
[----:B------:R-:W-:Y:S02]  /*db60*/  FSEL R185, R42, -INF , !P2 ;  /* 0xff8000002ab97808 */ /* 0x000fe40005000000 */
[C---:B------:R-:W-:Y:S02]  /*db70*/  ISETP.GT.AND P2, PT, R50.reuse, 0x71, P1 ;  /* 0x000000713200780c */ /* 0x040fe40000f44270 */
[----:B------:R-:W-:Y:S01]  /*db80*/  FMNMX.FTZ R34, R41, R34, !PT ;  /* 0x0000002229227209 */ /* 0x000fe20007810000 */
[----:B------:R0:W-:Y:S01]  /*db90*/  MUFU.EX2 R32, R11 ;  /* 0x0000000b00207308 */ /* 0x0001e20000000800 */
[----:B------:R-:W-:Y:S02]  /*dba0*/  FSEL R43, R43, -INF , !P3 ;  /* 0xff8000002b2b7808 */ /* 0x000fe40005800000 */
[----:B------:R-:W-:Y:S02]  /*dbb0*/  ISETP.GT.AND P3, PT, R50, 0x78, P1 ;  /* 0x000000783200780c */ /* 0x000fe40000f64270 */
[----:B------:R-:W-:-:S02]  /*dbc0*/  ISETP.LT.OR P2, PT, R48, 0x72, P2 ;  /* 0x000000723000780c */ /* 0x000fc40001741670 */
[----:B------:R-:W-:Y:S02]  /*dbd0*/  FMNMX.FTZ R34, R185, R34, !PT ;  /* 0x00000022b9227209 */ /* 0x000fe40007810000 */
[----:B------:R-:W-:Y:S02]  /*dbe0*/  ISETP.GT.AND P1, PT, R50, 0x79, P1 ;  /* 0x000000793200780c */ /* 0x000fe40000f24270 */
[----:B------:R-:W-:Y:S02]  /*dbf0*/  ISETP.LT.OR P3, PT, R48, 0x79, P3 ;  /* 0x000000793000780c */ /* 0x000fe40001f61670 */
[----:B------:R-:W-:Y:S01]  /*dc00*/  FSEL R153, R44, -INF , !P2 ;  /* 0xff8000002c997808 */ /* 0x000fe20005000000 */
[--C-:B------:R-:W-:Y:S01]  /*dc10*/  FFMA.FTZ R44, R73, R8, -R52.reuse ;  /* 0x00000008492c7223 */ /* 0x100fe20000010834 */
[----:B------:R-:W-:Y:S01]  /*dc20*/  FMNMX.FTZ R34, R43, R34, !PT ;  /* 0x000000222b227209 */ /* 0x000fe20007810000 */
[-CC-:B------:R-:W-:Y:S01]  /*dc30*/  FFMA.FTZ R73, R83, R8.reuse, -R52.reuse ;  /* 0x0000000853497223 */ /* 0x180fe20000010834 */
[----:B------:R-:W-:Y:S01]  /*dc40*/  ISETP.LT.OR P1, PT, R48, 0x7a, P1 ;  /* 0x0000007a3000780c */ /* 0x000fe20000f21670 */
[----:B------:R-:W-:Y:S01]  /*dc50*/  FFMA.FTZ R48, R49, R8, -R52 ;  /* 0x0000000831307223 */ /* 0x000fe20000010834 */
[----:B------:R-:W-:-:S02]  /*dc60*/  FSEL R45, R45, -INF , !P3 ;  /* 0xff8000002d2d7808 */ /* 0x000fc40005800000 */
[----:B------:R-:W-:Y:S01]  /*dc70*/  FMNMX.FTZ R36, R153, R34, !PT ;  /* 0x0000002299247209 */ /* 0x000fe20007810000 */
[----:B------:R-:W-:Y:S01]  /*dc80*/  MUFU.EX2 R73, R73 ;  /* 0x0000004900497308 */ /* 0x000fe20000000800 */
[----:B------:R-:W-:Y:S02]  /*dc90*/  FSEL R77, R46, -INF , !P1 ;  /* 0xff8000002e4d7808 */ /* 0x000fe40004800000 */
[----:B------:R-:W-:-:S04]  /*dca0*/  FMNMX.FTZ R36, R45, R36, !PT ;  /* 0x000000242d247209 */ /* 0x000fc80007810000 */
[----:B0-----:R-:W-:Y:S01]  /*dcb0*/  FMNMX.FTZ R11, R77, R36, !PT ;  /* 0x000000244d0b7209 */ /* 0x001fe20007810000 */
[----:B------:R-:W-:Y:S01]  /*dcc0*/  MUFU.EX2 R34, R38 ;  /* 0x0000002600227308 */ /* 0x000fe20000000800 */
[----:B------:R-:W-:-:S01]  /*dcd0*/  FFMA.FTZ R36, R69, R8, -R52 ;  /* 0x0000000845247223 */ /* 0x000fc20000010834 */
[-CC-:B------:R-:W-:Y:S01]  /*dce0*/  FFMA.FTZ R69, R71, R8.reuse, -R52.reuse ;  /* 0x0000000847457223 */ /* 0x180fe20000010834 */
[----:B------:R-:W-:-:S01]  /*dcf0*/  FFMA.FTZ R71, R79, R8, -R52 ;  /* 0x000000084f477223 */ /* 0x000fc20000010834 */
[----:B------:R-:W0:Y:S01]  /*dd00*/  SHFL.BFLY PT, R42, R11, 0x2, 0x1f ;  /* 0x0c401f000b2a7f89 */ /* 0x000e2200000e0000 */
[----:B------:R-:W-:-:S03]  /*dd10*/  FFMA.FTZ R79, R87, R8, -R52 ;  /* 0x00000008574f7223 */ /* 0x000fc60000010834 */
[----:B------:R1:W-:Y:S08]  /*dd20*/  MUFU.EX2 R38, R44 ;  /* 0x0000002c00267308 */ /* 0x0003f00000000800 */
[----:B------:R-:W-:Y:S01]  /*dd30*/  MUFU.EX2 R36, R36 ;  /* 0x0000002400247308 */ /* 0x000fe20000000800 */
[----:B-1----:R-:W-:-:S01]  /*dd40*/  FFMA.FTZ R44, R75, R8, -R52 ;  /* 0x000000084b2c7223 */ /* 0x002fc20000010834 */
[----:B------:R-:W-:-:S05]  /*dd50*/  FSEL R75, R9, RZ, P4 ;  /* 0x000000ff094b7208 */ /* 0x000fca0002000000 */
[----:B------:R-:W-:Y:S01]  /*dd60*/  FADD.FTZ R75, -R75, R4 ;  /* 0x000000044b4b7221 */ /* 0x000fe20000010100 */
[----:B------:R-:W-:Y:S03]  /*dd70*/  MUFU.EX2 R69, R69 ;  /* 0x0000004500457308 */ /* 0x000fe60000000800 */
[----:B------:R-:W-:Y:S01]  /*dd80*/  FMUL.FTZ R49, R75, R8 ;  /* 0x000000084b317220 */ /* 0x000fe20000410000 */
[----:B0-----:R-:W-:Y:S01]  /*dd90*/  FMNMX.FTZ R46, R11, R42, !PT ;  /* 0x0000002a0b2e7209 */ /* 0x001fe20007810000 */
[----:B------:R-:W-:-:S03]  /*dda0*/  FFMA.FTZ R42, R85, R8, -R52 ;  /* 0x00000008552a7223 */ /* 0x000fc60000010834 */
        /* <DEDUP_REMOVED lines=11> */
[----:B------:R-:W-:-:S05]  /*de60*/  FSEL R4, R4, RZ, P1 ;  /* 0x000000ff04047208 */ /* 0x000fca0000800000 */
[----:B------:R-:W-:Y:S01]  /*de70*/  FFMA.FTZ R50, R59, R8, -R4 ;  /* 0x000000083b327223 */ /* 0x000fe20000010804 */
[----:B------:R-:W-:-:S01]  /*de80*/  FADD.FTZ R59, -R60, R5 ;  /* 0x000000053c3b7221 */ /* 0x000fc20000010100 */
[-CC-:B------:R-:W-:Y:S01]  /*de90*/  FFMA.FTZ R75, R26, R8.reuse, -R4.reuse ;  /* 0x000000081a4b7223 */ /* 0x180fe20000010804 */
[----:B------:R-:W-:-:S01]  /*dea0*/  FFMA.FTZ R26, R53, R8, -R4 ;  /* 0x00000008351a7223 */ /* 0x000fc20000010804 */
[-CC-:B0-----:R-:W-:Y:S01]  /*deb0*/  FFMA.FTZ R48, R55, R8.reuse, -R4.reuse ;  /* 0x0000000837307223 */ /* 0x181fe20000010804 */
[-C--:B------:R-:W-:Y:S01]  /*dec0*/  FMUL.FTZ R60, R59, R8.reuse ;  /* 0x000000083b3c7220 */ /* 0x080fe20000410000 */
[-CC-:B------:R-:W-:Y:S01]  /*ded0*/  FFMA.FTZ R53, R57, R8.reuse, -R4.reuse ;  /* 0x0000000839357223 */ /* 0x180fe20000010804 */
[----:B------:R-:W-:-:S01]  /*dee0*/  FFMA.FTZ R13, R13, R8, -R4 ;  /* 0x000000080d0d7223 */ /* 0x000fc20000010804 */
[----:B------:R-:W-:Y:S01]  /*def0*/  MUFU.EX2 R75, R75 ;  /* 0x0000004b004b7308 */ /* 0x000fe20000000800 */
[----:B------:R-:W-:-:S01]  /*df00*/  FFMA.FTZ R21, R21, R8, -R4 ;  /* 0x0000000815157223 */ /* 0x000fc20000010804 */
[----:B------:R-:W-:Y:S01]  /*df10*/  FFMA.FTZ R54, R63, R8, -R4 ;  /* 0x000000083f367223 */ /* 0x000fe20000010804 */
[----:B------:R-:W-:-:S01]  /*df20*/  FADD.FTZ R63, R25, R66 ;  /* 0x00000042193f7221 */ /* 0x000fc20000010000 */
        /* <DEDUP_REMOVED lines=24> */
[----:B------:R-:W-:-:S04]  /*e0b0*/  FFMA.FTZ R45, R45, R8, -R4 ;  /* 0x000000082d2d7223 */ /* 0x000fc80000010804 */
        /* <DEDUP_REMOVED lines=14> */
[----:B--2---:R-:W-:-:S01]  /*e1a0*/  FADD.FTZ R2, R13, R68 ;  /* 0x000000440d027221 */ /* 0x004fc20000010000 */
[----:B------:R-:W-:-:S06]  /*e1b0*/  FFMA.FTZ R68, R167, R8, -R4 ;  /* 0x00000008a7447223 */ /* 0x000fcc0000010804 */
[----:B------:R-:W2:Y:S01]  /*e1c0*/  MUFU.EX2 R54, R54 ;  /* 0x0000003600367308 */ /* 0x000ea20000000800 */
[----:B0-----:R-:W-:-:S01]  /*e1d0*/  FADD.FTZ R3, R21, R2 ;  /* 0x0000000215037221 */ /* 0x001fc20000010000 */
[----:B------:R-:W-:Y:S01]  /*e1e0*/  FADD.FTZ R2, R20, R63 ;  /* 0x0000003f14027221 */ /* 0x000fe20000010000 */
        /* <DEDUP_REMOVED lines=13> */
[----:B------:R-:W-:Y:S01]  /*e2c0*/  FADD.FTZ R81, R39, R70 ;  /* 0x0000004627517221 */ /* 0x000fe20000010000 */
[----:B------:R-:W-:-:S01]  /*e2d0*/  FFMA.FTZ R70, R159, R8, -R4 ;  /* 0x000000089f467223 */ /* 0x000fc20000010804 */
[----:B------:R-:W1:Y:S01]  /*e2e0*/  MUFU.EX2 R58, R58 ;  /* 0x0000003a003a7308 */ /* 0x000e620000000800 */
[----:B--2---:R-:W-:-:S01]  /*e2f0*/  FADD.FTZ R2, R56, R3 ;  /* 0x0000000338027221 */ /* 0x004fc20000010000 */
[----:B------:R-:W-:Y:S01]  /*e300*/  FADD.FTZ R74, R30, R81 ;  /* 0x000000511e4a7221 */ /* 0x000fe20000010000 */
[----:B------:R-:W-:-:S03]  /*e310*/  FFMA.FTZ R4, R77, R8, -R4 ;  /* 0x000000084d047223 */ /* 0x000fc60000010804 */
        /* <DEDUP_REMOVED lines=28> */
[----:B------:R1:W-:Y:S01]  /*e4e0*/  MUFU.EX2 R76, R41 ;  /* 0x00000029004c7308 */ /* 0x0003e20000000800 */
[----:B--2---:R-:W-:-:S07]  /*e4f0*/  FADD.FTZ R2, R72, R3 ;  /* 0x0000000348027221 */ /* 0x004fce0000010000 */
[----:B------:R-:W2:Y:S01]  /*e500*/  MUFU.EX2 R70, R70 ;  /* 0x0000004600467308 */ /* 0x000ea20000000800 */
[----:B-1----:R-:W-:-:S01]  /*e510*/  FADD.FTZ R41, R69, R74 ;  /* 0x0000004a45297221 */ /* 0x002fc20000010000 */
[----:B0-----:R-:W-:-:S03]  /*e520*/  FADD.FTZ R3, R63, R2 ;  /* 0x000000023f037221 */ /* 0x001fc60000010000 */
[----:B------:R-:W-:-:S03]  /*e530*/  FADD.FTZ R74, R38, R41 ;  /* 0x00000029264a7221 */ /* 0x000fc60000010000 */
[----:B------:R-:W0:Y:S01]  /*e540*/  MUFU.EX2 R185, R185 ;  /* 0x000000b900b97308 */ /* 0x000e220000000800 */
[----:B------:R-:W-:-:S04]  /*e550*/  FADD.FTZ R41, R71, R74 ;  /* 0x0000004a47297221 */ /* 0x000fc80000010000 */
[----:B------:R-:W-:-:S03]  /*e560*/  FADD.FTZ R74, R40, R41 ;  /* 0x00000029284a7221 */ /* 0x000fc60000010000 */
[----:B------:R-:W1:Y:S01]  /*e570*/  MUFU.EX2 R44, R44 ;  /* 0x0000002c002c7308 */ /* 0x000e620000000800 */
[----:B------:R-:W-:-:S01]  /*e580*/  FADD.FTZ R41, R73, R74 ;  /* 0x0000004a49297221 */ /* 0x000fc20000010000 */
[----:B--2---:R-:W-:-:S03]  /*e590*/  FADD.FTZ R3, R70, R3 ;  /* 0x0000000346037221 */ /* 0x004fc60000010000 */
[----:B------:R-:W-:Y:S01]  /*e5a0*/  FADD.FTZ R2, R42, R41 ;  /* 0x000000292a027221 */ /* 0x000fe20000010000 */
[----:B------:R-:W-:-:S02]  /*e5b0*/  FADD.FTZ R3, R76, R3 ;  /* 0x000000034c037221 */ /* 0x000fc40000010000 */
[----:B------:R-:W2:Y:S01]  /*e5c0*/  MUFU.EX2 R78, R43 ;  /* 0x0000002b004e7308 */ /* 0x000ea20000000800 */
[----:B------:R-:W-:-:S01]  /*e5d0*/  FADD.FTZ R41, R79, R2 ;  /* 0x000000024f297221 */ /* 0x000fc20000010000 */
[----:B0-----:R-:W-:-:S06]  /*e5e0*/  FADD.FTZ R3, R185, R3 ;  /* 0x00000003b9037221 */ /* 0x001fcc0000010000 */
[----:B------:R-:W0:Y:S01]  /*e5f0*/  MUFU.EX2 R80, R153 ;  /* 0x0000009900507308 */ /* 0x000e220000000800 */
[----:B-1----:R-:W-:-:S04]  /*e600*/  FADD.FTZ R2, R44, R41 ;  /* 0x000000292c027221 */ /* 0x002fc80000010000 */
[----:B------:R-:W-:-:S03]  /*e610*/  FADD.FTZ R41, R51, R2 ;  /* 0x0000000233297221 */ /* 0x000fc60000010000 */
[----:B------:R-:W1:Y:S01]  /*e620*/  MUFU.EX2 R82, R45 ;  /* 0x0000002d00527308 */ /* 0x000e620000000800 */
[----:B--2---:R-:W-:-:S01]  /*e630*/  FADD.FTZ R3, R78, R3 ;  /* 0x000000034e037221 */ /* 0x004fc20000010000 */
[----:B------:R-:W-:-:S06]  /*e640*/  FADD.FTZ R2, R46, R41 ;  /* 0x000000292e027221 */ /* 0x000fcc0000010000 */
[----:B------:R-:W2:Y:S01]  /*e650*/  MUFU.EX2 R43, R4 ;  /* 0x00000004002b7308 */ /* 0x000ea20000000800 */
[----:B0-----:R-:W-:-:S04]  /*e660*/  FADD.FTZ R3, R80, R3 ;  /* 0x0000000350037221 */ /* 0x001fc80000010000 */
[----:B-1----:R-:W-:Y:S01]  /*e670*/  FADD.FTZ R41, R82, R3 ;  /* 0x0000000352297221 */ /* 0x002fe20000010000 */
[----:B------:R-:W-:-:S03]  /*e680*/  FADD.FTZ R3, R47, R2 ;  /* 0x000000022f037221 */ /* 0x000fc60000010000 */
[----:B--2---:R-:W-:Y:S01]  /*e690*/  FADD.FTZ R2, R43, R41 ;  /* 0x000000292b027221 */ /* 0x004fe20000010000 */
[----:B------:R-:W-:Y:S06]  /*e6a0*/  @!P0 BRA `(.L_x_1343) ;  /* 0x0000000000048947 */ /* 0x000fec0003800000 */
[----:B------:R-:W-:Y:S01]  /*e6b0*/  BPT.TRAP 0x1 ;  /* 0x000000040000795c */ /* 0x000fe20000300000 */
.L_x_1343:
[----:B------:R-:W-:Y:S01]  /*e6c0*/  ULEA UR4, UR4, UR38, 0x3 ;  /* 0x0000002604047291 */ /* 0x000fe2000f8e183f */
[----:B------:R-:W-:Y:S01]  /*e6d0*/  ISETP.GT.AND P1, PT, R7, R170, PT ;  /* 0x000000aa0700720c */ /* 0x000fe20003f24270 */
[----:B------:R-:W-:Y:S01]  /*e6e0*/  UMOV UR5, UR37 ;  /* 0x0000002500057c82 */ /* 0x000fe20008000000 */
[----:B------:R-:W-:Y:S01]  /*e6f0*/  F2FP.SATFINITE.E4M3.F32.PACK_AB_MERGE_C R14, R29, R14, RZ ;  /* 0x0000000e1d0e723e */ /* 0x000fe200048070ff */
[----:B------:R-:W-:Y:S01]  /*e700*/  UIADD3 UR4, UR4, 0x22860, URZ ;  /* 0x0002286004047890 */ /* 0x000fe2000fffe03f */
[----:B------:R-:W-:Y:S01]  /*e710*/  F2FP.SATFINITE.E4M3.F32.PACK_AB_MERGE_C R5, R62, R5, RZ ;  /* 0x000000053e05723e */ /* 0x000fe200048070ff */
[-C--:B------:R-:W-:Y:S01]  /*e720*/  FMUL.FTZ R88, R88, R49.reuse ;  /* 0x0000003158587220 */ /* 0x080fe20000410000 */
        /* <DEDUP_REMOVED lines=13> */
[----:B------:R-:W-:Y:S01]  /*e800*/  UMOV UR4, UR36 ;  /* 0x0000002400047c82 */ /* 0x000fe20008000000 */
        /* <DEDUP_REMOVED lines=86> */
.L_x_1325:
[----:B------:R-:W-:Y:S06]  /*ed70*/  BAR.ARV 0x8, 0x180 ;  /* 0x0206000000007b1d */ /* 0x000fec0000002000 */
[----:B------:R-:W-:Y:S05]  /*ed80*/  @!P0 BRA `(.L_x_1345) ;  /* 0x0000000000048947 */ /* 0x000fea0003800000 */
[----:B------:R-:W-:Y:S01]  /*ed90*/  BPT.TRAP 0x1 ;  /* 0x000000040000795c */ /* 0x000fe20000300000 */
.L_x_1345:
[----:B------:R-:W-:Y:S01]  /*eda0*/  ULEA UR5, UR36, UR38, 0x3 ;  /* 0x0000002624057291 */ /* 0x000fe2000f8e183f */
[----:B------:R-:W-:-:S05]  /*edb0*/  IMAD.U32 R0, RZ, RZ, UR37 ;  /* 0x00000025ff007e24 */ /* 0x000fca000f8e00ff */
[----:B------:R-:W-:-:S04]  /*edc0*/  SHF.L.U32 R0, R0, 0x1f, RZ ;  /* 0x0000001f00007819 */ /* 0x000fc800000006ff */
[----:B------:R0:W1:Y:S01]  /*edd0*/  SYNCS.PHASECHK.TRANS64.TRYWAIT P1, [UR5+0x22850], R0 ;  /* 0x02285000ff0075a7 */ /* 0x0000620008020145 */
[----:B------:R-:W-:Y:S05]  /*ede0*/  @!P0 BRA `(.L_x_1346) ;  /* 0x0000000000048947 */ /* 0x000fea0003800000 */
[----:B------:R-:W-:Y:S01]  /*edf0*/  BPT.TRAP 0x1 ;  /* 0x000000040000795c */ /* 0x000fe20000300000 */
.L_x_1346:
[----:B-1----:R-:W-:Y:S05]  /*ee00*/  @P1 BRA `(.L_x_1347) ;  /* 0x0000000000081947 */ /* 0x002fea0003800000 */
[----:B------:R-:W1:Y:S02]  /*ee10*/  SYNCS.PHASECHK.TRANS64.TRYWAIT P1, [UR5+0x22850], R0 ;  /* 0x02285000ff0075a7 */ /* 0x000e640008020145 */
[----:B-1----:R-:W-:Y:S05]  /*ee20*/  @!P1 BRA `(.L_x_1348) ;  /* 0x0000009400049947 */ /* 0x002fea0003800000 */
.L_x_1347:
        /* <DEDUP_REMOVED lines=77> */
.L_x_1349:
        /* <DEDUP_REMOVED lines=74> */
.L_x_1271:
[----:B------:R-:W0:Y:S01]  /*f7a0*/  S2R R4, SR_CgaCtaId ;  /* 0x0000000000047919 */ /* 0x000e220000008800 */
[----:B------:R-:W-:Y:S01]  /*f7b0*/  MOV R3, 0x400 ;  /* 0x0000040000037802 */ /* 0x000fe20000000f00 */
[----:B------:R-:W-:Y:S01]  /*f7c0*/  BSSY B0, `(.L_x_1350) ;  /* 0x000025d000007945 */ /* 0x000fe20003800000 */
[----:B------:R-:W-:Y:S02]  /*f7d0*/  BAR.SYNC.DEFER_BLOCKING 0x5, 0x180 ;  /* 0x0146000000007b1d */ /* 0x000fe40000010000 */
[----:B0-----:R-:W-:-:S05]  /*f7e0*/  LEA R3, R4, R3, 0x18 ;  /* 0x0000000304037211 */ /* 0x001fca00078ec0ff */
[----:B------:R0:W1:Y:S01]  /*f7f0*/  LDS.128 R20, [R3+0x228d0] ;  /* 0x0228d00003147984 */ /* 0x0000620000000c00 */
[----:B------:R-:W-:Y:S06]  /*f800*/  BAR.ARV 0x4, 0x180 ;  /* 0x0106000000007b1d */ /* 0x000fec0000002000 */
[----:B------:R-:W-:Y:S05]  /*f810*/  @P0 BRA `(.L_x_1351) ;  /* 0x0000001800ac0947 */ /* 0x000fea0003800000 */
[----:B------:R-:W2:Y:S01]  /*f820*/  S2R R16, SR_TID.X ;  /* 0x0000000000107919 */ /* 0x000ea20000002100 */
[----:B------:R-:W-:Y:S01]  /*f830*/  ULDC.64 UR4, c[0x4][0x40] ;  /* 0x0100100000047ab9 */ /* 0x000fe20000000a00 */
[----:B--2---:R-:W-:-:S05]  /*f840*/  IMAD.SHL.U32 R4, R16, 0x4, RZ ;  /* 0x0000000410047824 */ /* 0x004fca00078e00ff */
[----:B------:R-:W-:-:S04]  /*f850*/  LOP3.LUT R4, R4, 0xc, RZ, 0xc0, !PT ;  /* 0x0000000c04047812 */ /* 0x000fc800078ec0ff */
[----:B------:R-:W-:-:S05]  /*f860*/  IADD3 R4, P0, R4, UR4, RZ ;  /* 0x0000000404047c10 */ /* 0x000fca000ff1e0ff */
[----:B------:R-:W-:-:S05]  /*f870*/  IMAD.X R5, RZ, RZ, UR5, P0 ;  /* 0x00000005ff057e24 */ /* 0x000fca00080e06ff */
[----:B-1----:R1:W2:Y:S01]  /*f880*/  LDG.E.CONSTANT R20, desc[UR44][R4.64] ;  /* 0x0000002c04147981 */ /* 0x0022a2000c1e9900 */
[----:B------:R-:W-:Y:S02]  /*f890*/  F2FP.BF16.F32.PACK_AB R150, R150, R7 ;  /* 0x000000079696723e */ /* 0x000fe400000010ff */
[----:B------:R-:W-:Y:S02]  /*f8a0*/  F2FP.BF16.F32.PACK_AB R151, R151, R6 ;  /* 0x000000069797723e */ /* 0x000fe400000010ff */
[----:B------:R-:W-:Y:S02]  /*f8b0*/  F2FP.BF16.F32.PACK_AB R44, R93, R44 ;  /* 0x0000002c5d2c723e */ /* 0x000fe400000010ff */
[----:B------:R-:W-:Y:S02]  /*f8c0*/  F2FP.BF16.F32.PACK_AB R11, R142, R11 ;  /* 0x0000000b8e0b723e */ /* 0x000fe400000010ff */
[----:B------:R-:W-:Y:S02]  /*f8d0*/  F2FP.BF16.F32.PACK_AB R10, R143, R10 ;  /* 0x0000000a8f0a723e */ /* 0x000fe400000010ff */
[----:B-1----:R-:W-:-:S02]  /*f8e0*/  LOP3.LUT P0, R4, R16, 0x3, RZ, 0xc0, !PT ;  /* 0x0000000310047812 */ /* 0x002fc4000780c0ff */
[----:B------:R-:W1:Y:S01]  /*f8f0*/  S2R R16, SR_SWINHI ;  /* 0x0000000000107919 */ /* 0x000e620000002f00 */
[----:B------:R-:W-:Y:S02]  /*f900*/  F2FP.BF16.F32.PACK_AB R9, R148, R9 ;  /* 0x000000099409723e */ /* 0x000fe400000010ff */
[----:B------:R-:W-:Y:S02]  /*f910*/  ISETP.EQ.OR P0, PT, R4, 0x3, !P0 ;  /* 0x000000030400780c */ /* 0x000fe40004702670 */
[----:B------:R-:W-:Y:S02]  /*f920*/  F2FP.BF16.F32.PACK_AB R8, R149, R8 ;  /* 0x000000089508723e */ /* 0x000fe400000010ff */
[----:B------:R-:W-:Y:S02]  /*f930*/  SEL R85, R11, R10, P0 ;  /* 0x0000000a0b557207 */ /* 0x000fe40000000000 */
[----:B------:R-:W-:Y:S02]  /*f940*/  SEL R87, R10, R11, P0 ;  /* 0x0000000b0a577207 */ /* 0x000fe40000000000 */
        /* <DEDUP_REMOVED lines=8> */
[----:B------:R-:W-:Y:S02]  /*f9d0*/  SEL R65, R9, R8, P0 ;  /* 0x0000000809417207 */ /* 0x000fe40000000000 */
[----:B------:R-:W-:Y:S02]  /*f9e0*/  SEL R67, R8, R9, P0 ;  /* 0x0000000908437207 */ /* 0x000fe40000000000 */
[----:B------:R-:W-:Y:S02]  /*f9f0*/  F2FP.BF16.F32.PACK_AB R27, R126, R27 ;  /* 0x0000001b7e1b723e */ /* 0x000fe400000010ff */
[----:B------:R-:W-:Y:S02]  /*fa00*/  MOV R4, R3 ;  /* 0x0000000300047202 */ /* 0x000fe40000000f00 */
[----:B-1----:R-:W-:-:S02]  /*fa10*/  MOV R5, R16 ;  /* 0x0000001000057202 */ /* 0x002fc40000000f00 */
[----:B------:R-:W-:Y:S02]  /*fa20*/  F2FP.BF16.F32.PACK_AB R26, R127, R26 ;  /* 0x0000001a7f1a723e */ /* 0x000fe400000010ff */
[----:B------:R-:W-:Y:S01]  /*fa30*/  SEL R57, R25, R24, P0 ;  /* 0x0000001819397207 */ /* 0x000fe20000000000 */
[----:B------:R-:W-:Y:S01]  /*fa40*/  IMAD.WIDE R6, R181, 0x2, R4 ;  /* 0x00000002b5067825 */ /* 0x000fe200078e0204 */
[----:B------:R-:W-:Y:S02]  /*fa50*/  SEL R59, R24, R25, P0 ;  /* 0x00000019183b7207 */ /* 0x000fe40000000000 */
[----:B------:R-:W-:Y:S02]  /*fa60*/  SEL R61, R13, R12, P0 ;  /* 0x0000000c0d3d7207 */ /* 0x000fe40000000000 */
[C---:B------:R-:W-:Y:S02]  /*fa70*/  IADD3 R93, P1, R6.reuse, 0x40, RZ ;  /* 0x00000040065d7810 */ /* 0x040fe40007f3e0ff */
[----:B------:R-:W-:-:S02]  /*fa80*/  IADD3 R95, P2, R6, 0x60, RZ ;  /* 0x00000060065f7810 */ /* 0x000fc40007f5e0ff */
[----:B------:R-:W-:Y:S01]  /*fa90*/  LOP3.LUT R10, R93, 0x380, RZ, 0xc0, !PT ;  /* 0x000003805d0a7812 */ /* 0x000fe200078ec0ff */
[--C-:B------:R-:W-:Y:S01]  /*faa0*/  IMAD.X R25, RZ, RZ, R7.reuse, P1 ;  /* 0x000000ffff197224 */ /* 0x100fe200008e0607 */
[----:B------:R-:W-:Y:S01]  /*fab0*/  IADD3 R99, P4, R6, 0x4020, RZ ;  /* 0x0000402006637810 */ /* 0x000fe20007f9e0ff */
[----:B------:R-:W-:Y:S01]  /*fac0*/  IMAD.X R17, RZ, RZ, R7, P2 ;  /* 0x000000ffff117224 */ /* 0x000fe200010e0607 */
[----:B------:R-:W-:Y:S02]  /*fad0*/  SHF.R.U64 R10, R10, 0x3, RZ ;  /* 0x000000030a0a7819 */ /* 0x000fe400000012ff */
[C---:B------:R-:W-:Y:S02]  /*fae0*/  LOP3.LUT R9, R6.reuse, 0x380, RZ, 0xc0, !PT ;  /* 0x0000038006097812 */ /* 0x040fe400078ec0ff */
[C---:B------:R-:W-:Y:S02]  /*faf0*/  IADD3 R91, P6, R6.reuse, 0x20, RZ ;  /* 0x00000020065b7810 */ /* 0x040fe40007fde0ff */
[----:B------:R-:W-:-:S02]  /*fb00*/  IADD3 R101, P5, R6, 0x4040, RZ ;  /* 0x0000404006657810 */ /* 0x000fc40007fbe0ff */
[----:B------:R-:W-:Y:S01]  /*fb10*/  SEL R63, R12, R13, P0 ;  /* 0x0000000d0c3f7207 */ /* 0x000fe20000000000 */
[--C-:B------:R-:W-:Y:S01]  /*fb20*/  IMAD.X R13, RZ, RZ, R7.reuse, P4 ;  /* 0x000000ffff0d7224 */ /* 0x100fe200020e0607 */
[----:B------:R-:W-:Y:S01]  /*fb30*/  SEL R55, R29, R28, P0 ;  /* 0x0000001c1d377207 */ /* 0x000fe20000000000 */
[----:B------:R-:W-:Y:S01]  /*fb40*/  IMAD.X R11, RZ, RZ, R7, P5 ;  /* 0x000000ffff0b7224 */ /* 0x000fe200028e0607 */
[----:B------:R-:W-:Y:S02]  /*fb50*/  LOP3.LUT R12, R95, 0x380, RZ, 0xc0, !PT ;  /* 0x000003805f0c7812 */ /* 0x000fe400078ec0ff */
[----:B------:R-:W-:Y:S02]  /*fb60*/  LOP3.LUT R24, R10, R93, RZ, 0x3c, !PT ;  /* 0x0000005d0a187212 */ /* 0x000fe400078e3cff */
[----:B------:R-:W-:Y:S02]  /*fb70*/  SEL R29, R28, R29, P0 ;  /* 0x0000001d1c1d7207 */ /* 0x000fe40000000000 */
[----:B------:R-:W-:-:S02]  /*fb80*/  LOP3.LUT R10, R99, 0x380, RZ, 0xc0, !PT ;  /* 0x00000380630a7812 */ /* 0x000fc400078ec0ff */
[----:B------:R-:W-:Y:S02]  /*fb90*/  SEL R77, R27, R26, P0 ;  /* 0x0000001a1b4d7207 */ /* 0x000fe40000000000 */
[----:B------:R-:W-:Y:S01]  /*fba0*/  SEL R79, R26, R27, P0 ;  /* 0x0000001b1a4f7207 */ /* 0x000fe20000000000 */
[----:B------:R-:W-:Y:S01]  /*fbb0*/  IMAD.X R27, RZ, RZ, R7, P6 ;  /* 0x000000ffff1b7224 */ /* 0x000fe200030e0607 */
[----:B------:R-:W-:Y:S02]  /*fbc0*/  SHF.R.U64 R9, R9, 0x3, RZ ;  /* 0x0000000309097819 */ /* 0x000fe400000012ff */
[----:B------:R-:W-:Y:S02]  /*fbd0*/  LOP3.LUT R28, R101, 0x380, RZ, 0xc0, !PT ;  /* 0x00000380651c7812 */ /* 0x000fe400078ec0ff */
[----:B------:R-:W-:Y:S02]  /*fbe0*/  F2FP.BF16.F32.PACK_AB R38, R103, R38 ;  /* 0x000000266726723e */ /* 0x000fe400000010ff */
[----:B------:R-:W-:-:S02]  /*fbf0*/  F2FP.BF16.F32.PACK_AB R15, R134, R15 ;  /* 0x0000000f860f723e */ /* 0x000fc400000010ff */
[----:B------:R-:W-:Y:S02]  /*fc00*/  F2FP.BF16.F32.PACK_AB R14, R135, R14 ;  /* 0x0000000e870e723e */ /* 0x000fe400000010ff */
[C---:B------:R-:W-:Y:S02]  /*fc10*/  IADD3 R97, P3, R6.reuse, 0x4000, RZ ;  /* 0x0000400006617810 */ /* 0x040fe40007f7e0ff */
[----:B------:R-:W-:Y:S02]  /*fc20*/  IADD3 R103, P6, R6, 0x4060, RZ ;  /* 0x0000406006677810 */ /* 0x000fe40007fde0ff */
[----:B------:R-:W-:Y:S02]  /*fc30*/  SHF.R.U64 R12, R12, 0x3, RZ ;  /* 0x000000030c0c7819 */ /* 0x000fe400000012ff */
[----:B------:R-:W-:Y:S02]  /*fc40*/  SHF.R.U64 R10, R10, 0x3, RZ ;  /* 0x000000030a0a7819 */ /* 0x000fe400000012ff */
[----:B------:R-:W-:-:S02]  /*fc50*/  F2FP.BF16.F32.PACK_AB R45, R92, R45 ;  /* 0x0000002d5c2d723e */ /* 0x000fc400000010ff */
[----:B------:R-:W-:Y:S01]  /*fc60*/  LOP3.LUT R6, R9, R6, RZ, 0x3c, !PT ;  /* 0x0000000609067212 */ /* 0x000fe200078e3cff */
[--C-:B------:R-:W-:Y:S01]  /*fc70*/  IMAD.X R9, RZ, RZ, R7.reuse, P6 ;  /* 0x000000ffff097224 */ /* 0x100fe200030e0607 */
[----:B------:R-:W-:Y:S02]  /*fc80*/  SHF.R.U64 R28, R28, 0x3, RZ ;  /* 0x000000031c1c7819 */ /* 0x000fe400000012ff */
[----:B------:R-:W-:Y:S02]  /*fc90*/  F2FP.BF16.F32.PACK_AB R43, R94, R43 ;  /* 0x0000002b5e2b723e */ /* 0x000fe400000010ff */
[----:B------:R-:W-:Y:S02]  /*fca0*/  SEL R81, R15, R14, P0 ;  /* 0x0000000e0f517207 */ /* 0x000fe40000000000 */
[----:B------:R-:W-:Y:S01]  /*fcb0*/  SEL R83, R14, R15, P0 ;  /* 0x0000000f0e537207 */ /* 0x000fe20000000000 */
[----:B------:R-:W-:Y:S01]  /*fcc0*/  IMAD.X R15, RZ, RZ, R7, P3 ;  /* 0x000000ffff0f7224 */ /* 0x000fe200018e0607 */
[----:B------:R-:W-:-:S02]  /*fcd0*/  LOP3.LUT R16, R12, R95, RZ, 0x3c, !PT ;  /* 0x0000005f0c107212 */ /* 0x000fc400078e3cff */
[----:B------:R-:W-:Y:S02]  /*fce0*/  LOP3.LUT R12, R10, R99, RZ, 0x3c, !PT ;  /* 0x000000630a0c7212 */ /* 0x000fe400078e3cff */
[----:B------:R-:W-:Y:S02]  /*fcf0*/  SEL R47, R45, R44, P0 ;  /* 0x0000002c2d2f7207 */ /* 0x000fe40000000000 */
[----:B------:R-:W-:Y:S02]  /*fd00*/  LOP3.LUT R10, R28, R101, RZ, 0x3c, !PT ;  /* 0x000000651c0a7212 */ /* 0x000fe400078e3cff */
[----:B------:R-:W-:Y:S02]  /*fd10*/  MOV R7, R6 ;  /* 0x0000000600077202 */ /* 0x000fe40000000f00 */
[----:B------:R-:W-:Y:S02]  /*fd20*/  SEL R45, R44, R45, P0 ;  /* 0x0000002d2c2d7207 */ /* 0x000fe40000000000 */
[----:B------:R-:W-:-:S02]  /*fd30*/  SEL R69, R43, R42, P0 ;  /* 0x0000002a2b457207 */ /* 0x000fc40000000000 */
[----:B------:R-:W-:Y:S02]  /*fd40*/  SEL R43, R42, R43, P0 ;  /* 0x0000002b2a2b7207 */ /* 0x000fe40000000000 */
[----:B------:R-:W-:Y:S02]  /*fd50*/  MOV R56, R10 ;  /* 0x0000000a00387202 */ /* 0x000fe40000000f00 */
[----:B------:R-:W-:Y:S02]  /*fd60*/  MOV R58, R12 ;  /* 0x0000000c003a7202 */ /* 0x000fe40000000f00 */
[----:B------:R-:W-:Y:S02]  /*fd70*/  LOP3.LUT R8, R91, 0x380, RZ, 0xc0, !PT ;  /* 0x000003805b087812 */ /* 0x000fe400078ec0ff */
[----:B------:R-:W-:Y:S02]  /*fd80*/  F2FP.BF16.F32.PACK_AB R31, R118, R31 ;  /* 0x0000001f761f723e */ /* 0x000fe400000010ff */
[----:B------:R-:W-:-:S02]  /*fd90*/  F2FP.BF16.F32.PACK_AB R30, R119, R30 ;  /* 0x0000001e771e723e */ /* 0x000fc400000010ff */
[----:B------:R-:W-:Y:S02]  /*fda0*/  SHF.R.U64 R8, R8, 0x3, RZ ;  /* 0x0000000308087819 */ /* 0x000fe400000012ff */
[----:B------:R-:W-:Y:S02]  /*fdb0*/  SEL R75, R31, R30, P0 ;  /* 0x0000001e1f4b7207 */ /* 0x000fe40000000000 */
[----:B------:R-:W-:Y:S02]  /*fdc0*/  LOP3.LUT R26, R8, R91, RZ, 0x3c, !PT ;  /* 0x0000005b081a7212 */ /* 0x000fe400078e3cff */
[----:B------:R-:W-:Y:S02]  /*fdd0*/  SEL R31, R30, R31, P0 ;  /* 0x0000001f1e1f7207 */ /* 0x000fe40000000000 */
[----:B------:R-:W-:Y:S02]  /*fde0*/  LOP3.LUT R8, R97, 0x380, RZ, 0xc0, !PT ;  /* 0x0000038061087812 */ /* 0x000fe400078ec0ff */
[----:B------:R-:W-:-:S02]  /*fdf0*/  LOP3.LUT R30, R103, 0x380, RZ, 0xc0, !PT ;  /* 0x00000380671e7812 */ /* 0x000fc400078ec0ff */
[----:B------:R-:W-:Y:S02]  /*fe00*/  SHF.R.U64 R8, R8, 0x3, RZ ;  /* 0x0000000308087819 */ /* 0x000fe400000012ff */
[----:B------:R-:W-:Y:S02]  /*fe10*/  SHF.R.U64 R30, R30, 0x3, RZ ;  /* 0x000000031e1e7819 */ /* 0x000fe400000012ff */
[----:B------:R-:W-:Y:S02]  /*fe20*/  LOP3.LUT R14, R8, R97, RZ, 0x3c, !PT ;  /* 0x00000061080e7212 */ /* 0x000fe400078e3cff */
        /* <DEDUP_REMOVED lines=8> */
[----:B------:R-:W-:-:S02]  /*feb0*/  LOP3.LUT R8, R30, R103, RZ, 0x3c, !PT ;  /* 0x000000671e087212 */ /* 0x000fc400078e3cff */
[----:B------:R-:W-:Y:S02]  /*fec0*/  MOV R62, R16 ;  /* 0x00000010003e7202 */ /* 0x000fe40000000f00 */
[----:B------:R-:W-:Y:S02]  /*fed0*/  SEL R49, R41, R40, P0 ;  /* 0x0000002829317207 */ /* 0x000fe40000000000 */
[----:B------:R-:W-:Y:S02]  /*fee0*/  SEL R51, R37, R36, P0 ;  /* 0x0000002425337207 */ /* 0x000fe40000000000 */
[----:B------:R-:W-:Y:S02]  /*fef0*/  SEL R53, R33, R32, P0 ;  /* 0x0000002021357207 */ /* 0x000fe40000000000 */
[----:B------:R-:W-:Y:S02]  /*ff00*/  SEL R71, R39, R38, P0 ;  /* 0x0000002627477207 */ /* 0x000fe40000000000 */
[----:B------:R-:W-:-:S02]  /*ff10*/  SEL R73, R35, R34, P0 ;  /* 0x0000002223497207 */ /* 0x000fc40000000000 */
[----:B------:R-:W-:Y:S02]  /*ff20*/  SEL R89, R150, R151, P0 ;  /* 0x0000009796597207 */ /* 0x000fe40000000000 */
[----:B------:R-:W-:Y:S02]  /*ff30*/  MOV R17, R8 ;  /* 0x0000000800117202 */ /* 0x000fe40000000f00 */
[----:B------:R-:W-:Y:S02]  /*ff40*/  SEL R41, R40, R41, P0 ;  /* 0x0000002928297207 */ /* 0x000fe40000000000 */
[----:B------:R-:W-:Y:S02]  /*ff50*/  SEL R37, R36, R37, P0 ;  /* 0x0000002524257207 */ /* 0x000fe40000000000 */
[----:B------:R-:W-:Y:S02]  /*ff60*/  SEL R33, R32, R33, P0 ;  /* 0x0000002120217207 */ /* 0x000fe40000000000 */
[----:B------:R-:W-:-:S02]  /*ff70*/  SEL R39, R38, R39, P0 ;  /* 0x0000002726277207 */ /* 0x000fc40000000000 */
[----:B------:R-:W-:Y:S02]  /*ff80*/  SEL R35, R34, R35, P0 ;  /* 0x0000002322237207 */ /* 0x000fe40000000000 */
[----:B------:R-:W-:Y:S02]  /*ff90*/  SEL R151, R151, R150, P0 ;  /* 0x0000009697977207 */ /* 0x000fe40000000000 */
[----:B------:R-:W-:Y:S02]  /*ffa0*/  MOV R50, R26 ;  /* 0x0000001a00327202 */ /* 0x000fe40000000f00 */
[----:B------:R-:W-:Y:S02]  /*ffb0*/  MOV R60, R14 ;  /* 0x0000000e003c7202 */ /* 0x000fe40000000f00 */
[----:B------:R-:W-:Y:S02]  /*ffc0*/  MOV R64, R24 ;  /* 0x0000001800407202 */ /* 0x000fe40000000f00 */
[----:B--2---:R-:W-:Y:S01]  /*ffd0*/  LOP3.LUT R6, R20, 0x2, RZ, 0x3c, !PT ;  /* 0x0000000214067812 */ /* 0x004fe200078e3cff */
[----:B------:R-:W-:Y:S04]  /*ffe0*/  SHFL.IDX PT, R47, R47, R20, 0x1c1f ;  /* 0x001c1f142f2f7589 */ /* 0x000fe800000e0000 */
[----:B------:R-:W1:Y:S04]  /*fff0*/  SHFL.IDX PT, R10, R45, R6, 0x1c1f ;  /* 0x001c1f062d0a7589 */ /* 0x000e6800000e0000 */
[----:B------:R-:W-:Y:S04]  /*10000*/  SHFL.IDX PT, R69, R69, R20, 0x1c1f ;  /* 0x001c1f1445457589 */ /* 0x000fe800000e0000 */
[----:B------:R-:W2:Y:S04]  /*10010*/  SHFL.IDX PT, R12, R43, R6, 0x1c1f ;  /* 0x001c1f062b0c7589 */ /* 0x000ea800000e0000 */
[----:B------:R-:W-:Y:S04]  /*10020*/  SHFL.IDX PT, R49, R49, R20, 0x1c1f ;  /* 0x001c1f1431317589 */ /* 0x000fe800000e0000 */
[----:B------:R-:W-:Y:S04]  /*10030*/  SHFL.IDX PT, R51, R51, R20, 0x1c1f ;  /* 0x001c1f1433337589 */ /* 0x000fe800000e0000 */
[----:B------:R-:W-:Y:S01]  /*10040*/  SHFL.IDX PT, R53, R53, R20, 0x1c1f ;  /* 0x001c1f1435357589 */ /* 0x000fe200000e0000 */
[----:B-1----:R-:W-:-:S03]  /*10050*/  SEL R8, R47, R10, P0 ;  /* 0x0000000a2f087207 */ /* 0x002fc60000000000 */
[----:B------:R-:W-:Y:S01]  /*10060*/  SHFL.IDX PT, R55, R55, R20, 0x1c1f ;  /* 0x001c1f1437377589 */ /* 0x000fe200000e0000 */
[----:B------:R-:W-:-:S03]  /*10070*/  SEL R10, R10, R47, P0 ;  /* 0x0000002f0a0a7207 */ /* 0x000fc60000000000 */
[----:B------:R-:W-:Y:S01]  /*10080*/  SHFL.IDX PT, R57, R57, R20, 0x1c1f ;  /* 0x001c1f1439397589 */ /* 0x000fe200000e0000 */
[----:B--2---:R-:W-:-:S03]  /*10090*/  SEL R9, R69, R12, P0 ;  /* 0x0000000c45097207 */ /* 0x004fc60000000000 */
[----:B------:R-:W-:Y:S01]  /*100a0*/  SHFL.IDX PT, R61, R61, R20, 0x1c1f ;  /* 0x001c1f143d3d7589 */ /* 0x000fe200000e0000 */
[----:B------:R-:W-:Y:S02]  /*100b0*/  SEL R11, R12, R69, P0 ;  /* 0x000000450c0b7207 */ /* 0x000fe40000000000 */
[----:B------:R-:W1:Y:S08]  /*100c0*/  LDC.64 R68, c[0x0][0xc00] ;  /* 0x00030000ff447b82 */ /* 0x000e700000000a00 */
[----:B------:R-:W-:Y:S06]  /*100d0*/  BAR.SYNC.DEFER_BLOCKING 0x1, 0x100 ;  /* 0x0044000000007b1d */ /* 0x000fec0000010000 */
[----:B------:R-:W-:Y:S04]  /*100e0*/  SHFL.IDX PT, R65, R65, R20, 0x1c1f ;  /* 0x001c1f1441417589 */ /* 0x000fe800000e0000 */
[----:B------:R-:W-:Y:S04]  /*100f0*/  SHFL.IDX PT, R71, R71, R20, 0x1c1f ;  /* 0x001c1f1447477589 */ /* 0x000fe800000e0000 */
[----:B------:R-:W-:Y:S04]  /*10100*/  SHFL.IDX PT, R73, R73, R20, 0x1c1f ;  /* 0x001c1f1449497589 */ /* 0x000fe800000e0000 */
[----:B------:R-:W-:Y:S01]  /*10110*/  SHFL.IDX PT, R75, R75, R20, 0x1c1f ;  /* 0x001c1f144b4b7589 */ /* 0x000fe200000e0000 */
[----:B-1----:R-:W-:-:S03]  /*10120*/  ISETP.NE.U32.AND P2, PT, R68, RZ, PT ;  /* 0x000000ff4400720c */ /* 0x002fc60003f45070 */
[----:B------:R-:W-:Y:S01]  /*10130*/  SHFL.IDX PT, R77, R77, R20, 0x1c1f ;  /* 0x001c1f144d4d7589 */ /* 0x000fe200000e0000 */
[----:B------:R-:W-:-:S03]  /*10140*/  ISETP.NE.AND.EX P2, PT, R69, RZ, PT, P2 ;  /* 0x000000ff4500720c */ /* 0x000fc60003f45320 */
[----:B------:R-:W-:Y:S04]  /*10150*/  SHFL.IDX PT, R81, R81, R20, 0x1c1f ;  /* 0x001c1f1451517589 */ /* 0x000fe800000e0000 */
[----:B------:R-:W-:Y:S04]  /*10160*/  SHFL.IDX PT, R85, R85, R20, 0x1c1f ;  /* 0x001c1f1455557589 */ /* 0x000fe800000e0000 */
[----:B------:R-:W-:Y:S04]  /*10170*/  SHFL.IDX PT, R89, R89, R20, 0x1c1f ;  /* 0x001c1f1459597589 */ /* 0x000fe800000e0000 */
[----:B------:R-:W1:Y:S04]  /*10180*/  SHFL.IDX PT, R14, R41, R6, 0x1c1f ;  /* 0x001c1f06290e7589 */ /* 0x000e6800000e0000 */
[----:B------:R-:W2:Y:S04]  /*10190*/  SHFL.IDX PT, R26, R37, R6, 0x1c1f ;  /* 0x001c1f06251a7589 */ /* 0x000ea800000e0000 */
[----:B------:R-:W3:Y:S04]  /*101a0*/  SHFL.IDX PT, R30, R33, R6, 0x1c1f ;  /* 0x001c1f06211e7589 */ /* 0x000ee800000e0000 */
[----:B------:R-:W4:Y:S04]  /*101b0*/  SHFL.IDX PT, R34, R29, R6, 0x1c1f ;  /* 0x001c1f061d227589 */ /* 0x000f2800000e0000 */
[----:B------:R-:W0:Y:S04]  /*101c0*/  SHFL.IDX PT, R36, R39, R6, 0x1c1f ;  /* 0x001c1f0627247589 */ /* 0x000e2800000e0000 */
[----:B------:R-:W0:Y:S04]  /*101d0*/  SHFL.IDX PT, R38, R35, R6, 0x1c1f ;  /* 0x001c1f0623267589 */ /* 0x000e2800000e0000 */
[----:B------:R-:W0:Y:S01]  /*101e0*/  SHFL.IDX PT, R40, R31, R6, 0x1c1f ;  /* 0x001c1f061f287589 */ /* 0x000e2200000e0000 */
[----:B-1----:R-:W-:-:S02]  /*101f0*/  SEL R12, R49, R14, P0 ;  /* 0x0000000e310c7207 */ /* 0x002fc40000000000 */
[----:B------:R-:W-:Y:S01]  /*10200*/  SEL R14, R14, R49, P0 ;  /* 0x000000310e0e7207 */ /* 0x000fe20000000000 */
[----:B------:R-:W1:Y:S01]  /*10210*/  SHFL.IDX PT, R42, R79, R6, 0x1c1f ;  /* 0x001c1f064f2a7589 */ /* 0x000e6200000e0000 */
[----:B--2---:R-:W-:Y:S02]  /*10220*/  SEL R24, R51, R26, P0 ;  /* 0x0000001a33187207 */ /* 0x004fe40000000000 */
[----:B------:R-:W-:Y:S01]  /*10230*/  SEL R26, R26, R51, P0 ;  /* 0x000000331a1a7207 */ /* 0x000fe20000000000 */
[----:B------:R-:W2:Y:S01]  /*10240*/  SHFL.IDX PT, R16, R59, R6, 0x1c1f ;  /* 0x001c1f063b107589 */ /* 0x000ea200000e0000 */
[----:B---3--:R-:W-:Y:S02]  /*10250*/  SEL R28, R53, R30, P0 ;  /* 0x0000001e351c7207 */ /* 0x008fe40000000000 */
[----:B------:R-:W-:Y:S01]  /*10260*/  SEL R30, R30, R53, P0 ;  /* 0x000000351e1e7207 */ /* 0x000fe20000000000 */
[----:B------:R-:W3:Y:S01]  /*10270*/  SHFL.IDX PT, R20, R63, R6, 0x1c1f ;  /* 0x001c1f063f147589 */ /* 0x000ee200000e0000 */
[----:B----4-:R-:W-:Y:S01]  /*10280*/  SEL R32, R55, R34, P0 ;  /* 0x0000002237207207 */ /* 0x010fe20000000000 */
[----:B------:R-:W-:Y:S01]  /*10290*/  ULDC UR4, c[0x0][0xa88] ;  /* 0x0002a20000047ab9 */ /* 0x000fe20000000800 */
[----:B------:R-:W-:Y:S01]  /*102a0*/  SEL R34, R34, R55, P0 ;  /* 0x0000003722227207 */ /* 0x000fe20000000000 */
[----:B------:R-:W4:Y:S01]  /*102b0*/  SHFL.IDX PT, R44, R67, R6, 0x1c1f ;  /* 0x001c1f06432c7589 */ /* 0x000f2200000e0000 */
[----:B0-----:R-:W-:Y:S01]  /*102c0*/  SEL R13, R71, R36, P0 ;  /* 0x00000024470d7207 */ /* 0x001fe20000000000 */
[----:B------:R-:W0:Y:S01]  /*102d0*/  LDC R53, c[0x0][0xbe8] ;  /* 0x0002fa00ff357b82 */ /* 0x000e220000000800 */
[----:B------:R-:W-:Y:S01]  /*102e0*/  SEL R15, R36, R71, P0 ;  /* 0x00000047240f7207 */ /* 0x000fe20000000000 */
[----:B------:R-:W4:Y:S01]  /*102f0*/  SHFL.IDX PT, R46, R83, R6, 0x1c1f ;  /* 0x001c1f06532e7589 */ /* 0x000f2200000e0000 */
[----:B------:R-:W-:-:S02]  /*10300*/  SEL R25, R73, R38, P0 ;  /* 0x0000002649197207 */ /* 0x000fc40000000000 */
[----:B------:R-:W-:Y:S01]  /*10310*/  SEL R27, R38, R73, P0 ;  /* 0x00000049261b7207 */ /* 0x000fe20000000000 */
[----:B------:R-:W4:Y:S01]  /*10320*/  SHFL.IDX PT, R52, R87, R6, 0x1c1f ;  /* 0x001c1f0657347589 */ /* 0x000f2200000e0000 */
[----:B------:R-:W-:Y:S02]  /*10330*/  SEL R29, R75, R40, P0 ;  /* 0x000000284b1d7207 */ /* 0x000fe40000000000 */
[----:B------:R-:W-:Y:S01]  /*10340*/  SEL R31, R40, R75, P0 ;  /* 0x0000004b281f7207 */ /* 0x000fe20000000000 */
[----:B------:R-:W0:Y:S01]  /*10350*/  SHFL.IDX PT, R54, R151, R6, 0x1c1f ;  /* 0x001c1f0697367589 */ /* 0x000e2200000e0000 */
[----:B-1----:R-:W-:Y:S02]  /*10360*/  SEL R33, R77, R42, P0 ;  /* 0x0000002a4d217207 */ /* 0x002fe40000000000 */
[----:B------:R-:W-:Y:S01]  /*10370*/  SEL R35, R42, R77, P0 ;  /* 0x0000004d2a237207 */ /* 0x000fe20000000000 */
[----:B------:R1:W-:Y:S01]  /*10380*/  STSM.16.M88.4 [R7], R8 ;  /* 0x0000000807007844 */ /* 0x0003e20000000200 */
[----:B--2---:R-:W-:-:S02]  /*10390*/  SEL R36, R57, R16, P0 ;  /* 0x0000001039247207 */ /* 0x004fc40000000000 */
[----:B------:R-:W-:Y:S01]  /*103a0*/  SEL R38, R16, R57, P0 ;  /* 0x0000003910267207 */ /* 0x000fe20000000000 */
[----:B------:R2:W-:Y:S01]  /*103b0*/  STSM.16.M88.4 [R50], R12 ;  /* 0x0000000c32007844 */ /* 0x0005e20000000200 */
[----:B---3--:R-:W-:Y:S01]  /*103c0*/  SEL R40, R61, R20, P0 ;  /* 0x000000143d287207 */ /* 0x008fe20000000000 */
[----:B------:R-:W-:Y:S01]  /*103d0*/  IMAD.MOV.U32 R16, RZ, RZ, RZ ;  /* 0x000000ffff107224 */ /* 0x000fe200078e00ff */
[----:B------:R-:W-:Y:S01]  /*103e0*/  SEL R42, R20, R61, P0 ;  /* 0x0000003d142a7207 */ /* 0x000fe20000000000 */
[----:B------:R3:W-:Y:S01]  /*103f0*/  STSM.16.M88.4 [R64], R24 ;  /* 0x0000001840007844 */ /* 0x0007e20000000200 */
[----:B----4-:R-:W-:Y:S02]  /*10400*/  SEL R48, R65, R44, P0 ;  /* 0x0000002c41307207 */ /* 0x010fe40000000000 */
[----:B------:R-:W-:Y:S01]  /*10410*/  SEL R37, R81, R46, P0 ;  /* 0x0000002e51257207 */ /* 0x000fe20000000000 */
[----:B------:R3:W-:Y:S01]  /*10420*/  STSM.16.M88.4 [R62], R28 ;  /* 0x0000001c3e007844 */ /* 0x0007e20000000200 */
[----:B------:R-:W-:Y:S01]  /*10430*/  SEL R39, R46, R81, P0 ;  /* 0x000000512e277207 */ /* 0x000fe20000000000 */
[----:B-1----:R-:W1:Y:S01]  /*10440*/  LDC.64 R6, c[0x0][0xc00] ;  /* 0x00030000ff067b82 */ /* 0x002e620000000a00 */
[----:B------:R-:W-:Y:S01]  /*10450*/  SEL R41, R85, R52, P0 ;  /* 0x0000003455297207 */ /* 0x000fe20000000000 */
[----:B------:R3:W-:Y:S01]  /*10460*/  STSM.16.M88.4 [R60], R32 ;  /* 0x000000203c007844 */ /* 0x0007e20000000200 */
[----:B------:R-:W-:-:S02]  /*10470*/  SEL R43, R52, R85, P0 ;  /* 0x00000055342b7207 */ /* 0x000fc40000000000 */
[----:B--2---:R-:W-:Y:S01]  /*10480*/  SEL R50, R44, R65, P0 ;  /* 0x000000412c327207 */ /* 0x004fe20000000000 */
[----:B------:R3:W-:Y:S01]  /*10490*/  STSM.16.M88.4 [R58], R36 ;  /* 0x000000243a007844 */ /* 0x0007e20000000200 */
[----:B0-----:R-:W-:Y:S02]  /*104a0*/  SEL R49, R89, R54, P0 ;  /* 0x0000003659317207 */ /* 0x001fe40000000000 */
[----:B------:R-:W-:Y:S01]  /*104b0*/  SEL R51, R54, R89, P0 ;  /* 0x0000005936337207 */ /* 0x000fe20000000000 */
[----:B------:R3:W-:Y:S04]  /*104c0*/  STSM.16.M88.4 [R56], R40 ;  /* 0x0000002838007844 */ /* 0x0007e80000000200 */
[----:B------:R3:W-:Y:S01]  /*104d0*/  STSM.16.M88.4 [R17], R48 ;  /* 0x0000003011007844 */ /* 0x0007e20000000200 */
[----:B-1----:R-:W-:Y:S01]  /*104e0*/  IMAD.WIDE R8, R174, 0x4, R6 ;  /* 0x00000004ae087825 */ /* 0x002fe200078e0206 */
[----:B------:R-:W-:Y:S08]  /*104f0*/  BAR.SYNC.DEFER_BLOCKING 0x1, 0x100 ;  /* 0x0044000000007b1d */ /* 0x000ff00000010000 */
[----:B------:R-:W0:Y:S01]  /*10500*/  LDC.64 R6, c[0x0][0xc08] ;  /* 0x00030200ff067b82 */ /* 0x000e220000000a00 */
[----:B------:R-:W-:Y:S01]  /*10510*/  IMAD.U32 R10, RZ, RZ, UR4 ;  /* 0x00000004ff0a7e24 */ /* 0x000fe2000f8e00ff */
[----:B------:R3:W5:Y:S01]  /*10520*/  @P2 LDG.E R16, desc[UR44][R8.64] ;  /* 0x0000002c08102981 */ /* 0x000762000c1e1900 */
[----:B------:R-:W-:-:S02]  /*10530*/  ISETP.NE.AND P1, PT, R53, 0x1, PT ;  /* 0x000000013500780c */ /* 0x000fc40003f25270 */
[----:B0-----:R-:W-:-:S04]  /*10540*/  ISETP.NE.U32.AND P0, PT, R6, RZ, PT ;  /* 0x000000ff0600720c */ /* 0x001fc80003f05070 */
[----:B------:R-:W-:-:S07]  /*10550*/  ISETP.NE.AND.EX P0, PT, R7, RZ, PT, P0 ;  /* 0x000000ff0700720c */ /* 0x000fce0003f05300 */
[----:B------:R-:W0:Y:S08]  /*10560*/  @P1 LDC R11, c[0x0][0xbec] ;  /* 0x0002fb00ff0b1b82 */ /* 0x000e300000000800 */
[----:B------:R-:W1:Y:S08]  /*10570*/  @P1 LDC R15, c[0x0][0xbf0] ;  /* 0x0002fc00ff0f1b82 */ /* 0x000e700000000800 */
[----:B------:R-:W2:Y:S02]  /*10580*/  @P0 LDC.64 R6, c[0x0][0xc08] ;  /* 0x00030200ff060b82 */ /* 0x000ea40000000a00 */
[----:B--2---:R-:W-:-:S05]  /*10590*/  @P0 IMAD.WIDE R6, R174, 0x4, R6 ;  /* 0x00000004ae060825 */ /* 0x004fca00078e0206 */
[----:B------:R3:W5:Y:S01]  /*105a0*/  @P0 LDG.E R10, desc[UR44][R6.64] ;  /* 0x0000002c060a0981 */ /* 0x000762000c1e1900 */
[----:B01----:R-:W-:Y:S05]  /*105b0*/  @P0 BRA `(.L_x_1352) ;  /* 0x0000000000100947 */ /* 0x003fea0003800000 */
[----:B------:R-:W-:Y:S05]  /*105c0*/  @!P2 BRA `(.L_x_1352) ;  /* 0x00000000000ca947 */ /* 0x000fea0003800000 */
[----:B---3--:R-:W2:Y:S04]  /*105d0*/  LDG.E R7, desc[UR44][R8.64] ;  /* 0x0000002c08077981 */ /* 0x008ea8000c1e1900 */
[----:B-----5:R-:W2:Y:S02]  /*105e0*/  LDG.E R10, desc[UR44][R8.64+0x4] ;  /* 0x0000042c080a7981 */ /* 0x020ea4000c1e1900 */
[----:B--2---:R-:W-:-:S07]  /*105f0*/  IMAD.IADD R10, R10, 0x1, -R7 ;  /* 0x000000010a0a7824 */ /* 0x004fce00078e0a07 */
.L_x_1352:
[----:B---3--:R-:W-:Y:S01]  /*10600*/  SHF.R.S32.HI R50, RZ, 0x1f, R173 ;  /* 0x0000001fff327819 */ /* 0x008fe200000114ad */
[--C-:B------:R-:W-:Y:S01]  /*10610*/  IMAD.IADD R14, R168, 0x1, R19.reuse ;  /* 0x00000001a80e7824 */ /* 0x100fe200078e0213 */
[----:B------:R-:W-:Y:S01]  /*10620*/  ULDC.64 UR4, c[0x0][0xb90] ;  /* 0x0002e40000047ab9 */ /* 0x000fe20000000a00 */
[----:B-----5:R-:W-:Y:S01]  /*10630*/  SHF.R.S32.HI R17, RZ, 0x1f, R16 ;  /* 0x0000001fff117819 */ /* 0x020fe20000011410 */
[----:B------:R-:W-:Y:S01]  /*10640*/  IMAD.IADD R24, R180, 0x1, R19 ;  /* 0x00000001b4187824 */ /* 0x000fe200078e0213 */
[----:B------:R-:W-:Y:S01]  /*10650*/  SHF.R.S32.HI R20, RZ, 0x1f, R174 ;  /* 0x0000001fff147819 */ /* 0x000fe200000114ae */
[----:B------:R-:W-:Y:S01]  /*10660*/  @P1 IMAD.HI.U32 R8, R14, R11, RZ ;  /* 0x0000000b0e081227 */ /* 0x000fe200078e00ff */
[----:B------:R-:W-:Y:S01]  /*10670*/  SEL R51, R174, RZ, !P2 ;  /* 0x000000ffae337207 */ /* 0x000fe20005000000 */
[----:B------:R-:W0:Y:S01]  /*10680*/  @P1 LDC R57, c[0x0][0xbec] ;  /* 0x0002fb00ff391b82 */ /* 0x000e220000000800 */
[----:B------:R-:W-:Y:S01]  /*10690*/  SEL R20, R20, RZ, !P2 ;  /* 0x000000ff14147207 */ /* 0x000fe20005000000 */
[----:B------:R-:W-:-:S02]  /*106a0*/  IMAD R6, R50, UR4, RZ ;  /* 0x0000000432067c24 */ /* 0x000fc4000f8e02ff */
[----:B------:R-:W-:Y:S01]  /*106b0*/  IMAD.MOV.U32 R9, RZ, RZ, R14 ;  /* 0x000000ffff097224 */ /* 0x000fe200078e000e */
[----:B------:R-:W-:Y:S01]  /*106c0*/  @P1 SHF.R.U32.HI R9, RZ, R15, R8 ;  /* 0x0000000fff091219 */ /* 0x000fe20000011608 */
[C---:B------:R-:W-:Y:S02]  /*106d0*/  IMAD R13, R173.reuse, UR5, R6 ;  /* 0x00000005ad0d7c24 */ /* 0x040fe4000f8e0206 */
[----:B------:R-:W-:Y:S01]  /*106e0*/  IMAD.WIDE.U32 R6, R173, UR4, R16 ;  /* 0x00000004ad067c25 */ /* 0x000fe2000f8e0010 */
[----:B------:R-:W-:-:S03]  /*106f0*/  ULDC.64 UR4, c[0x0][0xb98] ;  /* 0x0002e60000047ab9 */ /* 0x000fc60000000a00 */
[----:B------:R-:W-:Y:S02]  /*10700*/  IMAD R11, R175, 0x40, R169 ;  /* 0x00000040af0b7824 */ /* 0x000fe400078e02a9 */
[----:B------:R-:W-:Y:S01]  /*10710*/  IMAD.IADD R7, R7, 0x1, R13 ;  /* 0x0000000107077824 */ /* 0x000fe200078e020d */
[--C-:B------:R-:W-:Y:S01]  /*10720*/  SHF.R.S32.HI R13, RZ, 0x1f, R9.reuse ;  /* 0x0000001fff0d7819 */ /* 0x100fe20000011409 */
[----:B------:R-:W-:Y:S02]  /*10730*/  IMAD.MOV R12, RZ, RZ, -R9 ;  /* 0x000000ffff0c7224 */ /* 0x000fe400078e0a09 */
[----:B------:R-:W-:-:S04]  /*10740*/  IMAD.WIDE R4, R11, 0x2, R4 ;  /* 0x000000020b047825 */ /* 0x000fc800078e0204 */
[----:B------:R-:W-:Y:S01]  /*10750*/  IMAD R8, R20, UR4, RZ ;  /* 0x0000000414087c24 */ /* 0x000fe2000f8e02ff */
[C---:B------:R-:W-:Y:S01]  /*10760*/  IADD3 R45, P3, R4.reuse, 0x2000, RZ ;  /* 0x00002000042d7810 */ /* 0x040fe20007f7e0ff */
[----:B------:R-:W-:Y:S01]  /*10770*/  IMAD.WIDE.U32 R6, R51, UR4, R6 ;  /* 0x0000000433067c25 */ /* 0x000fe2000f8e0006 */
[C---:B------:R-:W-:Y:S02]  /*10780*/  LOP3.LUT R25, R4.reuse, 0x380, RZ, 0xc0, !PT ;  /* 0x0000038004197812 */ /* 0x040fe400078ec0ff */
[----:B------:R-:W-:Y:S01]  /*10790*/  LOP3.LUT R44, R45, 0x380, RZ, 0xc0, !PT ;  /* 0x000003802d2c7812 */ /* 0x000fe200078ec0ff */
[----:B------:R-:W-:Y:S01]  /*107a0*/  IMAD R11, R53, R12, R14 ;  /* 0x0000000c350b7224 */ /* 0x000fe200078e020e */
[----:B------:R-:W-:Y:S01]  /*107b0*/  IADD3 R6, P2, R9, R6, RZ ;  /* 0x0000000609067210 */ /* 0x000fe20007f5e0ff */
[----:B------:R-:W-:Y:S01]  /*107c0*/  IMAD R12, R51, UR5, R8 ;  /* 0x00000005330c7c24 */ /* 0x000fe2000f8e0208 */
[----:B------:R-:W-:Y:S01]  /*107d0*/  ULDC.64 UR4, c[0x0][0xb88] ;  /* 0x0002e20000047ab9 */ /* 0x000fe20000000a00 */
[----:B------:R-:W-:Y:S01]  /*107e0*/  IADD3 R9, P0, R4, 0x1000, RZ ;  /* 0x0000100004097810 */ /* 0x000fe20007f1e0ff */
[----:B------:R-:W-:Y:S01]  /*107f0*/  IMAD R55, R10, R53, RZ ;  /* 0x000000350a377224 */ /* 0x000fe200078e02ff */
[----:B------:R-:W-:-:S02]  /*10800*/  SHF.R.S32.HI R8, RZ, 0x1f, R11 ;  /* 0x0000001fff087819 */ /* 0x000fc4000001140b */
[----:B------:R-:W-:Y:S02]  /*10810*/  IADD3.X R7, R13, R7, R12, P2, !PT ;  /* 0x000000070d077210 */ /* 0x000fe400017fe40c */
[----:B------:R-:W-:Y:S01]  /*10820*/  LOP3.LUT R12, R9, 0x380, RZ, 0xc0, !PT ;  /* 0x00000380090c7812 */ /* 0x000fe200078ec0ff */
[----:B------:R-:W-:Y:S01]  /*10830*/  IMAD R8, R8, UR4, RZ ;  /* 0x0000000408087c24 */ /* 0x000fe2000f8e02ff */
[----:B------:R-:W-:Y:S01]  /*10840*/  SHF.R.U64 R44, R44, 0x3, RZ ;  /* 0x000000032c2c7819 */ /* 0x000fe200000012ff */
[C---:B------:R-:W-:Y:S01]  /*10850*/  IMAD.WIDE.U32 R6, R11.reuse, UR4, R6 ;  /* 0x000000040b067c25 */ /* 0x040fe2000f8e0006 */
[----:B------:R-:W-:Y:S02]  /*10860*/  SHF.R.U64 R12, R12, 0x3, RZ ;  /* 0x000000030c0c7819 */ /* 0x000fe400000012ff */
[----:B------:R-:W-:Y:S01]  /*10870*/  LOP3.LUT R44, R44, R45, RZ, 0x3c, !PT ;  /* 0x0000002d2c2c7212 */ /* 0x000fe200078e3cff */
[----:B------:R-:W-:Y:S01]  /*10880*/  IMAD R13, R11, UR5, R8 ;  /* 0x000000050b0d7c24 */ /* 0x000fe2000f8e0208 */
[----:B------:R-:W-:Y:S01]  /*10890*/  ULDC.64 UR4, c[0x0][0xb50] ;  /* 0x0002d40000047ab9 */ /* 0x000fe20000000a00 */
[----:B------:R-:W-:Y:S01]  /*108a0*/  LOP3.LUT R12, R12, R9, RZ, 0x3c, !PT ;  /* 0x000000090c0c7212 */ /* 0x000fe200078e3cff */
[----:B------:R-:W-:Y:S01]  /*108b0*/  IMAD.X R45, RZ, RZ, R5, P3 ;  /* 0x000000ffff2d7224 */ /* 0x000fe200018e0605 */
[----:B------:R-:W-:Y:S01]  /*108c0*/  LEA R11, P4, R6, UR4, 0x2 ;  /* 0x00000004060b7c11 */ /* 0x000fe2000f8810ff */
[----:B------:R-:W-:Y:S01]  /*108d0*/  IMAD.IADD R7, R7, 0x1, R13 ;  /* 0x0000000107077824 */ /* 0x000fe200078e020d */
[----:B------:R-:W-:Y:S01]  /*108e0*/  IADD3 R9, P2, R4, 0x3000, RZ ;  /* 0x0000300004097810 */ /* 0x000fe20007f5e0ff */
[----:B------:R-:W-:Y:S01]  /*108f0*/  IMAD.X R13, RZ, RZ, R5, P0 ;  /* 0x000000ffff0d7224 */ /* 0x000fe200000e0605 */
[----:B------:R-:W-:Y:S01]  /*10900*/  LOP3.LUT P0, RZ, R177, 0x3, RZ, 0xc0, !PT ;  /* 0x00000003b1ff7812 */ /* 0x000fe2000780c0ff */
[----:B------:R-:W-:Y:S01]  /*10910*/  SHFL.IDX PT, R46, R11, RZ, 0x1c1f ;  /* 0x001c1fff0b2e7589 */ /* 0x000fe200000e0000 */
[----:B------:R-:W-:Y:S01]  /*10920*/  LEA.HI.X R14, R6, UR5, R7, 0x2, P4 ;  /* 0x00000005060e7c11 */ /* 0x000fe2000a0f1407 */
[----:B------:R-:W-:Y:S01]  /*10930*/  VIADD R6, R24, 0x8 ;  /* 0x0000000818067836 */ /* 0x000fe20000000000 */
[----:B------:R-:W-:Y:S01]  /*10940*/  LOP3.LUT R8, R9, 0x380, RZ, 0xc0, !PT ;  /* 0x0000038009087812 */ /* 0x000fe200078ec0ff */
[----:B------:R-:W-:Y:S01]  /*10950*/  SHFL.IDX PT, R48, R11, 0x1, 0x1c1f ;  /* 0x003c1f000b307f89 */ /* 0x000fe200000e0000 */
[----:B------:R-:W-:Y:S01]  /*10960*/  IADD3 R41, P6, R4, 0x4000, RZ ;  /* 0x0000400004297810 */ /* 0x000fe20007fde0ff */
[----:B------:R-:W-:Y:S01]  /*10970*/  ULDC.64 UR4, c[0x0][0xaa0] ;  /* 0x0002a80000047ab9 */ /* 0x000fe20000000a00 */
[----:B------:R-:W-:Y:S01]  /*10980*/  SHF.R.U64 R8, R8, 0x3, RZ ;  /* 0x0000000308087819 */ /* 0x000fe200000012ff */
[----:B------:R-:W1:Y:S01]  /*10990*/  SHFL.IDX PT, R47, R14, RZ, 0x1c1f ;  /* 0x001c1fff0e2f7589 */ /* 0x000e6200000e0000 */
[----:B------:R-:W-:-:S02]  /*109a0*/  IADD3 R37, P5, R4, 0x5000, RZ ;  /* 0x0000500004257810 */ /* 0x000fc40007fbe0ff */
[----:B------:R-:W-:Y:S01]  /*109b0*/  LOP3.LUT R8, R8, R9, RZ, 0x3c, !PT ;  /* 0x0000000908087212 */ /* 0x000fe200078e3cff */
[----:B------:R-:W2:Y:S01]  /*109c0*/  SHFL.IDX PT, R49, R14, 0x1, 0x1c1f ;  /* 0x003c1f000e317f89 */ /* 0x000ea200000e0000 */
[--C-:B------:R-:W-:Y:S01]  /*109d0*/  IMAD.X R9, RZ, RZ, R5.reuse, P2 ;  /* 0x000000ffff097224 */ /* 0x100fe200010e0605 */
[-C--:B------:R-:W-:Y:S02]  /*109e0*/  ISETP.GE.OR P2, PT, R24, R55.reuse, P0 ;  /* 0x000000371800720c */ /* 0x080fe40000746670 */
[----:B------:R-:W-:Y:S02]  /*109f0*/  ISETP.GE.OR P0, PT, R6, R55, P0 ;  /* 0x000000370600720c */ /* 0x000fe40000706670 */
[C---:B------:R-:W-:Y:S02]  /*10a00*/  IADD3 R33, P4, R4.reuse, 0x6000, RZ ;  /* 0x0000600004217810 */ /* 0x040fe40007f9e0ff */
[----:B------:R-:W-:Y:S02]  /*10a10*/  IADD3 R7, P3, R4, 0x7000, RZ ;  /* 0x0000700004077810 */ /* 0x000fe40007f7e0ff */
[----:B------:R-:W-:Y:S01]  /*10a20*/  SHF.R.U64 R25, R25, 0x3, RZ ;  /* 0x0000000319197819 */ /* 0x000fe200000012ff */
[----:B------:R-:W-:Y:S01]  /*10a30*/  IMAD R17, R17, UR4, RZ ;  /* 0x0000000411117c24 */ /* 0x000fe2000f8e02ff */
[----:B------:R-:W-:Y:S01]  /*10a40*/  LOP3.LUT R40, R41, 0x380, RZ, 0xc0, !PT ;  /* 0x0000038029287812 */ /* 0x000fe200078ec0ff */
[----:B------:R-:W-:Y:S01]  /*10a50*/  IMAD.X R29, RZ, RZ, R5, P3 ;  /* 0x000000ffff1d7224 */ /* 0x000fe200018e0605 */
[----:B------:R-:W-:-:S02]  /*10a60*/  LOP3.LUT R36, R37, 0x380, RZ, 0xc0, !PT ;  /* 0x0000038025247812 */ /* 0x000fc400078ec0ff */
[----:B------:R-:W-:Y:S02]  /*10a70*/  LOP3.LUT R32, R33, 0x380, RZ, 0xc0, !PT ;  /* 0x0000038021207812 */ /* 0x000fe400078ec0ff */
[----:B------:R-:W-:Y:S01]  /*10a80*/  LOP3.LUT R6, R7, 0x380, RZ, 0xc0, !PT ;  /* 0x0000038007067812 */ /* 0x000fe200078ec0ff */
[----:B-1----:R1:W-:Y:S01]  /*10a90*/  @!P2 ST.E desc[UR44][R46.64], R2 ;  /* 0x000000022e00a985 */ /* 0x0023e2000c10192c */
[----:B------:R-:W-:Y:S01]  /*10aa0*/  LOP3.LUT R24, R25, R4, RZ, 0x3c, !PT ;  /* 0x0000000419187212 */ /* 0x000fe200078e3cff */
[----:B------:R-:W-:Y:S01]  /*10ab0*/  IMAD.MOV.U32 R25, RZ, RZ, R5 ;  /* 0x000000ffff197224 */ /* 0x000fe200078e0005 */
[----:B------:R-:W-:Y:S01]  /*10ac0*/  SHF.R.U64 R40, R40, 0x3, RZ ;  /* 0x0000000328287819 */ /* 0x000fe200000012ff */
[----:B--2---:R2:W-:Y:S01]  /*10ad0*/  @!P0 ST.E desc[UR44][R48.64], R0 ;  /* 0x0000000030008985 */ /* 0x0045e2000c10192c */
[----:B------:R-:W-:Y:S02]  /*10ae0*/  SHF.R.U64 R36, R36, 0x3, RZ ;  /* 0x0000000324247819 */ /* 0x000fe400000012ff */
[----:B------:R-:W-:Y:S01]  /*10af0*/  SHF.R.U64 R32, R32, 0x3, RZ ;  /* 0x0000000320207819 */ /* 0x000fe200000012ff */
[----:B------:R-:W5:Y:S01]  /*10b00*/  LD.E.128 R24, desc[UR44][R24.64] ;  /* 0x0000002c18187980 */ /* 0x000f62000c101d00 */
[----:B------:R-:W-:-:S02]  /*10b10*/  SHF.R.U64 R4, R6, 0x3, RZ ;  /* 0x0000000306047819 */ /* 0x000fc400000012ff */
[----:B------:R-:W-:Y:S01]  /*10b20*/  LOP3.LUT R40, R40, R41, RZ, 0x3c, !PT ;  /* 0x0000002928287212 */ /* 0x000fe200078e3cff */
[----:B-1----:R-:W-:Y:S01]  /*10b30*/  IMAD R47, R16, UR5, R17 ;  /* 0x00000005102f7c24 */ /* 0x002fe2000f8e0211 */
[----:B------:R-:W-:Y:S01]  /*10b40*/  LOP3.LUT R36, R36, R37, RZ, 0x3c, !PT ;  /* 0x0000002524247212 */ /* 0x000fe200078e3cff */
[----:B--2---:R-:W1:Y:S01]  /*10b50*/  @P1 LDC R49, c[0x0][0xbf0] ;  /* 0x0002fc00ff311b82 */ /* 0x004e620000000800 */
[----:B------:R-:W-:Y:S01]  /*10b60*/  IMAD.WIDE.U32 R16, R16, UR4, RZ ;  /* 0x0000000410107c25 */ /* 0x000fe2000f8e00ff */
[----:B------:R-:W-:Y:S01]  /*10b70*/  LOP3.LUT R32, R32, R33, RZ, 0x3c, !PT ;  /* 0x0000002120207212 */ /* 0x000fe200078e3cff */
[----:B------:R-:W-:Y:S01]  /*10b80*/  ULDC.64 UR4, c[0x0][0xae8] ;  /* 0x0002ba0000047ab9 */ /* 0x000fe20000000a00 */
[----:B------:R-:W-:Y:S01]  /*10b90*/  LOP3.LUT R28, R4, R7, RZ, 0x3c, !PT ;  /* 0x00000007041c7212 */ /* 0x000fe200078e3cff */
[----:B------:R-:W-:Y:S01]  /*10ba0*/  IMAD R0, R172, 0x20, R175 ;  /* 0x00000020ac007824 */ /* 0x000fe200078e02af */
[----:B------:R-:W5:Y:S01]  /*10bb0*/  LD.E.128 R12, desc[UR44][R12.64] ;  /* 0x0000002c0c0c7980 */ /* 0x000f62000c101d00 */
[----:B------:R-:W-:-:S02]  /*10bc0*/  IMAD.X R41, RZ, RZ, R5, P6 ;  /* 0x000000ffff297224 */ /* 0x000fc400030e0605 */
[--C-:B------:R-:W-:Y:S01]  /*10bd0*/  IMAD.X R37, RZ, RZ, R5.reuse, P5 ;  /* 0x000000ffff257224 */ /* 0x100fe200028e0605 */
[----:B------:R-:W5:Y:S01]  /*10be0*/  LD.E.128 R8, desc[UR44][R8.64] ;  /* 0x0000002c08087980 */ /* 0x000f62000c101d00 */
[----:B------:R-:W-:Y:S02]  /*10bf0*/  IMAD.X R33, RZ, RZ, R5, P4 ;  /* 0x000000ffff217224 */ /* 0x000fe400020e0605 */
[----:B------:R-:W-:Y:S01]  /*10c00*/  IMAD.IADD R17, R17, 0x1, R47 ;  /* 0x0000000111117824 */ /* 0x000fe200078e022f */
[----:B------:R2:W5:Y:S01]  /*10c10*/  LD.E.128 R4, desc[UR44][R44.64] ;  /* 0x0000002c2c047980 */ /* 0x000562000c101d00 */
[----:B------:R-:W-:Y:S02]  /*10c20*/  IMAD R2, R50, UR4, RZ ;  /* 0x0000000432027c24 */ /* 0x000fe4000f8e02ff */
[----:B------:R-:W-:Y:S01]  /*10c30*/  IMAD.WIDE.U32 R16, R173, UR4, R16 ;  /* 0x00000004ad107c25 */ /* 0x000fe2000f8e0010 */
[----:B------:R-:W5:Y:S04]  /*10c40*/  LD.E.128 R40, desc[UR44][R40.64] ;  /* 0x0000002c28287980 */ /* 0x000f68000c101d00 */
[----:B------:R-:W5:Y:S01]  /*10c50*/  LD.E.128 R36, desc[UR44][R36.64] ;  /* 0x0000002c24247980 */ /* 0x000f62000c101d00 */
[----:B--2---:R-:W-:-:S02]  /*10c60*/  IMAD.IADD R44, R19, 0x1, R0 ;  /* 0x00000001132c7824 */ /* 0x004fc400078e0200 */
[----:B------:R-:W-:Y:S01]  /*10c70*/  IMAD R45, R173, UR5, R2 ;  /* 0x00000005ad2d7c24 */ /* 0x000fe2000f8e0202 */
[----:B------:R-:W-:Y:S01]  /*10c80*/  ULDC.64 UR4, c[0x0][0xaf0] ;  /* 0x0002bc0000047ab9 */ /* 0x000fe20000000a00 */
[----:B0-----:R-:W-:Y:S01]  /*10c90*/  @P1 IMAD.HI.U32 R0, R44, R57, RZ ;  /* 0x000000392c001227 */ /* 0x001fe200078e00ff */
[----:B------:R-:W5:Y:S03]  /*10ca0*/  LD.E.128 R32, desc[UR44][R32.64] ;  /* 0x0000002c20207980 */ /* 0x000f66000c101d00 */
[----:B------:R-:W-:Y:S01]  /*10cb0*/  IMAD.IADD R17, R17, 0x1, R45 ;  /* 0x0000000111117824 */ /* 0x000fe200078e022d */
[----:B------:R-:W5:Y:S01]  /*10cc0*/  LD.E.128 R28, desc[UR44][R28.64] ;  /* 0x0000002c1c1c7980 */ /* 0x000f62000c101d00 */
[----:B------:R-:W-:Y:S01]  /*10cd0*/  IMAD.MOV.U32 R45, RZ, RZ, R44 ;  /* 0x000000ffff2d7224 */ /* 0x000fe200078e002c */
[----:B-1----:R-:W-:Y:S01]  /*10ce0*/  @P1 SHF.R.U32.HI R45, RZ, R49, R0 ;  /* 0x00000031ff2d1219 */ /* 0x002fe20000011600 */
[----:B------:R-:W-:Y:S01]  /*10cf0*/  IMAD R2, R20, UR4, RZ ;  /* 0x0000000414027c24 */ /* 0x000fe2000f8e02ff */
[----:B------:R-:W-:Y:S01]  /*10d00*/  @!PT LDS RZ, [RZ] ;  /* 0x00000000fffff984 */ /* 0x000fe20000000800 */
[----:B------:R-:W-:Y:S01]  /*10d10*/  @!PT LDS RZ, [RZ] ;  /* 0x00000000fffff984 */ /* 0x000fe20000000800 */
[----:B------:R-:W-:Y:S01]  /*10d20*/  @!PT LDS RZ, [RZ] ;  /* 0x00000000fffff984 */ /* 0x000fe20000000800 */
[----:B------:R-:W-:Y:S01]  /*10d30*/  @!PT LDS RZ, [RZ] ;  /* 0x00000000fffff984 */ /* 0x000fe20000000800 */
[----:B------:R0:W-:Y:S06]  /*10d40*/  MEMBAR.ALL.CTA ;  /* 0x0000000000007992 */ /* 0x0001ec0000008000 */
[----:B0-----:R-:W0:Y:S01]  /*10d50*/  FENCE.VIEW.ASYNC.S ;  /* 0x00000000000073c6 */ /* 0x001e220000000000 */
[----:B------:R-:W-:Y:S01]  /*10d60*/  IMAD.WIDE.U32 R16, R51, UR4, R16 ;  /* 0x0000000433107c25 */ /* 0x000fe2000f8e0010 */
[----:B------:R-:W-:-:S03]  /*10d70*/  SHF.R.S32.HI R0, RZ, 0x1f, R45 ;  /* 0x0000001fff007819 */ /* 0x000fc6000001142d */
[----:B------:R-:W-:Y:S01]  /*10d80*/  IMAD R47, R51, UR5, R2 ;  /* 0x00000005332f7c24 */ /* 0x000fe2000f8e0202 */
[----:B------:R-:W-:Y:S01]  /*10d90*/  ULDC.64 UR4, c[0x0][0xae0] ;  /* 0x0002b80000047ab9 */ /* 0x000fe20000000a00 */
[----:B------:R-:W-:Y:S02]  /*10da0*/  IMAD.MOV R2, RZ, RZ, -R45 ;  /* 0x000000ffff027224 */ /* 0x000fe400078e0a2d */
[----:B------:R-:W-:Y:S02]  /*10db0*/  IMAD.IADD R17, R17, 0x1, R47 ;  /* 0x0000000111117824 */ /* 0x000fe400078e022f */
[----:B------:R-:W-:Y:S02]  /*10dc0*/  IMAD R0, R0, UR4, RZ ;  /* 0x0000000400007c24 */ /* 0x000fe4000f8e02ff */
[----:B------:R-:W-:Y:S02]  /*10dd0*/  IMAD R47, R53, R2, R44 ;  /* 0x00000002352f7224 */ /* 0x000fe400078e022c */
[----:B------:R-:W-:-:S02]  /*10de0*/  IMAD R49, R45, UR5, R0 ;  /* 0x000000052d317c24 */ /* 0x000fc4000f8e0200 */
[----:B------:R-:W-:Y:S01]  /*10df0*/  IMAD.WIDE.U32 R16, R45, UR4, R16 ;  /* 0x000000042d107c25 */ /* 0x000fe2000f8e0010 */
[----:B------:R-:W-:Y:S01]  /*10e00*/  SHF.R.S32.HI R0, RZ, 0x1f, R47 ;  /* 0x0000001fff007819 */ /* 0x000fe2000001142f */
[----:B------:R-:W-:Y:S02]  /*10e10*/  ULDC.64 UR4, c[0x0][0xad8] ;  /* 0x0002b60000047ab9 */ /* 0x000fe40000000a00 */
[----:B------:R-:W-:Y:S02]  /*10e20*/  IMAD.IADD R17, R17, 0x1, R49 ;  /* 0x0000000111117824 */ /* 0x000fe400078e0231 */
[----:B------:R-:W-:Y:S02]  /*10e30*/  IMAD R2, R0, UR4, RZ ;  /* 0x0000000400027c24 */ /* 0x000fe4000f8e02ff */
[----:B------:R-:W-:Y:S02]  /*10e40*/  IMAD.IADD R44, R175, 0x1, R19 ;  /* 0x00000001af2c7824 */ /* 0x000fe400078e0213 */
[----:B------:R-:W-:-:S02]  /*10e50*/  IMAD R19, R47, UR5, R2 ;  /* 0x000000052f137c24 */ /* 0x000fc4000f8e0202 */
[----:B------:R-:W-:Y:S01]  /*10e60*/  IMAD.WIDE.U32 R16, R47, UR4, R16 ;  /* 0x000000042f107c25 */ /* 0x000fe2000f8e0010 */
[CC--:B------:R-:W-:Y:S01]  /*10e70*/  ISETP.GE.AND P2, PT, R44.reuse, R55.reuse, PT ;  /* 0x000000372c00720c */ /* 0x0c0fe20003f46270 */
[----:B------:R-:W-:Y:S02]  /*10e80*/  ULDC.64 UR4, c[0x0][0xa80] ;  /* 0x0002a00000047ab9 */ /* 0x000fe40000000a00 */
[----:B------:R-:W-:Y:S02]  /*10e90*/  VIADD R0, R44, 0x20 ;  /* 0x000000202c007836 */ /* 0x000fe40000000000 */
[----:B------:R-:W-:Y:S01]  /*10ea0*/  IMAD.IADD R17, R17, 0x1, R19 ;  /* 0x0000000111117824 */ /* 0x000fe200078e0213 */
[----:B------:R-:W-:Y:S01]  /*10eb0*/  LEA R19, P3, R16, UR4, 0x1 ;  /* 0x0000000410137c11 */ /* 0x000fe2000f8608ff */
[----:B------:R-:W-:Y:S01]  /*10ec0*/  VIADD R3, R3, 0x22820 ;  /* 0x0002282003037836 */ /* 0x000fe20000000000 */
[----:B------:R-:W-:Y:S01]  /*10ed0*/  ISETP.GE.AND P0, PT, R0, R55, PT ;  /* 0x000000370000720c */ /* 0x000fe20003f06270 */
[----:B------:R-:W-:Y:S01]  /*10ee0*/  VIADD R0, R44, 0x40 ;  /* 0x000000402c007836 */ /* 0x000fe20000000000 */
[----:B------:R-:W-:-:S02]  /*10ef0*/  LEA.HI.X R20, R16, UR5, R17, 0x1, P3 ;  /* 0x0000000510147c11 */ /* 0x000fc400098f0c11 */
[----:B------:R-:W-:Y:S01]  /*10f00*/  PRMT R3, RZ, 0x654, R3 ;  /* 0x00000654ff037816 */ /* 0x000fe20000000003 */
[----:B0-----:R0:W1:Y:S01]  /*10f10*/  SHFL.IDX PT, R16, R19, RZ, 0x181f ;  /* 0x00181fff13107589 */ /* 0x00106200000e0000 */
[----:B------:R-:W-:Y:S01]  /*10f20*/  ISETP.GE.AND P1, PT, R0, R55, PT ;  /* 0x000000370000720c */ /* 0x000fe20003f26270 */
[----:B------:R-:W-:Y:S01]  /*10f30*/  BSSY B1, `(.L_x_1353) ;  /* 0x000000d000017945 */ /* 0x000fe20003800000 */
[----:B------:R0:W-:Y:S01]  /*10f40*/  SYNCS.ARRIVE.TRANS64.RED.A1T0 RZ, [R3+URZ], RZ ;  /* 0x000000ff03ff79a7 */ /* 0x0001e2000810043f */
[----:B------:R0:W2:Y:S02]  /*10f50*/  SHFL.IDX PT, R0, R20, RZ, 0x181f ;  /* 0x00181fff14007589 */ /* 0x0000a400000e0000 */
[----:B------:R-:W-:Y:S08]  /*10f60*/  @P2 BRA `(.L_x_1354) ;  /* 0x0000000000242947 */ /* 0x000ff00003800000 */
[----:B------:R-:W-:Y:S02]  /*10f70*/  ULDC UR4, c[0x0][0xac8] ;  /* 0x0002b20000047ab9 */ /* 0x000fe40000000800 */
[----:B------:R-:W-:Y:S02]  /*10f80*/  ISETP.GE.AND P2, PT, R169, UR4, PT ;  /* 0x00000004a9007c0c */ /* 0x000fe4000bf46270 */
[----:B------:R-:W-:-:S11]  /*10f90*/  ISETP.GE.AND P3, PT, R171, UR4, PT ;  /* 0x00000004ab007c0c */ /* 0x000fd6000bf66270 */
[-C--:B-1----:R-:W-:Y:S02]  /*10fa0*/  @!P2 LEA R2, P4, R169, R16.reuse, 0x1 ;  /* 0x00000010a902a211 */ /* 0x082fe400078808ff */
[----:B------:R-:W-:Y:S02]  /*10fb0*/  @!P3 LEA R16, P5, R171, R16, 0x1 ;  /* 0x00000010ab10b211 */ /* 0x000fe400078a08ff */
[-C--:B0-2---:R-:W-:Y:S02]  /*10fc0*/  @!P2 LEA.HI.X R3, R169, R0.reuse, R183, 0x1, P4 ;  /* 0x00000000a903a211 */ /* 0x085fe400020f0cb7 */
[----:B------:R-:W-:-:S03]  /*10fd0*/  @!P3 LEA.HI.X R17, R171, R0, R182, 0x1, P5 ;  /* 0x00000000ab11b211 */ /* 0x000fc600028f0cb6 */
[----:B-----5:R3:W-:Y:S04]  /*10fe0*/  @!P2 ST.E.128 desc[UR44][R2.64], R24 ;  /* 0x000000180200a985 */ /* 0x0207e8000c101d2c */
[----:B------:R3:W-:Y:S02]  /*10ff0*/  @!P3 ST.E.128 desc[UR44][R16.64], R40 ;  /* 0x000000281000b985 */ /* 0x0007e4000c101d2c */
.L_x_1354:
[----:B------:R-:W-:Y:S05]  /*11000*/  BSYNC B1 ;  /* 0x0000000000017941 */ /* 0x000fea0003800000 */
.L_x_1353:
[----:B--2---:R2:W4:Y:S01]  /*11010*/  SHFL.IDX PT, R0, R20, 0x1, 0x181f ;  /* 0x00381f0014007f89 */ /* 0x00452200000e0000 */
[----:B------:R-:W-:Y:S03]  /*11020*/  BSSY B1, `(.L_x_1355) ;  /* 0x000000c000017945 */ /* 0x000fe60003800000 */
[----:B-1-3--:R2:W1:Y:S01]  /*11030*/  SHFL.IDX PT, R16, R19, 0x1, 0x181f ;  /* 0x00381f0013107f89 */ /* 0x00a46200000e0000 */
[----:B------:R-:W-:Y:S05]  /*11040*/  @P0 BRA `(.L_x_1356) ;  /* 0x0000000000240947 */ /* 0x000fea0003800000 */
[----:B------:R-:W-:Y:S02]  /*11050*/  ULDC UR4, c[0x0][0xac8] ;  /* 0x0002b20000047ab9 */ /* 0x000fe40000000800 */
[----:B------:R-:W-:Y:S02]  /*11060*/  ISETP.GE.AND P3, PT, R169, UR4, PT ;  /* 0x00000004a9007c0c */ /* 0x000fe4000bf66270 */
[----:B------:R-:W-:-:S11]  /*11070*/  ISETP.GE.AND P4, PT, R171, UR4, PT ;  /* 0x00000004ab007c0c */ /* 0x000fd6000bf86270 */
[-C--:B-1----:R-:W-:Y:S02]  /*11080*/  @!P3 LEA R2, P0, R169, R16.reuse, 0x1 ;  /* 0x00000010a902b211 */ /* 0x082fe400078008ff */
[----:B------:R-:W-:Y:S02]  /*11090*/  @!P4 LEA R16, P2, R171, R16, 0x1 ;  /* 0x00000010ab10c211 */ /* 0x000fe400078408ff */
[-C--:B0---4-:R-:W-:Y:S02]  /*110a0*/  @!P3 LEA.HI.X R3, R169, R0.reuse, R183, 0x1, P0 ;  /* 0x00000000a903b211 */ /* 0x091fe400000f0cb7 */
[----:B------:R-:W-:-:S03]  /*110b0*/  @!P4 LEA.HI.X R17, R171, R0, R182, 0x1, P2 ;  /* 0x00000000ab11c211 */ /* 0x000fc600010f0cb6 */
[----:B-----5:R3:W-:Y:S04]  /*110c0*/  @!P3 ST.E.128 desc[UR44][R2.64], R12 ;  /* 0x0000000c0200b985 */ /* 0x0207e8000c101d2c */
[----:B------:R3:W-:Y:S02]  /*110d0*/  @!P4 ST.E.128 desc[UR44][R16.64], R36 ;  /* 0x000000241000c985 */ /* 0x0007e4000c101d2c */
.L_x_1356:
[----:B------:R-:W-:Y:S05]  /*110e0*/  BSYNC B1 ;  /* 0x0000000000017941 */ /* 0x000fea0003800000 */
.L_x_1355:
[----:B----4-:R4:W0:Y:S01]  /*110f0*/  SHFL.IDX PT, R0, R20, 0x2, 0x181f ;  /* 0x00581f0014007f89 */ /* 0x01082200000e0000 */
[----:B------:R-:W-:Y:S03]  /*11100*/  BSSY B1, `(.L_x_1357) ;  /* 0x000000c000017945 */ /* 0x000fe60003800000 */
[----:B---3-5:R4:W3:Y:S01]  /*11110*/  SHFL.IDX PT, R12, R19, 0x2, 0x181f ;  /* 0x00581f00130c7f89 */ /* 0x0288e200000e0000 */
[----:B------:R-:W-:Y:S05]  /*11120*/  @P1 BRA `(.L_x_1358) ;  /* 0x0000000000241947 */ /* 0x000fea0003800000 */
[----:B------:R-:W-:Y:S02]  /*11130*/  ULDC UR4, c[0x0][0xac8] ;  /* 0x0002b20000047ab9 */ /* 0x000fe40000000800 */
[----:B------:R-:W-:Y:S02]  /*11140*/  ISETP.GE.AND P2, PT, R169, UR4, PT ;  /* 0x00000004a9007c0c */ /* 0x000fe4000bf46270 */
[----:B------:R-:W-:-:S11]  /*11150*/  ISETP.GE.AND P3, PT, R171, UR4, PT ;  /* 0x00000004ab007c0c */ /* 0x000fd6000bf66270 */
[-C--:B---3--:R-:W-:Y:S02]  /*11160*/  @!P2 LEA R2, P0, R169, R12.reuse, 0x1 ;  /* 0x0000000ca902a211 */ /* 0x088fe400078008ff */
[----:B------:R-:W-:Y:S02]  /*11170*/  @!P3 LEA R12, P1, R171, R12, 0x1 ;  /* 0x0000000cab0cb211 */ /* 0x000fe400078208ff */
[-C--:B0-----:R-:W-:Y:S02]  /*11180*/  @!P2 LEA.HI.X R3, R169, R0.reuse, R183, 0x1, P0 ;  /* 0x00000000a903a211 */ /* 0x081fe400000f0cb7 */
[----:B------:R-:W-:-:S03]  /*11190*/  @!P3 LEA.HI.X R13, R171, R0, R182, 0x1, P1 ;  /* 0x00000000ab0db211 */ /* 0x000fc600008f0cb6 */
[----:B------:R0:W-:Y:S04]  /*111a0*/  @!P2 ST.E.128 desc[UR44][R2.64], R4 ;  /* 0x000000040200a985 */ /* 0x0001e8000c101d2c */
[----:B------:R0:W-:Y:S02]  /*111b0*/  @!P3 ST.E.128 desc[UR44][R12.64], R32 ;  /* 0x000000200c00b985 */ /* 0x0001e4000c101d2c */
.L_x_1358:
[----:B------:R-:W-:Y:S05]  /*111c0*/  BSYNC B1 ;  /* 0x0000000000017941 */ /* 0x000fea0003800000 */
.L_x_1357:
[----:B0-----:R-:W-:Y:S01]  /*111d0*/  VIADD R0, R44, 0x60 ;  /* 0x000000602c007836 */ /* 0x001fe20000000000 */
[----:B--2-4-:R-:W0:Y:S04]  /*111e0*/  SHFL.IDX PT, R20, R20, 0x3, 0x181f ;  /* 0x00781f0014147f89 */ /* 0x014e2800000e0000 */
[----:B------:R-:W-:Y:S01]  /*111f0*/  ISETP.GE.AND P0, PT, R0, R55, PT ;  /* 0x000000370000720c */ /* 0x000fe20003f06270 */
[----:B------:R2:W4:-:S12]  /*11200*/  SHFL.IDX PT, R4, R19, 0x3, 0x181f ;  /* 0x00781f0013047f89 */ /* 0x00051800000e0000 */
[----:B--2---:R-:W-:Y:S05]  /*11210*/  @P0 BRA `(.L_x_1359) ;  /* 0x0000000800dc0947 */ /* 0x004fea0003800000 */
[----:B------:R-:W-:Y:S02]  /*11220*/  ULDC UR4, c[0x0][0xac8] ;  /* 0x0002b20000047ab9 */ /* 0x000fe40000000800 */
[----:B------:R-:W-:-:S13]  /*11230*/  ISETP.GE.AND P1, PT, R169, UR4, PT ;  /* 0x00000004a9007c0c */ /* 0x000fda000bf26270 */
[----:B----4-:R-:W-:-:S04]  /*11240*/  @!P1 LEA R2, P0, R169, R4, 0x1 ;  /* 0x00000004a9029211 */ /* 0x010fc800078008ff */
[----:B0-----:R-:W-:Y:S02]  /*11250*/  @!P1 LEA.HI.X R3, R169, R20, R183, 0x1, P0 ;  /* 0x00000014a9039211 */ /* 0x001fe400000f0cb7 */
[----:B------:R-:W-:-:S03]  /*11260*/  ISETP.GE.AND P0, PT, R171, UR4, PT ;  /* 0x00000004ab007c0c */ /* 0x000fc6000bf06270 */
[----:B------:R0:W-:Y:S10]  /*11270*/  @!P1 ST.E.128 desc[UR44][R2.64], R8 ;  /* 0x0000000802009985 */ /* 0x0001f4000c101d2c */
[----:B------:R-:W-:Y:S05]  /*11280*/  @P0 BRA `(.L_x_1359) ;  /* 0x0000000800c00947 */ /* 0x000fea0003800000 */
[----:B0-----:R-:W-:-:S04]  /*11290*/  LEA R2, P0, R171, R4, 0x1 ;  /* 0x00000004ab027211 */ /* 0x001fc800078008ff */
[----:B------:R-:W-:-:S05]  /*112a0*/  LEA.HI.X R3, R171, R20, R182, 0x1, P0 ;  /* 0x00000014ab037211 */ /* 0x000fca00000f0cb6 */
[----:B------:R0:W-:Y:S01]  /*112b0*/  ST.E.128 desc[UR44][R2.64], R28 ;  /* 0x0000001c02007985 */ /* 0x0001e2000c101d2c */
[----:B------:R-:W-:Y:S05]  /*112c0*/  BRA `(.L_x_1359) ;  /* 0x0000000800b07947 */ /* 0x000fea0003800000 */
.L_x_1351:
[----:B------:R-:W2:Y:S08]  /*112d0*/  LDC.64 R4, c[0x0][0xc00] ;  /* 0x00030000ff047b82 */ /* 0x000eb00000000a00 */
[----:B0-----:R-:W0:Y:S01]  /*112e0*/  LDC.64 R2, c[0x0][0xc00] ;  /* 0x00030000ff027b82 */ /* 0x001e220000000a00 */
[----:B------:R-:W-:Y:S01]  /*112f0*/  ULDC UR4, c[0x0][0xa88] ;  /* 0x0002a20000047ab9 */ /* 0x000fe20000000800 */
[----:B------:R-:W-:-:S06]  /*11300*/  IMAD.MOV.U32 R6, RZ, RZ, RZ ;  /* 0x000000ffff067224 */ /* 0x000fcc00078e00ff */
[----:B------:R-:W3:Y:S01]  /*11310*/  LDC R17, c[0x0][0xbe8] ;  /* 0x0002fa00ff117b82 */ /* 0x000ee20000000800 */
[----:B--2---:R-:W-:-:S04]  /*11320*/  ISETP.NE.U32.AND P0, PT, R4, RZ, PT ;  /* 0x000000ff0400720c */ /* 0x004fc80003f05070 */
[----:B------:R-:W-:-:S03]  /*11330*/  ISETP.NE.AND.EX P0, PT, R5, RZ, PT, P0 ;  /* 0x000000ff0500720c */ /* 0x000fc60003f05300 */
[----:B------:R-:W2:Y:S01]  /*11340*/  LDC.64 R4, c[0x0][0xc08] ;  /* 0x00030200ff047b82 */ /* 0x000ea20000000a00 */
[----:B0-----:R-:W-:-:S04]  /*11350*/  IMAD.WIDE R2, R174, 0x4, R2 ;  /* 0x00000004ae027825 */ /* 0x001fc800078e0202 */
[----:B------:R-:W-:-:S05]  /*11360*/  IMAD.U32 R0, RZ, RZ, UR4 ;  /* 0x00000004ff007e24 */ /* 0x000fca000f8e00ff */
[----:B------:R0:W5:Y:S01]  /*11370*/  @P0 LDG.E R6, desc[UR44][R2.64] ;  /* 0x0000002c02060981 */ /* 0x000162000c1e1900 */
[----:B--2---:R-:W-:-:S04]  /*11380*/  ISETP.NE.U32.AND P1, PT, R4, RZ, PT ;  /* 0x000000ff0400720c */ /* 0x004fc80003f25070 */
[----:B------:R-:W-:-:S13]  /*11390*/  ISETP.NE.AND.EX P1, PT, R5, RZ, PT, P1 ;  /* 0x000000ff0500720c */ /* 0x000fda0003f25310 */
[----:B------:R-:W2:Y:S02]  /*113a0*/  @P1 LDC.64 R4, c[0x0][0xc08] ;  /* 0x00030200ff041b82 */ /* 0x000ea40000000a00 */
[----:B--2---:R-:W-:-:S05]  /*113b0*/  @P1 IMAD.WIDE R4, R174, 0x4, R4 ;  /* 0x00000004ae041825 */ /* 0x004fca00078e0204 */
[----:B------:R0:W5:Y:S01]  /*113c0*/  @P1 LDG.E R0, desc[UR44][R4.64] ;  /* 0x0000002c04001981 */ /* 0x000162000c1e1900 */
[----:B---3--:R-:W-:Y:S02]  /*113d0*/  ISETP.NE.AND P2, PT, R17, 0x1, PT ;  /* 0x000000011100780c */ /* 0x008fe40003f45270 */
[----:B------:R-:W-:Y:S02]  /*113e0*/  ISETP.GE.AND P3, PT, R184, 0x80, PT ;  /* 0x00000080b800780c */ /* 0x000fe40003f66270 */
[----:B------:R-:W-:-:S09]  /*113f0*/  SHF.R.S32.HI R7, RZ, 0x1f, R174 ;  /* 0x0000001fff077819 */ /* 0x000fd200000114ae */
[----:B------:R-:W2:Y:S08]  /*11400*/  @P2 LDC R16, c[0x0][0xbec] ;  /* 0x0002fb00ff102b82 */ /* 0x000eb00000000800 */
[----:B------:R-:W3:Y:S01]  /*11410*/  @P2 LDC R25, c[0x0][0xbf0] ;  /* 0x0002fc00ff192b82 */ /* 0x000ee20000000800 */
[----:B0-----:R-:W-:Y:S05]  /*11420*/  @P1 BRA `(.L_x_1360) ;  /* 0x0000000000101947 */ /* 0x001fea0003800000 */
[----:B------:R-:W-:Y:S05]  /*11430*/  @!P0 BRA `(.L_x_1360) ;  /* 0x00000000000c8947 */ /* 0x000fea0003800000 */
[----:B------:R-:W4:Y:S04]  /*11440*/  LDG.E R5, desc[UR44][R2.64] ;  /* 0x0000002c02057981 */ /* 0x000f28000c1e1900 */
[----:B-----5:R-:W4:Y:S02]  /*11450*/  LDG.E R0, desc[UR44][R2.64+0x4] ;  /* 0x0000042c02007981 */ /* 0x020f24000c1e1900 */
[----:B----4-:R-:W-:-:S07]  /*11460*/  IMAD.IADD R0, R0, 0x1, -R5 ;  /* 0x0000000100007824 */ /* 0x010fce00078e0a05 */
.L_x_1360:
[----:B------:R-:W-:Y:S01]  /*11470*/  BSSY B1, `(.L_x_1361) ;  /* 0x000002d000017945 */ /* 0x000fe20003800000 */
[----:B------:R-:W-:Y:S02]  /*11480*/  SHF.R.S32.HI R10, RZ, 0x1f, R173 ;  /* 0x0000001fff0a7819 */ /* 0x000fe400000114ad */
[----:B------:R-:W-:Y:S02]  /*11490*/  SEL R13, R174, RZ, !P0 ;  /* 0x000000ffae0d7207 */ /* 0x000fe40004000000 */
[----:B------:R-:W-:Y:S02]  /*114a0*/  SEL R12, R7, RZ, !P0 ;  /* 0x000000ff070c7207 */ /* 0x000fe40004000000 */
[----:B-----5:R-:W-:Y:S01]  /*114b0*/  SHF.R.S32.HI R11, RZ, 0x1f, R6 ;  /* 0x0000001fff0b7819 */ /* 0x020fe20000011406 */
[----:B------:R-:W-:Y:S06]  /*114c0*/  @P3 BRA `(.L_x_1362) ;  /* 0x00000000009c3947 */ /* 0x000fec0003800000 */
[----:B------:R-:W0:Y:S01]  /*114d0*/  S2R R3, SR_TID.X ;  /* 0x0000000000037919 */ /* 0x000e220000002100 */
[----:B------:R-:W4:Y:S02]  /*114e0*/  LDC R14, c[0x0][0xbe8] ;  /* 0x0002fa00ff0e7b82 */ /* 0x000f240000000800 */
[----:B----4-:R-:W-:Y:S01]  /*114f0*/  IMAD R2, R0, R14, RZ ;  /* 0x0000000e00027224 */ /* 0x010fe200078e02ff */
[----:B0-----:R-:W-:-:S04]  /*11500*/  IADD3 R9, R19, -0x80, R3 ;  /* 0xffffff8013097810 */ /* 0x001fc80007ffe003 */
[----:B------:R-:W-:-:S13]  /*11510*/  ISETP.GE.AND P0, PT, R9, R2, PT ;  /* 0x000000020900720c */ /* 0x000fda0003f06270 */
[----:B------:R-:W-:Y:S05]  /*11520*/  @P0 BRA `(.L_x_1362) ;  /* 0x0000000000840947 */ /* 0x000fea0003800000 */
[----:B------:R-:W-:Y:S01]  /*11530*/  ISETP.NE.AND P0, PT, R14, 0x1, PT ;  /* 0x000000010e00780c */ /* 0x000fe20003f05270 */
[----:B------:R-:W-:Y:S01]  /*11540*/  ULDC.64 UR4, c[0x0][0xb90] ;  /* 0x0002e40000047ab9 */ /* 0x000fe20000000a00 */
[----:B------:R-:W-:Y:S02]  /*11550*/  IMAD.MOV.U32 R2, RZ, RZ, R6 ;  /* 0x000000ffff027224 */ /* 0x000fe400078e0006 */
[----:B------:R-:W-:Y:S02]  /*11560*/  IMAD R8, R10, UR4, RZ ;  /* 0x000000040a087c24 */ /* 0x000fe4000f8e02ff */
[----:B------:R-:W-:Y:S02]  /*11570*/  IMAD.MOV.U32 R3, RZ, RZ, R11 ;  /* 0x000000ffff037224 */ /* 0x000fe400078e000b */
[----:B------:R-:W-:Y:S02]  /*11580*/  IMAD.MOV.U32 R5, RZ, RZ, R9 ;  /* 0x000000ffff057224 */ /* 0x000fe400078e0009 */
[----:B------:R-:W-:-:S03]  /*11590*/  IMAD.WIDE.U32 R2, R173, UR4, R2 ;  /* 0x00000004ad027c25 */ /* 0x000fc6000f8e0002 */
[----:B------:R-:W0:Y:S01]  /*115a0*/  @P0 LDC R4, c[0x0][0xbec] ;  /* 0x0002fb00ff040b82 */ /* 0x000e220000000800 */
[----:B------:R-:W-:Y:S01]  /*115b0*/  IMAD R7, R173, UR5, R8 ;  /* 0x00000005ad077c24 */ /* 0x000fe2000f8e0208 */
[----:B------:R-:W-:-:S03]  /*115c0*/  ULDC.64 UR4, c[0x0][0xb98] ;  /* 0x0002e60000047ab9 */ /* 0x000fc60000000a00 */
[----:B------:R-:W-:-:S03]  /*115d0*/  IMAD.IADD R3, R3, 0x1, R7 ;  /* 0x0000000103037824 */ /* 0x000fc600078e0207 */
[----:B------:R-:W4:Y:S01]  /*115e0*/  @P0 LDC R15, c[0x0][0xbf0] ;  /* 0x0002fc00ff0f0b82 */ /* 0x000f220000000800 */
[----:B------:R-:W-:-:S04]  /*115f0*/  IMAD.WIDE.U32 R2, R13, UR4, R2 ;  /* 0x000000040d027c25 */ /* 0x000fc8000f8e0002 */
[----:B0-----:R-:W-:-:S05]  /*11600*/  @P0 IMAD.HI.U32 R4, R9, R4, RZ ;  /* 0x0000000409040227 */ /* 0x001fca00078e00ff */
[----:B----4-:R-:W-:Y:S01]  /*11610*/  @P0 SHF.R.U32.HI R5, RZ, R15, R4 ;  /* 0x0000000fff050219 */ /* 0x010fe20000011604 */
[----:B------:R-:W-:-:S03]  /*11620*/  IMAD R4, R12, UR4, RZ ;  /* 0x000000040c047c24 */ /* 0x000fc6000f8e02ff */
[----:B------:R-:W-:Y:S01]  /*11630*/  IADD3 R2, P0, R5, R2, RZ ;  /* 0x0000000205027210 */ /* 0x000fe20007f1e0ff */
[----:B------:R-:W-:Y:S02]  /*11640*/  IMAD.MOV R7, RZ, RZ, -R5 ;  /* 0x000000ffff077224 */ /* 0x000fe400078e0a05 */
[----:B------:R-:W-:Y:S01]  /*11650*/  IMAD R8, R13, UR5, R4 ;  /* 0x000000050d087c24 */ /* 0x000fe2000f8e0204 */
[----:B------:R-:W-:Y:S01]  /*11660*/  ULDC.64 UR4, c[0x0][0xb88] ;  /* 0x0002e20000047ab9 */ /* 0x000fe20000000a00 */
[----:B------:R-:W-:Y:S01]  /*11670*/  IMAD R7, R14, R7, R9 ;  /* 0x000000070e077224 */ /* 0x000fe200078e0209 */
[----:B------:R-:W-:-:S04]  /*11680*/  SHF.R.S32.HI R9, RZ, 0x1f, R5 ;  /* 0x0000001fff097819 */ /* 0x000fc80000011405 */
        /* <DEDUP_REMOVED lines=11> */
.L_x_1362:
[----:B------:R-:W-:Y:S05]  /*11740*/  BSYNC B1 ;  /* 0x0000000000017941 */ /* 0x000fea0003800000 */
.L_x_1361:
[----:B------:R-:W-:Y:S01]  /*11750*/  ULDC.64 UR4, c[0x0][0xaa0] ;  /* 0x0002a80000047ab9 */ /* 0x000fe20000000a00 */
[----:B0-----:R-:W-:Y:S01]  /*11760*/  IMAD R4, R172, 0x20, R175 ;  /* 0x00000020ac047824 */ /* 0x001fe200078e02af */
[----:B------:R-:W-:Y:S01]  /*11770*/  BSSY B1, `(.L_x_1363) ;  /* 0x0000037000017945 */ /* 0x000fe20003800000 */
[----:B------:R-:W-:Y:S02]  /*11780*/  IMAD R3, R11, UR4, RZ ;  /* 0x000000040b037c24 */ /* 0x000fe4000f8e02ff */
[----:B------:R-:W-:Y:S02]  /*11790*/  IMAD.IADD R9, R19, 0x1, R4 ;  /* 0x0000000113097824 */ /* 0x000fe400078e0204 */
[C---:B------:R-:W-:Y:S02]  /*117a0*/  IMAD R5, R6.reuse, UR5, R3 ;  /* 0x0000000506057c24 */ /* 0x040fe4000f8e0203 */
[----:B------:R-:W-:Y:S01]  /*117b0*/  IMAD.WIDE.U32 R2, R6, UR4, RZ ;  /* 0x0000000406027c25 */ /* 0x000fe2000f8e00ff */
[----:B------:R-:W-:-:S03]  /*117c0*/  ULDC.64 UR4, c[0x0][0xae8] ;  /* 0x0002ba0000047ab9 */ /* 0x000fc60000000a00 */
[----:B------:R-:W-:Y:S02]  /*117d0*/  IMAD.IADD R3, R3, 0x1, R5 ;  /* 0x0000000103037824 */ /* 0x000fe400078e0205 */
[----:B------:R-:W-:Y:S02]  /*117e0*/  IMAD R6, R10, UR4, RZ ;  /* 0x000000040a067c24 */ /* 0x000fe4000f8e02ff */
[----:B--2---:R-:W-:-:S04]  /*117f0*/  @P2 IMAD.HI.U32 R4, R9, R16, RZ ;  /* 0x0000001009042227 */ /* 0x004fc800078e00ff */
[C---:B------:R-:W-:Y:S02]  /*11800*/  IMAD R7, R173.reuse, UR5, R6 ;  /* 0x00000005ad077c24 */ /* 0x040fe4000f8e0206 */
[----:B------:R-:W-:Y:S01]  /*11810*/  IMAD.WIDE.U32 R2, R173, UR4, R2 ;  /* 0x00000004ad027c25 */ /* 0x000fe2000f8e0002 */
[----:B------:R-:W-:-:S03]  /*11820*/  ULDC.64 UR4, c[0x0][0xaf0] ;  /* 0x0002bc0000047ab9 */ /* 0x000fc60000000a00 */
[----:B------:R-:W-:Y:S01]  /*11830*/  IMAD.MOV.U32 R5, RZ, RZ, R9 ;  /* 0x000000ffff057224 */ /* 0x000fe200078e0009 */
[----:B---3--:R-:W-:Y:S01]  /*11840*/  @P2 SHF.R.U32.HI R5, RZ, R25, R4 ;  /* 0x00000019ff052219 */ /* 0x008fe20000011604 */
[----:B------:R-:W-:Y:S02]  /*11850*/  IMAD R6, R12, UR4, RZ ;  /* 0x000000040c067c24 */ /* 0x000fe4000f8e02ff */
[----:B------:R-:W-:Y:S01]  /*11860*/  IMAD.IADD R3, R3, 0x1, R7 ;  /* 0x0000000103037824 */ /* 0x000fe200078e0207 */
[----:B------:R-:W-:Y:S01]  /*11870*/  SHF.R.S32.HI R4, RZ, 0x1f, R5 ;  /* 0x0000001fff047819 */ /* 0x000fe20000011405 */
        /* <DEDUP_REMOVED lines=13> */
[----:B------:R-:W-:Y:S02]  /*11950*/  IMAD.IADD R8, R175, 0x1, R19 ;  /* 0x00000001af087824 */ /* 0x000fe400078e0213 */
[----:B------:R-:W-:Y:S02]  /*11960*/  IMAD R17, R0, R17, RZ ;  /* 0x0000001100117224 */ /* 0x000fe400078e02ff */
[C---:B------:R-:W-:Y:S02]  /*11970*/  IMAD R5, R7.reuse, UR5, R4 ;  /* 0x0000000507057c24 */ /* 0x040fe4000f8e0204 */
[----:B------:R-:W-:Y:S01]  /*11980*/  IMAD.WIDE.U32 R2, R7, UR4, R2 ;  /* 0x0000000407027c25 */ /* 0x000fe2000f8e0002 */
[----:B------:R-:W-:Y:S01]  /*11990*/  ISETP.GE.AND P2, PT, R8, R17, PT ;  /* 0x000000110800720c */ /* 0x000fe20003f46270 */
[----:B------:R-:W-:-:S02]  /*119a0*/  ULDC.64 UR4, c[0x0][0xa80] ;  /* 0x0002a00000047ab9 */ /* 0x000fc40000000a00 */
[----:B------:R-:W-:Y:S01]  /*119b0*/  VIADD R0, R8, 0x20 ;  /* 0x0000002008007836 */ /* 0x000fe20000000000 */
[----:B------:R-:W-:Y:S01]  /*119c0*/  LEA R4, P3, R2, UR4, 0x1 ;  /* 0x0000000402047c11 */ /* 0x000fe2000f8608ff */
[----:B------:R-:W-:-:S03]  /*119d0*/  IMAD.IADD R3, R3, 0x1, R5 ;  /* 0x0000000103037824 */ /* 0x000fc600078e0205 */
[-C--:B------:R-:W-:Y:S01]  /*119e0*/  ISETP.GE.AND P1, PT, R0, R17.reuse, PT ;  /* 0x000000110000720c */ /* 0x080fe20003f26270 */
[----:B------:R-:W-:Y:S01]  /*119f0*/  VIADD R0, R8, 0x40 ;  /* 0x0000004008007836 */ /* 0x000fe20000000000 */
[----:B------:R-:W-:Y:S02]  /*11a00*/  LEA.HI.X R5, R2, UR5, R3, 0x1, P3 ;  /* 0x0000000502057c11 */ /* 0x000fe400098f0c03 */
[----:B------:R0:W2:Y:S02]  /*11a10*/  SHFL.IDX PT, R2, R4, RZ, 0x181f ;  /* 0x00181fff04027589 */ /* 0x0000a400000e0000 */
[----:B------:R-:W-:Y:S02]  /*11a20*/  ISETP.GE.AND P0, PT, R0, R17, PT ;  /* 0x000000110000720c */ /* 0x000fe40003f06270 */
[----:B------:R0:W3:Y:S01]  /*11a30*/  SHFL.IDX PT, R0, R5, RZ, 0x181f ;  /* 0x00181fff05007589 */ /* 0x0000e200000e0000 */
[----:B------:R-:W-:Y:S10]  /*11a40*/  @P2 BRA `(.L_x_1364) ;  /* 0x0000000000242947 */ /* 0x000ff40003800000 */
[----:B------:R-:W-:Y:S02]  /*11a50*/  ULDC UR4, c[0x0][0xac8] ;  /* 0x0002b20000047ab9 */ /* 0x000fe40000000800 */
[----:B------:R-:W-:Y:S02]  /*11a60*/  ISETP.GE.AND P4, PT, R169, UR4, PT ;  /* 0x00000004a9007c0c */ /* 0x000fe4000bf86270 */
[----:B------:R-:W-:-:S11]  /*11a70*/  ISETP.GE.AND P5, PT, R171, UR4, PT ;  /* 0x00000004ab007c0c */ /* 0x000fd6000bfa6270 */
[-C--:B--2---:R-:W-:Y:S02]  /*11a80*/  @!P4 LEA R6, P2, R169, R2.reuse, 0x1 ;  /* 0x00000002a906c211 */ /* 0x084fe400078408ff */
[----:B------:R-:W-:Y:S02]  /*11a90*/  @!P5 LEA R2, P3, R171, R2, 0x1 ;  /* 0x00000002ab02d211 */ /* 0x000fe400078608ff */
[-C--:B---3--:R-:W-:Y:S02]  /*11aa0*/  @!P4 LEA.HI.X R7, R169, R0.reuse, R183, 0x1, P2 ;  /* 0x00000000a907c211 */ /* 0x088fe400010f0cb7 */
[----:B------:R-:W-:-:S03]  /*11ab0*/  @!P5 LEA.HI.X R3, R171, R0, R182, 0x1, P3 ;  /* 0x00000000ab03d211 */ /* 0x000fc600018f0cb6 */
[----:B------:R4:W-:Y:S04]  /*11ac0*/  @!P4 ST.E.128 desc[UR44][R6.64], RZ ;  /* 0x000000ff0600c985 */ /* 0x0009e8000c101d2c */
[----:B------:R4:W-:Y:S02]  /*11ad0*/  @!P5 ST.E.128 desc[UR44][R2.64], RZ ;  /* 0x000000ff0200d985 */ /* 0x0009e4000c101d2c */
.L_x_1364:
[----:B------:R-:W-:Y:S05]  /*11ae0*/  BSYNC B1 ;  /* 0x0000000000017941 */ /* 0x000fea0003800000 */
.L_x_1363:
[----:B---3--:R3:W0:Y:S01]  /*11af0*/  SHFL.IDX PT, R0, R5, 0x1, 0x181f ;  /* 0x00381f0005007f89 */ /* 0x00862200000e0000 */
[----:B------:R-:W-:Y:S03]  /*11b00*/  BSSY B1, `(.L_x_1365) ;  /* 0x000000c000017945 */ /* 0x000fe60003800000 */
[----:B--2-4-:R3:W2:Y:S01]  /*11b10*/  SHFL.IDX PT, R2, R4, 0x1, 0x181f ;  /* 0x00381f0004027f89 */ /* 0x0146a200000e0000 */
[----:B------:R-:W-:Y:S05]  /*11b20*/  @P1 BRA `(.L_x_1366) ;  /* 0x0000000000241947 */ /* 0x000fea0003800000 */
        /* <DEDUP_REMOVED lines=9> */
.L_x_1366:
[----:B------:R-:W-:Y:S05]  /*11bc0*/  BSYNC B1 ;  /* 0x0000000000017941 */ /* 0x000fea0003800000 */
.L_x_1365:
[----:B0-----:R0:W0:Y:S01]  /*11bd0*/  SHFL.IDX PT, R0, R5, 0x2, 0x181f ;  /* 0x00581f0005007f89 */ /* 0x00102200000e0000 */
[----:B------:R-:W-:Y:S03]  /*11be0*/  BSSY B1, `(.L_x_1367) ;  /* 0x000000c000017945 */ /* 0x000fe60003800000 */
[----:B--2-4-:R2:W4:Y:S01]  /*11bf0*/  SHFL.IDX PT, R2, R4, 0x2, 0x181f ;  /* 0x00581f0004027f89 */ /* 0x01452200000e0000 */
[----:B------:R-:W-:Y:S05]  /*11c00*/  @P0 BRA `(.L_x_1368) ;  /* 0x0000000000240947 */ /* 0x000fea0003800000 */
[----:B------:R-:W-:Y:S02]  /*11c10*/  ULDC UR4, c[0x0][0xac8] ;  /* 0x0002b20000047ab9 */ /* 0x000fe40000000800 */
[----:B------:R-:W-:Y:S02]  /*11c20*/  ISETP.GE.AND P2, PT, R169, UR4, PT ;  /* 0x00000004a9007c0c */ /* 0x000fe4000bf46270 */
[----:B------:R-:W-:-:S11]  /*11c30*/  ISETP.GE.AND P3, PT, R171, UR4, PT ;  /* 0x00000004ab007c0c */ /* 0x000fd6000bf66270 */
[-C--:B----4-:R-:W-:Y:S02]  /*11c40*/  @!P2 LEA R6, P0, R169, R2.reuse, 0x1 ;  /* 0x00000002a906a211 */ /* 0x090fe400078008ff */
[----:B------:R-:W-:Y:S02]  /*11c50*/  @!P3 LEA R2, P1, R171, R2, 0x1 ;  /* 0x00000002ab02b211 */ /* 0x000fe400078208ff */
[-C--:B0-----:R-:W-:Y:S02]  /*11c60*/  @!P2 LEA.HI.X R7, R169, R0.reuse, R183, 0x1, P0 ;  /* 0x00000000a907a211 */ /* 0x081fe400000f0cb7 */
[----:B------:R-:W-:-:S03]  /*11c70*/  @!P3 LEA.HI.X R3, R171, R0, R182, 0x1, P1 ;  /* 0x00000000ab03b211 */ /* 0x000fc600008f0cb6 */
[----:B------:R0:W-:Y:S04]  /*11c80*/  @!P2 ST.E.128 desc[UR44][R6.64], RZ ;  /* 0x000000ff0600a985 */ /* 0x0001e8000c101d2c */
[----:B------:R0:W-:Y:S02]  /*11c90*/  @!P3 ST.E.128 desc[UR44][R2.64], RZ ;  /* 0x000000ff0200b985 */ /* 0x0001e4000c101d2c */
.L_x_1368:
[----:B------:R-:W-:Y:S05]  /*11ca0*/  BSYNC B1 ;  /* 0x0000000000017941 */ /* 0x000fea0003800000 */
.L_x_1367:
[----:B0-----:R-:W-:Y:S01]  /*11cb0*/  VIADD R0, R8, 0x60 ;  /* 0x0000006008007836 */ /* 0x001fe20000000000 */
[----:B------:R0:W0:Y:S04]  /*11cc0*/  SHFL.IDX PT, R6, R5, 0x3, 0x181f ;  /* 0x00781f0005067f89 */ /* 0x00002800000e0000 */
[----:B------:R-:W-:Y:S01]  /*11cd0*/  ISETP.GE.AND P0, PT, R0, R17, PT ;  /* 0x000000110000720c */ /* 0x000fe20003f06270 */
[----:B----4-:R4:W0:-:S12]  /*11ce0*/  SHFL.IDX PT, R2, R4, 0x3, 0x181f ;  /* 0x00781f0004027f89 */ /* 0x01081800000e0000 */
[----:B----4-:R-:W-:Y:S05]  /*11cf0*/  @P0 BRA `(.L_x_1359) ;  /* 0x0000000000240947 */ /* 0x010fea0003800000 */
[----:B------:R-:W-:Y:S02]  /*11d00*/  ULDC UR4, c[0x0][0xac8] ;  /* 0x0002b20000047ab9 */ /* 0x000fe40000000800 */
[----:B------:R-:W-:Y:S02]  /*11d10*/  ISETP.GE.AND P2, PT, R169, UR4, PT ;  /* 0x00000004a9007c0c */ /* 0x000fe4000bf46270 */
[----:B------:R-:W-:-:S11]  /*11d20*/  ISETP.GE.AND P3, PT, R171, UR4, PT ;  /* 0x00000004ab007c0c */ /* 0x000fd6000bf66270 */
[-C--:B0-23--:R-:W-:Y:S02]  /*11d30*/  @!P2 LEA R4, P0, R169, R2.reuse, 0x1 ;  /* 0x00000002a904a211 */ /* 0x08dfe400078008ff */
[----:B------:R-:W-:Y:S02]  /*11d40*/  @!P3 LEA R2, P1, R171, R2, 0x1 ;  /* 0x00000002ab02b211 */ /* 0x000fe400078208ff */
[-C--:B------:R-:W-:Y:S02]  /*11d50*/  @!P2 LEA.HI.X R5, R169, R6.reuse, R183, 0x1, P0 ;  /* 0x00000006a905a211 */ /* 0x080fe400000f0cb7 */
[----:B------:R-:W-:-:S03]  /*11d60*/  @!P3 LEA.HI.X R3, R171, R6, R182, 0x1, P1 ;  /* 0x00000006ab03b211 */ /* 0x000fc600008f0cb6 */
[----:B------:R4:W-:Y:S04]  /*11d70*/  @!P2 ST.E.128 desc[UR44][R4.64], RZ ;  /* 0x000000ff0400a985 */ /* 0x0009e8000c101d2c */
[----:B------:R4:W-:Y:S02]  /*11d80*/  @!P3 ST.E.128 desc[UR44][R2.64], RZ ;  /* 0x000000ff0200b985 */ /* 0x0009e4000c101d2c */
.L_x_1359:
[----:B------:R-:W-:Y:S05]  /*11d90*/  BSYNC B0 ;  /* 0x0000000000007941 */ /* 0x000fea0003800000 */
.L_x_1350:
[----:B------:R-:W-:Y:S02]  /*11da0*/  ULDC UR4, c[0x0][0xc3c] ;  /* 0x00030f0000047ab9 */ /* 0x000fe40000000800 */
[----:B-1----:R-:W-:-:S13]  /*11db0*/  ISETP.GE.AND P0, PT, R23, UR4, PT ;  /* 0x0000000417007c0c */ /* 0x002fda000bf06270 */
[----:B------:R-:W-:Y:S05]  /*11dc0*/  @!P0 BRA `(.L_x_1369) ;  /* 0xfffffeec00d48947 */ /* 0x000fea000383ffff */
[----:B------:R-:W-:Y:S05]  /*11dd0*/  EXIT ;  /* 0x000000000000794d */ /* 0x000fea0003800000 */
.L_x_1260:
        /* <DEDUP_REMOVED lines=18> */
[----:B------:R-:W3:Y:S01]  /*11f00*/  LDC R9, c[0x0][0xc38] ;  /* 0x00030e00ff097b82 */ /* 0x000ee20000000800 */
[----:B--2---:R-:W-:-:S04]  /*11f10*/  LOP3.LUT R5, R4, 0x1f, RZ, 0xc0, !PT ;  /* 0x0000001f04057812 */ /* 0x004fc800078ec0ff */
[----:B------:R-:W-:-:S04]  /*11f20*/  ISETP.NE.AND P0, PT, R5, 0x1f, PT ;  /* 0x0000001f0500780c */ /* 0x000fc80003f05270 */
[----:B------:R-:W-:-:S13]  /*11f30*/  ISETP.GE.OR P1, PT, R5, UR4, !P0 ;  /* 0x0000000405007c0c */ /* 0x000fda000c726670 */
[----:B0-----:R-:W0:Y:S02]  /*11f40*/  @!P1 LDC.64 R2, c[0x0][0xc80] ;  /* 0x00032000ff029b82 */ /* 0x001e240000000a00 */
[----:B0-----:R-:W-:-:S05]  /*11f50*/  @!P1 IMAD.WIDE.U32 R2, R5, 0x4, R2 ;  /* 0x0000000405029825 */ /* 0x001fca00078e0002 */
[----:B------:R-:W2:Y:S01]  /*11f60*/  @!P1 LDG.E R0, desc[UR44][R2.64] ;  /* 0x0000002c02009981 */ /* 0x000ea2000c1e1900 */
[C---:B------:R-:W-:Y:S01]  /*11f70*/  ISETP.NE.AND P1, PT, R5.reuse, RZ, PT ;  /* 0x000000ff0500720c */ /* 0x040fe20003f25270 */
[----:B-1----:R-:W-:Y:S01]  /*11f80*/  IMAD.MOV.U32 R16, RZ, RZ, RZ ;  /* 0x000000ffff107224 */ /* 0x002fe200078e00ff */
[C---:B------:R-:W-:Y:S02]  /*11f90*/  ISETP.GE.U32.AND P2, PT, R5.reuse, 0x2, PT ;  /* 0x000000020500780c */ /* 0x040fe40003f46070 */
[C---:B------:R-:W-:Y:S02]  /*11fa0*/  ISETP.GE.U32.AND P3, PT, R5.reuse, 0x4, PT ;  /* 0x000000040500780c */ /* 0x040fe40003f66070 */
[C---:B------:R-:W-:Y:S02]  /*11fb0*/  ISETP.GE.U32.AND P4, PT, R5.reuse, 0x8, PT ;  /* 0x000000080500780c */ /* 0x040fe40003f86070 */
[----:B------:R-:W-:Y:S01]  /*11fc0*/  ISETP.GE.U32.AND P5, PT, R5, 0x10, PT ;  /* 0x000000100500780c */ /* 0x000fe20003fa6070 */
[----:B--2---:R-:W0:Y:S02]  /*11fd0*/  SHFL.UP PT, R4, R0, 0x1, RZ ;  /* 0x0420000000047989 */ /* 0x004e2400000e00ff */
[----:B0-----:R-:W-:-:S05]  /*11fe0*/  SEL R7, R4, RZ, P1 ;  /* 0x000000ff04077207 */ /* 0x001fca0000800000 */
[----:B------:R-:W-:-:S05]  /*11ff0*/  IMAD.IADD R7, R0, 0x1, R7 ;  /* 0x0000000100077824 */ /* 0x000fca00078e0207 */
        /* <DEDUP_REMOVED lines=13> */
[----:B------:R-:W3:Y:S02]  /*120d0*/  SHFL.IDX PT, R4, R8, 0x1f, 0x1f ;  /* 0x03e01f0008047f89 */ /* 0x000ee400000e0000 */
[----:B---3--:R-:W-:Y:S02]  /*120e0*/  IMAD R6, R4, R9, RZ ;  /* 0x0000000904067224 */ /* 0x008fe400078e02ff */
[----:B------:R-:W-:Y:S02]  /*120f0*/  IMAD.MOV.U32 R4, RZ, RZ, RZ ;  /* 0x000000ffff047224 */ /* 0x000fe400078e00ff */
[----:B------:R-:W-:Y:S01]  /*12100*/  IMAD.MOV.U32 R3, RZ, RZ, R6 ;  /* 0x000000ffff037224 */ /* 0x000fe200078e0006 */
[----:B0-----:R-:W-:-:S13]  /*12110*/  ISETP.GT.AND P6, PT, R6, R7, PT ;  /* 0x000000070600720c */ /* 0x001fda0003fc4270 */
[----:B------:R-:W-:Y:S05]  /*12120*/  @P6 BRA `(.L_x_1371) ;  /* 0x0000000000906947 */ /* 0x000fea0003800000 */
[----:B------:R-:W-:Y:S01]  /*12130*/  IMAD.MOV.U32 R6, RZ, RZ, R3 ;  /* 0x000000ffff067224 */ /* 0x000fe200078e0003 */
[----:B------:R-:W-:Y:S01]  /*12140*/  ULDC UR4, c[0x0][0xc3c] ;  /* 0x00030f0000047ab9 */ /* 0x000fe20000000800 */
[----:B------:R-:W-:-:S07]  /*12150*/  IMAD.MOV.U32 R4, RZ, RZ, RZ ;  /* 0x000000ffff047224 */ /* 0x000fce00078e00ff */
.L_x_1375:
[----:B------:R-:W-:-:S05]  /*12160*/  VIADD R4, R4, 0x1f ;  /* 0x0000001f04047836 */ /* 0x000fca0000000000 */
[----:B------:R-:W-:-:S13]  /*12170*/  ISETP.GE.AND P6, PT, R4, UR4, PT ;  /* 0x0000000404007c0c */ /* 0x000fda000bfc6270 */
[----:B------:R-:W-:Y:S05]  /*12180*/  @P6 BRA `(.L_x_1372) ;  /* 0x0000000400b46947 */ /* 0x000fea0003800000 */
[----:B------:R-:W-:Y:S01]  /*12190*/  IMAD.IADD R9, R5, 0x1, R4 ;  /* 0x0000000105097824 */ /* 0x000fe200078e0204 */
[----:B------:R-:W-:Y:S01]  /*121a0*/  BSSY B0, `(.L_x_1373) ;  /* 0x0000007000007945 */ /* 0x000fe20003800000 */
[----:B------:R-:W-:-:S03]  /*121b0*/  IMAD.MOV.U32 R0, RZ, RZ, RZ ;  /* 0x000000ffff007224 */ /* 0x000fc600078e00ff */
[----:B------:R-:W-:-:S13]  /*121c0*/  ISETP.GE.OR P6, PT, R9, UR4, !P0 ;  /* 0x0000000409007c0c */ /* 0x000fda000c7c6670 */
[----:B------:R-:W-:Y:S05]  /*121d0*/  @P6 BRA `(.L_x_1374) ;  /* 0x00000000000c6947 */ /* 0x000fea0003800000 */
[----:B------:R-:W0:Y:S02]  /*121e0*/  LDC.64 R2, c[0x0][0xc80] ;  /* 0x00032000ff027b82 */ /* 0x000e240000000a00 */
[----:B0-----:R-:W-:-:S05]  /*121f0*/  IMAD.WIDE R2, R9, 0x4, R2 ;  /* 0x0000000409027825 */ /* 0x001fca00078e0202 */
[----:B------:R0:W5:Y:S02]  /*12200*/  LDG.E R0, desc[UR44][R2.64] ;  /* 0x0000002c02007981 */ /* 0x000164000c1e1900 */
.L_x_1374:
[----:B------:R-:W-:Y:S05]  /*12210*/  BSYNC B0 ;  /* 0x0000000000007941 */ /* 0x000fea0003800000 */
.L_x_1373:
[----:B0----5:R-:W0:Y:S02]  /*12220*/  SHFL.UP PT, R2, R0, 0x1, RZ ;  /* 0x0420000000027989 */ /* 0x021e2400000e00ff */
        /* <DEDUP_REMOVED lines=20> */
.L_x_1371:
[----:B------:R-:W-:-:S04]  /*12370*/  IMAD.IADD R13, R6, 0x1, -R3 ;  /* 0x00000001060d7824 */ /* 0x000fc800078e0a03 */
[----:B------:R-:W-:-:S05]  /*12380*/  IMAD R2, R8, R9, R13 ;  /* 0x0000000908027224 */ /* 0x000fca00078e020d */
[----:B------:R-:W-:Y:S02]  /*12390*/  ISETP.GT.AND P0, PT, R2, R7, PT ;  /* 0x000000070200720c */ /* 0x000fe40003f04270 */
[----:B------:R-:W0:Y:S11]  /*123a0*/  LDC.64 R2, c[0x0][0xc90] ;  /* 0x00032400ff027b82 */ /* 0x000e360000000a00 */
[----:B------:R-:W-:-:S04]  /*123b0*/  VOTE.ANY R10, PT, !P0 ;  /* 0x00000000000a7806 */ /* 0x000fc800040e0100 */
[----:B------:R-:W1:Y:S02]  /*123c0*/  POPC R15, R10 ;  /* 0x0000000a000f7309 */ /* 0x000e640000000000 */
[----:B-1----:R-:W-:-:S04]  /*123d0*/  IMAD.IADD R19, R15, 0x1, R4 ;  /* 0x000000010f137824 */ /* 0x002fc800078e0204 */
[----:B0-----:R-:W-:-:S05]  /*123e0*/  IMAD.WIDE R2, R19, 0x4, R2 ;  /* 0x0000000413027825 */ /* 0x001fca00078e0202 */
[----:B------:R-:W2:Y:S01]  /*123f0*/  LDG.E R6, desc[UR44][R2.64] ;  /* 0x0000002c02067981 */ /* 0x000ea2000c1e1900 */
[----:B------:R-:W-:-:S03]  /*12400*/  ISETP.NE.AND P0, PT, R10, RZ, PT ;  /* 0x000000ff0a00720c */ /* 0x000fc60003f05270 */
[----:B------:R-:W2:Y:S02]  /*12410*/  SHFL.IDX PT, R0, R0, R15, 0x1f ;  /* 0x00001f0f00007589 */ /* 0x000ea400000e0000 */
[----:B--2---:R-:W-:-:S05]  /*12420*/  IMAD R4, R0, R6, RZ ;  /* 0x0000000600047224 */ /* 0x004fca00078e02ff */
[----:B------:R-:W-:-:S04]  /*12430*/  IABS R14, R4 ;  /* 0x00000004000e7213 */ /* 0x000fc80000000000 */
[----:B------:R-:W0:Y:S08]  /*12440*/  I2F.RP R11, R14 ;  /* 0x0000000e000b7306 */ /* 0x000e300000209400 */
[----:B0-----:R-:W0:Y:S02]  /*12450*/  MUFU.RCP R11, R11 ;  /* 0x0000000b000b7308 */ /* 0x001e240000001000 */
[----:B0-----:R-:W-:-:S06]  /*12460*/  VIADD R12, R11, 0xffffffe ;  /* 0x0ffffffe0b0c7836 */ /* 0x001fcc0000000000 */
[----:B------:R0:W1:Y:S01]  /*12470*/  F2I.FTZ.U32.TRUNC.NTZ R3, R12 ;  /* 0x0000000c00037305 */ /* 0x000062000021f000 */
[----:B------:R-:W-:Y:S05]  /*12480*/  @!P0 BRA `(.L_x_1376) ;  /* 0x0000000000088947 */ /* 0x000fea0003800000 */
[----:B------:R-:W-:-:S05]  /*12490*/  VIADD R11, R15, 0xffffffff ;  /* 0xffffffff0f0b7836 */ /* 0x000fca0000000000 */
[----:B------:R2:W3:Y:S02]  /*124a0*/  SHFL.IDX PT, R16, R8, R11, 0x1f ;  /* 0x00001f0b08107589 */ /* 0x0004e400000e0000 */
.L_x_1376:
[----:B---3--:R-:W-:Y:S01]  /*124b0*/  IMAD R16, R16, R9, R13 ;  /* 0x0000000910107224 */ /* 0x008fe200078e020d */
[----:B------:R-:W-:Y:S01]  /*124c0*/  IABS R2, R4 ;  /* 0x0000000400027213 */ /* 0x000fe20000000000 */
[----:B-12---:R-:W-:Y:S02]  /*124d0*/  IMAD.MOV R11, RZ, RZ, -R3 ;  /* 0x000000ffff0b7224 */ /* 0x006fe400078e0a03 */
[----:B------:R-:W-:Y:S02]  /*124e0*/  IMAD.IADD R7, R7, 0x1, -R16 ;  /* 0x0000000107077824 */ /* 0x000fe400078e0a10 */
        /* <DEDUP_REMOVED lines=18> */
[----:B------:R-:W-:-:S05]  /*12610*/  @!P1 LOP3.LUT R2, RZ, R4, RZ, 0x33, !PT ;  /* 0x00000004ff029212 */ /* 0x000fca00078e33ff */
[----:B------:R-:W-:Y:S02]  /*12620*/  IMAD R11, R6, R2, RZ ;  /* 0x00000002060b7224 */ /* 0x000fe400078e02ff */
[----:B------:R-:W-:Y:S02]  /*12630*/  IMAD.MOV R2, RZ, RZ, -R2 ;  /* 0x000000ffff027224 */ /* 0x000fe400078e0a02 */
[----:B------:R-:W-:Y:S02]  /*12640*/  IMAD.MOV R3, RZ, RZ, -R11 ;  /* 0x000000ffff037224 */ /* 0x000fe400078e0a0b */
[----:B------:R-:W-:Y:S02]  /*12650*/  IMAD R4, R4, R2, R7 ;  /* 0x0000000204047224 */ /* 0x000fe400078e0207 */
[----:B------:R-:W-:Y:S01]  /*12660*/  IMAD.MOV.U32 R2, RZ, RZ, RZ ;  /* 0x000000ffff027224 */ /* 0x000fe200078e00ff */
[----:B------:R-:W-:-:S04]  /*12670*/  VIADDMNMX R13, R3, R9, R6, PT ;  /* 0x00000009030d7246 */ /* 0x000fc80003800106 */
[-C--:B------:R-:W-:Y:S01]  /*12680*/  IABS R8, R13.reuse ;  /* 0x0000000d00087213 */ /* 0x080fe20000000000 */
[----:B------:R-:W-:Y:S01]  /*12690*/  IMAD.MOV R18, RZ, RZ, -R13 ;  /* 0x000000ffff127224 */ /* 0x000fe200078e0a0d */
[----:B------:R-:W-:Y:S02]  /*126a0*/  IABS R10, R13 ;  /* 0x0000000d000a7213 */ /* 0x000fe40000000000 */
[----:B------:R-:W1:Y:S08]  /*126b0*/  I2F.RP R6, R8 ;  /* 0x0000000800067306 */ /* 0x000e700000209400 */
[----:B-1----:R-:W1:Y:S02]  /*126c0*/  MUFU.RCP R6, R6 ;  /* 0x0000000600067308 */ /* 0x002e640000001000 */
[----:B-1----:R-:W-:-:S06]  /*126d0*/  VIADD R3, R6, 0xffffffe ;  /* 0x0ffffffe06037836 */ /* 0x002fcc0000000000 */
[----:B------:R-:W1:Y:S02]  /*126e0*/  F2I.FTZ.U32.TRUNC.NTZ R3, R3 ;  /* 0x0000000300037305 */ /* 0x000e64000021f000 */
[----:B-1----:R-:W-:-:S04]  /*126f0*/  IMAD.MOV R9, RZ, RZ, -R3 ;  /* 0x000000ffff097224 */ /* 0x002fc800078e0a03 */
[----:B------:R-:W-:Y:S01]  /*12700*/  IMAD.MOV.U32 R7, RZ, RZ, R9 ;  /* 0x000000ffff077224 */ /* 0x000fe200078e0009 */
[----:B------:R-:W-:-:S03]  /*12710*/  IABS R9, R4 ;  /* 0x0000000400097213 */ /* 0x000fc60000000000 */
[----:B------:R-:W-:-:S04]  /*12720*/  IMAD R7, R7, R8, RZ ;  /* 0x0000000807077224 */ /* 0x000fc800078e02ff */
[----:B------:R-:W-:-:S04]  /*12730*/  IMAD.HI.U32 R2, R3, R7, R2 ;  /* 0x0000000703027227 */ /* 0x000fc800078e0002 */
[----:B------:R-:W-:Y:S02]  /*12740*/  IMAD.MOV R3, RZ, RZ, -R10 ;  /* 0x000000ffff037224 */ /* 0x000fe400078e0a0a */
        /* <DEDUP_REMOVED lines=8> */
[----:B------:R-:W-:Y:S01]  /*127d0*/  ISETP.GE.AND P2, PT, R3, RZ, PT ;  /* 0x000000ff0300720c */ /* 0x000fe20003f46270 */
[----:B------:R-:W-:-:S06]  /*127e0*/  IMAD.IADD R3, R4, 0x1, R11 ;  /* 0x0000000104037824 */ /* 0x000fcc00078e020b */
[----:B------:R-:W-:-:S06]  /*127f0*/  @P0 VIADD R2, R2, 0x1 ;  /* 0x0000000102020836 */ /* 0x000fcc0000000000 */
[----:B------:R-:W-:Y:S01]  /*12800*/  @!P2 IMAD.MOV R2, RZ, RZ, -R2 ;  /* 0x000000ffff02a224 */ /* 0x000fe200078e0a02 */
[----:B------:R-:W-:-:S04]  /*12810*/  @!P1 LOP3.LUT R2, RZ, R13, RZ, 0x33, !PT ;  /* 0x0000000dff029212 */ /* 0x000fc800078e33ff */
[----:B------:R-:W-:Y:S01]  /*12820*/  LOP3.LUT R17, RZ, R2, RZ, 0x33, !PT ;  /* 0x00000002ff117212 */ /* 0x000fe200078e33ff */
[----:B------:R-:W-:-:S04]  /*12830*/  IMAD R18, R2, R18, R3 ;  /* 0x0000001202127224 */ /* 0x000fc800078e0203 */
[----:B------:R-:W-:Y:S01]  /*12840*/  IMAD.IADD R17, R0, 0x1, R17 ;  /* 0x0000000100117824 */ /* 0x000fe200078e0211 */
[----:B------:R-:W-:Y:S06]  /*12850*/  BRA `(.L_x_1377) ;  /* 0x0000000000107947 */ /* 0x000fec0003800000 */
.L_x_1372:
[----:B------:R-:W0:Y:S01]  /*12860*/  LDC R19, c[0x0][0xc3c] ;  /* 0x00030f00ff137b82 */ /* 0x000e220000000800 */
[----:B------:R-:W-:Y:S02]  /*12870*/  IMAD.MOV.U32 R16, RZ, RZ, R7 ;  /* 0x000000ffff107224 */ /* 0x000fe400078e0007 */
[----:B------:R-:W-:Y:S02]  /*12880*/  IMAD.MOV.U32 R17, RZ, RZ, RZ ;  /* 0x000000ffff117224 */ /* 0x000fe400078e00ff */
[----:B------:R-:W-:-:S07]  /*12890*/  IMAD.MOV.U32 R18, RZ, RZ, RZ ;  /* 0x000000ffff127224 */ /* 0x000fce00078e00ff */
.L_x_1377:
[----:B------:R-:W-:-:S13]  /*128a0*/  ISETP.NE.AND P0, PT, R5, RZ, PT ;  /* 0x000000ff0500720c */ /* 0x000fda0003f05270 */
[----:B------:R-:W1:Y:S01]  /*128b0*/  @!P0 S2R R3, SR_CgaCtaId ;  /* 0x0000000000038919 */ /* 0x000e620000008800 */
[----:B------:R-:W-:-:S04]  /*128c0*/  @!P0 MOV R0, 0x400 ;  /* 0x0000040000008802 */ /* 0x000fc80000000f00 */
[----:B-1----:R-:W-:-:S05]  /*128d0*/  @!P0 LEA R0, R3, R0, 0x18 ;  /* 0x0000000003008211 */ /* 0x002fca00078ec0ff */
[----:B0-----:R2:W-:Y:S01]  /*128e0*/  @!P0 STS.128 [R0+0x228d0], R16 ;  /* 0x0228d01000008388 */ /* 0x0015e20000000c00 */
[----:B------:R-:W-:Y:S06]  /*128f0*/  BAR.ARV 0x5, 0x180 ;  /* 0x0146000000007b1d */ /* 0x000fec0000002000 */
.L_x_1370:
[----:B------:R3:W-:Y:S01]  /*12900*/  STL [R1+0x18], RZ ;  /* 0x000018ff01007387 */ /* 0x0007e20000100800 */
[----:B------:R-:W-:Y:S01]  /*12910*/  ULDC UR4, c[0x0][0xc3c] ;  /* 0x00030f0000047ab9 */ /* 0x000fe20000000800 */
[----:B------:R-:W-:Y:S01]  /*12920*/  IMAD.MOV.U32 R25, RZ, RZ, 0x1 ;  /* 0x00000001ff197424 */ /* 0x000fe200078e00ff */
[----:B-1----:R-:W-:Y:S01]  /*12930*/  ISETP.GE.AND P0, PT, R19, UR4, PT ;  /* 0x0000000413007c0c */ /* 0x002fe2000bf06270 */
[----:B------:R-:W-:-:S12]  /*12940*/  IMAD.MOV.U32 R23, RZ, RZ, RZ ;  /* 0x000000ffff177224 */ /* 0x000fd800078e00ff */
[----:B---3--:R-:W-:Y:S05]  /*12950*/  @P0 BRA `(.L_x_1378) ;  /* 0x0000005000740947 */ /* 0x008fea0003800000 */
[----:B------:R-:W1:Y:S01]  /*12960*/  S2R R12, SR_TID.X ;  /* 0x00000000000c7919 */ /* 0x000e620000002100 */
[----:B------:R-:W3:Y:S01]  /*12970*/  S2UR UR4, SR_CgaCtaId ;  /* 0x00000000000479c3 */ /* 0x000ee20000008800 */
[----:B------:R-:W-:Y:S01]  /*12980*/  MOV R22, 0x400 ;  /* 0x0000040000167802 */ /* 0x000fe20000000f00 */
[----:B------:R-:W-:Y:S01]  /*12990*/  IMAD.MOV.U32 R31, RZ, RZ, 0x40 ;  /* 0x00000040ff1f7424 */ /* 0x000fe200078e00ff */
[----:B------:R-:W-:Y:S01]  /*129a0*/  ULOP3.LUT UR43, UR42, 0x2, URZ, 0xfc, !UPT ;  /* 0x000000022a2b7892 */ /* 0x000fe2000f8efc3f */
[----:B------:R-:W-:Y:S01]  /*129b0*/  IMAD.MOV.U32 R29, RZ, RZ, 0x20 ;  /* 0x00000020ff1d7424 */ /* 0x000fe200078e00ff */
[----:B------:R-:W-:Y:S01]  /*129c0*/  ULOP3.LUT UR46, UR42, 0x1, URZ, 0xfc, !UPT ;  /* 0x000000012a2e7892 */ /* 0x000fe2000f8efc3f */
[----:B------:R-:W-:Y:S01]  /*129d0*/  IMAD.MOV.U32 R25, RZ, RZ, 0x1 ;  /* 0x00000001ff197424 */ /* 0x000fe200078e00ff */
[----:B------:R-:W-:Y:S01]  /*129e0*/  ULDC UR47, c[0x0][0xc] ;  /* 0x00000300002f7ab9 */ /* 0x000fe20000000800 */
[----:B------:R-:W-:Y:S02]  /*129f0*/  IMAD.MOV.U32 R23, RZ, RZ, RZ ;  /* 0x000000ffff177224 */ /* 0x000fe400078e00ff */
[----:B---3--:R-:W-:-:S05]  /*12a00*/  IMAD.U32 R35, RZ, RZ, UR4 ;  /* 0x00000004ff237e24 */ /* 0x008fca000f8e00ff */
[----:B------:R-:W-:Y:S01]  /*12a10*/  LEA R22, R35, R22, 0x18 ;  /* 0x0000001623167211 */ /* 0x000fe200078ec0ff */
[C---:B-1----:R-:W-:Y:S01]  /*12a20*/  IMAD.SHL.U32 R6, R12.reuse, 0x10, RZ ;  /* 0x000000100c067824 */ /* 0x042fe200078e00ff */
[C---:B------:R-:W-:Y:S01]  /*12a30*/  LOP3.LUT R11, R12.reuse, 0x7f, RZ, 0xc0, !PT ;  /* 0x0000007f0c0b7812 */ /* 0x040fe200078ec0ff */
[C---:B0-----:R-:W-:Y:S01]  /*12a40*/  IMAD.SHL.U32 R2, R12.reuse, 0x80, RZ ;  /* 0x000000800c027824 */ /* 0x041fe200078e00ff */
[C---:B------:R-:W-:Y:S01]  /*12a50*/  R2P PR, R12.reuse, 0x16 ;  /* 0x000000160c007804 */ /* 0x040fe20000000000 */
[----:B------:R-:W-:Y:S01]  /*12a60*/  IMAD.SHL.U32 R3, R12, 0x2, RZ ;  /* 0x000000020c037824 */ /* 0x000fe200078e00ff */
[----:B--2---:R-:W-:Y:S01]  /*12a70*/  LOP3.LUT R0, R6, 0x1b0, RZ, 0xc0, !PT ;  /* 0x000001b006007812 */ /* 0x004fe200078ec0ff */
[----:B------:R-:W-:Y:S01]  /*12a80*/  IMAD.SHL.U32 R30, R12, 0x4, RZ ;  /* 0x000000040c1e7824 */ /* 0x000fe200078e00ff */
[----:B------:R-:W-:Y:S02]  /*12a90*/  SHF.R.U32.HI R37, RZ, 0x5, R11 ;  /* 0x00000005ff257819 */ /* 0x000fe4000001160b */
[----:B------:R-:W-:-:S02]  /*12aa0*/  LOP3.LUT R4, R2, 0x380, RZ, 0xc0, !PT ;  /* 0x0000038002047812 */ /* 0x000fc400078ec0ff */
[----:B------:R-:W-:Y:S01]  /*12ab0*/  LOP3.LUT R36, R0, 0x30, R3, 0x78, !PT ;  /* 0x0000003000247812 */ /* 0x000fe200078e7803 */
[----:B------:R-:W-:Y:S01]  /*12ac0*/  IMAD.SHL.U32 R0, R12, 0x20, RZ ;  /* 0x000000200c007824 */ /* 0x000fe200078e00ff */
[----:B------:R-:W-:Y:S01]  /*12ad0*/  LOP3.LUT R8, R2, 0x400, RZ, 0xc0, !PT ;  /* 0x0000040002087812 */ /* 0x000fe200078ec0ff */
[C---:B------:R-:W-:Y:S01]  /*12ae0*/  IMAD R3, R37.reuse, 0x10, R4 ;  /* 0x0000001025037824 */ /* 0x040fe200078e0204 */
[----:B------:R-:W-:Y:S02]  /*12af0*/  LOP3.LUT R5, R4, 0x10, R12, 0xf8, !PT ;  /* 0x0000001004057812 */ /* 0x000fe400078ef80c */
[----:B------:R-:W-:Y:S01]  /*12b00*/  LOP3.LUT R10, R6, 0x40, RZ, 0xc0, !PT ;  /* 0x00000040060a7812 */ /* 0x000fe200078ec0ff */
[----:B------:R-:W-:Y:S01]  /*12b10*/  IMAD R8, R37, 0x800, R8 ;  /* 0x0000080025087824 */ /* 0x000fe200078e0208 */
[--C-:B------:R-:W-:Y:S02]  /*12b20*/  LOP3.LUT R3, R3, 0x70, R6.reuse, 0x78, !PT ;  /* 0x0000007003037812 */ /* 0x100fe400078e7806 */
[----:B------:R-:W-:Y:S01]  /*12b30*/  LOP3.LUT R5, R5, 0x70, R6, 0x78, !PT ;  /* 0x0000007005057812 */ /* 0x000fe200078e7806 */
[----:B------:R-:W-:Y:S01]  /*12b40*/  IMAD R7, R37, 0x200, R10 ;  /* 0x0000020025077824 */ /* 0x000fe200078e020a */
[----:B------:R-:W-:Y:S01]  /*12b50*/  LOP3.LUT R3, R3, 0xc00, R2, 0xf8, !PT ;  /* 0x00000c0003037812 */ /* 0x000fe200078ef802 */
[----:B------:R-:W-:Y:S01]  /*12b60*/  IMAD.SHL.U32 R37, R37, 0x400, RZ ;  /* 0x0000040025257824 */ /* 0x000fe200078e00ff */
[----:B------:R-:W-:Y:S01]  /*12b70*/  LOP3.LUT R9, R0, 0x380, RZ, 0xc0, !PT ;  /* 0x0000038000097812 */ /* 0x000fe200078ec0ff */
[----:B------:R-:W-:Y:S01]  /*12b80*/  IMAD.IADD R2, R8, 0x1, R5 ;  /* 0x0000000108027824 */ /* 0x000fe200078e0205 */
[----:B------:R-:W-:Y:S01]  /*12b90*/  LOP3.LUT R33, R6, 0x30, RZ, 0xc0, !PT ;  /* 0x0000003006217812 */ /* 0x000fe200078ec0ff */
[----:B------:R0:W-:Y:S01]  /*12ba0*/  STL [R1+0x8], R3 ;  /* 0x0000080301007387 */ /* 0x0001e20000100800 */
[----:B------:R-:W-:Y:S01]  /*12bb0*/  IMAD.IADD R36, R36, 0x1, R7 ;  /* 0x0000000124247824 */ /* 0x000fe200078e0207 */
[----:B------:R-:W-:-:S02]  /*12bc0*/  LOP3.LUT R9, R9, 0x30, R6, 0xf8, !PT ;  /* 0x0000003009097812 */ /* 0x000fc400078ef806 */
[----:B------:R1:W-:Y:S01]  /*12bd0*/  STL [R1+0x4], R2 ;  /* 0x0000040201007387 */ /* 0x0003e20000100800 */
[----:B------:R-:W-:Y:S02]  /*12be0*/  SEL R32, R31, 0xffffffc0, !P2 ;  /* 0xffffffc01f207807 */ /* 0x000fe40005000000 */
[----:B------:R-:W-:Y:S01]  /*12bf0*/  LOP3.LUT R30, R9, 0x70, R30, 0x78, !PT ;  /* 0x00000070091e7812 */ /* 0x000fe200078e781e */
[----:B------:R2:W-:Y:S01]  /*12c00*/  STL [R1+0x18], RZ ;  /* 0x000018ff01007387 */ /* 0x0005e20000100800 */
[----:B------:R-:W-:Y:S02]  /*12c10*/  SEL R31, R31, 0xffffffc0, !P4 ;  /* 0xffffffc01f1f7807 */ /* 0x000fe40006000000 */
[----:B------:R-:W-:Y:S02]  /*12c20*/  SEL R29, R29, 0xffffffe0, !P1 ;  /* 0xffffffe01d1d7807 */ /* 0x000fe40004800000 */
[----:B0-----:R-:W-:Y:S02]  /*12c30*/  LOP3.LUT R3, R33, 0x40, RZ, 0xfc, !PT ;  /* 0x0000004021037812 */ /* 0x001fe400078efcff */
[----:B-1----:R-:W-:-:S04]  /*12c40*/  SHF.R.U32.HI R2, RZ, 0x2, R11 ;  /* 0x00000002ff027819 */ /* 0x002fc8000001160b */
[----:B------:R-:W-:Y:S01]  /*12c50*/  LOP3.LUT R0, R2, 0x60, R0, 0xf8, !PT ;  /* 0x0000006002007812 */ /* 0x000fe200078ef800 */
[----:B------:R-:W-:Y:S01]  /*12c60*/  IMAD.IADD R0, R22, 0x1, R36 ;  /* 0x0000000116007824 */ /* 0x000fe200078e0224 */
[----:B------:R-:W-:-:S04]  /*12c70*/  LOP3.LUT R2, R33, 0x80, RZ, 0xfc, !PT ;  /* 0x0000008021027812 */ /* 0x000fc800078efcff */
[----:B------:R2:W-:Y:S03]  /*12c80*/  STL [R1+0xc], R0 ;  /* 0x00000c0001007387 */ /* 0x0005e60000100800 */
.L_x_1459:
[----:B0-----:R-:W0:Y:S01]  /*12c90*/  LDC.64 R6, c[0x0][0xa28] ;  /* 0x00028a00ff067b82 */ /* 0x001e220000000a00 */
[----:B------:R-:W3:Y:S07]  /*12ca0*/  LDL.LU R26, [R1] ;  /* 0x00000000011a7983 */ /* 0x000eee0000300800 */
[----:B-1----:R-:W1:Y:S08]  /*12cb0*/  LDC.64 R2, c[0x0][0xa18] ;  /* 0x00028600ff027b82 */ /* 0x002e700000000a00 */
[----:B------:R-:W4:Y:S01]  /*12cc0*/  LDC.64 R4, c[0x0][0xa00] ;  /* 0x00028000ff047b82 */ /* 0x000f220000000a00 */
[----:B0-----:R-:W-:-:S07]  /*12cd0*/  ISETP.NE.U32.AND P0, PT, R6, RZ, PT ;  /* 0x000000ff0600720c */ /* 0x001fce0003f05070 */
[----:B------:R-:W0:Y:S01]  /*12ce0*/  LDC.64 R8, c[0x0][0xa00] ;  /* 0x00028000ff087b82 */ /* 0x000e220000000a00 */
[----:B------:R-:W-:Y:S02]  /*12cf0*/  ISETP.NE.AND.EX P0, PT, R7, RZ, PT, P0 ;  /* 0x000000ff0700720c */ /* 0x000fe40003f05300 */
[----:B-1----:R-:W-:-:S04]  /*12d00*/  ISETP.NE.U32.AND P1, PT, R2, RZ, PT ;  /* 0x000000ff0200720c */ /* 0x002fc80003f25070 */
[----:B------:R-:W-:Y:S02]  /*12d10*/  ISETP.NE.AND.EX P2, PT, R3, RZ, PT, P1 ;  /* 0x000000ff0300720c */ /* 0x000fe40003f45310 */
[----:B----4-:R-:W-:-:S05]  /*12d20*/  ISETP.NE.U32.AND P1, PT, R4, RZ, PT ;  /* 0x000000ff0400720c */ /* 0x010fca0003f25070 */
[----:B------:R-:W1:Y:S01]  /*12d30*/  @P0 LDC.64 R2, c[0x0][0xa28] ;  /* 0x00028a00ff020b82 */ /* 0x000e620000000a00 */
[----:B------:R-:W-:-:S07]  /*12d40*/  ISETP.NE.AND.EX P3, PT, R5, RZ, PT, P1 ;  /* 0x000000ff0500720c */ /* 0x000fce0003f65310 */
[----:B------:R-:W4:Y:S01]  /*12d50*/  @P2 LDC.64 R6, c[0x0][0xa18] ;  /* 0x00028600ff062b82 */ /* 0x000f220000000a00 */
[----:B------:R-:W-:Y:S02]  /*12d60*/  IMAD.MOV.U32 R24, RZ, RZ, RZ ;  /* 0x000000ffff187224 */ /* 0x000fe400078e00ff */
[----:B-1----:R-:W-:-:S06]  /*12d70*/  @P0 IMAD.WIDE R4, R19, 0x4, R2 ;  /* 0x0000000413040825 */ /* 0x002fcc00078e0202 */
[----:B------:R-:W5:Y:S01]  /*12d80*/  @P0 LDG.E R4, desc[UR44][R4.64] ;  /* 0x0000002c04040981 */ /* 0x000f62000c1e1900 */
[----:B----4-:R-:W-:-:S05]  /*12d90*/  @P2 IMAD.WIDE R2, R19, 0x4, R6 ;  /* 0x0000000413022825 */ /* 0x010fca00078e0206 */
[----:B--2---:R0:W2:Y:S02]  /*12da0*/  @P2 LDG.E R0, desc[UR44][R2.64] ;  /* 0x0000002c02002981 */ /* 0x0040a4000c1e1900 */
[----:B0-----:R-:W-:-:S05]  /*12db0*/  IMAD.WIDE R2, R19, 0x4, R8 ;  /* 0x0000000413027825 */ /* 0x001fca00078e0208 */
[----:B------:R0:W5:Y:S01]  /*12dc0*/  @P3 LDG.E R24, desc[UR44][R2.64] ;  /* 0x0000002c02183981 */ /* 0x000162000c1e1900 */
[----:B---3--:R-:W-:-:S04]  /*12dd0*/  LOP3.LUT R26, R26, 0xffffff7f, RZ, 0xc0, !PT ;  /* 0xffffff7f1a1a7812 */ /* 0x008fc800078ec0ff */
[----:B------:R-:W-:-:S05]  /*12de0*/  @P3 LOP3.LUT R26, R26, 0x80, RZ, 0xfc, !PT ;  /* 0x000000801a1a3812 */ /* 0x000fca00078efcff */
[----:B------:R0:W-:Y:S01]  /*12df0*/  STL [R1], R26 ;  /* 0x0000001a01007387 */ /* 0x0001e20000100800 */
[----:B--2---:R-:W-:Y:S01]  /*12e00*/  @P2 R2UR UR37, R0 ;  /* 0x00000000002522ca */ /* 0x004fe200000e0000 */
[----:B0-----:R-:W-:-:S14]  /*12e10*/  @P2 BRA `(.L_x_1379) ;  /* 0x00000000001c2947 */ /* 0x001fdc0003800000 */
[----:B------:R-:W-:Y:S01]  /*12e20*/  ULDC UR37, c[0x0][0x288] ;  /* 0x0000a20000257ab9 */ /* 0x000fe20000000800 */
[----:B------:R-:W-:Y:S05]  /*12e30*/  @!P3 BRA `(.L_x_1379) ;  /* 0x000000000014b947 */ /* 0x000fea0003800000 */
[----:B------:R-:W2:Y:S04]  /*12e40*/  LDG.E R5, desc[UR44][R2.64] ;  /* 0x0000002c02057981 */ /* 0x000ea8000c1e1900 */
[----:B------:R-:W3:Y:S01]  /*12e50*/  LDG.E R0, desc[UR44][R2.64+0x4] ;  /* 0x0000042c02007981 */ /* 0x000ee2000c1e1900 */
[----:B--2---:R-:W-:Y:S02]  /*12e60*/  R2UR UR4, R5 ;  /* 0x00000000050472ca */ /* 0x004fe400000e0000 */
[----:B---3--:R-:W-:-:S13]  /*12e70*/  R2UR UR37, R0 ;  /* 0x00000000002572ca */ /* 0x008fda00000e0000 */
[----:B------:R-:W-:-:S12]  /*12e80*/  UIADD3 UR37, -UR4, UR37, URZ ;  /* 0x0000002504257290 */ /* 0x000fd8000fffe13f */
.L_x_1379:
[----:B------:R-:W-:Y:S01]  /*12e90*/  UMOV UR36, URZ ;  /* 0x0000003f00247c82 */ /* 0x000fe20008000000 */
[----:B------:R-:W-:Y:S01]  /*12ea0*/  ULDC.64 UR6, c[0x0][0xa20] ;  /* 0x0002880000067ab9 */ /* 0x000fe20000000a00 */
[----:B-----5:R-:W-:Y:S01]  /*12eb0*/  @P0 R2UR UR36, R4 ;  /* 0x00000000042402ca */ /* 0x020fe200000e0000 */
[----:B------:R-:W-:Y:S01]  /*12ec0*/  ULDC.64 UR4, c[0x0][0x418] ;  /* 0x0001060000047ab9 */ /* 0x000fe20000000a00 */
[----:B------:R-:W-:Y:S01]  /*12ed0*/  ISETP.NE.U32.AND P0, PT, RZ, UR6, PT ;  /* 0x00000006ff007c0c */ /* 0x000fe2000bf05070 */
[----:B------:R-:W-:Y:S01]  /*12ee0*/  UISETP.NE.U32.AND UP0, UPT, UR4, URZ, UPT ;  /* 0x0000003f0400728c */ /* 0x000fe2000bf05070 */
[----:B------:R-:W-:Y:S02]  /*12ef0*/  ULDC UR39, c[0x0][0x2f0] ;  /* 0x0000bc0000277ab9 */ /* 0x000fe40000000800 */
[----:B------:R-:W-:Y:S01]  /*12f00*/  ISETP.NE.AND.EX P0, PT, RZ, UR7, PT, P0 ;  /* 0x00000007ff007c0c */ /* 0x000fe2000bf05300 */
[----:B------:R-:W-:Y:S01]  /*12f10*/  UISETP.NE.AND.EX UP0, UPT, UR5, URZ, UPT, UP0 ;  /* 0x0000003f0500728c */ /* 0x000fe2000bf05300 */
[----:B------:R-:W-:-:S03]  /*12f20*/  ULDC UR4, c[0x0][0x424] ;  /* 0x0001090000047ab9 */ /* 0x000fc60000000800 */
[----:B------:R-:W-:-:S04]  /*12f30*/  USEL UR4, UR4, 0x1, UP0 ;  /* 0x0000000104047887 */ /* 0x000fc80008000000 */
[----:B------:R-:W-:-:S04]  /*12f40*/  UIMAD UR39, UR4, UR39, URZ ;  /* 0x00000027042772a4 */ /* 0x000fc8000f8e023f */
[----:B------:R-:W-:Y:S08]  /*12f50*/  @!P0 BRA `(.L_x_1380) ;  /* 0x0000000000148947 */ /* 0x000ff00003800000 */
[----:B------:R-:W0:Y:S02]  /*12f60*/  LDC.64 R2, c[0x0][0xa20] ;  /* 0x00028800ff027b82 */ /* 0x000e240000000a00 */
[----:B0-----:R-:W-:-:S06]  /*12f70*/  IMAD.WIDE R2, R19, 0x4, R2 ;  /* 0x0000000413027825 */ /* 0x001fcc00078e0202 */
[----:B------:R-:W2:Y:S02]  /*12f80*/  LDG.E R2, desc[UR44][R2.64] ;  /* 0x0000002c02027981 */ /* 0x000ea4000c1e1900 */
[----:B--2---:R-:W-:Y:S01]  /*12f90*/  R2UR UR39, R2 ;  /* 0x00000000022772ca */ /* 0x004fe200000e0000 */
[----:B------:R-:W-:-:S14]  /*12fa0*/  BRA `(.L_x_1381) ;  /* 0x00000000002c7947 */ /* 0x000fdc0003800000 */
.L_x_1380:
        /* <DEDUP_REMOVED lines=11> */
.L_x_1381:
[----:B------:R-:W-:Y:S01]  /*13060*/  R2UR UR38, R17 ;  /* 0x00000000112672ca */ /* 0x000fe200000e0000 */
[----:B------:R-:W-:Y:S01]  /*13070*/  ULDC UR4, c[0x0][0x448] ;  /* 0x0001120000047ab9 */ /* 0x000fe20000000800 */
[----:B------:R-:W-:Y:S02]  /*13080*/  UIADD3 UR39, -UR36, UR39, URZ ;  /* 0x0000002724277290 */ /* 0x000fe4000fffe13f */
[----:B------:R-:W-:Y:S02]  /*13090*/  UISETP.NE.AND UP0, UPT, UR4, 0x1, UPT ;  /* 0x000000010400788c */ /* 0x000fe4000bf05270 */
[----:B------:R-:W-:Y:S01]  /*130a0*/  UIADD3 UR9, UR39, 0x1, -UR37 ;  /* 0x0000000127097890 */ /* 0x000fe2000fffe825 */
[----:B------:R-:W-:Y:S01]  /*130b0*/  ULDC.64 UR4, c[0x0][0x9e0] ;  /* 0x0002780000047ab9 */ /* 0x000fe20000000a00 */
[----:B------:R-:W-:-:S05]  /*130c0*/  UP2UR UR48, UPR, URZ, 0x1 ;  /* 0x000000013f307883 */ /* 0x000fca0008000000 */
[----:B------:R-:W-:Y:S02]  /*130d0*/  USHF.L.U32 UR38, UR38, 0x7, URZ ;  /* 0x0000000726267899 */ /* 0x000fe4000800063f */
[----:B------:R-:W-:Y:S01]  /*130e0*/  @UP0 ULDC UR6, c[0x0][0x44c] ;  /* 0x0001130000060ab9 */ /* 0x000fe20000000800 */
[----:B------:R-:W-:Y:S01]  /*130f0*/  @UP0 ULDC UR10, c[0x0][0x450] ;  /* 0x00011400000a0ab9 */ /* 0x000fe20000000800 */
[----:B------:R-:W-:-:S04]  /*13100*/  UIADD3 UR8, UR38, 0x7f, URZ ;  /* 0x0000007f26087890 */ /* 0x000fc8000fffe03f */
[----:B------:R-:W-:-:S04]  /*13110*/  UIMAD.WIDE.U32 UR6, UR8, UR6, URZ ;  /* 0x00000006080672a5 */ /* 0x000fc8000f8e003f */
[----:B------:R-:W-:Y:S02]  /*13120*/  @UP0 USHF.R.U32.HI UR8, URZ, UR10, UR7 ;  /* 0x0000000a3f080299 */ /* 0x000fe40008011607 */
[----:B------:R-:W-:Y:S02]  /*13130*/  UISETP.GE.AND UP0, UPT, UR5, 0x1, UPT ;  /* 0x000000010500788c */ /* 0x000fe4000bf06270 */
[----:B------:R-:W-:-:S04]  /*13140*/  UIADD3 UR9, UR9, UR8, URZ ;  /* 0x0000000809097290 */ /* 0x000fc8000fffe03f */
[----:B------:R-:W-:Y:S01]  /*13150*/  PLOP3.LUT P1, PT, PT, PT, UP0, 0x80, 0x0 ;  /* 0x000000000000781c */ /* 0x000fe20003f2f008 */
[----:B------:R-:W-:-:S12]  /*13160*/  UIADD3 UR4, UR9, UR4, URZ ;  /* 0x0000000409047290 */ /* 0x000fd8000fffe03f */
[----:B------:R-:W-:Y:S05]  /*13170*/  @!P1 BRA `(.L_x_1382) ;  /* 0x0000000000449947 */ /* 0x000fea0003800000 */
        /* <DEDUP_REMOVED lines=10> */
.L_x_1383:
[----:B------:R-:W-:-:S11]  /*13220*/  UISETP.NE.AND UP0, UPT, UR5, 0x1, UPT ;  /* 0x000000010500788c */ /* 0x000fd6000bf05270 */
[----:B------:R-:W-:Y:S02]  /*13230*/  @UP0 ULDC.64 UR10, c[0x0][0x9e8] ;  /* 0x00027a00000a0ab9 */ /* 0x000fe40000000a00 */
[----:B------:R-:W-:-:S04]  /*13240*/  UIMAD.WIDE.U32 UR6, UR8, UR10, URZ ;  /* 0x0000000a080672a5 */ /* 0x000fc8000f8e003f */
[----:B------:R-:W-:-:S12]  /*13250*/  @UP0 USHF.R.U32.HI UR8, URZ, UR11, UR7 ;  /* 0x0000000b3f080299 */ /* 0x000fd80008011607 */
.L_x_1384:
[----:B------:R-:W-:-:S04]  /*13260*/  UIMAD UR8, UR8, UR5, UR5 ;  /* 0x00000005080872a4 */ /* 0x000fc8000f8e0205 */
[----:B------:R-:W-:-:S04]  /*13270*/  UISETP.LT.AND UP0, UPT, UR4, UR8, UPT ;  /* 0x000000080400728c */ /* 0x000fc8000bf01270 */
[----:B------:R-:W-:-:S12]  /*13280*/  USEL UR4, UR4, UR8, UP0 ;  /* 0x0000000804047287 */ /* 0x000fd80008000000 */
.L_x_1382:
[----:B------:R-:W-:Y:S02]  /*13290*/  UISETP.NE.AND UP0, UPT, UR48, URZ, UPT ;  /* 0x0000003f3000728c */ /* 0x000fe4000bf05270 */
[----:B------:R-:W-:Y:S02]  /*132a0*/  UIADD3 UR8, UR39, 0x7f, URZ ;  /* 0x0000007f27087890 */ /* 0x000fe4000fffe03f */
[----:B------:R-:W-:Y:S02]  /*132b0*/  UIADD3 UR9, UR4, 0x7f, URZ ;  /* 0x0000007f04097890 */ /* 0x000fe4000fffe03f */
[----:B------:R-:W-:Y:S02]  /*132c0*/  USHF.R.S32.HI UR4, URZ, 0x1f, UR8 ;  /* 0x0000001f3f047899 */ /* 0x000fe40008011408 */
[----:B------:R-:W-:Y:S02]  /*132d0*/  USHF.R.S32.HI UR10, URZ, 0x1f, UR9 ;  /* 0x0000001f3f0a7899 */ /* 0x000fe40008011409 */
[----:B------:R-:W-:Y:S01]  /*132e0*/  ULEA.HI UR4, UR4, UR8, URZ, 0x7 ;  /* 0x0000000804047291 */ /* 0x000fe2000f8f383f */
[----:B------:R-:W-:Y:S01]  /*132f0*/  @UP0 ULDC UR6, c[0x0][0x44c] ;  /* 0x0001130000060ab9 */ /* 0x000fe20000000800 */
[----:B------:R-:W-:-:S02]  /*13300*/  ULEA.HI UR10, UR10, UR9, URZ, 0x7 ;  /* 0x000000090a0a7291 */ /* 0x000fc4000f8f383f */
[----:B------:R-:W-:Y:S01]  /*13310*/  UIMAD.WIDE.U32 UR6, UR38, UR6, URZ ;  /* 0x00000006260672a5 */ /* 0x000fe2000f8e003f */
[----:B------:R-:W-:Y:S01]  /*13320*/  @UP0 ULDC UR9, c[0x0][0x450] ;  /* 0x0001140000090ab9 */ /* 0x000fe20000000800 */
[----:B------:R-:W-:Y:S02]  /*13330*/  UMOV UR8, UR38 ;  /* 0x0000002600087c82 */ /* 0x000fe40008000000 */
[----:B------:R-:W-:Y:S02]  /*13340*/  @UP0 USHF.R.U32.HI UR8, URZ, UR9, UR7 ;  /* 0x000000093f080299 */ /* 0x000fe40008011607 */
[----:B------:R-:W-:Y:S02]  /*13350*/  USHF.R.S32.HI UR4, URZ, 0x7, UR4 ;  /* 0x000000073f047899 */ /* 0x000fe40008011404 */
[----:B------:R-:W-:Y:S02]  /*13360*/  USHF.R.S32.HI UR10, URZ, 0x7, UR10 ;  /* 0x000000073f0a7899 */ /* 0x000fe4000801140a */
[----:B------:R-:W-:-:S02]  /*13370*/  UIADD3 UR6, UR8, UR39, -UR37 ;  /* 0x0000002708067290 */ /* 0x000fc4000fffe825 */
[----:B------:R-:W-:Y:S01]  /*13380*/  UISETP.LT.AND UP0, UPT, UR4, UR10, UPT ;  /* 0x0000000a0400728c */ /* 0x000fe2000bf01270 */
[----:B------:R-:W-:-:S03]  /*13390*/  ULDC UR8, c[0x0][0x9dc] ;  /* 0x0002770000087ab9 */ /* 0x000fc60000000800 */
[----:B------:R-:W-:Y:S02]  /*133a0*/  USEL UR40, UR4, UR10, UP0 ;  /* 0x0000000a04287287 */ /* 0x000fe40008000000 */
[----:B------:R-:W-:Y:S01]  /*133b0*/  UIADD3 UR8, UR6, -UR8, URZ ;  /* 0x8000000806087290 */ /* 0x000fe2000fffe03f */
[----:B------:R-:W-:Y:S11]  /*133c0*/  @!P1 BRA `(.L_x_1385) ;  /* 0x0000000000489947 */ /* 0x000ff60003800000 */
[----:B------:R-:W-:Y:S02]  /*133d0*/  UMOV UR4, UR6 ;  /* 0x0000000600047c82 */ /* 0x000fe40008000000 */
        /* <DEDUP_REMOVED lines=10> */
.L_x_1386:
[----:B------:R-:W-:-:S11]  /*13480*/  UISETP.NE.AND UP0, UPT, UR5, 0x1, UPT ;  /* 0x000000010500788c */ /* 0x000fd6000bf05270 */
[----:B------:R-:W-:Y:S02]  /*13490*/  @UP0 ULDC.64 UR10, c[0x0][0x9e8] ;  /* 0x00027a00000a0ab9 */ /* 0x000fe40000000a00 */
[----:B------:R-:W-:-:S04]  /*134a0*/  UIMAD.WIDE.U32 UR6, UR4, UR10, URZ ;  /* 0x0000000a040672a5 */ /* 0x000fc8000f8e003f */
[----:B------:R-:W-:-:S12]  /*134b0*/  @UP0 USHF.R.U32.HI UR4, URZ, UR11, UR7 ;  /* 0x0000000b3f040299 */ /* 0x000fd80008011607 */
.L_x_1387:
[----:B------:R-:W-:-:S04]  /*134c0*/  UIMAD UR4, UR4, UR5, URZ ;  /* 0x00000005040472a4 */ /* 0x000fc8000f8e023f */
[----:B------:R-:W-:-:S04]  /*134d0*/  UISETP.LT.AND UP0, UPT, UR8, UR4, UPT ;  /* 0x000000040800728c */ /* 0x000fc8000bf01270 */
[----:B------:R-:W-:-:S12]  /*134e0*/  USEL UR8, UR8, UR4, !UP0 ;  /* 0x0000000408087287 */ /* 0x000fd8000c000000 */
.L_x_1385:
        /* <DEDUP_REMOVED lines=26> */
.L_x_1389:
        /* <DEDUP_REMOVED lines=19> */
[----:B0-----:R-:W-:Y:S05]  /*137c0*/  CALL.ABS.NOINC R2 ;  /* 0x0000000002007343 */ /* 0x001fea0003c00000 */
.L_x_1392:
[----:B------:R-:W-:Y:S05]  /*137d0*/  BSYNC B6 ;  /* 0x0000000000067941 */ /* 0x000fea0003800000 */
.L_x_1391:
[----:B------:R-:W-:Y:S01]  /*137e0*/  VIADD R0, R22, 0x8400 ;  /* 0x0000840016007836 */ /* 0x000fe20000000000 */
[----:B------:R-:W-:Y:S01]  /*137f0*/  BSSY B6, `(.L_x_1393) ;  /* 0x0000017000067945 */ /* 0x000fe20003800000 */
[----:B------:R-:W-:-:S03]  /*13800*/  IMAD.MOV.U32 R17, RZ, RZ, R26 ;  /* 0x000000ffff117224 */ /* 0x000fc600078e001a */
[----:B------:R-:W-:Y:S02]  /*13810*/  LOP3.LUT P0, RZ, R0, 0x3ff, RZ, 0xc0, !PT ;  /* 0x000003ff00ff7812 */ /* 0x000fe4000780c0ff */
[----:B------:R-:W-:-:S11]  /*13820*/  LOP3.LUT R17, R17, 0xfffffffe, RZ, 0xc0, !PT ;  /* 0xfffffffe11117812 */ /* 0x000fd600078ec0ff */
[----:B------:R-:W-:-:S05]  /*13830*/  @P0 LOP3.LUT R17, R17, 0x1, RZ, 0xfc, !PT ;  /* 0x0000000111110812 */ /* 0x000fca00078efcff */
[----:B------:R0:W-:Y:S01]  /*13840*/  STL [R1], R17 ;  /* 0x0000001101007387 */ /* 0x0001e20000100800 */
[----:B------:R-:W-:Y:S05]  /*13850*/  @!P0 BRA `(.L_x_1394) ;  /* 0x0000000000408947 */ /* 0x000fea0003800000 */
[----:B------:R-:W-:Y:S01]  /*13860*/  MOV R2, 0x0 ;  /* 0x0000000000027802 */ /* 0x000fe20000000f00 */
[----:B------:R-:W-:Y:S01]  /*13870*/  ULDC.64 UR6, c[0x4][0xc8] ;  /* 0x0100320000067ab9 */ /* 0x000fe20000000a00 */
[----:B------:R-:W-:Y:S01]  /*13880*/  ULDC.64 UR8, c[0x4][0xd0] ;  /* 0x0100340000087ab9 */ /* 0x000fe20000000a00 */
[----:B------:R-:W-:Y:S01]  /*13890*/  ULDC.64 UR4, c[0x4][0x50] ;  /* 0x0100140000047ab9 */ /* 0x000fe20000000a00 */
[----:B------:R-:W-:Y:S02]  /*138a0*/  IMAD.U32 R4, RZ, RZ, UR6 ;  /* 0x00000006ff047e24 */ /* 0x000fe4000f8e00ff */
[----:B------:R-:W1:Y:S01]  /*138b0*/  LDC.64 R2, c[0x4][R2] ;  /* 0x0100000002027b82 */ /* 0x000e620000000a00 */
        /* <DEDUP_REMOVED lines=9> */
[----:B01----:R-:W-:Y:S05]  /*13950*/  CALL.ABS.NOINC R2 ;  /* 0x0000000002007343 */ /* 0x003fea0003c00000 */
.L_x_1394:
[----:B------:R-:W-:Y:S05]  /*13960*/  BSYNC B6 ;  /* 0x0000000000067941 */ /* 0x000fea0003800000 */
.L_x_1393:
        /* <DEDUP_REMOVED lines=20> */
.L_x_1396:
[----:B------:R-:W-:Y:S05]  /*13ab0*/  BSYNC B6 ;  /* 0x0000000000067941 */ /* 0x000fea0003800000 */
.L_x_1395:
        /* <DEDUP_REMOVED lines=19> */
.L_x_1398:
[----:B------:R-:W-:Y:S05]  /*13bf0*/  BSYNC B6 ;  /* 0x0000000000067941 */ /* 0x000fea0003800000 */
.L_x_1397:
[----:B------:R-:W1:Y:S01]  /*13c00*/  LDC.64 R2, c[0x0][0x9f8] ;  /* 0x00027e00ff027b82 */ /* 0x000e620000000a00 */
[----:B------:R-:W-:Y:S01]  /*13c10*/  IMAD.MOV.U32 R27, RZ, RZ, R19 ;  /* 0x000000ffff1b7224 */ /* 0x000fe200078e0013 */
[----:B------:R-:W-:Y:S01]  /*13c20*/  ULDC UR4, c[0x0][0x2f4] ;  /* 0x0000bd0000047ab9 */ /* 0x000fe20000000800 */
[----:B------:R-:W-:Y:S01]  /*13c30*/  LOP3.LUT R20, R33, 0x40, RZ, 0xfc, !PT ;  /* 0x0000004021147812 */ /* 0x000fe200078efcff */
[----:B------:R-:W-:-:S04]  /*13c40*/  ULDC UR5, c[0x0][0x320] ;  /* 0x0000c80000057ab9 */ /* 0x000fc80000000800 */
[----:B------:R-:W2:Y:S01]  /*13c50*/  LDC R10, c[0x0][0x430] ;  /* 0x00010c00ff0a7b82 */ /* 0x000ea20000000800 */
[----:B-1----:R-:W-:-:S04]  /*13c60*/  ISETP.NE.U32.AND P0, PT, R2, RZ, PT ;  /* 0x000000ff0200720c */ /* 0x002fc80003f05070 */
[----:B------:R-:W-:-:S13]  /*13c70*/  ISETP.NE.AND.EX P0, PT, R3, RZ, PT, P0 ;  /* 0x000000ff0300720c */ /* 0x000fda0003f05300 */
[----:B------:R-:W1:Y:S01]  /*13c80*/  @P0 LDC.64 R2, c[0x0][0x9f8] ;  /* 0x00027e00ff020b82 */ /* 0x000e620000000a00 */
[----:B------:R-:W-:Y:S02]  /*13c90*/  ISETP.GE.AND P1, PT, R20, UR4, PT ;  /* 0x0000000414007c0c */ /* 0x000fe4000bf26270 */
[----:B0-----:R-:W-:Y:S02]  /*13ca0*/  LOP3.LUT R17, R17, 0xffffffef, RZ, 0xc0, !PT ;  /* 0xffffffef11117812 */ /* 0x001fe400078ec0ff */
[----:B------:R-:W-:Y:S01]  /*13cb0*/  LOP3.LUT R21, R33, 0x80, RZ, 0xfc, !PT ;  /* 0x0000008021157812 */ /* 0x000fe200078efcff */
[----:B-1----:R-:W-:-:S05]  /*13cc0*/  @P0 IMAD.WIDE R2, R19, 0x4, R2 ;  /* 0x0000000413020825 */ /* 0x002fca00078e0202 */
[----:B------:R0:W5:Y:S01]  /*13cd0*/  @P0 LDG.E R27, desc[UR44][R2.64] ;  /* 0x0000002c021b0981 */ /* 0x000162000c1e1900 */
[----:B------:R-:W-:Y:S01]  /*13ce0*/  ISETP.GE.AND P0, PT, R33, UR4, PT ;  /* 0x0000000421007c0c */ /* 0x000fe2000bf06270 */
[----:B------:R-:W-:Y:S01]  /*13cf0*/  UMOV UR6, 0xffffffff ;  /* 0xffffffff00067882 */ /* 0x000fe20000000000 */
[----:B------:R-:W-:-:S05]  /*13d00*/  IMAD.U32 R9, RZ, RZ, UR40 ;  /* 0x00000028ff097e24 */ /* 0x000fca000f8e00ff */
[----:B------:R-:W-:-:S06]  /*13d10*/  LEA R9, R9, 0xffffff80, 0x7 ;  /* 0xffffff8009097811 */ /* 0x000fcc00078e38ff */
        /* <DEDUP_REMOVED lines=9> */
[----:B------:R-:W-:-:S04]  /*13db0*/  @P1 LOP3.LUT R17, R17, 0x2, RZ, 0xfc, !PT ;  /* 0x0000000211111812 */ /* 0x000fc800078efcff */
[----:B------:R-:W-:-:S04]  /*13dc0*/  LOP3.LUT R17, R17, 0xfffffffe, RZ, 0xc0, !PT ;  /* 0xfffffffe11117812 */ /* 0x000fc800078ec0ff */
[----:B------:R-:W-:-:S05]  /*13dd0*/  @P0 LOP3.LUT R17, R17, 0x1, RZ, 0xfc, !PT ;  /* 0x0000000111110812 */ /* 0x000fca00078efcff */
[----:B------:R0:W-:Y:S01]  /*13de0*/  STL [R1], R17 ;  /* 0x0000001101007387 */ /* 0x0001e20000100800 */
[----:B--2---:R-:W-:Y:S05]  /*13df0*/  BRA.DIV UR6, `(.L_x_1399) ;  /* 0x0000004606287947 */ /* 0x004fea000b800000 */
.L_x_1479:
[----:B------:R-:W0:Y:S01]  /*13e00*/  S2R R0, SR_TID.X ;  /* 0x0000000000007919 */ /* 0x000e220000002100 */
[----:B------:R-:W-:Y:S01]  /*13e10*/  ISETP.NE.AND P1, PT, R10, 0x1, PT ;  /* 0x000000010a00780c */ /* 0x000fe20003f25270 */
[----:B------:R-:W-:Y:S01]  /*13e20*/  IMAD.MOV.U32 R8, RZ, RZ, R17 ;  /* 0x000000ffff087224 */ /* 0x000fe200078e0011 */
[----:B-----5:R-:W-:-:S04]  /*13e30*/  SHF.R.S32.HI R34, RZ, 0x1f, R27 ;  /* 0x0000001fff227819 */ /* 0x020fc8000001141b */
[----:B------:R-:W-:-:S07]  /*13e40*/  LOP3.LUT R8, R8, 0xffffffbf, RZ, 0xc0, !PT ;  /* 0xffffffbf08087812 */ /* 0x000fce00078ec0ff */
[----:B------:R-:W1:Y:S01]  /*13e50*/  @P1 LDC R5, c[0x0][0x434] ;  /* 0x00010d00ff051b82 */ /* 0x000e620000000800 */
[----:B------:R-:W-:-:S07]  /*13e60*/  @P1 LOP3.LUT R8, R8, 0x40, RZ, 0xfc, !PT ;  /* 0x0000004008081812 */ /* 0x000fce00078efcff */
[----:B------:R-:W2:Y:S01]  /*13e70*/  @P1 LDC R4, c[0x0][0x438] ;  /* 0x00010e00ff041b82 */ /* 0x000ea20000000800 */
[C---:B0-----:R-:W-:Y:S01]  /*13e80*/  LOP3.LUT R2, R0.reuse, 0x7f, RZ, 0xc0, !PT ;  /* 0x0000007f00027812 */ /* 0x041fe200078ec0ff */
[----:B------:R-:W-:-:S03]  /*13e90*/  IMAD.SHL.U32 R0, R0, 0x20, RZ ;  /* 0x0000002000007824 */ /* 0x000fc600078e00ff */
[----:B------:R-:W-:-:S04]  /*13ea0*/  SHF.R.U32.HI R2, RZ, 0x2, R2 ;  /* 0x00000002ff027819 */ /* 0x000fc80000011602 */
[----:B------:R-:W-:-:S04]  /*13eb0*/  LOP3.LUT R0, R2, 0x60, R0, 0xf8, !PT ;  /* 0x0000006002007812 */ /* 0x000fc800078ef800 */
[----:B------:R-:W-:-:S04]  /*13ec0*/  LOP3.LUT R0, R0, R9, RZ, 0xfc, !PT ;  /* 0x0000000900007212 */ /* 0x000fc800078efcff */
[C---:B------:R-:W-:Y:S01]  /*13ed0*/  ISETP.GE.AND P0, PT, R0.reuse, UR39, PT ;  /* 0x0000002700007c0c */ /* 0x040fe2000bf06270 */
[----:B------:R-:W-:-:S04]  /*13ee0*/  VIADD R0, R0, UR36 ;  /* 0x0000002400007c36 */ /* 0x000fc80008000000 */
[----:B-1----:R-:W-:-:S04]  /*13ef0*/  @P1 IMAD.HI.U32 R5, R0, R5, RZ ;  /* 0x0000000500051227 */ /* 0x002fc800078e00ff */
        /* <DEDUP_REMOVED lines=14> */
[----:B------:R-:W-:Y:S01]  /*13fe0*/  LOP3.LUT R8, R8, 0xffffffdf, RZ, 0xc0, !PT ;  /* 0xffffffdf08087812 */ /* 0x000fe200078ec0ff */
[----:B------:R-:W-:Y:S01]  /*13ff0*/  IMAD.MOV R5, RZ, RZ, -R6 ;  /* 0x000000ffff057224 */ /* 0x000fe200078e0a06 */
[----:B------:R-:W-:-:S03]  /*14000*/  SHF.R.S32.HI R28, RZ, 0x1f, R18 ;  /* 0x0000001fff1c7819 */ /* 0x000fc60000011412 */
[----:B------:R-:W-:Y:S02]  /*14010*/  IMAD R5, R10, R5, R0 ;  /* 0x000000050a057224 */ /* 0x000fe400078e0200 */
[----:B0-----:R-:W-:-:S05]  /*14020*/  IMAD.U32 R2, RZ, RZ, UR43 ;  /* 0x0000002bff027e24 */ /* 0x001fca000f8e00ff */
[----:B------:R-:W-:-:S13]  /*14030*/  ISETP.NE.AND P2, PT, R2, 0x3, PT ;  /* 0x000000030200780c */ /* 0x000fda0003f45270 */
[----:B------:R-:W-:-:S05]  /*14040*/  @P2 LOP3.LUT R8, R8, 0x20, RZ, 0xfc, !PT ;  /* 0x0000002008082812 */ /* 0x000fca00078efcff */
[----:B------:R0:W-:Y:S01]  /*14050*/  STL [R1], R8 ;  /* 0x0000000801007387 */ /* 0x0001e20000100800 */
[----:B------:R-:W-:Y:S05]  /*14060*/  @!P2 BRA `(.L_x_1400) ;  /* 0x000000000004a947 */ /* 0x000fea0003800000 */
[----:B------:R-:W-:Y:S01]  /*14070*/  BPT.TRAP 0x1 ;  /* 0x000000040000795c */ /* 0x000fe20000300000 */
.L_x_1400:
[----:B------:R-:W-:Y:S01]  /*14080*/  IMAD R0, R23, 0x8, R22 ;  /* 0x0000000817007824 */ /* 0x000fe200078e0216 */
[----:B------:R-:W-:Y:S01]  /*14090*/  SHF.L.U32 R21, R25, 0x1f, RZ ;  /* 0x0000001f19157819 */ /* 0x000fe200000006ff */
[----:B------:R-:W-:Y:S01]  /*140a0*/  BSSY B0, `(.L_x_1401) ;  /* 0x0000004000007945 */ /* 0x000fe20003800000 */
[----:B------:R-:W-:Y:S02]  /*140b0*/  SHF.R.S32.HI R17, RZ, 0x1f, R5 ;  /* 0x0000001fff117819 */ /* 0x000fe40000011405 */
[----:B------:R-:W1:Y:S02]  /*140c0*/  SYNCS.PHASECHK.TRANS64.TRYWAIT P0, [R0+URZ+0x22880], R21 ;  /* 0x02288015000075a7 */ /* 0x000e64000800017f */
[----:B-1----:R-:W-:Y:S05]  /*140d0*/  @!P0 BRA `(.L_x_1402) ;  /* 0x00000040009c8947 */ /* 0x002fea0003800000 */
.L_x_1480:
[----:B------:R-:W-:Y:S05]  /*140e0*/  BSYNC B0 ;  /* 0x0000000000007941 */ /* 0x000fea0003800000 */
.L_x_1401:
[----:B------:R-:W2:Y:S01]  /*140f0*/  LDL R26, [R1] ;  /* 0x00000000011a7983 */ /* 0x000ea20000100800 */
[----:B------:R-:W-:Y:S01]  /*14100*/  ULDC.64 UR4, c[0x0][0x328] ;  /* 0x0000ca0000047ab9 */ /* 0x000fe20000000a00 */
[----:B-----5:R-:W-:Y:S01]  /*14110*/  SHF.R.S32.HI R20, RZ, 0x1f, R4 ;  /* 0x0000001fff147819 */ /* 0x020fe20000011404 */
[----:B------:R-:W-:Y:S01]  /*14120*/  IMAD R6, R17, UR4, RZ ;  /* 0x0000000411067c24 */ /* 0x000fe2000f8e02ff */
[----:B------:R-:W3:Y:S01]  /*14130*/  S2R R7, SR_TID.X ;  /* 0x0000000000077919 */ /* 0x000ee20000002100 */
[----:B------:R-:W-:Y:S01]  /*14140*/  IMAD.WIDE.U32 R2, R5, UR4, RZ ;  /* 0x0000000405027c25 */ /* 0x000fe2000f8e00ff */
[----:B------:R-:W-:-:S03]  /*14150*/  ULDC.64 UR6, c[0x0][0x318] ;  /* 0x0000c60000067ab9 */ /* 0x000fc60000000a00 */
        /* <DEDUP_REMOVED lines=11> */
[----:B------:R-:W-:-:S03]  /*14210*/  UMOV UR4, 0xffffffff ;  /* 0xffffffff00047882 */ /* 0x000fc60000000000 */
[----:B------:R-:W-:Y:S01]  /*14220*/  IMAD R6, R23, 0x4000, R37 ;  /* 0x0000400017067824 */ /* 0x000fe200078e0225 */
[----:B0-----:R-:W-:Y:S02]  /*14230*/  IADD3 R8, P0, R2, UR6, RZ ;  /* 0x0000000602087c10 */ /* 0x001fe4000ff1e0ff */
[----:B---3--:R-:W-:Y:S02]  /*14240*/  LOP3.LUT R7, R7, 0x7f, RZ, 0xc0, !PT ;  /* 0x0000007f07077812 */ /* 0x008fe400078ec0ff */
[----:B------:R-:W-:Y:S02]  /*14250*/  IADD3.X R10, R3, UR7, R10, P0, !PT ;  /* 0x00000007030a7c10 */ /* 0x000fe400087fe40a */
[----:B------:R-:W-:-:S04]  /*14260*/  SHF.R.U32.HI R7, RZ, 0x2, R7 ;  /* 0x00000002ff077819 */ /* 0x000fc80000011607 */
[----:B------:R-:W-:-:S04]  /*14270*/  IADD3 R9, -R7, UR39, -R9 ;  /* 0x0000002707097c10 */ /* 0x000fc8000fffe909 */
[----:B------:R-:W-:Y:S02]  /*14280*/  ISETP.GE.AND P4, PT, R9, 0x1, PT ;  /* 0x000000010900780c */ /* 0x000fe40003f86270 */
[----:B--2---:R-:W-:Y:S01]  /*14290*/  LOP3.LUT P1, RZ, R26, 0x1, RZ, 0xc0, !PT ;  /* 0x000000011aff7812 */ /* 0x004fe2000782c0ff */
[----:B------:R-:W-:-:S12]  /*142a0*/  BRA.DIV UR4, `(.L_x_1403) ;  /* 0x00000042043c7947 */ /* 0x000fd8000b800000 */
[----:B------:R-:W0:Y:S01]  /*142b0*/  SHFL.IDX PT, R2, R8, RZ, 0x1c1f ;  /* 0x001c1fff08027589 */ /* 0x000e2200000e0000 */
[----:B------:R-:W-:Y:S02]  /*142c0*/  LOP3.LUT P6, RZ, R26, 0x2, RZ, 0xc0, !PT ;  /* 0x000000021aff7812 */ /* 0x000fe400078cc0ff */
[----:B------:R-:W-:Y:S01]  /*142d0*/  IADD3 R6, R22, R6, R30 ;  /* 0x0000000616067210 */ /* 0x000fe20007ffe01e */
[----:B------:R-:W2:Y:S01]  /*142e0*/  SHFL.IDX PT, R3, R10, RZ, 0x1c1f ;  /* 0x001c1fff0a037589 */ /* 0x000ea200000e0000 */
[C---:B------:R-:W-:Y:S02]  /*142f0*/  ISETP.GE.AND P3, PT, R9.reuse, 0x21, PT ;  /* 0x000000210900780c */ /* 0x040fe40003f66270 */
[----:B------:R-:W-:Y:S01]  /*14300*/  ISETP.GE.AND P2, PT, R9, 0x41, PT ;  /* 0x000000410900780c */ /* 0x000fe20003f46270 */
[----:B------:R-:W-:Y:S01]  /*14310*/  IMAD.IADD R7, R31, 0x1, R6 ;  /* 0x000000011f077824 */ /* 0x000fe200078e0206 */
[----:B------:R-:W-:Y:S02]  /*14320*/  ISETP.GE.AND P5, PT, R9, 0x61, PT ;  /* 0x000000610900780c */ /* 0x000fe40003fa6270 */
[----:B0-----:R-:W-:-:S05]  /*14330*/  IADD3 R2, P0, R33, R2, RZ ;  /* 0x0000000221027210 */ /* 0x001fca0007f1e0ff */
[----:B--2---:R-:W-:Y:S01]  /*14340*/  IMAD.X R3, RZ, RZ, R3, P0 ;  /* 0x000000ffff037224 */ /* 0x004fe200000e0603 */
[----:B------:R-:W-:-:S13]  /*14350*/  ISETP.LT.OR P0, PT, R9, 0x1, P6 ;  /* 0x000000010900780c */ /* 0x000fda0003701670 */
[----:B------:R-:W-:Y:S01]  /*14360*/  @!PT LDS RZ, [RZ] ;  /* 0x00000000fffff984 */ /* 0x000fe20000000800 */
[----:B------:R-:W-:Y:S01]  /*14370*/  LDGSTS.E.BYPASS.LTC128B.128 [R6+0x8400], desc[UR44][R2.64], !P0 ;  /* 0x0840000002067fae */ /* 0x000fe2000c101d6c */
[----:B------:R-:W-:-:S13]  /*14380*/  ISETP.LT.OR P0, PT, R9, 0x1, P1 ;  /* 0x000000010900780c */ /* 0x000fda0000f01670 */
[----:B------:R0:W-:Y:S04]  /*14390*/  LDGSTS.E.BYPASS.LTC128B.128 [R7+0x8400], desc[UR44][R2.64+0x40], !P0 ;  /* 0x0840004002077fae */ /* 0x0001e8000c101d6c */
[----:B0-----:R-:W0:Y:S04]  /*143a0*/  SHFL.IDX PT, R2, R8, 0x1, 0x1c1f ;  /* 0x003c1f0008027f89 */ /* 0x001e2800000e0000 */
[----:B------:R-:W2:Y:S01]  /*143b0*/  SHFL.IDX PT, R3, R10, 0x1, 0x1c1f ;  /* 0x003c1f000a037f89 */ /* 0x000ea200000e0000 */
[----:B0-----:R-:W-:-:S05]  /*143c0*/  IADD3 R2, P0, R33, R2, RZ ;  /* 0x0000000221027210 */ /* 0x001fca0007f1e0ff */
[----:B--2---:R-:W-:Y:S01]  /*143d0*/  IMAD.X R3, RZ, RZ, R3, P0 ;  /* 0x000000ffff037224 */ /* 0x004fe200000e0603 */
[----:B------:R-:W-:-:S13]  /*143e0*/  ISETP.LT.OR P0, PT, R9, 0x21, P6 ;  /* 0x000000210900780c */ /* 0x000fda0003701670 */
[----:B------:R-:W-:Y:S01]  /*143f0*/  LDGSTS.E.BYPASS.LTC128B.128 [R6+0x9400], desc[UR44][R2.64], !P0 ;  /* 0x0940000002067fae */ /* 0x000fe2000c101d6c */
[----:B------:R-:W-:-:S13]  /*14400*/  ISETP.LT.OR P0, PT, R9, 0x21, P1 ;  /* 0x000000210900780c */ /* 0x000fda0000f01670 */
[----:B------:R0:W-:Y:S04]  /*14410*/  LDGSTS.E.BYPASS.LTC128B.128 [R7+0x9400], desc[UR44][R2.64+0x40], !P0 ;  /* 0x0940004002077fae */ /* 0x0001e8000c101d6c */
[----:B0-----:R-:W0:Y:S04]  /*14420*/  SHFL.IDX PT, R2, R8, 0x2, 0x1c1f ;  /* 0x005c1f0008027f89 */ /* 0x001e2800000e0000 */
[----:B------:R-:W2:Y:S04]  /*14430*/  SHFL.IDX PT, R3, R10, 0x2, 0x1c1f ;  /* 0x005c1f000a037f89 */ /* 0x000ea800000e0000 */
[----:B------:R-:W3:Y:S01]  /*14440*/  SHFL.IDX PT, R10, R10, 0x3, 0x1c1f ;  /* 0x007c1f000a0a7f89 */ /* 0x000ee200000e0000 */
[----:B0-----:R-:W-:-:S05]  /*14450*/  IADD3 R2, P0, R33, R2, RZ ;  /* 0x0000000221027210 */ /* 0x001fca0007f1e0ff */
[----:B--2---:R-:W-:Y:S01]  /*14460*/  IMAD.X R3, RZ, RZ, R3, P0 ;  /* 0x000000ffff037224 */ /* 0x004fe200000e0603 */
[----:B------:R-:W-:-:S13]  /*14470*/  ISETP.LT.OR P0, PT, R9, 0x41, P6 ;  /* 0x000000410900780c */ /* 0x000fda0003701670 */
[----:B------:R-:W-:Y:S01]  /*14480*/  LDGSTS.E.BYPASS.LTC128B.128 [R6+0xa400], desc[UR44][R2.64], !P0 ;  /* 0x0a40000002067fae */ /* 0x000fe2000c101d6c */
[----:B------:R-:W-:-:S13]  /*14490*/  ISETP.LT.OR P0, PT, R9, 0x41, P1 ;  /* 0x000000410900780c */ /* 0x000fda0000f01670 */
[----:B------:R0:W-:Y:S04]  /*144a0*/  LDGSTS.E.BYPASS.LTC128B.128 [R7+0xa400], desc[UR44][R2.64+0x40], !P0 ;  /* 0x0a40004002077fae */ /* 0x0001e8000c101d6c */
[----:B0--3--:R0:W2:Y:S02]  /*144b0*/  SHFL.IDX PT, R2, R8, 0x3, 0x1c1f ;  /* 0x007c1f0008027f89 */ /* 0x0090a400000e0000 */
.L_x_1490:
        /* <DEDUP_REMOVED lines=12> */
.L_x_1404:
        /* <DEDUP_REMOVED lines=11> */
.L_x_1405:
[----:B------:R2:W-:Y:S01]  /*14630*/  SYNCS.ARRIVE.TRANS64.A1T0 RZ, [R0+URZ+0x22870], RZ ;  /* 0x022870ff00ff79a7 */ /* 0x0005e2000810003f */
[----:B------:R-:W-:Y:S05]  /*14640*/  @!P6 BRA `(.L_x_1406) ;  /* 0x000000000004e947 */ /* 0x000fea0003800000 */
[----:B------:R-:W-:Y:S01]  /*14650*/  BPT.TRAP 0x1 ;  /* 0x000000040000795c */ /* 0x000fe20000300000 */
.L_x_1406:
[----:B------:R-:W3:Y:S01]  /*14660*/  SYNCS.PHASECHK.TRANS64.TRYWAIT P0, [R0+URZ+0x22840], R21 ;  /* 0x02284015000075a7 */ /* 0x000ee2000800017f */
[----:B------:R-:W-:Y:S04]  /*14670*/  BSSY B0, `(.L_x_1407) ;  /* 0x0000002000007945 */ /* 0x000fe80003800000 */
[----:B---3--:R-:W-:Y:S05]  /*14680*/  @!P0 BRA `(.L_x_1408) ;  /* 0x0000004000a48947 */ /* 0x008fea0003800000 */
.L_x_1491:
[----:B------:R-:W-:Y:S05]  /*14690*/  BSYNC B0 ;  /* 0x0000000000007941 */ /* 0x000fea0003800000 */
.L_x_1407:
[----:B0-----:R-:W4:Y:S01]  /*146a0*/  LDL R8, [R1] ;  /* 0x0000000001087983 */ /* 0x001f220000100800 */
[----:B------:R-:W-:Y:S01]  /*146b0*/  ULDC.64 UR4, c[0x0][0x300] ;  /* 0x0000c00000047ab9 */ /* 0x000fe20000000a00 */
[----:B------:R-:W-:Y:S01]  /*146c0*/  ULDC.64 UR6, c[0x0][0x2e8] ;  /* 0x0000ba0000067ab9 */ /* 0x000fe20000000a00 */
[----:B------:R-:W-:Y:S02]  /*146d0*/  IMAD R6, R17, UR4, RZ ;  /* 0x0000000411067c24 */ /* 0x000fe4000f8e02ff */
[----:B------:R-:W-:-:S04]  /*146e0*/  IMAD.WIDE.U32 R2, R5, UR4, RZ ;  /* 0x0000000405027c25 */ /* 0x000fc8000f8e00ff */
[----:B------:R-:W-:Y:S01]  /*146f0*/  IMAD R6, R5, UR5, R6 ;  /* 0x0000000505067c24 */ /* 0x000fe2000f8e0206 */
[----:B------:R-:W-:Y:S02]  /*14700*/  ULDC.64 UR4, c[0x0][0x310] ;  /* 0x0000c40000047ab9 */ /* 0x000fe40000000a00 */
[----:B------:R-:W-:Y:S02]  /*14710*/  IMAD R20, R20, UR4, RZ ;  /* 0x0000000414147c24 */ /* 0x000fe4000f8e02ff */
        /* <DEDUP_REMOVED lines=10> */
[----:B------:R-:W-:-:S03]  /*147c0*/  IMAD R6, R23, 0x6000, R36 ;  /* 0x0000600017067824 */ /* 0x000fc600078e0224 */
[----:B------:R-:W-:Y:S02]  /*147d0*/  IADD3.X R5, R3, UR7, R5, P0, !PT ;  /* 0x0000000703057c10 */ /* 0x000fe400087fe405 */
[----:B----4-:R-:W-:Y:S01]  /*147e0*/  LOP3.LUT P1, RZ, R8, 0x4, RZ, 0xc0, !PT ;  /* 0x0000000408ff7812 */ /* 0x010fe2000782c0ff */
[----:B------:R-:W-:-:S12]  /*147f0*/  BRA.DIV UR4, `(.L_x_1409) ;  /* 0x00000042045c7947 */ /* 0x000fd8000b800000 */
[----:B------:R-:W0:Y:S01]  /*14800*/  SHFL.IDX PT, R3, R4, RZ, 0x1c1f ;  /* 0x001c1fff04037589 */ /* 0x000e2200000e0000 */
[----:B------:R-:W-:Y:S01]  /*14810*/  LOP3.LUT P6, RZ, R8, 0x8, RZ, 0xc0, !PT ;  /* 0x0000000808ff7812 */ /* 0x000fe200078cc0ff */
[C-C-:B------:R-:W-:Y:S02]  /*14820*/  @P4 IMAD.IADD R7, R22.reuse, 0x1, R6.reuse ;  /* 0x0000000116074824 */ /* 0x140fe400078e0206 */
[----:B------:R-:W4:Y:S01]  /*14830*/  SHFL.IDX PT, R2, R5, RZ, 0x1c1f ;  /* 0x001c1fff05027589 */ /* 0x000f2200000e0000 */
[----:B------:R-:W-:-:S03]  /*14840*/  @P3 IMAD.IADD R9, R22, 0x1, R6 ;  /* 0x0000000116093824 */ /* 0x000fc600078e0206 */
[----:B------:R-:W-:Y:S01]  /*14850*/  SHFL.IDX PT, R14, R4, 0x3, 0x1c1f ;  /* 0x007c1f00040e7f89 */ /* 0x000fe200000e0000 */
[----:B0-----:R-:W-:-:S05]  /*14860*/  @P4 IADD3 R3, P0, R33, R3, RZ ;  /* 0x0000000321034210 */ /* 0x001fca0007f1e0ff */
[----:B----4-:R-:W-:Y:S01]  /*14870*/  @P4 IMAD.X R2, RZ, RZ, R2, P0 ;  /* 0x000000ffff024224 */ /* 0x010fe200000e0602 */
        /* <DEDUP_REMOVED lines=8> */
[----:B0-----:R-:W0:Y:S01]  /*14900*/  SHFL.IDX PT, R3, R4, 0x1, 0x1c1f ;  /* 0x003c1f0004037f89 */ /* 0x001e2200000e0000 */
[----:B------:R-:W-:-:S03]  /*14910*/  @P2 IMAD.IADD R7, R22, 0x1, R6 ;  /* 0x0000000116072824 */ /* 0x000fc600078e0206 */
[----:B------:R-:W4:Y:S01]  /*14920*/  SHFL.IDX PT, R2, R5, 0x1, 0x1c1f ;  /* 0x003c1f0005027f89 */ /* 0x000f2200000e0000 */
[----:B0-----:R-:W-:-:S05]  /*14930*/  @P3 IADD3 R3, P0, R33, R3, RZ ;  /* 0x0000000321033210 */ /* 0x001fca0007f1e0ff */
[----:B----4-:R-:W-:-:S05]  /*14940*/  @P3 IMAD.X R2, RZ, RZ, R2, P0 ;  /* 0x000000ffff023224 */ /* 0x010fca00000e0602 */
[----:B------:R-:W-:-:S04]  /*14950*/  @P3 LOP3.LUT R3, R3, R2, RZ, 0x3c, !PT ;  /* 0x0000000203033212 */ /* 0x000fc800078e3cff */
[----:B------:R-:W-:-:S04]  /*14960*/  @P3 LOP3.LUT R2, R3, R2, RZ, 0x3c, !PT ;  /* 0x0000000203023212 */ /* 0x000fc800078e3cff */
[----:B------:R-:W-:-:S05]  /*14970*/  @P3 LOP3.LUT R3, R3, R2, RZ, 0x3c, !PT ;  /* 0x0000000203033212 */ /* 0x000fca00078e3cff */
[----:B------:R-:W-:Y:S04]  /*14980*/  @P3 LDGSTS.E.BYPASS.LTC128B.128 [R9+0x16c00], desc[UR44][R2.64], !P4 ;  /* 0x16c0000002093fae */ /* 0x000fe8000e101d6c */
[----:B------:R-:W-:Y:S04]  /*14990*/  @P3 LDGSTS.E.BYPASS.LTC128B.128 [R9+0x18c00], desc[UR44][R2.64+0x40], !P6 ;  /* 0x18c0004002093fae */ /* 0x000fe8000f101d6c */
[----:B------:R0:W-:Y:S04]  /*149a0*/  @P3 LDGSTS.E.BYPASS.LTC128B.128 [R9+0x1ac00], desc[UR44][R2.64+0x80], !P1 ;  /* 0x1ac0008002093fae */ /* 0x0001e8000c901d6c */
[----:B0-----:R-:W0:Y:S04]  /*149b0*/  SHFL.IDX PT, R3, R4, 0x2, 0x1c1f ;  /* 0x005c1f0004037f89 */ /* 0x001e2800000e0000 */
[----:B------:R-:W4:Y:S04]  /*149c0*/  SHFL.IDX PT, R2, R5, 0x2, 0x1c1f ;  /* 0x005c1f0005027f89 */ /* 0x000f2800000e0000 */
[----:B------:R-:W1:Y:S01]  /*149d0*/  SHFL.IDX PT, R5, R5, 0x3, 0x1c1f ;  /* 0x007c1f0005057f89 */ /* 0x000e6200000e0000 */
[----:B0-----:R-:W-:-:S05]  /*149e0*/  @P2 IADD3 R3, P0, R33, R3, RZ ;  /* 0x0000000321032210 */ /* 0x001fca0007f1e0ff */
[----:B----4-:R-:W-:-:S05]  /*149f0*/  @P2 IMAD.X R2, RZ, RZ, R2, P0 ;  /* 0x000000ffff022224 */ /* 0x010fca00000e0602 */
[----:B------:R-:W-:-:S04]  /*14a00*/  @P2 LOP3.LUT R3, R3, R2, RZ, 0x3c, !PT ;  /* 0x0000000203032212 */ /* 0x000fc800078e3cff */
[----:B------:R-:W-:-:S04]  /*14a10*/  @P2 LOP3.LUT R2, R3, R2, RZ, 0x3c, !PT ;  /* 0x0000000203022212 */ /* 0x000fc800078e3cff */
[----:B------:R-:W-:-:S05]  /*14a20*/  @P2 LOP3.LUT R3, R3, R2, RZ, 0x3c, !PT ;  /* 0x0000000203032212 */ /* 0x000fca00078e3cff */
[----:B------:R0:W-:Y:S04]  /*14a30*/  @P2 LDGSTS.E.BYPASS.LTC128B.128 [R7+0x17400], desc[UR44][R2.64], !P4 ;  /* 0x1740000002072fae */ /* 0x0001e8000e101d6c */
[----:B------:R0:W-:Y:S04]  /*14a40*/  @P2 LDGSTS.E.BYPASS.LTC128B.128 [R7+0x19400], desc[UR44][R2.64+0x40], !P6 ;  /* 0x1940004002072fae */ /* 0x0001e8000f101d6c */
[----:B-1----:R0:W-:Y:S02]  /*14a50*/  @P2 LDGSTS.E.BYPASS.LTC128B.128 [R7+0x1b400], desc[UR44][R2.64+0x80], !P1 ;  /* 0x1b40008002072fae */ /* 0x0021e4000c901d6c */
.L_x_1501:
[----:B------:R-:W-:Y:S01]  /*14a60*/  LOP3.LUT P3, RZ, R8, 0x10, RZ, 0xc0, !PT ;  /* 0x0000001008ff7812 */ /* 0x000fe2000786c0ff */
[----:B------:R-:W-:Y:S01]  /*14a70*/  @P5 IMAD.IADD R6, R22, 0x1, R6 ;  /* 0x0000000116065824 */ /* 0x000fe200078e0206 */
[----:B------:R-:W-:Y:S02]  /*14a80*/  LOP3.LUT P2, RZ, R8, 0x8, RZ, 0xc0, !PT ;  /* 0x0000000808ff7812 */ /* 0x000fe4000784c0ff */
[----:B0-----:R-:W-:-:S05]  /*14a90*/  @P5 IADD3 R2, P0, R33, R14, RZ ;  /* 0x0000000e21025210 */ /* 0x001fca0007f1e0ff */
[----:B------:R-:W-:Y:S01]  /*14aa0*/  @P5 IMAD.X R3, RZ, RZ, R5, P0 ;  /* 0x000000ffff035224 */ /* 0x000fe200000e0605 */
[----:B------:R-:W-:-:S04]  /*14ab0*/  PLOP3.LUT P0, PT, PT, PT, PT, 0x80, 0x0 ;  /* 0x000000000000781c */ /* 0x000fc80003f0f070 */
[----:B------:R-:W-:Y:S01]  /*14ac0*/  @!PT LDS RZ, [RZ] ;  /* 0x00000000fffff984 */ /* 0x000fe20000000800 */
[----:B------:R-:W-:Y:S01]  /*14ad0*/  @!PT LDS RZ, [RZ] ;  /* 0x00000000fffff984 */ /* 0x000fe20000000800 */
[----:B------:R-:W-:Y:S01]  /*14ae0*/  @!PT LDS RZ, [RZ] ;  /* 0x00000000fffff984 */ /* 0x000fe20000000800 */
[----:B------:R0:W-:Y:S04]  /*14af0*/  @P5 LDGSTS.E.BYPASS.LTC128B.128 [R6+0x17c00], desc[UR44][R2.64], !P3 ;  /* 0x17c0000002065fae */ /* 0x0001e8000d901d6c */
[----:B------:R0:W-:Y:S04]  /*14b00*/  @P5 LDGSTS.E.BYPASS.LTC128B.128 [R6+0x19c00], desc[UR44][R2.64+0x40], !P2 ;  /* 0x19c0004002065fae */ /* 0x0001e8000d101d6c */
[----:B------:R0:W-:Y:S01]  /*14b10*/  @P5 LDGSTS.E.BYPASS.LTC128B.128 [R6+0x1bc00], desc[UR44][R2.64+0x80], !P1 ;  /* 0x1bc0008002065fae */ /* 0x0001e2000c901d6c */
[----:B------:R-:W-:Y:S01]  /*14b20*/  NOP ;  /* 0x0000000000007918 */ /* 0x000fe20000000000 */
.L_x_1410:
        /* <DEDUP_REMOVED lines=11> */
.L_x_1411:
[----:B------:R0:W-:Y:S02]  /*14be0*/  SYNCS.ARRIVE.TRANS64.A1T0 RZ, [R0+URZ+0x22830], RZ ;  /* 0x022830ff00ff79a7 */ /* 0x0001e4000810003f */
[----:B------:R-:W-:Y:S05]  /*14bf0*/  WARPSYNC.ALL ;  /* 0x0000000000007948 */ /* 0x000fea0003800000 */
[----:B------:R-:W-:Y:S01]  /*14c00*/  ULDC.64 UR4, c[0x0][0x298] ;  /* 0x0000a60000047ab9 */ /* 0x000fe20000000a00 */
[----:B0-23--:R-:W-:Y:S01]  /*14c10*/  SHF.R.S32.HI R0, RZ, 0x1f, R24 ;  /* 0x0000001fff007819 */ /* 0x00dfe20000011418 */
[----:B------:R-:W-:Y:S01]  /*14c20*/  IMAD.WIDE.U32 R4, R24, UR4, RZ ;  /* 0x0000000418047c25 */ /* 0x000fe2000f8e00ff */
[----:B------:R-:W-:Y:S03]  /*14c30*/  BSSY B6, `(.L_x_1412) ;  /* 0x0000019000067945 */ /* 0x000fe60003800000 */
[----:B------:R-:W-:Y:S01]  /*14c40*/  IMAD R3, R0, UR4, RZ ;  /* 0x0000000400037c24 */ /* 0x000fe2000f8e02ff */
[----:B------:R0:W-:Y:S01]  /*14c50*/  STL.64 [R1+0x10], R4 ;  /* 0x0000100401007387 */ /* 0x0001e20000100a00 */
[----:B------:R-:W-:-:S02]  /*14c60*/  VIADD R0, R22, 0x10400 ;  /* 0x0001040016007836 */ /* 0x000fc40000000000 */
[----:B------:R-:W-:Y:S01]  /*14c70*/  IMAD R3, R24, UR5, R3 ;  /* 0x0000000518037c24 */ /* 0x000fe2000f8e0203 */
[----:B------:R-:W-:Y:S02]  /*14c80*/  BAR.SYNC.DEFER_BLOCKING 0x8, 0x180 ;  /* 0x0206000000007b1d */ /* 0x000fe40000010000 */
[----:B------:R-:W-:Y:S01]  /*14c90*/  LOP3.LUT P0, RZ, R0, 0x1bf, RZ, 0xc0, !PT ;  /* 0x000001bf00ff7812 */ /* 0x000fe2000780c0ff */
[----:B------:R-:W-:-:S12]  /*14ca0*/  IMAD.IADD R17, R5, 0x1, R3 ;  /* 0x0000000105117824 */ /* 0x000fd800078e0203 */
[----:B0-----:R-:W-:Y:S05]  /*14cb0*/  @!P0 BRA `(.L_x_1413) ;  /* 0x0000000000408947 */ /* 0x001fea0003800000 */
        /* <DEDUP_REMOVED lines=16> */
.L_x_1413:
[----:B------:R-:W-:Y:S05]  /*14dc0*/  BSYNC B6 ;  /* 0x0000000000067941 */ /* 0x000fea0003800000 */
.L_x_1412:
[----:B------:R-:W2:Y:S01]  /*14dd0*/  LDL.LU.64 R20, [R1+0x10] ;  /* 0x0000100001147983 */ /* 0x000ea20000300a00 */
[----:B------:R-:W-:Y:S01]  /*14de0*/  UISETP.NE.AND UP0, UPT, UR48, URZ, UPT ;  /* 0x0000003f3000728c */ /* 0x000fe2000bf05270 */
[----:B------:R-:W-:Y:S02]  /*14df0*/  ULDC.64 UR4, c[0x0][0x2d8] ;  /* 0x0000b60000047ab9 */ /* 0x000fe40000000a00 */
[----:B------:R-:W3:Y:S01]  /*14e00*/  LDL R2, [R1] ;  /* 0x0000000001027983 */ /* 0x000ee20000100800 */
[----:B------:R-:W-:Y:S01]  /*14e10*/  IMAD.MOV.U32 R3, RZ, RZ, R17 ;  /* 0x000000ffff037224 */ /* 0x000fe200078e0011 */
[----:B------:R-:W-:Y:S01]  /*14e20*/  SHF.R.S32.HI R0, RZ, 0x1f, R19 ;  /* 0x0000001fff007819 */ /* 0x000fe20000011413 */
[----:B------:R-:W-:Y:S01]  /*14e30*/  IMAD R5, R28, UR4, RZ ;  /* 0x000000041c057c24 */ /* 0x000fe2000f8e02ff */
[----:B------:R0:W5:Y:S01]  /*14e40*/  LDL R7, [R1+0xc] ;  /* 0x00000c0001077983 */ /* 0x0001620000100800 */
[----:B------:R-:W-:Y:S02]  /*14e50*/  PLOP3.LUT P0, PT, PT, PT, UP0, 0x80, 0x0 ;  /* 0x000000000000781c */ /* 0x000fe40003f0f008 */
[----:B------:R-:W-:Y:S01]  /*14e60*/  IMAD R5, R18, UR5, R5 ;  /* 0x0000000512057c24 */ /* 0x000fe2000f8e0205 */
[----:B------:R-:W-:-:S02]  /*14e70*/  LOP3.LUT R9, R33, 0x40, RZ, 0xfc, !PT ;  /* 0x0000004021097812 */ /* 0x000fc400078efcff */
[----:B------:R-:W-:Y:S02]  /*14e80*/  LOP3.LUT R8, R33, 0x80, RZ, 0xfc, !PT ;  /* 0x0000008021087812 */ /* 0x000fe400078efcff */
[----:B---3--:R-:W-:Y:S01]  /*14e90*/  LOP3.LUT P6, RZ, R2, 0x80, RZ, 0xc0, !PT ;  /* 0x0000008002ff7812 */ /* 0x008fe200078cc0ff */
[----:B--2---:R-:W-:Y:S02]  /*14ea0*/  IMAD.MOV.U32 R2, RZ, RZ, R20 ;  /* 0x000000ffff027224 */ /* 0x004fe400078e0014 */
[----:B------:R-:W1:Y:S01]  /*14eb0*/  S2R R20, SR_TID.X ;  /* 0x0000000000147919 */ /* 0x000e620000002100 */
[----:B------:R-:W-:Y:S01]  /*14ec0*/  SEL R0, R0, RZ, !P6 ;  /* 0x000000ff00007207 */ /* 0x000fe20007000000 */
[----:B------:R-:W-:Y:S01]  /*14ed0*/  IMAD.WIDE.U32 R2, R18, UR4, R2 ;  /* 0x0000000412027c25 */ /* 0x000fe2000f8e0002 */
[----:B------:R-:W-:Y:S01]  /*14ee0*/  SEL R4, R19, RZ, !P6 ;  /* 0x000000ff13047207 */ /* 0x000fe20007000000 */
[----:B------:R-:W-:Y:S02]  /*14ef0*/  ULDC.64 UR4, c[0x0][0x2e0] ;  /* 0x0000b80000047ab9 */ /* 0x000fe40000000a00 */
[----:B------:R-:W-:-:S02]  /*14f00*/  IMAD.IADD R3, R3, 0x1, R5 ;  /* 0x0000000103037824 */ /* 0x000fc400078e0205 */
[----:B------:R-:W-:Y:S02]  /*14f10*/  IMAD R0, R0, UR4, RZ ;  /* 0x0000000400007c24 */ /* 0x000fe4000f8e02ff */
[----:B------:R-:W-:Y:S01]  /*14f20*/  IMAD.WIDE.U32 R2, R4, UR4, R2 ;  /* 0x0000000404027c25 */ /* 0x000fe2000f8e0002 */
[----:B------:R-:W-:-:S03]  /*14f30*/  @UP0 ULDC UR4, c[0x0][0x44c] ;  /* 0x0001130000040ab9 */ /* 0x000fc60000000800 */
[----:B------:R-:W-:Y:S01]  /*14f40*/  IMAD R0, R4, UR5, R0 ;  /* 0x0000000504007c24 */ /* 0x000fe2000f8e0200 */
[C---:B-1----:R-:W-:Y:S01]  /*14f50*/  LOP3.LUT R21, R20.reuse, 0x7f, RZ, 0xc0, !PT ;  /* 0x0000007f14157812 */ /* 0x042fe200078ec0ff */
[----:B------:R-:W-:-:S03]  /*14f60*/  IMAD.SHL.U32 R20, R20, 0x20, RZ ;  /* 0x0000002014147824 */ /* 0x000fc600078e00ff */
[----:B------:R-:W-:-:S04]  /*14f70*/  SHF.R.U32.HI R21, RZ, 0x2, R21 ;  /* 0x00000002ff157819 */ /* 0x000fc80000011615 */
[----:B------:R-:W-:-:S05]  /*14f80*/  LOP3.LUT R20, R21, 0x60, R20, 0xf8, !PT ;  /* 0x0000006015147812 */ /* 0x000fca00078ef814 */
[----:B------:R-:W-:-:S04]  /*14f90*/  VIADD R5, R20, UR38 ;  /* 0x0000002614057c36 */ /* 0x000fc80008000000 */
[----:B------:R-:W-:Y:S01]  /*14fa0*/  @P0 IMAD.HI.U32 R6, R5, UR4, RZ ;  /* 0x0000000405060c27 */ /* 0x000fe2000f8e00ff */
[----:B------:R-:W-:Y:S01]  /*14fb0*/  PLOP3.LUT P0, PT, PT, PT, UP0, 0x80, 0x0 ;  /* 0x000000000000781c */ /* 0x000fe20003f0f008 */
[----:B------:R-:W-:Y:S02]  /*14fc0*/  @UP0 ULDC UR4, c[0x0][0x450] ;  /* 0x0001140000040ab9 */ /* 0x000fe40000000800 */
[----:B------:R-:W-:-:S10]  /*14fd0*/  IMAD.MOV.U32 R4, RZ, RZ, R5 ;  /* 0x000000ffff047224 */ /* 0x000fd400078e0005 */
[----:B------:R-:W-:Y:S01]  /*14fe0*/  @P0 SHF.R.U32.HI R4, RZ, UR4, R6 ;  /* 0x00000004ff040c19 */ /* 0x000fe20008011606 */
[----:B------:R-:W-:Y:S01]  /*14ff0*/  IMAD.IADD R3, R3, 0x1, R0 ;  /* 0x0000000103037824 */ /* 0x000fe200078e0200 */
[----:B------:R-:W1:Y:S01]  /*15000*/  LDC R6, c[0x0][0x448] ;  /* 0x00011200ff067b82 */ /* 0x000e620000000800 */
[----:B------:R-:W2:Y:S01]  /*15010*/  S2R R20, SR_TID.X ;  /* 0x0000000000147919 */ /* 0x000ea20000002100 */
[----:B------:R-:W-:Y:S01]  /*15020*/  ULDC.64 UR4, c[0x0][0x2d0] ;  /* 0x0000b40000047ab9 */ /* 0x000fe20000000a00 */
[----:B------:R-:W-:Y:S02]  /*15030*/  IMAD.MOV R0, RZ, RZ, -R4 ;  /* 0x000000ffff007224 */ /* 0x000fe400078e0a04 */
[----:B------:R-:W-:-:S04]  /*15040*/  IMAD.WIDE.U32 R2, R4, UR4, R2 ;  /* 0x0000000404027c25 */ /* 0x000fc8000f8e0002 */
[----:B-1----:R-:W-:Y:S01]  /*15050*/  IMAD R0, R6, R0, R5 ;  /* 0x0000000006007224 */ /* 0x002fe200078e0205 */
[----:B------:R-:W-:-:S05]  /*15060*/  SHF.R.S32.HI R5, RZ, 0x1f, R4 ;  /* 0x0000001fff057819 */ /* 0x000fca0000011404 */
[----:B------:R-:W-:-:S04]  /*15070*/  IMAD R5, R5, UR4, RZ ;  /* 0x0000000405057c24 */ /* 0x000fc8000f8e02ff */
[----:B------:R-:W-:Y:S01]  /*15080*/  IMAD R5, R4, UR5, R5 ;  /* 0x0000000504057c24 */ /* 0x000fe2000f8e0205 */
        /* <DEDUP_REMOVED lines=9> */
[----:B--2---:R-:W-:Y:S02]  /*15120*/  LOP3.LUT R20, R20, 0x7f, RZ, 0xc0, !PT ;  /* 0x0000007f14147812 */ /* 0x004fe400078ec0ff */
[----:B------:R-:W-:Y:S01]  /*15130*/  IADD3.X R4, R3, UR5, R5, P0, !PT ;  /* 0x0000000503047c10 */ /* 0x000fe200087fe405 */
[----:B------:R-:W-:Y:S01]  /*15140*/  UMOV UR5, 0xffffffff ;  /* 0xffffffff00057882 */ /* 0x000fe20000000000 */
[----:B------:R-:W-:Y:S02]  /*15150*/  ISETP.GE.AND P3, PT, R33, UR4, PT ;  /* 0x0000000421007c0c */ /* 0x000fe4000bf66270 */
[----:B------:R-:W-:-:S02]  /*15160*/  ISETP.GE.AND P2, PT, R9, UR4, PT ;  /* 0x0000000409007c0c */ /* 0x000fc4000bf46270 */
[----:B------:R-:W-:Y:S02]  /*15170*/  ISETP.GE.AND P1, PT, R8, UR4, PT ;  /* 0x0000000408007c0c */ /* 0x000fe4000bf26270 */
[----:B------:R-:W-:Y:S01]  /*15180*/  SHF.R.U32.HI R9, RZ, 0x2, R20 ;  /* 0x00000002ff097819 */ /* 0x000fe20000011614 */
[----:B0-----:R-:W-:Y:S10]  /*15190*/  BRA.DIV UR5, `(.L_x_1414) ;  /* 0x0000003e05787947 */ /* 0x001ff4000b800000 */
[----:B------:R-:W0:Y:S01]  /*151a0*/  SHFL.IDX PT, R3, R0, RZ, 0x1c1f ;  /* 0x001c1fff00037589 */ /* 0x000e2200000e0000 */
[----:B------:R-:W-:Y:S02]  /*151b0*/  IMAD R5, R6, UR37, RZ ;  /* 0x0000002506057c24 */ /* 0x000fe4000f8e02ff */
[----:B------:R-:W-:Y:S01]  /*151c0*/  VIADD R6, R9, UR38 ;  /* 0x0000002609067c36 */ /* 0x000fe20008000000 */
[----:B------:R-:W1:Y:S03]  /*151d0*/  SHFL.IDX PT, R2, R4, RZ, 0x1c1f ;  /* 0x001c1fff04027589 */ /* 0x000e6600000e0000 */
[C---:B------:R-:W-:Y:S01]  /*151e0*/  VIADD R8, R6.reuse, 0x20 ;  /* 0x0000002006087836 */ /* 0x040fe20000000000 */
[----:B------:R-:W-:Y:S01]  /*151f0*/  ISETP.GE.AND P0, PT, R6, R5, PT ;  /* 0x000000050600720c */ /* 0x000fe20003f06270 */
[----:B------:R-:W-:-:S12]  /*15200*/  SHFL.IDX PT, R14, R0, 0x3, 0x1c1f ;  /* 0x007c1f00000e7f89 */ /* 0x000fd800000e0000 */
[----:B0-----:R-:W-:-:S05]  /*15210*/  @!P0 IADD3 R3, P4, R33, R3, RZ ;  /* 0x0000000321038210 */ /* 0x001fca0007f9e0ff */
[----:B-1----:R-:W-:-:S05]  /*15220*/  @!P0 IMAD.X R2, RZ, RZ, R2, P4 ;  /* 0x000000ffff028224 */ /* 0x002fca00020e0602 */
[----:B------:R-:W-:-:S04]  /*15230*/  @!P0 LOP3.LUT R3, R3, R2, RZ, 0x3c, !PT ;  /* 0x0000000203038212 */ /* 0x000fc800078e3cff */
[----:B------:R-:W-:-:S04]  /*15240*/  @!P0 LOP3.LUT R2, R3, R2, RZ, 0x3c, !PT ;  /* 0x0000000203028212 */ /* 0x000fc800078e3cff */
[----:B------:R-:W-:-:S05]  /*15250*/  @!P0 LOP3.LUT R3, R3, R2, RZ, 0x3c, !PT ;  /* 0x0000000203038212 */ /* 0x000fca00078e3cff */
[----:B-----5:R-:W-:Y:S04]  /*15260*/  @!P0 LDGSTS.E.BYPASS.LTC128B.128 [R7+0x10400], desc[UR44][R2.64], !P3 ;  /* 0x1040000002078fae */ /* 0x020fe8000d901d6c */
[----:B------:R-:W-:Y:S04]  /*15270*/  @!P0 LDGSTS.E.BYPASS.LTC128B.128 [R7+0x12400], desc[UR44][R2.64+0x40], !P2 ;  /* 0x1240004002078fae */ /* 0x000fe8000d101d6c */
[----:B------:R0:W-:Y:S01]  /*15280*/  @!P0 LDGSTS.E.BYPASS.LTC128B.128 [R7+0x14400], desc[UR44][R2.64+0x80], !P1 ;  /* 0x1440008002078fae */ /* 0x0001e2000c901d6c */
[----:B------:R-:W-:Y:S01]  /*15290*/  ISETP.GE.AND P0, PT, R8, R5, PT ;  /* 0x000000050800720c */ /* 0x000fe20003f06270 */
[----:B------:R-:W-:-:S02]  /*152a0*/  VIADD R8, R6, 0x40 ;  /* 0x0000004006087836 */ /* 0x000fc40000000000 */
[----:B0-----:R-:W0:Y:S04]  /*152b0*/  SHFL.IDX PT, R3, R0, 0x1, 0x1c1f ;  /* 0x003c1f0000037f89 */ /* 0x001e2800000e0000 */
[----:B------:R-:W1:Y:S06]  /*152c0*/  SHFL.IDX PT, R2, R4, 0x1, 0x1c1f ;  /* 0x003c1f0004027f89 */ /* 0x000e6c00000e0000 */
[----:B0-----:R-:W-:-:S05]  /*152d0*/  @!P0 IADD3 R3, P4, R33, R3, RZ ;  /* 0x0000000321038210 */ /* 0x001fca0007f9e0ff */
[----:B-1----:R-:W-:-:S05]  /*152e0*/  @!P0 IMAD.X R2, RZ, RZ, R2, P4 ;  /* 0x000000ffff028224 */ /* 0x002fca00020e0602 */
[----:B------:R-:W-:-:S04]  /*152f0*/  @!P0 LOP3.LUT R3, R3, R2, RZ, 0x3c, !PT ;  /* 0x0000000203038212 */ /* 0x000fc800078e3cff */
[----:B------:R-:W-:-:S04]  /*15300*/  @!P0 LOP3.LUT R2, R3, R2, RZ, 0x3c, !PT ;  /* 0x0000000203028212 */ /* 0x000fc800078e3cff */
[----:B------:R-:W-:-:S05]  /*15310*/  @!P0 LOP3.LUT R3, R3, R2, RZ, 0x3c, !PT ;  /* 0x0000000203038212 */ /* 0x000fca00078e3cff */
[----:B------:R-:W-:Y:S04]  /*15320*/  @!P0 LDGSTS.E.BYPASS.LTC128B.128 [R7+0x10c00], desc[UR44][R2.64], !P3 ;  /* 0x10c0000002078fae */ /* 0x000fe8000d901d6c */
[----:B------:R-:W-:Y:S04]  /*15330*/  @!P0 LDGSTS.E.BYPASS.LTC128B.128 [R7+0x12c00], desc[UR44][R2.64+0x40], !P2 ;  /* 0x12c0004002078fae */ /* 0x000fe8000d101d6c */
[----:B------:R0:W-:Y:S01]  /*15340*/  @!P0 LDGSTS.E.BYPASS.LTC128B.128 [R7+0x14c00], desc[UR44][R2.64+0x80], !P1 ;  /* 0x14c0008002078fae */ /* 0x0001e2000c901d6c */
[----:B------:R-:W-:-:S03]  /*15350*/  ISETP.GE.AND P0, PT, R8, R5, PT ;  /* 0x000000050800720c */ /* 0x000fc60003f06270 */
[----:B0-----:R-:W0:Y:S04]  /*15360*/  SHFL.IDX PT, R3, R0, 0x2, 0x1c1f ;  /* 0x005c1f0000037f89 */ /* 0x001e2800000e0000 */
[----:B------:R-:W1:Y:S04]  /*15370*/  SHFL.IDX PT, R2, R4, 0x2, 0x1c1f ;  /* 0x005c1f0004027f89 */ /* 0x000e6800000e0000 */
[----:B------:R-:W2:Y:S02]  /*15380*/  SHFL.IDX PT, R4, R4, 0x3, 0x1c1f ;  /* 0x007c1f0004047f89 */ /* 0x000ea400000e0000 */
[----:B0-----:R-:W-:-:S05]  /*15390*/  @!P0 IADD3 R3, P4, R33, R3, RZ ;  /* 0x0000000321038210 */ /* 0x001fca0007f9e0ff */
[----:B-1----:R-:W-:-:S05]  /*153a0*/  @!P0 IMAD.X R2, RZ, RZ, R2, P4 ;  /* 0x000000ffff028224 */ /* 0x002fca00020e0602 */
[----:B------:R-:W-:-:S04]  /*153b0*/  @!P0 LOP3.LUT R3, R3, R2, RZ, 0x3c, !PT ;  /* 0x0000000203038212 */ /* 0x000fc800078e3cff */
[----:B------:R-:W-:-:S04]  /*153c0*/  @!P0 LOP3.LUT R2, R3, R2, RZ, 0x3c, !PT ;  /* 0x0000000203028212 */ /* 0x000fc800078e3cff */
[----:B------:R-:W-:-:S05]  /*153d0*/  @!P0 LOP3.LUT R3, R3, R2, RZ, 0x3c, !PT ;  /* 0x0000000203038212 */ /* 0x000fca00078e3cff */
[----:B------:R0:W-:Y:S04]  /*153e0*/  @!P0 LDGSTS.E.BYPASS.LTC128B.128 [R7+0x11400], desc[UR44][R2.64], !P3 ;  /* 0x1140000002078fae */ /* 0x0001e8000d901d6c */
[----:B------:R0:W-:Y:S04]  /*153f0*/  @!P0 LDGSTS.E.BYPASS.LTC128B.128 [R7+0x13400], desc[UR44][R2.64+0x40], !P2 ;  /* 0x1340004002078fae */ /* 0x0001e8000d101d6c */
[----:B--2---:R0:W-:Y:S02]  /*15400*/  @!P0 LDGSTS.E.BYPASS.LTC128B.128 [R7+0x15400], desc[UR44][R2.64+0x80], !P1 ;  /* 0x1540008002078fae */ /* 0x0041e4000c901d6c */
.L_x_1510:
[----:B------:R-:W-:Y:S01]  /*15410*/  VIADD R6, R6, 0x60 ;  /* 0x0000006006067836 */ /* 0x000fe20000000000 */
[----:B------:R-:W-:Y:S04]  /*15420*/  BSSY B0, `(.L_x_1415) ;  /* 0x000000b000007945 */ /* 0x000fe80003800000 */
[----:B------:R-:W-:-:S13]  /*15430*/  ISETP.GE.AND P0, PT, R6, R5, PT ;  /* 0x000000050600720c */ /* 0x000fda0003f06270 */
[----:B------:R-:W-:Y:S05]  /*15440*/  @P0 BRA `(.L_x_1416) ;  /* 0x0000000000200947 */ /* 0x000fea0003800000 */
[----:B0-----:R-:W-:-:S05]  /*15450*/  IADD3 R2, P0, R33, R14, RZ ;  /* 0x0000000e21027210 */ /* 0x001fca0007f1e0ff */
[----:B------:R-:W-:-:S05]  /*15460*/  IMAD.X R3, RZ, RZ, R4, P0 ;  /* 0x000000ffff037224 */ /* 0x000fca00000e0604 */
[----:B------:R-:W-:Y:S01]  /*15470*/  @!PT LDS RZ, [RZ] ;  /* 0x00000000fffff984 */ /* 0x000fe20000000800 */
[----:B------:R-:W-:Y:S01]  /*15480*/  @!PT LDS RZ, [RZ] ;  /* 0x00000000fffff984 */ /* 0x000fe20000000800 */
[----:B------:R-:W-:Y:S01]  /*15490*/  @!PT LDS RZ, [RZ] ;  /* 0x00000000fffff984 */ /* 0x000fe20000000800 */
[----:B------:R1:W-:Y:S04]  /*154a0*/  LDGSTS.E.BYPASS.LTC128B.128 [R7+0x11c00], desc[UR44][R2.64], !P3 ;  /* 0x11c0000002077fae */ /* 0x0003e8000d901d6c */
[----:B------:R1:W-:Y:S04]  /*154b0*/  LDGSTS.E.BYPASS.LTC128B.128 [R7+0x13c00], desc[UR44][R2.64+0x40], !P2 ;  /* 0x13c0004002077fae */ /* 0x0003e8000d101d6c */
[----:B------:R1:W-:Y:S02]  /*154c0*/  LDGSTS.E.BYPASS.LTC128B.128 [R7+0x15c00], desc[UR44][R2.64+0x80], !P1 ;  /* 0x15c0008002077fae */ /* 0x0003e4000c901d6c */
.L_x_1416:
[----:B------:R-:W-:Y:S05]  /*154d0*/  BSYNC B0 ;  /* 0x0000000000007941 */ /* 0x000fea0003800000 */
.L_x_1415:
[----:B------:R-:W-:Y:S01]  /*154e0*/  NOP ;  /* 0x0000000000007918 */ /* 0x000fe20000000000 */
[----:B------:R-:W-:-:S13]  /*154f0*/  PLOP3.LUT P0, PT, PT, PT, PT, 0x80, 0x0 ;  /* 0x000000000000781c */ /* 0x000fda0003f0f070 */
.L_x_1417:
[----:B------:R-:W-:Y:S02]  /*15500*/  PLOP3.LUT P1, PT, P1, P0, PT, 0xa2, 0x0 ;  /* 0x000000000000781c */ /* 0x000fe40000f21472 */
[----:B------:R-:W-:-:S08]  /*15510*/  @P0 R2UR P1, UR4, R22 ;  /* 0x00000000160402ca */ /* 0x000fd00000020000 */
[----:B------:R-:W-:-:S05]  /*15520*/  @P0 PLOP3.LUT P0, PT, P1, PT, PT, 0x80, 0x0 ;  /* 0x000000000000081c */ /* 0x000fca0000f0f070 */
[----:B------:R-:W-:Y:S01]  /*15530*/  @!P1 SYNCS.ARRIVE.TRANS64.RED.A0T1 RZ, [UR4+0x22800], RZ ;  /* 0x022800ffffff99a7 */ /* 0x000fe20008200404 */
[----:B------:R-:W-:Y:S07]  /*15540*/  @!P1 ARRIVES.LDGSTSBAR.64.TRANSCNT [UR4+0x22800] ;  /* 0x02280000ff0099b0 */ /* 0x000fee0008000a84 */
[----:B------:R-:W-:Y:S05]  /*15550*/  @P0 BRA.U.ANY `(.L_x_1417) ;  /* 0xfffffffd00e80947 */ /* 0x000fea000393ffff */
[----:B01----:R-:W2:Y:S02]  /*15560*/  LDL.LU R2, [R1+0x18] ;  /* 0x0000180001027983 */ /* 0x003ea40000300800 */
        /* <DEDUP_REMOVED lines=11> */
.L_x_1511:
[----:B------:R-:W-:Y:S05]  /*15620*/  BSYNC B0 ;  /* 0x0000000000007941 */ /* 0x000fea0003800000 */
.L_x_1418:
[----:B------:R-:W-:-:S04]  /*15630*/  UIADD3 UR4, UR40, -0x2, URZ ;  /* 0xfffffffe28047890 */ /* 0x000fc8000fffe03f */
[----:B------:R-:W-:-:S06]  /*15640*/  UISETP.GE.AND UP0, UPT, UR4, UR41, UPT ;  /* 0x000000290400728c */ /* 0x000fcc000bf06270 */
[----:B------:R-:W-:-:S13]  /*15650*/  PLOP3.LUT P0, PT, PT, PT, UP0, 0x40, 0x0 ;  /* 0x000000000000781c */ /* 0x000fda0003f0e808 */
[----:B------:R-:W-:Y:S05]  /*15660*/  @P0 BRA `(.L_x_1420) ;  /* 0x00000010008c0947 */ /* 0x000fea0003800000 */
[----:B------:R-:W-:Y:S02]  /*15670*/  IMAD.MOV.U32 R4, RZ, RZ, R23 ;  /* 0x000000ffff047224 */ /* 0x000fe400078e0017 */
[----:B------:R-:W-:Y:S02]  /*15680*/  IMAD.MOV.U32 R5, RZ, RZ, R25 ;  /* 0x000000ffff057224 */ /* 0x000fe400078e0019 */
[----:B------:R-:W-:-:S07]  /*15690*/  IMAD.U32 R20, RZ, RZ, UR4 ;  /* 0x00000004ff147e24 */ /* 0x000fce000f8e00ff */
.L_x_1440:
[----:B0-----:R-:W0:Y:S01]  /*156a0*/  LDC R3, c[0x0][0x430] ;  /* 0x00010c00ff037b82 */ /* 0x001e220000000800 */
[----:B-12---:R-:W1:Y:S01]  /*156b0*/  S2R R0, SR_TID.X ;  /* 0x0000000000007919 */ /* 0x006e620000002100 */
[----:B------:R-:W-:Y:S05]  /*156c0*/  YIELD ;  /* 0x0000000000007946 */ /* 0x000fea0003800000 */
[----:B------:R-:W-:Y:S01]  /*156d0*/  ULDC.64 UR4, c[0x0][0x428] ;  /* 0x00010a0000047ab9 */ /* 0x000fe20000000a00 */
[----:B------:R-:W-:Y:S01]  /*156e0*/  IMAD.U32 R9, RZ, RZ, UR43 ;  /* 0x0000002bff097e24 */ /* 0x000fe2000f8e00ff */
[----:B------:R-:W-:Y:S01]  /*156f0*/  ISETP.GT.AND P2, PT, R20, UR41, PT ;  /* 0x0000002914007c0c */ /* 0x000fe2000bf44270 */
[----:B------:R-:W-:Y:S01]  /*15700*/  VIADD R23, R4, 0x1 ;  /* 0x0000000104177836 */ /* 0x000fe20000000000 */
[----:B0-----:R-:W-:-:S02]  /*15710*/  ISETP.NE.AND P0, PT, R3, 0x1, PT ;  /* 0x000000010300780c */ /* 0x001fc40003f05270 */
[C---:B-1----:R-:W-:Y:S01]  /*15720*/  LOP3.LUT R2, R0.reuse, 0x7f, RZ, 0xc0, !PT ;  /* 0x0000007f00027812 */ /* 0x042fe200078ec0ff */
[----:B------:R-:W-:-:S10]  /*15730*/  IMAD.SHL.U32 R0, R0, 0x20, RZ ;  /* 0x0000002000007824 */ /* 0x000fd400078e00ff */
[----:B------:R-:W0:Y:S01]  /*15740*/  @P0 LDC R3, c[0x0][0x434] ;  /* 0x00010d00ff030b82 */ /* 0x000e220000000800 */
[----:B------:R-:W-:Y:S02]  /*15750*/  SHF.R.U32.HI R6, RZ, 0x2, R2 ;  /* 0x00000002ff067819 */ /* 0x000fe40000011602 */
[----:B------:R-:W-:-:S03]  /*15760*/  LOP3.LUT R0, R0, 0x60, RZ, 0xc0, !PT ;  /* 0x0000006000007812 */ /* 0x000fc600078ec0ff */
[----:B------:R-:W-:Y:S02]  /*15770*/  IMAD R8, R20, 0x80, R6 ;  /* 0x0000008014087824 */ /* 0x000fe400078e0206 */
[----:B------:R-:W1:Y:S01]  /*15780*/  @P0 LDC R2, c[0x0][0x438] ;  /* 0x00010e00ff020b82 */ /* 0x000e620000000800 */
[----:B------:R-:W-:Y:S02]  /*15790*/  IMAD R6, R34, UR4, RZ ;  /* 0x0000000422067c24 */ /* 0x000fe4000f8e02ff */
[----:B------:R-:W-:Y:S02]  /*157a0*/  IADD3 R8, R0, UR36, R8 ;  /* 0x0000002400087c10 */ /* 0x000fe4000fffe008 */
[----:B------:R-:W-:-:S03]  /*157b0*/  IMAD R6, R27, UR5, R6 ;  /* 0x000000051b067c24 */ /* 0x000fc6000f8e0206 */
[----:B------:R-:W-:Y:S02]  /*157c0*/  IMAD.MOV.U32 R0, RZ, RZ, R8 ;  /* 0x000000ffff007224 */ /* 0x000fe400078e0008 */
[----:B0-----:R-:W-:-:S05]  /*157d0*/  @P0 IMAD.HI.U32 R3, R8, R3, RZ ;  /* 0x0000000308030227 */ /* 0x001fca00078e00ff */
[----:B-1----:R-:W-:-:S04]  /*157e0*/  @P0 SHF.R.U32.HI R0, RZ, R2, R3 ;  /* 0x00000002ff000219 */ /* 0x002fc80000011603 */
[--C-:B------:R-:W-:Y:S01]  /*157f0*/  SHF.R.S32.HI R3, RZ, 0x1f, R0.reuse ;  /* 0x0000001fff037819 */ /* 0x100fe20000011400 */
[----:B------:R-:W-:-:S04]  /*15800*/  IMAD.MOV.U32 R2, RZ, RZ, R0 ;  /* 0x000000ffff027224 */ /* 0x000fc800078e0000 */
[----:B------:R-:W-:Y:S01]  /*15810*/  IMAD.WIDE.U32 R2, R27, UR4, R2 ;  /* 0x000000041b027c25 */ /* 0x000fe2000f8e0002 */
[----:B------:R-:W-:-:S03]  /*15820*/  ULDC.64 UR4, c[0x0][0x418] ;  /* 0x0001060000047ab9 */ /* 0x000fc60000000a00 */
[----:B------:R-:W-:Y:S01]  /*15830*/  IMAD.IADD R3, R6, 0x1, R3 ;  /* 0x0000000106037824 */ /* 0x000fe200078e0203 */
[----:B------:R-:W-:Y:S01]  /*15840*/  LEA R6, P0, R2, UR4, 0x2 ;  /* 0x0000000402067c11 */ /* 0x000fe2000f8010ff */
[----:B------:R-:W-:-:S03]  /*15850*/  ULDC UR4, c[0x0][0x430] ;  /* 0x00010c0000047ab9 */ /* 0x000fc60000000800 */
[----:B------:R-:W-:Y:S01]  /*15860*/  LEA.HI.X R7, R2, UR5, R3, 0x2, P0 ;  /* 0x0000000502077c11 */ /* 0x000fe200080f1403 */
[----:B------:R-:W-:Y:S01]  /*15870*/  IMAD.MOV R3, RZ, RZ, -R0 ;  /* 0x000000ffff037224 */ /* 0x000fe200078e0a00 */
[----:B------:R-:W-:Y:S02]  /*15880*/  ISETP.NE.AND P1, PT, R9, 0x3, PT ;  /* 0x000000030900780c */ /* 0x000fe40003f25270 */
[----:B------:R-:W-:Y:S01]  /*15890*/  ISETP.NE.AND P0, PT, R23, 0x2, PT ;  /* 0x000000021700780c */ /* 0x000fe20003f05270 */
[----:B------:R-:W2:Y:S01]  /*158a0*/  LDG.E R6, desc[UR44][R6.64] ;  /* 0x0000002c06067981 */ /* 0x000ea2000c1e1900 */
[----:B------:R-:W-:Y:S02]  /*158b0*/  IMAD R8, R3, UR4, R8 ;  /* 0x0000000403087c24 */ /* 0x000fe4000f8e0208 */
[----:B------:R-:W-:Y:S01]  /*158c0*/  SEL R25, RZ, 0x1, P0 ;  /* 0x00000001ff197807 */ /* 0x000fe20000000000 */
[----:B------:R-:W-:Y:S01]  /*158d0*/  VIADD R20, R20, 0xffffffff ;  /* 0xffffffff14147836 */ /* 0x000fe20000000000 */
[----:B------:R-:W-:-:S02]  /*158e0*/  SEL R23, R23, RZ, P0 ;  /* 0x000000ff17177207 */ /* 0x000fc40000000000 */
[----:B------:R-:W-:Y:S02]  /*158f0*/  LOP3.LUT R25, R5, R25, RZ, 0x3c, !PT ;  /* 0x0000001905197212 */ /* 0x000fe400078e3cff */
[----:B--2---:R-:W-:Y:S01]  /*15900*/  SHF.R.S32.HI R9, RZ, 0x1f, R6 ;  /* 0x0000001fff097819 */ /* 0x004fe20000011406 */
[----:B------:R-:W-:Y:S06]  /*15910*/  @!P1 BRA `(.L_x_1421) ;  /* 0x0000000000049947 */ /* 0x000fec0003800000 */
[----:B------:R-:W-:Y:S01]  /*15920*/  BPT.TRAP 0x1 ;  /* 0x000000040000795c */ /* 0x000fe20000300000 */
.L_x_1421:
[----:B------:R-:W-:Y:S01]  /*15930*/  IMAD R0, R23, 0x8, R22 ;  /* 0x0000000817007824 */ /* 0x000fe200078e0216 */
[----:B------:R-:W-:Y:S01]  /*15940*/  SHF.L.U32 R10, R25, 0x1f, RZ ;  /* 0x0000001f190a7819 */ /* 0x000fe200000006ff */
[----:B------:R-:W-:Y:S01]  /*15950*/  BSSY B0, `(.L_x_1422) ;  /* 0x0000004000007945 */ /* 0x000fe20003800000 */
[----:B------:R-:W-:Y:S02]  /*15960*/  SHF.R.S32.HI R7, RZ, 0x1f, R8 ;  /* 0x0000001fff077819 */ /* 0x000fe40000011408 */
[----:B------:R-:W0:Y:S02]  /*15970*/  SYNCS.PHASECHK.TRANS64.TRYWAIT P0, [R0+URZ+0x22880], R10 ;  /* 0x0228800a000075a7 */ /* 0x000e24000800017f */
[----:B0-----:R-:W-:Y:S05]  /*15980*/  @!P0 BRA `(.L_x_1423) ;  /* 0x0000003800e88947 */ /* 0x001fea0003800000 */
.L_x_1512:
[----:B------:R-:W-:Y:S05]  /*15990*/  BSYNC B0 ;  /* 0x0000000000007941 */ /* 0x000fea0003800000 */
.L_x_1422:
[----:B------:R-:W2:Y:S01]  /*159a0*/  LDL R2, [R1] ;  /* 0x0000000001027983 */ /* 0x000ea20000100800 */
[----:B------:R-:W-:Y:S01]  /*159b0*/  ULDC.64 UR4, c[0x0][0x328] ;  /* 0x0000ca0000047ab9 */ /* 0x000fe20000000a00 */
[----:B------:R-:W-:Y:S01]  /*159c0*/  ULDC.64 UR6, c[0x0][0x318] ;  /* 0x0000c60000067ab9 */ /* 0x000fe20000000a00 */
[----:B------:R-:W-:Y:S02]  /*159d0*/  IMAD R11, R7, UR4, RZ ;  /* 0x00000004070b7c24 */ /* 0x000fe4000f8e02ff */
[----:B------:R-:W-:Y:S02]  /*159e0*/  IMAD R21, R23, 0x4000, R37 ;  /* 0x0000400017157824 */ /* 0x000fe400078e0225 */
[----:B------:R-:W-:Y:S01]  /*159f0*/  IMAD R11, R8, UR5, R11 ;  /* 0x00000005080b7c24 */ /* 0x000fe2000f8e020b */
[C---:B--2---:R-:W-:Y:S02]  /*15a00*/  LOP3.LUT P3, RZ, R2.reuse, 0x2, RZ, 0xc0, !PT ;  /* 0x0000000202ff7812 */ /* 0x044fe4000786c0ff */
[----:B------:R-:W-:Y:S01]  /*15a10*/  LOP3.LUT P1, RZ, R2, 0x1, RZ, 0xc0, !PT ;  /* 0x0000000102ff7812 */ /* 0x000fe2000782c0ff */
[----:B------:R-:W-:Y:S01]  /*15a20*/  IMAD.WIDE.U32 R2, R8, UR4, RZ ;  /* 0x0000000408027c25 */ /* 0x000fe2000f8e00ff */
        /* <DEDUP_REMOVED lines=37> */
.L_x_1522:
        /* <DEDUP_REMOVED lines=9> */
.L_x_1425:
        /* <DEDUP_REMOVED lines=11> */
.L_x_1426:
[----:B------:R2:W-:Y:S01]  /*15dc0*/  SYNCS.ARRIVE.TRANS64.A1T0 RZ, [R0+URZ+0x22870], RZ ;  /* 0x022870ff00ff79a7 */ /* 0x0005e2000810003f */
[----:B------:R-:W-:Y:S05]  /*15dd0*/  @!P3 BRA `(.L_x_1427) ;  /* 0x000000000004b947 */ /* 0x000fea0003800000 */
[----:B------:R-:W-:Y:S01]  /*15de0*/  BPT.TRAP 0x1 ;  /* 0x000000040000795c */ /* 0x000fe20000300000 */
.L_x_1427:
[----:B------:R-:W3:Y:S01]  /*15df0*/  SYNCS.PHASECHK.TRANS64.TRYWAIT P0, [R0+URZ+0x22840], R10 ;  /* 0x0228400a000075a7 */ /* 0x000ee2000800017f */
[----:B------:R-:W-:Y:S04]  /*15e00*/  BSSY B0, `(.L_x_1428) ;  /* 0x0000002000007945 */ /* 0x000fe80003800000 */
[----:B---3--:R-:W-:Y:S05]  /*15e10*/  @!P0 BRA `(.L_x_1429) ;  /* 0x0000003c00048947 */ /* 0x008fea0003800000 */
.L_x_1523:
[----:B------:R-:W-:Y:S05]  /*15e20*/  BSYNC B0 ;  /* 0x0000000000007941 */ /* 0x000fea0003800000 */
.L_x_1428:
[----:B------:R-:W4:Y:S01]  /*15e30*/  LDL R2, [R1] ;  /* 0x0000000001027983 */ /* 0x000f220000100800 */
[----:B------:R-:W-:Y:S01]  /*15e40*/  ULDC.64 UR4, c[0x0][0x300] ;  /* 0x0000c00000047ab9 */ /* 0x000fe20000000a00 */
[----:B------:R-:W-:Y:S01]  /*15e50*/  ULDC.64 UR6, c[0x0][0x2e8] ;  /* 0x0000ba0000067ab9 */ /* 0x000fe20000000a00 */
[----:B------:R-:W-:-:S04]  /*15e60*/  IMAD R7, R7, UR4, RZ ;  /* 0x0000000407077c24 */ /* 0x000fc8000f8e02ff */
[----:B------:R-:W-:Y:S01]  /*15e70*/  IMAD R7, R8, UR5, R7 ;  /* 0x0000000508077c24 */ /* 0x000fe2000f8e0207 */
[C---:B----4-:R-:W-:Y:S02]  /*15e80*/  LOP3.LUT P4, RZ, R2.reuse, 0x10, RZ, 0xc0, !PT ;  /* 0x0000001002ff7812 */ /* 0x050fe4000788c0ff */
[C---:B------:R-:W-:Y:S02]  /*15e90*/  LOP3.LUT P3, RZ, R2.reuse, 0x8, RZ, 0xc0, !PT ;  /* 0x0000000802ff7812 */ /* 0x040fe4000786c0ff */
[----:B------:R-:W-:Y:S01]  /*15ea0*/  LOP3.LUT P1, RZ, R2, 0x4, RZ, 0xc0, !PT ;  /* 0x0000000402ff7812 */ /* 0x000fe2000782c0ff */
[----:B------:R-:W-:Y:S01]  /*15eb0*/  IMAD.WIDE.U32 R2, R8, UR4, RZ ;  /* 0x0000000408027c25 */ /* 0x000fe2000f8e00ff */
[----:B------:R-:W-:-:S03]  /*15ec0*/  ULDC.64 UR4, c[0x0][0x310] ;  /* 0x0000c40000047ab9 */ /* 0x000fc60000000a00 */
[----:B------:R-:W-:Y:S02]  /*15ed0*/  IMAD.IADD R3, R3, 0x1, R7 ;  /* 0x0000000103037824 */ /* 0x000fe400078e0207 */
[----:B------:R-:W-:Y:S02]  /*15ee0*/  IMAD R9, R9, UR4, RZ ;  /* 0x0000000409097c24 */ /* 0x000fe4000f8e02ff */
[----:B------:R-:W-:-:S04]  /*15ef0*/  IMAD.WIDE.U32 R2, R6, UR4, R2 ;  /* 0x0000000406027c25 */ /* 0x000fc8000f8e0002 */
[----:B------:R-:W-:Y:S01]  /*15f00*/  IMAD R9, R6, UR5, R9 ;  /* 0x0000000506097c24 */ /* 0x000fe2000f8e0209 */
[----:B------:R-:W-:Y:S01]  /*15f10*/  ULDC.64 UR4, c[0x0][0x308] ;  /* 0x0000c20000047ab9 */ /* 0x000fe20000000a00 */
[----:B------:R-:W-:Y:S02]  /*15f20*/  IMAD R7, R23, 0x6000, R36 ;  /* 0x0000600017077824 */ /* 0x000fe400078e0224 */
        /* <DEDUP_REMOVED lines=9> */
[----:B------:R-:W-:-:S03]  /*15fc0*/  IMAD.IADD R7, R22, 0x1, R7 ;  /* 0x0000000116077824 */ /* 0x000fc600078e0207 */
[----:B------:R-:W5:Y:S04]  /*15fd0*/  SHFL.IDX PT, R3, R8, RZ, 0x1c1f ;  /* 0x001c1fff08037589 */ /* 0x000f6800000e0000 */
        /* <DEDUP_REMOVED lines=17> */
[----:B------:R-:W-:Y:S04]  /*160f0*/  LDGSTS.E.BYPASS.LTC128B.128 [R7+0x17400], desc[UR44][R2.64], !P4 ;  /* 0x1740000002077fae */ /* 0x000fe8000e101d6c */
[----:B------:R-:W-:Y:S04]  /*16100*/  LDGSTS.E.BYPASS.LTC128B.128 [R7+0x19400], desc[UR44][R2.64+0x40], !P3 ;  /* 0x1940004002077fae */ /* 0x000fe8000d901d6c */
[----:B------:R5:W-:Y:S04]  /*16110*/  LDGSTS.E.BYPASS.LTC128B.128 [R7+0x1b400], desc[UR44][R2.64+0x80], !P1 ;  /* 0x1b40008002077fae */ /* 0x000be8000c901d6c */
[----:B-----5:R4:W0:Y:S02]  /*16120*/  SHFL.IDX PT, R2, R6, 0x3, 0x1c1f ;  /* 0x007c1f0006027f89 */ /* 0x02082400000e0000 */
.L_x_1533:
[----:B0-----:R-:W-:-:S05]  /*16130*/  IADD3 R2, P0, R33, R2, RZ ;  /* 0x0000000221027210 */ /* 0x001fca0007f1e0ff */
        /* <DEDUP_REMOVED lines=9> */
.L_x_1431:
        /* <DEDUP_REMOVED lines=11> */
.L_x_1432:
[----:B------:R2:W-:Y:S02]  /*16280*/  SYNCS.ARRIVE.TRANS64.A1T0 RZ, [R0+URZ+0x22830], RZ ;  /* 0x022830ff00ff79a7 */ /* 0x0005e4000810003f */
[----:B--23--:R-:W-:-:S05]  /*16290*/  IMAD.U32 R0, RZ, RZ, UR46 ;  /* 0x0000002eff007e24 */ /* 0x00cfca000f8e00ff */
[----:B------:R-:W-:-:S13]  /*162a0*/  ISETP.NE.AND P0, PT, R0, 0x3, PT ;  /* 0x000000030000780c */ /* 0x000fda0003f05270 */
[----:B------:R-:W-:Y:S05]  /*162b0*/  @!P0 BRA `(.L_x_1433) ;  /* 0x0000000000048947 */ /* 0x000fea0003800000 */
[----:B------:R-:W-:Y:S01]  /*162c0*/  BPT.TRAP 0x1 ;  /* 0x000000040000795c */ /* 0x000fe20000300000 */
.L_x_1433:
[----:B------:R-:W-:Y:S01]  /*162d0*/  LOP3.LUT R3, R5, 0x1, RZ, 0x3c, !PT ;  /* 0x0000000105037812 */ /* 0x000fe200078e3cff */
[----:B------:R-:W-:Y:S01]  /*162e0*/  IMAD R0, R4, 0x8, R22 ;  /* 0x0000000804007824 */ /* 0x000fe200078e0216 */
[----:B------:R-:W-:Y:S02]  /*162f0*/  BSSY B0, `(.L_x_1434) ;  /* 0x0000004000007945 */ /* 0x000fe40003800000 */
[----:B------:R-:W-:-:S04]  /*16300*/  SHF.L.U32 R3, R3, 0x1f, RZ ;  /* 0x0000001f03037819 */ /* 0x000fc800000006ff */
[----:B------:R-:W0:Y:S02]  /*16310*/  SYNCS.PHASECHK.TRANS64.TRYWAIT P1, [R0+URZ+0x22870], R3 ;  /* 0x02287003000075a7 */ /* 0x000e24000802017f */
[----:B0-----:R-:W-:Y:S05]  /*16320*/  @!P1 BRA `(.L_x_1435) ;  /* 0x0000003c00089947 */ /* 0x001fea0003800000 */
.L_x_1534:
[----:B------:R-:W-:Y:S05]  /*16330*/  BSYNC B0 ;  /* 0x0000000000007941 */ /* 0x000fea0003800000 */
.L_x_1434:
[----:B------:R-:W-:-:S05]  /*16340*/  IMAD.U32 R2, RZ, RZ, UR43 ;  /* 0x0000002bff027e24 */ /* 0x000fca000f8e00ff */
[----:B------:R-:W-:-:S13]  /*16350*/  ISETP.NE.AND P1, PT, R2, 0x3, PT ;  /* 0x000000030200780c */ /* 0x000fda0003f25270 */
[----:B------:R-:W-:Y:S05]  /*16360*/  @!P1 BRA `(.L_x_1436) ;  /* 0x0000000000049947 */ /* 0x000fea0003800000 */
[----:B------:R-:W-:Y:S01]  /*16370*/  BPT.TRAP 0x1 ;  /* 0x000000040000795c */ /* 0x000fe20000300000 */
.L_x_1436:
[----:B0-----:R-:W-:Y:S01]  /*16380*/  SHF.L.U32 R3, R5, 0x1f, RZ ;  /* 0x0000001f05037819 */ /* 0x001fe200000006ff */
[----:B-1----:R-:W-:-:S03]  /*16390*/  IMAD.SHL.U32 R17, R4, 0x4000, RZ ;  /* 0x0000400004117824 */ /* 0x002fc600078e00ff */
[----:B------:R-:W0:Y:S02]  /*163a0*/  SYNCS.PHASECHK.TRANS64.TRYWAIT P1, [R0+URZ+0x22860], R3 ;  /* 0x02286003000075a7 */ /* 0x000e24000802017f */
[----:B0-----:R-:W-:Y:S05]  /*163b0*/  @!P1 BRA `(.L_x_1437) ;  /* 0x0000003800f89947 */ /* 0x001fea0003800000 */
.L_x_1535:
[----:B------:R-:W0:Y:S04]  /*163c0*/  LDL R2, [R1+0x8] ;  /* 0x0000080001027983 */ /* 0x000e280000100800 */
[----:B------:R-:W2:Y:S01]  /*163d0*/  LDL R12, [R1+0x4] ;  /* 0x00000400010c7983 */ /* 0x000ea20000100800 */
[----:B------:R-:W-:Y:S05]  /*163e0*/  WARPSYNC.ALL ;  /* 0x0000000000007948 */ /* 0x000fea0003800000 */
[----:B------:R-:W-:-:S05]  /*163f0*/  IMAD.U32 R21, RZ, RZ, UR43 ;  /* 0x0000002bff157e24 */ /* 0x000fca000f8e00ff */
[----:B------:R-:W-:Y:S02]  /*16400*/  ISETP.NE.AND P1, PT, R21, 0x3, PT ;  /* 0x000000031500780c */ /* 0x000fe40003f25270 */
[----:B0-----:R-:W-:Y:S02]  /*16410*/  LOP3.LUT R3, R17, R2, RZ, 0xfc, !PT ;  /* 0x0000000211037212 */ /* 0x001fe400078efcff */
[----:B--2---:R-:W-:-:S03]  /*16420*/  IADD3 R17, R22, R17, R12 ;  /* 0x0000001116117210 */ /* 0x004fc60007ffe00c */
[----:B------:R-:W-:-:S04]  /*16430*/  IMAD.IADD R3, R22, 0x1, R3 ;  /* 0x0000000116037824 */ /* 0x000fc800078e0203 */
[----:B------:R-:W-:Y:S01]  /*16440*/  IMAD.IADD R2, R32, 0x1, R3 ;  /* 0x0000000120027824 */ /* 0x000fe200078e0203 */
[----:B----4-:R-:W0:Y:S02]  /*16450*/  LDSM.16.MT88.4 R4, [R3+0x8400] ;  /* 0x008400000304783b */ /* 0x010e240000004200 */
        /* <DEDUP_REMOVED lines=58> */
.L_x_1438:
[----:B0-----:R0:W-:Y:S01]  /*16800*/  SYNCS.ARRIVE.TRANS64.A1T0 RZ, [R0+URZ+0x22850], RZ ;  /* 0x022850ff00ff79a7 */ /* 0x0011e2000810003f */
[----:B------:R-:W-:Y:S06]  /*16810*/  BAR.SYNC.DEFER_BLOCKING 0x2, 0x80 ;  /* 0x0082000000007b1d */ /* 0x000fec0000010000 */
[----:B------:R-:W-:Y:S05]  /*16820*/  @!P0 BRA `(.L_x_1439) ;  /* 0x0000000000048947 */ /* 0x000fea0003800000 */
[----:B------:R-:W-:Y:S01]  /*16830*/  BPT.TRAP 0x1 ;  /* 0x000000040000795c */ /* 0x000fe20000300000 */
.L_x_1439:
[----:B0-----:R-:W-:Y:S02]  /*16840*/  VIADD R0, R0, 0x22880 ;  /* 0x0002288000007836 */ /* 0x001fe40000000000 */
[----:B------:R-:W-:Y:S02]  /*16850*/  IMAD.MOV.U32 R4, RZ, RZ, R23 ;  /* 0x000000ffff047224 */ /* 0x000fe400078e0017 */
[----:B------:R-:W-:Y:S01]  /*16860*/  IMAD.MOV.U32 R5, RZ, RZ, R25 ;  /* 0x000000ffff057224 */ /* 0x000fe200078e0019 */
[----:B------:R-:W-:-:S04]  /*16870*/  PRMT R0, R35, 0x654, R0 ;  /* 0x0000065423007816 */ /* 0x000fc80000000000 */
[----:B------:R2:W-:Y:S01]  /*16880*/  SYNCS.ARRIVE.TRANS64.RED.A1T0 RZ, [R0+URZ], RZ ;  /* 0x000000ff00ff79a7 */ /* 0x0005e2000810043f */
[----:B------:R-:W-:Y:S05]  /*16890*/  @P2 BRA `(.L_x_1440) ;  /* 0xffffffec00802947 */ /* 0x000fea000383ffff */
.L_x_1420:
[----:B--2---:R-:W2:Y:S01]  /*168a0*/  S2R R0, SR_TID.X ;  /* 0x0000000000007919 */ /* 0x004ea20000002100 */
[----:B------:R-:W-:Y:S01]  /*168b0*/  BSSY B0, `(.L_x_1441) ;  /* 0x0000012000007945 */ /* 0x000fe20003800000 */
[----:B--2---:R-:W-:Y:S01]  /*168c0*/  LOP3.LUT R2, R0, 0x7f, RZ, 0xc0, !PT ;  /* 0x0000007f00027812 */ /* 0x004fe200078ec0ff */
[----:B------:R-:W-:-:S03]  /*168d0*/  IMAD.U32 R0, RZ, RZ, UR46 ;  /* 0x0000002eff007e24 */ /* 0x000fc6000f8e00ff */
[----:B------:R-:W-:Y:S02]  /*168e0*/  ISETP.NE.AND P1, PT, R2, RZ, PT ;  /* 0x000000ff0200720c */ /* 0x000fe40003f25270 */
[----:B------:R-:W-:-:S11]  /*168f0*/  ISETP.NE.AND P0, PT, R0, 0x3, PT ;  /* 0x000000030000780c */ /* 0x000fd60003f05270 */
[----:B------:R-:W-:Y:S05]  /*16900*/  @P1 BRA `(.L_x_1442) ;  /* 0x0000000000301947 */ /* 0x000fea0003800000 */
[----:B------:R-:W2:Y:S01]  /*16910*/  S2R R5, SR_LANEID ;  /* 0x0000000000057919 */ /* 0x000ea20000000000 */
[----:B------:R-:W-:Y:S01]  /*16920*/  VOTEU.ANY UR4, UPT, PT ;  /* 0x0000000000047886 */ /* 0x000fe200038e0100 */
[----:B0-----:R-:W0:Y:S01]  /*16930*/  LDC.64 R2, c[0x0][0xc60] ;  /* 0x00031800ff027b82 */ /* 0x001e220000000a00 */
[----:B------:R-:W2:Y:S02]  /*16940*/  FLO.U32 R0, UR4 ;  /* 0x0000000400007d00 */ /* 0x000ea400080e0000 */
[----:B--2---:R-:W-:-:S06]  /*16950*/  ISETP.EQ.U32.AND P1, PT, R0, R5, PT ;  /* 0x000000050000720c */ /* 0x004fcc0003f22070 */
[----:B------:R-:W0:Y:S07]  /*16960*/  POPC R5, UR4 ;  /* 0x0000000400057d09 */ /* 0x000e2e0008000000 */
[----:B0-----:R-:W2:Y:S01]  /*16970*/  @P1 ATOMG.E.ADD.STRONG.GPU PT, R3, desc[UR44][R2.64], R5 ;  /* 0x00000005020319a8 */ /* 0x001ea200081ee1ec */
[----:B------:R-:W0:Y:S02]  /*16980*/  S2R R4, SR_LTMASK ;  /* 0x0000000000047919 */ /* 0x000e240000003900 */
[----:B0-----:R-:W-:-:S04]  /*16990*/  LOP3.LUT R4, R4, UR4, RZ, 0xc0, !PT ;  /* 0x0000000404047c12 */ /* 0x001fc8000f8ec0ff */
[----:B------:R-:W0:Y:S01]  /*169a0*/  POPC R7, R4 ;  /* 0x0000000400077309 */ /* 0x000e220000000000 */
[----:B--2---:R-:W0:Y:S02]  /*169b0*/  SHFL.IDX PT, R0, R3, R0, 0x1f ;  /* 0x00001f0003007589 */ /* 0x004e2400000e0000 */
[----:B0-----:R-:W-:-:S07]  /*169c0*/  IADD3 R16, R0, UR47, R7 ;  /* 0x0000002f00107c10 */ /* 0x001fce000fffe007 */
.L_x_1442:
[----:B------:R-:W-:Y:S05]  /*169d0*/  BSYNC B0 ;  /* 0x0000000000007941 */ /* 0x000fea0003800000 */
.L_x_1441:
[----:B------:R-:W-:Y:S05]  /*169e0*/  @!P0 BRA `(.L_x_1443) ;  /* 0x0000000000048947 */ /* 0x000fea0003800000 */
[----:B------:R-:W-:Y:S01]  /*169f0*/  BPT.TRAP 0x1 ;  /* 0x000000040000795c */ /* 0x000fe20000300000 */
.L_x_1443:
[----:B------:R-:W-:Y:S01]  /*16a00*/  LOP3.LUT R0, R25, 0x1, RZ, 0x3c, !PT ;  /* 0x0000000119007812 */ /* 0x000fe200078e3cff */
[----:B-1----:R-:W-:Y:S01]  /*16a10*/  IMAD R17, R23, 0x8, R22 ;  /* 0x0000000817117824 */ /* 0x002fe200078e0216 */
[----:B------:R-:W-:Y:S02]  /*16a20*/  BSSY B0, `(.L_x_1444) ;  /* 0x0000004000007945 */ /* 0x000fe40003800000 */
[----:B------:R-:W-:-:S04]  /*16a30*/  SHF.L.U32 R0, R0, 0x1f, RZ ;  /* 0x0000001f00007819 */ /* 0x000fc800000006ff */
[----:B------:R-:W1:Y:S02]  /*16a40*/  SYNCS.PHASECHK.TRANS64.TRYWAIT P1, [R17+URZ+0x22870], R0 ;  /* 0x02287000110075a7 */ /* 0x000e64000802017f */
[----:B-1----:R-:W-:Y:S05]  /*16a50*/  @!P1 BRA `(.L_x_1445) ;  /* 0x0000003400649947 */ /* 0x002fea0003800000 */
.L_x_1536:
[----:B------:R-:W-:Y:S05]  /*16a60*/  BSYNC B0 ;  /* 0x0000000000007941 */ /* 0x000fea0003800000 */
.L_x_1444:
[----:B------:R-:W-:-:S05]  /*16a70*/  IMAD.U32 R2, RZ, RZ, UR43 ;  /* 0x0000002bff027e24 */ /* 0x000fca000f8e00ff */
[----:B------:R-:W-:-:S13]  /*16a80*/  ISETP.NE.AND P1, PT, R2, 0x3, PT ;  /* 0x000000030200780c */ /* 0x000fda0003f25270 */
[----:B------:R-:W-:Y:S05]  /*16a90*/  @!P1 BRA `(.L_x_1446) ;  /* 0x0000000000049947 */ /* 0x000fea0003800000 */
[----:B------:R-:W-:Y:S01]  /*16aa0*/  BPT.TRAP 0x1 ;  /* 0x000000040000795c */ /* 0x000fe20000300000 */
.L_x_1446:
[----:B-1----:R-:W-:-:S04]  /*16ab0*/  SHF.L.U32 R0, R25, 0x1f, RZ ;  /* 0x0000001f19007819 */ /* 0x002fc800000006ff */
[----:B------:R-:W1:Y:S02]  /*16ac0*/  SYNCS.PHASECHK.TRANS64.TRYWAIT P1, [R17+URZ+0x22860], R0 ;  /* 0x02286000110075a7 */ /* 0x000e64000802017f */
[----:B-1----:R-:W-:Y:S05]  /*16ad0*/  @!P1 BRA `(.L_x_1447) ;  /* 0x0000003400589947 */ /* 0x002fea0003800000 */
.L_x_1537:
[----:B0-----:R-:W2:Y:S04]  /*16ae0*/  LDL R3, [R1+0x8] ;  /* 0x0000080001037983 */ /* 0x001ea80000100800 */
[----:B------:R-:W3:Y:S01]  /*16af0*/  LDL R12, [R1+0x4] ;  /* 0x00000400010c7983 */ /* 0x000ee20000100800 */
[----:B------:R-:W-:Y:S01]  /*16b00*/  IMAD.SHL.U32 R2, R23, 0x4000, RZ ;  /* 0x0000400017027824 */ /* 0x000fe200078e00ff */
[----:B------:R-:W-:Y:S05]  /*16b10*/  WARPSYNC.ALL ;  /* 0x0000000000007948 */ /* 0x000fea0003800000 */
[----:B------:R-:W-:-:S05]  /*16b20*/  IMAD.U32 R20, RZ, RZ, UR43 ;  /* 0x0000002bff147e24 */ /* 0x000fca000f8e00ff */
[----:B------:R-:W-:Y:S02]  /*16b30*/  ISETP.NE.AND P1, PT, R20, 0x3, PT ;  /* 0x000000031400780c */ /* 0x000fe40003f25270 */
[----:B--2---:R-:W-:Y:S02]  /*16b40*/  LOP3.LUT R3, R2, R3, RZ, 0xfc, !PT ;  /* 0x0000000302037212 */ /* 0x004fe400078efcff */
[----:B---3--:R-:W-:-:S03]  /*16b50*/  IADD3 R2, R22, R2, R12 ;  /* 0x0000000216027210 */ /* 0x008fc60007ffe00c */
[----:B-1----:R-:W-:Y:S01]  /*16b60*/  IMAD.IADD R0, R22, 0x1, R3 ;  /* 0x0000000116007824 */ /* 0x002fe200078e0203 */
[----:B------:R-:W-:-:S03]  /*16b70*/  IADD3 R18, R29, 0x400, R2 ;  /* 0x000004001d127810 */ /* 0x000fc60007ffe002 */
[----:B------:R-:W-:Y:S01]  /*16b80*/  IMAD.IADD R3, R32, 0x1, R0 ;  /* 0x0000000120037824 */ /* 0x000fe200078e0200 */
[----:B------:R-:W0:Y:S02]  /*16b90*/  LDSM.16.MT88.4 R4, [R0+0x8400] ;  /* 0x008400000004783b */ /* 0x000e240000004200 */
[C-C-:B0-----:R-:W-:Y:S02]  /*16ba0*/  PRMT R8, R4.reuse, 0x6420, R5.reuse ;  /* 0x0000642004087816 */ /* 0x141fe40000000005 */
[----:B------:R-:W-:Y:S02]  /*16bb0*/  PRMT R9, R4, 0x7531, R5 ;  /* 0x0000753104097816 */ /* 0x000fe40000000005 */
[C-C-:B------:R-:W-:Y:S02]  /*16bc0*/  PRMT R10, R6.reuse, 0x6420, R7.reuse ;  /* 0x00006420060a7816 */ /* 0x140fe40000000007 */
[----:B------:R-:W-:Y:S02]  /*16bd0*/  PRMT R11, R6, 0x7531, R7 ;  /* 0x00007531060b7816 */ /* 0x000fe40000000007 */
[----:B------:R-:W0:Y:S04]  /*16be0*/  LDSM.16.MT88.4 R4, [R3+0x8400] ;  /* 0x008400000304783b */ /* 0x000e280000004200 */
[----:B------:R0:W-:Y:S02]  /*16bf0*/  STSM.16.M88.4 [R2+0x400], R8 ;  /* 0x0004000802007844 */ /* 0x0001e40000000200 */
[----:B0-----:R-:W-:-:S02]  /*16c00*/  PRMT R8, R4, 0x6420, R5 ;  /* 0x0000642004087816 */ /* 0x001fc40000000005 */
[----:B------:R-:W-:Y:S02]  /*16c10*/  PRMT R9, R4, 0x7531, R5 ;  /* 0x0000753104097816 */ /* 0x000fe40000000005 */
[C-C-:B------:R-:W-:Y:S02]  /*16c20*/  PRMT R10, R6.reuse, 0x6420, R7.reuse ;  /* 0x00006420060a7816 */ /* 0x140fe40000000007 */
[----:B------:R-:W-:-:S05]  /*16c30*/  PRMT R11, R6, 0x7531, R7 ;  /* 0x00007531060b7816 */ /* 0x000fca0000000007 */
[----:B------:R0:W-:Y:S04]  /*16c40*/  STSM.16.M88.4 [R2+0x2400], R8 ;  /* 0x0024000802007844 */ /* 0x0001e80000000200 */
[----:B------:R-:W1:Y:S01]  /*16c50*/  LDSM.16.MT88.4 R4, [R0+0x9400] ;  /* 0x009400000004783b */ /* 0x000e620000004200 */
[----:B0-----:R-:W-:Y:S02]  /*16c60*/  IADD3 R2, R32, 0x400, R2 ;  /* 0x0000040020027810 */ /* 0x001fe40007ffe002 */
[C-C-:B-1----:R-:W-:Y:S02]  /*16c70*/  PRMT R12, R4.reuse, 0x6420, R5.reuse ;  /* 0x00006420040c7816 */ /* 0x142fe40000000005 */
[----:B------:R-:W-:Y:S02]  /*16c80*/  PRMT R13, R4, 0x7531, R5 ;  /* 0x00007531040d7816 */ /* 0x000fe40000000005 */
[----:B------:R-:W-:-:S02]  /*16c90*/  PRMT R14, R6, 0x6420, R7 ;  /* 0x00006420060e7816 */ /* 0x000fc40000000007 */
[----:B------:R-:W-:Y:S02]  /*16ca0*/  PRMT R15, R6, 0x7531, R7 ;  /* 0x00007531060f7816 */ /* 0x000fe40000000007 */
[----:B------:R-:W0:Y:S04]  /*16cb0*/  LDSM.16.MT88.4 R4, [R3+0x9400] ;  /* 0x009400000304783b */ /* 0x000e280000004200 */
[----:B------:R-:W-:Y:S01]  /*16cc0*/  STSM.16.M88.4 [R18], R12 ;  /* 0x0000000c12007844 */ /* 0x000fe20000000200 */
        /* <DEDUP_REMOVED lines=38> */
.L_x_1448:
[----:B0-----:R0:W-:Y:S01]  /*16f30*/  SYNCS.ARRIVE.TRANS64.A1T0 RZ, [R17+URZ+0x22850], RZ ;  /* 0x022850ff11ff79a7 */ /* 0x0011e2000810003f */
[----:B------:R-:W-:Y:S06]  /*16f40*/  BAR.SYNC.DEFER_BLOCKING 0x2, 0x80 ;  /* 0x0082000000007b1d */ /* 0x000fec0000010000 */
[----:B------:R-:W-:Y:S05]  /*16f50*/  @!P0 BRA `(.L_x_1449) ;  /* 0x0000000000048947 */ /* 0x000fea0003800000 */
[----:B------:R-:W-:Y:S01]  /*16f60*/  BPT.TRAP 0x1 ;  /* 0x000000040000795c */ /* 0x000fe20000300000 */
.L_x_1449:
[----:B------:R-:W-:Y:S02]  /*16f70*/  VIADD R0, R17, 0x22880 ;  /* 0x0002288011007836 */ /* 0x000fe40000000000 */
[----:B------:R-:W-:-:S03]  /*16f80*/  VIADD R23, R23, 0x1 ;  /* 0x0000000117177836 */ /* 0x000fc60000000000 */
[----:B------:R-:W-:Y:S02]  /*16f90*/  PRMT R0, R35, 0x654, R0 ;  /* 0x0000065423007816 */ /* 0x000fe40000000000 */
[C---:B------:R-:W-:Y:S02]  /*16fa0*/  ISETP.NE.AND P0, PT, R23.reuse, 0x2, PT ;  /* 0x000000021700780c */ /* 0x040fe40003f05270 */
[----:B------:R2:W-:Y:S02]  /*16fb0*/  SYNCS.ARRIVE.TRANS64.RED.A1T0 RZ, [R0+URZ], RZ ;  /* 0x000000ff00ff79a7 */ /* 0x0005e4000810043f */
[----:B------:R-:W-:Y:S02]  /*16fc0*/  SEL R23, R23, RZ, P0 ;  /* 0x000000ff17177207 */ /* 0x000fe40000000000 */
[----:B--2---:R-:W-:-:S04]  /*16fd0*/  SEL R0, RZ, 0x1, P0 ;  /* 0x00000001ff007807 */ /* 0x004fc80000000000 */
[----:B------:R-:W-:-:S07]  /*16fe0*/  LOP3.LUT R25, R25, R0, RZ, 0x3c, !PT ;  /* 0x0000000019197212 */ /* 0x000fce00078e3cff */
.L_x_1390:
[----:B------:R-:W-:Y:S05]  /*16ff0*/  BSYNC B7 ;  /* 0x0000000000077941 */ /* 0x000fea0003800000 */
.L_x_1388:
[----:B------:R-:W2:Y:S02]  /*17000*/  LDL R0, [R1] ;  /* 0x0000000001007983 */ /* 0x000ea40000100800 */
[----:B--2---:R-:W-:-:S13]  /*17010*/  LOP3.LUT P0, RZ, R0, 0x100, RZ, 0xc0, !PT ;  /* 0x0000010000ff7812 */ /* 0x004fda000780c0ff */
[----:B------:R-:W-:Y:S05]  /*17020*/  @!P0 BRA `(.L_x_1450) ;  /* 0x0000000000208947 */ /* 0x000fea0003800000 */
[----:B------:R-:W2:Y:S08]  /*17030*/  S2UR UR4, SR_CgaCtaId ;  /* 0x00000000000479c3 */ /* 0x000eb00000008800 */
[----:B------:R-:W-:Y:S01]  /*17040*/  BAR.SYNC.DEFER_BLOCKING 0x5, 0x180 ;  /* 0x0146000000007b1d */ /* 0x000fe20000010000 */
[----:B------:R-:W-:Y:S01]  /*17050*/  MOV R22, 0x400 ;  /* 0x0000040000167802 */ /* 0x000fe20000000f00 */
[----:B--2---:R-:W-:-:S05]  /*17060*/  IMAD.U32 R35, RZ, RZ, UR4 ;  /* 0x00000004ff237e24 */ /* 0x004fca000f8e00ff */
[----:B------:R-:W-:-:S05]  /*17070*/  LEA R22, R35, R22, 0x18 ;  /* 0x0000001623167211 */ /* 0x000fca00078ec0ff */
[----:B0-----:R2:W3:Y:S01]  /*17080*/  LDS.128 R16, [R22+0x228d0] ;  /* 0x0228d00016107984 */ /* 0x0014e20000000c00 */
[----:B------:R-:W-:Y:S06]  /*17090*/  BAR.ARV 0x4, 0x180 ;  /* 0x0106000000007b1d */ /* 0x000fec0000002000 */
[----:B------:R-:W-:Y:S05]  /*170a0*/  BRA `(.L_x_1451) ;  /* 0x0000000800947947 */ /* 0x000fea0003800000 */
.L_x_1450:
[----:B------:R-:W2:Y:S01]  /*170b0*/  S2R R0, SR_TID.X ;  /* 0x0000000000007919 */ /* 0x000ea20000002100 */
[----:B------:R-:W-:Y:S01]  /*170c0*/  ULDC UR4, c[0x0][0xc3c] ;  /* 0x00030f0000047ab9 */ /* 0x000fe20000000800 */
[----:B------:R-:W-:Y:S01]  /*170d0*/  IMAD.MOV.U32 R4, RZ, RZ, RZ ;  /* 0x000000ffff047224 */ /* 0x000fe200078e00ff */
[----:B--2---:R-:W-:-:S04]  /*170e0*/  LOP3.LUT R7, R0, 0x1f, RZ, 0xc0, !PT ;  /* 0x0000001f00077812 */ /* 0x004fc800078ec0ff */
[----:B------:R-:W-:Y:S01]  /*170f0*/  ISETP.NE.AND P0, PT, R7, 0x1f, PT ;  /* 0x0000001f0700780c */ /* 0x000fe20003f05270 */
[----:B------:R-:W-:-:S05]  /*17100*/  IMAD.IADD R5, R19, 0x1, R7 ;  /* 0x0000000113057824 */ /* 0x000fca00078e0207 */
[----:B------:R-:W-:Y:S01]  /*17110*/  ISETP.GE.OR P1, PT, R5, UR4, !P0 ;  /* 0x0000000405007c0c */ /* 0x000fe2000c726670 */
[----:B-1----:R-:W-:Y:S01]  /*17120*/  SHFL.IDX PT, R8, R16, 0x1, 0x1f ;  /* 0x00201f0010087f89 */ /* 0x002fe200000e0000 */
[----:B------:R-:W-:Y:S01]  /*17130*/  ISETP.GE.U32.AND P2, PT, R7, 0x2, PT ;  /* 0x000000020700780c */ /* 0x000fe20003f46070 */
[----:B------:R-:W-:-:S10]  /*17140*/  ULDC UR4, c[0x0][0xc3c] ;  /* 0x00030f0000047ab9 */ /* 0x000fd40000000800 */
[----:B------:R-:W1:Y:S02]  /*17150*/  @!P1 LDC.64 R2, c[0x0][0xc80] ;  /* 0x00032000ff029b82 */ /* 0x000e640000000a00 */
[----:B-1----:R-:W-:-:S05]  /*17160*/  @!P1 IMAD.WIDE R2, R5, 0x4, R2 ;  /* 0x0000000405029825 */ /* 0x002fca00078e0202 */
[----:B------:R-:W2:Y:S01]  /*17170*/  @!P1 LDG.E R4, desc[UR44][R2.64] ;  /* 0x0000002c02049981 */ /* 0x000ea2000c1e1900 */
[C---:B------:R-:W-:Y:S02]  /*17180*/  ISETP.NE.AND P1, PT, R7.reuse, RZ, PT ;  /* 0x000000ff0700720c */ /* 0x040fe40003f25270 */
        /* <DEDUP_REMOVED lines=8> */
[----:B------:R-:W-:-:S05]  /*17210*/  IMAD.IADD R0, R5, 0x1, R0 ;  /* 0x0000000105007824 */ /* 0x000fca00078e0200 */
[----:B------:R-:W1:Y:S02]  /*17220*/  SHFL.UP PT, R6, R0, 0x4, RZ ;  /* 0x0480000000067989 */ /* 0x000e6400000e00ff */
[----:B-1----:R-:W-:-:S05]  /*17230*/  SEL R3, R6, RZ, P3 ;  /* 0x000000ff06037207 */ /* 0x002fca0001800000 */
[----:B------:R-:W-:Y:S02]  /*17240*/  IMAD.IADD R3, R0, 0x1, R3 ;  /* 0x0000000100037824 */ /* 0x000fe400078e0203 */
[----:B------:R-:W1:Y:S03]  /*17250*/  LDC R0, c[0x0][0xc38] ;  /* 0x00030e00ff007b82 */ /* 0x000e660000000800 */
[----:B------:R-:W2:Y:S02]  /*17260*/  SHFL.UP PT, R2, R3, 0x8, RZ ;  /* 0x0500000003027989 */ /* 0x000ea400000e00ff */
[----:B--2---:R-:W-:-:S05]  /*17270*/  SEL R2, R2, RZ, P4 ;  /* 0x000000ff02027207 */ /* 0x004fca0002000000 */
[----:B------:R-:W-:-:S05]  /*17280*/  IMAD.IADD R2, R3, 0x1, R2 ;  /* 0x0000000103027824 */ /* 0x000fca00078e0202 */
[----:B------:R-:W2:Y:S02]  /*17290*/  SHFL.UP PT, R5, R2, 0x10, RZ ;  /* 0x0600000002057989 */ /* 0x000ea400000e00ff */
[----:B--2---:R-:W-:-:S05]  /*172a0*/  SEL R5, R5, RZ, P5 ;  /* 0x000000ff05057207 */ /* 0x004fca0002800000 */
[----:B------:R-:W-:Y:S02]  /*172b0*/  IMAD.IADD R6, R2, 0x1, R5 ;  /* 0x0000000102067824 */ /* 0x000fe400078e0205 */
[----:B------:R-:W-:Y:S04]  /*172c0*/  SHFL.IDX PT, R5, R16, RZ, 0x1f ;  /* 0x00001fff10057589 */ /* 0x000fe800000e0000 */
[----:B------:R-:W1:Y:S02]  /*172d0*/  SHFL.IDX PT, R7, R6, 0x1f, 0x1f ;  /* 0x03e01f0006077f89 */ /* 0x000e6400000e0000 */
[----:B-1----:R-:W-:-:S04]  /*172e0*/  IMAD R7, R7, R0, RZ ;  /* 0x0000000007077224 */ /* 0x002fc800078e02ff */
[----:B------:R-:W-:-:S05]  /*172f0*/  IMAD.IADD R8, R8, 0x1, R7 ;  /* 0x0000000108087824 */ /* 0x000fca00078e0207 */
[----:B------:R-:W-:-:S13]  /*17300*/  ISETP.GT.AND P6, PT, R8, R5, PT ;  /* 0x000000050800720c */ /* 0x000fda0003fc4270 */
[----:B------:R-:W-:Y:S05]  /*17310*/  @P6 BRA `(.L_x_1452) ;  /* 0x0000000000906947 */ /* 0x000fea0003800000 */
.L_x_1456:
[----:B------:R-:W-:-:S05]  /*17320*/  VIADD R19, R19, 0x1f ;  /* 0x0000001f13137836 */ /* 0x000fca0000000000 */
[----:B------:R-:W-:-:S13]  /*17330*/  ISETP.GE.AND P6, PT, R19, UR4, PT ;  /* 0x0000000413007c0c */ /* 0x000fda000bfc6270 */
[----:B------:R-:W-:Y:S05]  /*17340*/  @P6 BRA `(.L_x_1453) ;  /* 0x0000000400b86947 */ /* 0x000fea0003800000 */
[----:B------:R-:W1:Y:S01]  /*17350*/  S2R R0, SR_TID.X ;  /* 0x0000000000007919 */ /* 0x000e620000002100 */
[----:B------:R-:W-:Y:S01]  /*17360*/  BSSY B0, `(.L_x_1454) ;  /* 0x0000009000007945 */ /* 0x000fe20003800000 */
[----:B------:R-:W-:Y:S01]  /*17370*/  IMAD.MOV.U32 R4, RZ, RZ, RZ ;  /* 0x000000ffff047224 */ /* 0x000fe200078e00ff */
[----:B-1----:R-:W-:-:S05]  /*17380*/  LOP3.LUT R0, R0, 0x1f, RZ, 0xc0, !PT ;  /* 0x0000001f00007812 */ /* 0x002fca00078ec0ff */
[----:B------:R-:W-:-:S05]  /*17390*/  IMAD.IADD R7, R19, 0x1, R0 ;  /* 0x0000000113077824 */ /* 0x000fca00078e0200 */
[----:B------:R-:W-:-:S13]  /*173a0*/  ISETP.GE.OR P6, PT, R7, UR4, !P0 ;  /* 0x0000000407007c0c */ /* 0x000fda000c7c6670 */
[----:B------:R-:W-:Y:S05]  /*173b0*/  @P6 BRA `(.L_x_1455) ;  /* 0x00000000000c6947 */ /* 0x000fea0003800000 */
[----:B------:R-:W1:Y:S02]  /*173c0*/  LDC.64 R2, c[0x0][0xc80] ;  /* 0x00032000ff027b82 */ /* 0x000e640000000a00 */
[----:B-1----:R-:W-:-:S05]  /*173d0*/  IMAD.WIDE R2, R7, 0x4, R2 ;  /* 0x0000000407027825 */ /* 0x002fca00078e0202 */
[----:B------:R1:W5:Y:S02]  /*173e0*/  LDG.E R4, desc[UR44][R2.64] ;  /* 0x0000002c02047981 */ /* 0x000364000c1e1900 */
.L_x_1455:
[----:B------:R-:W-:Y:S05]  /*173f0*/  BSYNC B0 ;  /* 0x0000000000007941 */ /* 0x000fea0003800000 */
.L_x_1454:
[----:B-----5:R-:W1:Y:S02]  /*17400*/  SHFL.UP PT, R0, R4, 0x1, RZ ;  /* 0x0420000004007989 */ /* 0x020e6400000e00ff */
        /* <DEDUP_REMOVED lines=20> */
[----:B------:R-:W-:-:S07]  /*17550*/  IMAD.MOV.U32 R7, RZ, RZ, R3 ;  /* 0x000000ffff077224 */ /* 0x000fce00078e0003 */
.L_x_1452:
[----:B------:R-:W-:-:S04]  /*17560*/  IMAD.IADD R7, R8, 0x1, -R7 ;  /* 0x0000000108077824 */ /* 0x000fc800078e0a07 */
[----:B------:R-:W-:-:S05]  /*17570*/  IMAD R2, R6, R0, R7 ;  /* 0x0000000006027224 */ /* 0x000fca00078e0207 */
[----:B------:R-:W-:Y:S02]  /*17580*/  ISETP.GT.AND P0, PT, R2, R5, PT ;  /* 0x000000050200720c */ /* 0x000fe40003f04270 */
[----:B------:R-:W1:Y:S11]  /*17590*/  LDC.64 R2, c[0x0][0xc90] ;  /* 0x00032400ff027b82 */ /* 0x000e760000000a00 */
[----:B------:R-:W-:-:S04]  /*175a0*/  VOTE.ANY R9, PT, !P0 ;  /* 0x0000000000097806 */ /* 0x000fc800040e0100 */
[----:B------:R-:W2:Y:S02]  /*175b0*/  POPC R8, R9 ;  /* 0x0000000900087309 */ /* 0x000ea40000000000 */
[----:B--2---:R-:W-:-:S04]  /*175c0*/  IMAD.IADD R19, R8, 0x1, R19 ;  /* 0x0000000108137824 */ /* 0x004fc800078e0213 */
[----:B-1----:R-:W-:-:S05]  /*175d0*/  IMAD.WIDE R2, R19, 0x4, R2 ;  /* 0x0000000413027825 */ /* 0x002fca00078e0202 */
[----:B------:R1:W5:Y:S01]  /*175e0*/  LDG.E R11, desc[UR44][R2.64] ;  /* 0x0000002c020b7981 */ /* 0x000362000c1e1900 */
[----:B------:R-:W-:Y:S01]  /*175f0*/  ISETP.NE.AND P0, PT, R9, RZ, PT ;  /* 0x000000ff0900720c */ /* 0x000fe20003f05270 */
[----:B------:R-:W-:Y:S02]  /*17600*/  IMAD.MOV.U32 R16, RZ, RZ, RZ ;  /* 0x000000ffff107224 */ /* 0x000fe400078e00ff */
[----:B------:R1:W2:Y:S10]  /*17610*/  SHFL.IDX PT, R4, R4, R8, 0x1f ;  /* 0x00001f0804047589 */ /* 0x0002b400000e0000 */
[----:B-1----:R-:W-:Y:S05]  /*17620*/  @!P0 BRA `(.L_x_1457) ;  /* 0x0000000000088947 */ /* 0x002fea0003800000 */
[----:B------:R-:W-:-:S05]  /*17630*/  VIADD R3, R8, 0xffffffff ;  /* 0xffffffff08037836 */ /* 0x000fca0000000000 */
[----:B------:R1:W3:Y:S02]  /*17640*/  SHFL.IDX PT, R16, R6, R3, 0x1f ;  /* 0x00001f0306107589 */ /* 0x0002e400000e0000 */
.L_x_1457:
[----:B-12--5:R-:W-:Y:S02]  /*17650*/  IMAD R6, R4, R11, RZ ;  /* 0x0000000b04067224 */ /* 0x026fe400078e02ff */
[----:B---3--:R-:W-:Y:S02]  /*17660*/  IMAD R16, R16, R0, R7 ;  /* 0x0000000010107224 */ /* 0x008fe400078e0207 */
[----:B------:R-:W-:Y:S01]  /*17670*/  IMAD.MOV.U32 R2, RZ, RZ, RZ ;  /* 0x000000ffff027224 */ /* 0x000fe200078e00ff */
[----:B------:R-:W-:Y:S01]  /*17680*/  IABS R8, R6 ;  /* 0x0000000600087213 */ /* 0x000fe20000000000 */
[----:B------:R-:W-:-:S03]  /*17690*/  IMAD.IADD R5, R5, 0x1, -R16 ;  /* 0x0000000105057824 */ /* 0x000fc600078e0a10 */
[----:B------:R-:W1:Y:S08]  /*176a0*/  I2F.RP R9, R8 ;  /* 0x0000000800097306 */ /* 0x000e700000209400 */
[----:B-1----:R-:W1:Y:S02]  /*176b0*/  MUFU.RCP R9, R9 ;  /* 0x0000000900097308 */ /* 0x002e640000001000 */
[----:B-1----:R-:W-:-:S06]  /*176c0*/  VIADD R3, R9, 0xffffffe ;  /* 0x0ffffffe09037836 */ /* 0x002fcc0000000000 */
[----:B------:R-:W1:Y:S02]  /*176d0*/  F2I.FTZ.U32.TRUNC.NTZ R3, R3 ;  /* 0x0000000300037305 */ /* 0x000e64000021f000 */
[----:B-1----:R-:W-:-:S04]  /*176e0*/  IMAD.MOV R13, RZ, RZ, -R3 ;  /* 0x000000ffff0d7224 */ /* 0x002fc800078e0a03 */
        /* <DEDUP_REMOVED lines=23> */
[-C--:B------:R-:W-:Y:S02]  /*17860*/  IABS R8, R0.reuse ;  /* 0x0000000000087213 */ /* 0x080fe40000000000 */
[----:B------:R-:W-:Y:S02]  /*17870*/  IABS R6, R0 ;  /* 0x0000000000067213 */ /* 0x000fe40000000000 */
[----:B------:R-:W1:Y:S08]  /*17880*/  I2F.RP R9, R8 ;  /* 0x0000000800097306 */ /* 0x000e700000209400 */
[----:B-1----:R-:W1:Y:S02]  /*17890*/  MUFU.RCP R9, R9 ;  /* 0x0000000900097308 */ /* 0x002e640000001000 */
[----:B-1----:R-:W-:Y:S01]  /*178a0*/  VIADD R3, R9, 0xffffffe ;  /* 0x0ffffffe09037836 */ /* 0x002fe20000000000 */
[----:B------:R-:W-:-:S05]  /*178b0*/  IABS R9, R5 ;  /* 0x0000000500097213 */ /* 0x000fca0000000000 */
[----:B------:R-:W1:Y:S02]  /*178c0*/  F2I.FTZ.U32.TRUNC.NTZ R3, R3 ;  /* 0x0000000300037305 */ /* 0x000e64000021f000 */
[----:B-1----:R-:W-:-:S04]  /*178d0*/  IMAD.MOV R11, RZ, RZ, -R3 ;  /* 0x000000ffff0b7224 */ /* 0x002fc800078e0a03 */
        /* <DEDUP_REMOVED lines=10> */
[C---:B------:R-:W-:Y:S01]  /*17980*/  LOP3.LUT R3, R5.reuse, R0, RZ, 0x3c, !PT ;  /* 0x0000000005037212 */ /* 0x040fe200078e3cff */
[----:B------:R-:W-:-:S03]  /*17990*/  IMAD.IADD R5, R5, 0x1, R7 ;  /* 0x0000000105057824 */ /* 0x000fc600078e0207 */
[----:B------:R-:W-:-:S07]  /*179a0*/  ISETP.GE.AND P2, PT, R3, RZ, PT ;  /* 0x000000ff0300720c */ /* 0x000fce0003f46270 */
[----:B------:R-:W-:-:S06]  /*179b0*/  @P0 VIADD R2, R2, 0x1 ;  /* 0x0000000102020836 */ /* 0x000fcc0000000000 */
[----:B------:R-:W-:Y:S01]  /*179c0*/  @!P2 IMAD.MOV R2, RZ, RZ, -R2 ;  /* 0x000000ffff02a224 */ /* 0x000fe200078e0a02 */
[----:B------:R-:W-:Y:S01]  /*179d0*/  @!P1 LOP3.LUT R2, RZ, R0, RZ, 0x33, !PT ;  /* 0x00000000ff029212 */ /* 0x000fe200078e33ff */
[----:B------:R-:W-:-:S03]  /*179e0*/  IMAD.MOV R0, RZ, RZ, -R0 ;  /* 0x000000ffff007224 */ /* 0x000fc600078e0a00 */
[----:B0-----:R-:W-:Y:S01]  /*179f0*/  LOP3.LUT R17, RZ, R2, RZ, 0x33, !PT ;  /* 0x00000002ff117212 */ /* 0x001fe200078e33ff */
[----:B------:R-:W-:-:S04]  /*17a00*/  IMAD R18, R2, R0, R5 ;  /* 0x0000000002127224 */ /* 0x000fc800078e0205 */
[----:B------:R-:W-:Y:S01]  /*17a10*/  IMAD.IADD R17, R4, 0x1, R17 ;  /* 0x0000000104117824 */ /* 0x000fe200078e0211 */
[----:B------:R-:W-:Y:S06]  /*17a20*/  BRA `(.L_x_1458) ;  /* 0x0000000000107947 */ /* 0x000fec0003800000 */
.L_x_1453:
[----:B------:R-:W1:Y:S01]  /*17a30*/  LDC R19, c[0x0][0xc3c] ;  /* 0x00030f00ff137b82 */ /* 0x000e620000000800 */
[----:B------:R-:W-:Y:S02]  /*17a40*/  IMAD.MOV.U32 R16, RZ, RZ, R5 ;  /* 0x000000ffff107224 */ /* 0x000fe400078e0005 */
[----:B0-----:R-:W-:Y:S02]  /*17a50*/  IMAD.MOV.U32 R17, RZ, RZ, RZ ;  /* 0x000000ffff117224 */ /* 0x001fe400078e00ff */
[----:B------:R-:W-:-:S07]  /*17a60*/  IMAD.MOV.U32 R18, RZ, RZ, RZ ;  /* 0x000000ffff127224 */ /* 0x000fce00078e00ff */
.L_x_1458:
[----:B------:R-:W0:Y:S01]  /*17a70*/  S2R R0, SR_TID.X ;  /* 0x0000000000007919 */ /* 0x000e220000002100 */
[----:B------:R-:W-:Y:S01]  /*17a80*/  BAR.SYNC.DEFER_BLOCKING 0x4, 0x180 ;  /* 0x0106000000007b1d */ /* 0x000fe20000010000 */
[----:B0-----:R-:W-:-:S04]  /*17a90*/  LOP3.LUT R0, R0, 0x1f, RZ, 0xc0, !PT ;  /* 0x0000001f00007812 */ /* 0x001fc800078ec0ff */
[----:B------:R-:W-:-:S13]  /*17aa0*/  ISETP.NE.AND P0, PT, R0, RZ, PT ;  /* 0x000000ff0000720c */ /* 0x000fda0003f05270 */
[----:B------:R-:W0:Y:S01]  /*17ab0*/  @!P0 S2R R35, SR_CgaCtaId ;  /* 0x0000000000238919 */ /* 0x000e220000008800 */
[----:B------:R-:W-:-:S04]  /*17ac0*/  @!P0 MOV R0, 0x400 ;  /* 0x0000040000008802 */ /* 0x000fc80000000f00 */
[----:B0-----:R-:W-:-:S05]  /*17ad0*/  @!P0 LEA R22, R35, R0, 0x18 ;  /* 0x0000000023168211 */ /* 0x001fca00078ec0ff */
[----:B-1----:R0:W-:Y:S01]  /*17ae0*/  @!P0 STS.128 [R22+0x228d0], R16 ;  /* 0x0228d01016008388 */ /* 0x0021e20000000c00 */
[----:B------:R-:W-:Y:S06]  /*17af0*/  BAR.ARV 0x5, 0x180 ;  /* 0x0146000000007b1d */ /* 0x000fec0000002000 */
.L_x_1451:
[----:B------:R-:W-:Y:S02]  /*17b00*/  ULDC UR4, c[0x0][0xc3c] ;  /* 0x00030f0000047ab9 */ /* 0x000fe40000000800 */
[----:B---3--:R-:W-:-:S13]  /*17b10*/  ISETP.GE.AND P0, PT, R19, UR4, PT ;  /* 0x0000000413007c0c */ /* 0x008fda000bf06270 */
[----:B------:R-:W-:Y:S05]  /*17b20*/  @!P0 BRA `(.L_x_1459) ;  /* 0xffffffb000588947 */ /* 0x000fea000383ffff */
.L_x_1378:
[----:B--2---:R-:W2:Y:S01]  /*17b30*/  LDL.LU R0, [R1+0x18] ;  /* 0x0000180001007983 */ /* 0x004ea20000300800 */
[----:B------:R-:W-:Y:S01]  /*17b40*/  BSSY B0, `(.L_x_1460) ;  /* 0x000000b000007945 */ /* 0x000fe20003800000 */
[----:B------:R-:W3:Y:S01]  /*17b50*/  S2R R5, SR_CgaCtaId ;  /* 0x0000000000057919 */ /* 0x000ee20000008800 */
[----:B--2---:R-:W-:-:S05]  /*17b60*/  VIADD R0, R0, 0x1 ;  /* 0x0000000100007836 */ /* 0x004fca0000000000 */
[----:B01----:R-:W-:-:S04]  /*17b70*/  LEA.HI R2, R0, R0, RZ, 0x1 ;  /* 0x0000000000027211 */ /* 0x003fc800078f08ff */
[----:B------:R-:W-:Y:S02]  /*17b80*/  LOP3.LUT R3, R2, 0xfffffffe, RZ, 0xc0, !PT ;  /* 0xfffffffe02037812 */ /* 0x000fe400078ec0ff */
[----:B------:R-:W-:-:S03]  /*17b90*/  MOV R2, 0x400 ;  /* 0x0000040000027802 */ /* 0x000fc60000000f00 */
[----:B------:R-:W-:Y:S01]  /*17ba0*/  IMAD.IADD R0, R0, 0x1, -R3 ;  /* 0x0000000100007824 */ /* 0x000fe200078e0a03 */
[----:B---3--:R-:W-:-:S04]  /*17bb0*/  LEA R5, R5, R2, 0x18 ;  /* 0x0000000205057211 */ /* 0x008fc800078ec0ff */
[----:B------:R-:W-:-:S04]  /*17bc0*/  SHF.L.U32 R0, R0, 0x1f, RZ ;  /* 0x0000001f00007819 */ /* 0x000fc800000006ff */
[----:B------:R-:W0:Y:S02]  /*17bd0*/  SYNCS.PHASECHK.TRANS64.TRYWAIT P0, [R5+URZ+0x22820], R0 ;  /* 0x02282000050075a7 */ /* 0x000e24000800017f */
[----:B0-----:R-:W-:Y:S05]  /*17be0*/  @!P0 BRA `(.L_x_1461) ;  /* 0x0000002400288947 */ /* 0x001fea0003800000 */
.L_x_1538:
[----:B------:R-:W-:Y:S05]  /*17bf0*/  BSYNC B0 ;  /* 0x0000000000007941 */ /* 0x000fea0003800000 */
.L_x_1460:
[----:B------:R-:W-:-:S03]  /*17c00*/  UMOV UR4, 0xffffffff ;  /* 0xffffffff00047882 */ /* 0x000fc60000000000 */
[----:B------:R-:W-:Y:S05]  /*17c10*/  BRA.DIV UR4, `(.L_x_1462) ;  /* 0x0000002604307947 */ /* 0x000fea000b800000 */
[----:B0-----:R-:W0:Y:S02]  /*17c20*/  S2R R0, SR_TID.X ;  /* 0x0000000000007919 */ /* 0x001e240000002100 */
[----:B0-----:R-:W-:-:S04]  /*17c30*/  SHF.R.U32.HI R0, RZ, 0x5, R0 ;  /* 0x00000005ff007819 */ /* 0x001fc80000011600 */
[----:B------:R-:W-:-:S05]  /*17c40*/  LOP3.LUT R0, R0, 0x3, RZ, 0xc0, !PT ;  /* 0x0000000300007812 */ /* 0x000fca00078ec0ff */
[----:B------:R0:W1:Y:S02]  /*17c50*/  SHFL.IDX PT, R14, R0, RZ, 0x1f ;  /* 0x00001fff000e7589 */ /* 0x00006400000e0000 */
.L_x_1541:
[----:B-1----:R-:W-:Y:S01]  /*17c60*/  ISETP.NE.AND P0, PT, R14, RZ, PT ;  /* 0x000000ff0e00720c */ /* 0x002fe20003f05270 */
[----:B------:R-:W-:-:S12]  /*17c70*/  BSSY B0, `(.L_x_1463) ;  /* 0x000002c000007945 */ /* 0x000fd80003800000 */
[----:B------:R-:W-:Y:S05]  /*17c80*/  @P0 BRA `(.L_x_1464) ;  /* 0x0000000000a80947 */ /* 0x000fea0003800000 */
[----:B------:R-:W-:-:S03]  /*17c90*/  UMOV UR4, 0xffffffff ;  /* 0xffffffff00047882 */ /* 0x000fc60000000000 */
[----:B------:R-:W-:Y:S05]  /*17ca0*/  BRA.DIV UR4, `(.L_x_1465) ;  /* 0x0000002604407947 */ /* 0x000fea000b800000 */
[----:B------:R-:W-:-:S13]  /*17cb0*/  ELECT P6, URZ, PT ;  /* 0x00000000003f782f */ /* 0x000fda00038c0000 */
.L_x_1544:
[----:B------:R-:W-:Y:S05]  /*17cc0*/  @!P6 BRA `(.L_x_1464) ;  /* 0x000000000098e947 */ /* 0x000fea0003800000 */
[----:B------:R-:W-:-:S06]  /*17cd0*/  ULOP3.LUT UR4, UR42, 0x2, URZ, 0xfc, !UPT ;  /* 0x000000022a047892 */ /* 0x000fcc000f8efc3f */
[----:B0-----:R-:W-:-:S05]  /*17ce0*/  IMAD.U32 R0, RZ, RZ, UR4 ;  /* 0x00000004ff007e24 */ /* 0x001fca000f8e00ff */
[----:B------:R-:W-:-:S13]  /*17cf0*/  ISETP.NE.AND P0, PT, R0, 0x3, PT ;  /* 0x000000030000780c */ /* 0x000fda0003f05270 */
[----:B------:R-:W-:Y:S05]  /*17d00*/  @!P0 BRA `(.L_x_1466) ;  /* 0x0000000000048947 */ /* 0x000fea0003800000 */
[----:B------:R-:W-:Y:S01]  /*17d10*/  BPT.TRAP 0x1 ;  /* 0x000000040000795c */ /* 0x000fe20000300000 */
.L_x_1466:
[----:B------:R-:W-:Y:S01]  /*17d20*/  IMAD R3, R23, 0x8, R5 ;  /* 0x0000000817037824 */ /* 0x000fe200078e0205 */
[----:B------:R-:W-:Y:S01]  /*17d30*/  SHF.L.U32 R2, R25, 0x1f, RZ ;  /* 0x0000001f19027819 */ /* 0x000fe200000006ff */
[----:B------:R-:W-:-:S03]  /*17d40*/  VIADD R23, R23, 0x1 ;  /* 0x0000000117177836 */ /* 0x000fc60000000000 */
[----:B------:R-:W0:Y:S02]  /*17d50*/  SYNCS.PHASECHK.TRANS64.TRYWAIT P1, [R3+URZ+0x22840], R2 ;  /* 0x02284002030075a7 */ /* 0x000e24000802017f */
[----:B------:R-:W-:-:S04]  /*17d60*/  ISETP.NE.AND P2, PT, R23, 0x2, PT ;  /* 0x000000021700780c */ /* 0x000fc80003f45270 */
[----:B------:R-:W-:Y:S01]  /*17d70*/  SEL R0, RZ, 0x1, P2 ;  /* 0x00000001ff007807 */ /* 0x000fe20001000000 */
[----:B0-----:R-:W-:Y:S08]  /*17d80*/  @!P1 BRA `(.L_x_1467) ;  /* 0x0000002400289947 */ /* 0x001ff00003800000 */
.L_x_1545:
[----:B------:R-:W-:Y:S02]  /*17d90*/  SEL R23, R23, RZ, P2 ;  /* 0x000000ff17177207 */ /* 0x000fe40001000000 */
[----:B------:R-:W-:Y:S01]  /*17da0*/  LOP3.LUT R0, R25, R0, RZ, 0x3c, !PT ;  /* 0x0000000019007212 */ /* 0x000fe200078e3cff */
[----:B------:R-:W-:Y:S06]  /*17db0*/  @!P0 BRA `(.L_x_1468) ;  /* 0x0000000000048947 */ /* 0x000fec0003800000 */
[----:B------:R-:W-:Y:S01]  /*17dc0*/  BPT.TRAP 0x1 ;  /* 0x000000040000795c */ /* 0x000fe20000300000 */
.L_x_1468:
[----:B------:R-:W-:Y:S01]  /*17dd0*/  IMAD R23, R23, 0x8, R5 ;  /* 0x0000000817177824 */ /* 0x000fe200078e0205 */
[----:B------:R-:W-:-:S04]  /*17de0*/  SHF.L.U32 R0, R0, 0x1f, RZ ;  /* 0x0000001f00007819 */ /* 0x000fc800000006ff */
[----:B------:R-:W1:Y:S02]  /*17df0*/  SYNCS.PHASECHK.TRANS64.TRYWAIT P1, [R23+URZ+0x22840], R0 ;  /* 0x02284000170075a7 */ /* 0x000e64000802017f */
[----:B-1----:R-:W-:Y:S05]  /*17e00*/  @!P1 BRA `(.L_x_1469) ;  /* 0x00000024001c9947 */ /* 0x002fea0003800000 */
.L_x_1546:
[----:B------:R-:W-:Y:S05]  /*17e10*/  @!P0 BRA `(.L_x_1470) ;  /* 0x0000000000048947 */ /* 0x000fea0003800000 */
[----:B------:R-:W-:Y:S01]  /*17e20*/  BPT.TRAP 0x1 ;  /* 0x000000040000795c */ /* 0x000fe20000300000 */
.L_x_1470:
[----:B------:R-:W2:Y:S02]  /*17e30*/  SYNCS.PHASECHK.TRANS64.TRYWAIT P1, [R3+URZ+0x22860], R2 ;  /* 0x02286002030075a7 */ /* 0x000ea4000802017f */
[----:B--2---:R-:W-:Y:S05]  /*17e40*/  @!P1 BRA `(.L_x_1471) ;  /* 0x0000002400209947 */ /* 0x004fea0003800000 */
.L_x_1547:
[----:B------:R-:W-:Y:S05]  /*17e50*/  @!P0 BRA `(.L_x_1472) ;  /* 0x0000000000048947 */ /* 0x000fea0003800000 */
[----:B------:R-:W-:Y:S01]  /*17e60*/  BPT.TRAP 0x1 ;  /* 0x000000040000795c */ /* 0x000fe20000300000 */
.L_x_1472:
[----:B------:R-:W3:Y:S02]  /*17e70*/  SYNCS.PHASECHK.TRANS64.TRYWAIT P1, [R23+URZ+0x22860], R0 ;  /* 0x02286000170075a7 */ /* 0x000ee4000802017f */
[----:B---3--:R-:W-:Y:S05]  /*17e80*/  @!P1 BRA `(.L_x_1473) ;  /* 0x0000002400249947 */ /* 0x008fea0003800000 */
.L_x_1548:
[----:B------:R-:W-:Y:S05]  /*17e90*/  @!P0 BRA `(.L_x_1474) ;  /* 0x0000000000048947 */ /* 0x000fea0003800000 */
[----:B------:R-:W-:Y:S01]  /*17ea0*/  BPT.TRAP 0x1 ;  /* 0x000000040000795c */ /* 0x000fe20000300000 */
.L_x_1474:
[----:B------:R-:W4:Y:S02]  /*17eb0*/  SYNCS.PHASECHK.TRANS64.TRYWAIT P1, [R3+URZ+0x22880], R2 ;  /* 0x02288002030075a7 */ /* 0x000f24000802017f */
[----:B----4-:R-:W-:Y:S05]  /*17ec0*/  @!P1 BRA `(.L_x_1475) ;  /* 0x0000002400289947 */ /* 0x010fea0003800000 */
.L_x_1549:
[----:B------:R-:W-:Y:S05]  /*17ed0*/  @!P0 BRA `(.L_x_1476) ;  /* 0x0000000000048947 */ /* 0x000fea0003800000 */
[----:B------:R-:W-:Y:S01]  /*17ee0*/  BPT.TRAP 0x1 ;  /* 0x000000040000795c */ /* 0x000fe20000300000 */
.L_x_1476:
[----:B------:R0:W0:Y:S02]  /*17ef0*/  SYNCS.PHASECHK.TRANS64.TRYWAIT P0, [R23+URZ+0x22880], R0 ;  /* 0x02288000170075a7 */ /* 0x000024000800017f */
[----:B0-----:R-:W-:Y:S05]  /*17f00*/  @!P0 NANOSLEEP.SYNCS 0x989680 ;  /* 0x009896800000895d */ /* 0x001fea0003900000 */
[----:B------:R-:W0:Y:S02]  /*17f10*/  @!P0 SYNCS.PHASECHK.TRANS64 P0, [R23+URZ+0x22880], R0 ;  /* 0x02288000170085a7 */ /* 0x000e24000800007f */
[----:B0-----:R-:W-:Y:S05]  /*17f20*/  @!P0 BRA `(.L_x_1476) ;  /* 0xfffffffc00f08947 */ /* 0x001fea000383ffff */
.L_x_1464:
[----:B------:R-:W-:Y:S05]  /*17f30*/  BSYNC B0 ;  /* 0x0000000000007941 */ /* 0x000fea0003800000 */
.L_x_1463:
[----:B------:R-:W-:Y:S05]  /*17f40*/  EXIT ;  /* 0x000000000000794d */ /* 0x000fea0003800000 */
.L_x_1273:
[----:B0-----:R-:W-:-:S04]  /*17f50*/  IMAD.U32 R3, RZ, RZ, UR38 ;  /* 0x00000026ff037e24 */ /* 0x001fc8000f8e00ff */
[----:B------:R0:W1:Y:S03]  /*17f60*/  SYNCS.PHASECHK.TRANS64.TRYWAIT P1, [R3+URZ+0x22800], R2 ;  /* 0x02280002030075a7 */ /* 0x000066000802017f */
[----:B-1----:R-:W-:Y:S05]  /*17f70*/  @!P1 NANOSLEEP.SYNCS 0x989680 ;  /* 0x009896800000995d */ /* 0x002fea0003900000 */
[----:B------:R-:W1:Y:S02]  /*17f80*/  @!P1 SYNCS.PHASECHK.TRANS64 P1, [R3+URZ+0x22800], R2 ;  /* 0x02280002030095a7 */ /* 0x000e64000802007f */
[----:B-1----:R-:W-:Y:S05]  /*17f90*/  @!P1 BRA `(.L_x_1273) ;  /* 0xfffffffc00ec9947 */ /* 0x002fea000383ffff */
[----:B------:R-:W-:Y:S05]  /*17fa0*/  BRA `(.L_x_1477) ;  /* 0xfffffe9c00287947 */ /* 0x000fea000383ffff */
.L_x_1277:
[----:B-1----:R1:W2:Y:S02]  /*17fb0*/  SYNCS.PHASECHK.TRANS64.TRYWAIT P1, [R13+URZ+0x22830], R2 ;  /* 0x022830020d0075a7 */ /* 0x0022a4000802017f */
[----:B--2---:R-:W-:Y:S05]  /*17fc0*/  @!P1 NANOSLEEP.SYNCS 0x989680 ;  /* 0x009896800000995d */ /* 0x004fea0003900000 */
[----:B------:R-:W2:Y:S02]  /*17fd0*/  @!P1 SYNCS.PHASECHK.TRANS64 P1, [R13+URZ+0x22830], R2 ;  /* 0x022830020d0095a7 */ /* 0x000ea4000802007f */
[----:B--2---:R-:W-:Y:S05]  /*17fe0*/  @!P1 BRA `(.L_x_1277) ;  /* 0xfffffffc00f09947 */ /* 0x004fea000383ffff */
[----:B------:R-:W-:Y:S05]  /*17ff0*/  BRA `(.L_x_1276) ;  /* 0xfffffe9c00447947 */ /* 0x000fea000383ffff */
.L_x_1294:
[----:B-1----:R-:W-:-:S04]  /*18000*/  IMAD.U32 R9, RZ, RZ, UR4 ;  /* 0x00000004ff097e24 */ /* 0x002fc8000f8e00ff */
[----:B------:R1:W2:Y:S03]  /*18010*/  SYNCS.PHASECHK.TRANS64.TRYWAIT P1, [R9+URZ+0x22830], R8 ;  /* 0x02283008090075a7 */ /* 0x0002a6000802017f */
[----:B--2---:R-:W-:Y:S05]  /*18020*/  @!P1 NANOSLEEP.SYNCS 0x989680 ;  /* 0x009896800000995d */ /* 0x004fea0003900000 */
[----:B------:R-:W2:Y:S02]  /*18030*/  @!P1 SYNCS.PHASECHK.TRANS64 P1, [R9+URZ+0x22830], R8 ;  /* 0x02283008090095a7 */ /* 0x000ea4000802007f */
[----:B--2---:R-:W-:Y:S05]  /*18040*/  @!P1 BRA `(.L_x_1294) ;  /* 0xfffffffc00ec9947 */ /* 0x004fea000383ffff */
[----:B------:R-:W-:Y:S05]  /*18050*/  BRA `(.L_x_1291) ;  /* 0xfffffed400b87947 */ /* 0x000fea000383ffff */
.L_x_1298:
[----:B-1----:R-:W-:-:S04]  /*18060*/  IMAD.U32 R9, RZ, RZ, UR4 ;  /* 0x00000004ff097e24 */ /* 0x002fc8000f8e00ff */
[----:B------:R1:W2:Y:S03]  /*18070*/  SYNCS.PHASECHK.TRANS64.TRYWAIT P1, [R9+URZ+0x22850], R8 ;  /* 0x02285008090075a7 */ /* 0x0002a6000802017f */
[----:B--2---:R-:W-:Y:S05]  /*18080*/  @!P1 NANOSLEEP.SYNCS 0x989680 ;  /* 0x009896800000995d */ /* 0x004fea0003900000 */
[----:B------:R-:W2:Y:S02]  /*18090*/  @!P1 SYNCS.PHASECHK.TRANS64 P1, [R9+URZ+0x22850], R8 ;  /* 0x02285008090095a7 */ /* 0x000ea4000802007f */
[----:B--2---:R-:W-:Y:S05]  /*180a0*/  @!P1 BRA `(.L_x_1298) ;  /* 0xfffffffc00ec9947 */ /* 0x004fea000383ffff */
[----:B------:R-:W-:Y:S05]  /*180b0*/  BRA `(.L_x_1295) ;  /* 0xfffffed800787947 */ /* 0x000fea000383ffff */
.L_x_1317:
[----:B-1----:R-:W-:-:S04]  /*180c0*/  IMAD.U32 R8, RZ, RZ, UR6 ;  /* 0x00000006ff087e24 */ /* 0x002fc8000f8e00ff */
[----:B------:R1:W2:Y:S03]  /*180d0*/  SYNCS.PHASECHK.TRANS64.TRYWAIT P1, [R8+URZ+0x22830], R5 ;  /* 0x02283005080075a7 */ /* 0x0002a6000802017f */
[----:B--2---:R-:W-:Y:S05]  /*180e0*/  @!P1 NANOSLEEP.SYNCS 0x989680 ;  /* 0x009896800000995d */ /* 0x004fea0003900000 */
[----:B------:R-:W2:Y:S02]  /*180f0*/  @!P1 SYNCS.PHASECHK.TRANS64 P1, [R8+URZ+0x22830], R5 ;  /* 0x02283005080095a7 */ /* 0x000ea4000802007f */
[----:B--2---:R-:W-:Y:S05]  /*18100*/  @!P1 BRA `(.L_x_1317) ;  /* 0xfffffffc00ec9947 */ /* 0x004fea000383ffff */
[----:B------:R-:W-:Y:S05]  /*18110*/  BRA `(.L_x_1314) ;  /* 0xffffff0c00fc7947 */ /* 0x000fea000383ffff */
.L_x_1321:
[----:B-1----:R-:W-:-:S04]  /*18120*/  IMAD.U32 R8, RZ, RZ, UR6 ;  /* 0x00000006ff087e24 */ /* 0x002fc8000f8e00ff */
[----:B------:R1:W2:Y:S03]  /*18130*/  SYNCS.PHASECHK.TRANS64.TRYWAIT P1, [R8+URZ+0x22850], R5 ;  /* 0x02285005080075a7 */ /* 0x0002a6000802017f */
[----:B--2---:R-:W-:Y:S05]  /*18140*/  @!P1 NANOSLEEP.SYNCS 0x989680 ;  /* 0x009896800000995d */ /* 0x004fea0003900000 */
[----:B------:R-:W2:Y:S02]  /*18150*/  @!P1 SYNCS.PHASECHK.TRANS64 P1, [R8+URZ+0x22850], R5 ;  /* 0x02285005080095a7 */ /* 0x000ea4000802007f */
[----:B--2---:R-:W-:Y:S05]  /*18160*/  @!P1 BRA `(.L_x_1321) ;  /* 0xfffffffc00ec9947 */ /* 0x004fea000383ffff */
[----:B------:R-:W-:Y:S05]  /*18170*/  BRA `(.L_x_1318) ;  /* 0xffffff1000a87947 */ /* 0x000fea000383ffff */
.L_x_1329:
[----:B-1----:R-:W-:-:S04]  /*18180*/  IMAD.U32 R9, RZ, RZ, UR10 ;  /* 0x0000000aff097e24 */ /* 0x002fc8000f8e00ff */
[----:B------:R1:W2:Y:S03]  /*18190*/  SYNCS.PHASECHK.TRANS64.TRYWAIT P1, [R9+URZ+0x22830], R6 ;  /* 0x02283006090075a7 */ /* 0x0002a6000802017f */
[----:B--2---:R-:W-:Y:S05]  /*181a0*/  @!P1 NANOSLEEP.SYNCS 0x989680 ;  /* 0x009896800000995d */ /* 0x004fea0003900000 */
[----:B------:R-:W2:Y:S02]  /*181b0*/  @!P1 SYNCS.PHASECHK.TRANS64 P1, [R9+URZ+0x22830], R6 ;  /* 0x02283006090095a7 */ /* 0x000ea4000802007f */
[----:B--2---:R-:W-:Y:S05]  /*181c0*/  @!P1 BRA `(.L_x_1329) ;  /* 0xfffffffc00ec9947 */ /* 0x004fea000383ffff */
[----:B------:R-:W-:Y:S05]  /*181d0*/  BRA `(.L_x_1326) ;  /* 0xffffff3400807947 */ /* 0x000fea000383ffff */
.L_x_1333:
[----:B-1----:R-:W-:-:S04]  /*181e0*/  IMAD.U32 R9, RZ, RZ, UR10 ;  /* 0x0000000aff097e24 */ /* 0x002fc8000f8e00ff */
[----:B------:R1:W2:Y:S03]  /*181f0*/  SYNCS.PHASECHK.TRANS64.TRYWAIT P1, [R9+URZ+0x22850], R6 ;  /* 0x02285006090075a7 */ /* 0x0002a6000802017f */
[----:B--2---:R-:W-:Y:S05]  /*18200*/  @!P1 NANOSLEEP.SYNCS 0x989680 ;  /* 0x009896800000995d */ /* 0x004fea0003900000 */
[----:B------:R-:W2:Y:S02]  /*18210*/  @!P1 SYNCS.PHASECHK.TRANS64 P1, [R9+URZ+0x22850], R6 ;  /* 0x02285006090095a7 */ /* 0x000ea4000802007f */
[----:B--2---:R-:W-:Y:S05]  /*18220*/  @!P1 BRA `(.L_x_1333) ;  /* 0xfffffffc00ec9947 */ /* 0x004fea000383ffff */
[----:B------:R-:W-:Y:S05]  /*18230*/  BRA `(.L_x_1330) ;  /* 0xffffff3800207947 */ /* 0x000fea000383ffff */
.L_x_1348:
[----:B-1----:R-:W-:-:S04]  /*18240*/  IMAD.U32 R5, RZ, RZ, UR5 ;  /* 0x00000005ff057e24 */ /* 0x002fc8000f8e00ff */
[----:B------:R1:W2:Y:S03]  /*18250*/  SYNCS.PHASECHK.TRANS64.TRYWAIT P1, [R5+URZ+0x22850], R0 ;  /* 0x02285000050075a7 */ /* 0x0002a6000802017f */
[----:B--2---:R-:W-:Y:S05]  /*18260*/  @!P1 NANOSLEEP.SYNCS 0x989680 ;  /* 0x009896800000995d */ /* 0x004fea0003900000 */
[----:B------:R-:W2:Y:S02]  /*18270*/  @!P1 SYNCS.PHASECHK.TRANS64 P1, [R5+URZ+0x22850], R0 ;  /* 0x02285000050095a7 */ /* 0x000ea4000802007f */
[----:B--2---:R-:W-:Y:S05]  /*18280*/  @!P1 BRA `(.L_x_1348) ;  /* 0xfffffffc00ec9947 */ /* 0x004fea000383ffff */
[----:B------:R-:W-:Y:S05]  /*18290*/  BRA `(.L_x_1347) ;  /* 0xffffff6800e47947 */ /* 0x000fea000383ffff */
.L_x_1399:
[----:B------:R-:W1:Y:S01]  /*182a0*/  S2R R20, SR_TID.X ;  /* 0x0000000000147919 */ /* 0x000e620000002100 */
[----:B------:R-:W-:Y:S02]  /*182b0*/  IMAD.MOV.U32 R12, RZ, RZ, RZ ;  /* 0x000000ffff0c7224 */ /* 0x000fe400078e00ff */
[----:B------:R-:W-:Y:S02]  /*182c0*/  IMAD.MOV.U32 R11, RZ, RZ, 0x1f ;  /* 0x0000001fff0b7424 */ /* 0x000fe400078e00ff */
[----:B------:R-:W-:Y:S01]  /*182d0*/  IMAD.MOV.U32 R15, RZ, RZ, -0x1 ;  /* 0xffffffffff0f7424 */ /* 0x000fe200078e00ff */
[----:B-1----:R-:W-:-:S04]  /*182e0*/  SHF.R.U32.HI R20, RZ, 0x5, R20 ;  /* 0x00000005ff147819 */ /* 0x002fc80000011614 */
[----:B------:R-:W-:-:S05]  /*182f0*/  LOP3.LUT R20, R20, 0x3, RZ, 0xc0, !PT ;  /* 0x0000000314147812 */ /* 0x000fca00078ec0ff */
[----:B------:R-:W-:-:S07]  /*18300*/  IMAD.MOV.U32 R13, RZ, RZ, R20 ;  /* 0x000000ffff0d7224 */ /* 0x000fce00078e0014 */
[----:B0----5:R-:W-:Y:S05]  /*18310*/  WARPSYNC.COLLECTIVE R15, `(.L_x_1478) ;  /* 0x000000000f087348 */ /* 0x021fea0003c00000 */
[----:B------:R1:W2:Y:S02]  /*18320*/  SHFL.IDX P6, R14, R13, R12, R11 ;  /* 0x0000000c0d0e7389 */ /* 0x0002a400000c000b */
[----:B012--5:R-:W-:Y:S01]  /*18330*/  ENDCOLLECTIVE ;  /* 0x000000000000791b */ /* 0x027fe20003800000 */
.L_x_1478:
[----:B------:R-:W-:Y:S05]  /*18340*/  BRA `(.L_x_1479) ;  /* 0xffffffb800ac7947 */ /* 0x000fea000383ffff */
.L_x_1402:
[----:B-1----:R1:W2:Y:S02]  /*18350*/  SYNCS.PHASECHK.TRANS64.TRYWAIT P0, [R0+URZ+0x22880], R21 ;  /* 0x02288015000075a7 */ /* 0x0022a4000800017f */
[----:B--2---:R-:W-:Y:S05]  /*18360*/  @!P0 NANOSLEEP.SYNCS 0x989680 ;  /* 0x009896800000895d */ /* 0x004fea0003900000 */
[----:B------:R-:W2:Y:S02]  /*18370*/  @!P0 SYNCS.PHASECHK.TRANS64 P0, [R0+URZ+0x22880], R21 ;  /* 0x02288015000085a7 */ /* 0x000ea4000800007f */
[----:B--2---:R-:W-:Y:S05]  /*18380*/  @!P0 BRA `(.L_x_1402) ;  /* 0xfffffffc00f08947 */ /* 0x004fea000383ffff */
[----:B------:R-:W-:Y:S05]  /*18390*/  BRA `(.L_x_1480) ;  /* 0xffffffbc00507947 */ /* 0x000fea000383ffff */
.L_x_1403:
[----:B------:R-:W-:Y:S01]  /*183a0*/  BSSY B0, `(.L_x_1481) ;  /* 0x0000008000007945 */ /* 0x000fe20003800000 */
[----:B------:R-:W-:Y:S02]  /*183b0*/  IMAD.MOV.U32 R13, RZ, RZ, R10 ;  /* 0x000000ffff0d7224 */ /* 0x000fe400078e000a */
[----:B------:R-:W-:Y:S02]  /*183c0*/  IMAD.MOV.U32 R12, RZ, RZ, RZ ;  /* 0x000000ffff0c7224 */ /* 0x000fe400078e00ff */
[----:B------:R-:W-:Y:S02]  /*183d0*/  IMAD.MOV.U32 R11, RZ, RZ, 0x1c1f ;  /* 0x00001c1fff0b7424 */ /* 0x000fe400078e00ff */
[----:B------:R-:W-:-:S07]  /*183e0*/  IMAD.MOV.U32 R15, RZ, RZ, -0x1 ;  /* 0xffffffffff0f7424 */ /* 0x000fce00078e00ff */
[----:B-1----:R-:W-:Y:S05]  /*183f0*/  WARPSYNC.COLLECTIVE R15, `(.L_x_1482) ;  /* 0x000000000f087348 */ /* 0x002fea0003c00000 */
[----:B------:R0:W2:Y:S02]  /*18400*/  SHFL.IDX P6, R14, R13, R12, R11 ;  /* 0x0000000c0d0e7389 */ /* 0x0000a400000c000b */
[----:B012---:R-:W-:Y:S01]  /*18410*/  ENDCOLLECTIVE ;  /* 0x000000000000791b */ /* 0x007fe20003800000 */
.L_x_1482:
[----:B------:R-:W-:Y:S05]  /*18420*/  BSYNC B0 ;  /* 0x0000000000007941 */ /* 0x000fea0003800000 */
.L_x_1481:
        /* <DEDUP_REMOVED lines=13> */
.L_x_1483:
[----:B------:R-:W-:Y:S02]  /*18500*/  IMAD.MOV.U32 R13, RZ, RZ, R10 ;  /* 0x000000ffff0d7224 */ /* 0x000fe400078e000a */
[----:B------:R-:W-:Y:S02]  /*18510*/  IMAD.MOV.U32 R12, RZ, RZ, 0x1 ;  /* 0x00000001ff0c7424 */ /* 0x000fe400078e00ff */
[----:B------:R-:W-:-:S07]  /*18520*/  IMAD.MOV.U32 R2, RZ, RZ, R14 ;  /* 0x000000ffff027224 */ /* 0x000fce00078e000e */
[----:B------:R-:W-:Y:S05]  /*18530*/  WARPSYNC.COLLECTIVE R15, `(.L_x_1484) ;  /* 0x000000000f087348 */ /* 0x000fea0003c00000 */
[----:B------:R0:W1:Y:S02]  /*18540*/  SHFL.IDX P6, R14, R13, R12, R11 ;  /* 0x0000000c0d0e7389 */ /* 0x00006400000c000b */
[----:B01----:R-:W-:Y:S01]  /*18550*/  ENDCOLLECTIVE ;  /* 0x000000000000791b */ /* 0x003fe20003800000 */
.L_x_1484:
        /* <DEDUP_REMOVED lines=14> */
.L_x_1485:
[----:B------:R-:W-:Y:S02]  /*18640*/  IMAD.MOV.U32 R13, RZ, RZ, R10 ;  /* 0x000000ffff0d7224 */ /* 0x000fe400078e000a */
[----:B------:R-:W-:Y:S02]  /*18650*/  IMAD.MOV.U32 R12, RZ, RZ, 0x2 ;  /* 0x00000002ff0c7424 */ /* 0x000fe400078e00ff */
[----:B------:R-:W-:-:S07]  /*18660*/  IMAD.MOV.U32 R2, RZ, RZ, R14 ;  /* 0x000000ffff027224 */ /* 0x000fce00078e000e */
[----:B------:R-:W-:Y:S05]  /*18670*/  WARPSYNC.COLLECTIVE R15, `(.L_x_1486) ;  /* 0x000000000f087348 */ /* 0x000fea0003c00000 */
[----:B------:R0:W1:Y:S02]  /*18680*/  SHFL.IDX P6, R14, R13, R12, R11 ;  /* 0x0000000c0d0e7389 */ /* 0x00006400000c000b */
[----:B01----:R-:W-:Y:S01]  /*18690*/  ENDCOLLECTIVE ;  /* 0x000000000000791b */ /* 0x003fe20003800000 */
.L_x_1486:
        /* <DEDUP_REMOVED lines=14> */
.L_x_1487:
[----:B------:R-:W-:Y:S02]  /*18780*/  IMAD.MOV.U32 R13, RZ, RZ, R10 ;  /* 0x000000ffff0d7224 */ /* 0x000fe400078e000a */
[----:B------:R-:W-:Y:S02]  /*18790*/  IMAD.MOV.U32 R12, RZ, RZ, 0x3 ;  /* 0x00000003ff0c7424 */ /* 0x000fe400078e00ff */
[----:B------:R-:W-:-:S07]  /*187a0*/  IMAD.MOV.U32 R2, RZ, RZ, R14 ;  /* 0x000000ffff027224 */ /* 0x000fce00078e000e */
[----:B------:R-:W-:Y:S05]  /*187b0*/  WARPSYNC.COLLECTIVE R15, `(.L_x_1488) ;  /* 0x000000000f087348 */ /* 0x000fea0003c00000 */
[----:B------:R0:W1:Y:S02]  /*187c0*/  SHFL.IDX P6, R14, R13, R12, R11 ;  /* 0x0000000c0d0e7389 */ /* 0x00006400000c000b */
[----:B01----:R-:W-:Y:S01]  /*187d0*/  ENDCOLLECTIVE ;  /* 0x000000000000791b */ /* 0x003fe20003800000 */
.L_x_1488:
        /* <DEDUP_REMOVED lines=14> */
.L_x_1489:
[----:B------:R-:W-:Y:S01]  /*188c0*/  @!PT LDS RZ, [RZ] ;  /* 0x00000000fffff984 */ /* 0x000fe20000000800 */
[----:B------:R-:W-:Y:S01]  /*188d0*/  @!PT LDS RZ, [RZ] ;  /* 0x00000000fffff984 */ /* 0x000fe20000000800 */
[----:B------:R-:W-:Y:S01]  /*188e0*/  @!PT LDS RZ, [RZ] ;  /* 0x00000000fffff984 */ /* 0x000fe20000000800 */
[----:B------:R0:W-:Y:S02]  /*188f0*/  LDGSTS.E.BYPASS.LTC128B.128 [R7+0xa400], desc[UR44][R2.64+0x40], !P0 ;  /* 0x0a40004002077fae */ /* 0x0001e4000c101d6c */
[----:B0-----:R-:W-:Y:S01]  /*18900*/  IMAD.MOV.U32 R2, RZ, RZ, R14 ;  /* 0x000000ffff027224 */ /* 0x001fe200078e000e */
[----:B------:R-:W-:Y:S06]  /*18910*/  BRA `(.L_x_1490) ;  /* 0xffffffb800e87947 */ /* 0x000fec000383ffff */
.L_x_1408:
[----:B---3--:R3:W4:Y:S02]  /*18920*/  SYNCS.PHASECHK.TRANS64.TRYWAIT P0, [R0+URZ+0x22840], R21 ;  /* 0x02284015000075a7 */ /* 0x008724000800017f */
[----:B----4-:R-:W-:Y:S05]  /*18930*/  @!P0 NANOSLEEP.SYNCS 0x989680 ;  /* 0x009896800000895d */ /* 0x010fea0003900000 */
[----:B------:R-:W4:Y:S02]  /*18940*/  @!P0 SYNCS.PHASECHK.TRANS64 P0, [R0+URZ+0x22840], R21 ;  /* 0x02284015000085a7 */ /* 0x000f24000800007f */
[----:B----4-:R-:W-:Y:S05]  /*18950*/  @!P0 BRA `(.L_x_1408) ;  /* 0xfffffffc00f08947 */ /* 0x010fea000383ffff */
[----:B------:R-:W-:Y:S05]  /*18960*/  BRA `(.L_x_1491) ;  /* 0xffffffbc00487947 */ /* 0x000fea000383ffff */
.L_x_1409:
[----:B------:R-:W-:Y:S01]  /*18970*/  BSSY B0, `(.L_x_1492) ;  /* 0x0000008000007945 */ /* 0x000fe20003800000 */
[----:B------:R-:W-:Y:S02]  /*18980*/  IMAD.MOV.U32 R13, RZ, RZ, R5 ;  /* 0x000000ffff0d7224 */ /* 0x000fe400078e0005 */
[----:B------:R-:W-:Y:S02]  /*18990*/  IMAD.MOV.U32 R12, RZ, RZ, RZ ;  /* 0x000000ffff0c7224 */ /* 0x000fe400078e00ff */
[----:B------:R-:W-:Y:S02]  /*189a0*/  IMAD.MOV.U32 R11, RZ, RZ, 0x1c1f ;  /* 0x00001c1fff0b7424 */ /* 0x000fe400078e00ff */
[----:B------:R-:W-:-:S07]  /*189b0*/  IMAD.MOV.U32 R15, RZ, RZ, -0x1 ;  /* 0xffffffffff0f7424 */ /* 0x000fce00078e00ff */
[----:B-123--:R-:W-:Y:S05]  /*189c0*/  WARPSYNC.COLLECTIVE R15, `(.L_x_1493) ;  /* 0x000000000f087348 */ /* 0x00efea0003c00000 */
[----:B------:R0:W4:Y:S02]  /*189d0*/  SHFL.IDX P6, R14, R13, R12, R11 ;  /* 0x0000000c0d0e7389 */ /* 0x00012400000c000b */
[----:B01234-:R-:W-:Y:S01]  /*189e0*/  ENDCOLLECTIVE ;  /* 0x000000000000791b */ /* 0x01ffe20003800000 */
.L_x_1493:
[----:B------:R-:W-:Y:S05]  /*189f0*/  BSYNC B0 ;  /* 0x0000000000007941 */ /* 0x000fea0003800000 */
.L_x_1492:
        /* <DEDUP_REMOVED lines=12> */
.L_x_1494:
[----:B------:R-:W-:Y:S01]  /*18ac0*/  @P3 IMAD.IADD R9, R22, 0x1, R6 ;  /* 0x0000000116093824 */ /* 0x000fe200078e0206 */
[----:B------:R0:W-:Y:S01]  /*18ad0*/  STL [R1], R8 ;  /* 0x0000000801007387 */ /* 0x0001e20000100800 */
        /* <DEDUP_REMOVED lines=16> */
.L_x_1495:
        /* <DEDUP_REMOVED lines=12> */
.L_x_1496:
[----:B------:R-:W-:Y:S02]  /*18ca0*/  IMAD.MOV.U32 R13, RZ, RZ, R5 ;  /* 0x000000ffff0d7224 */ /* 0x000fe400078e0005 */
[----:B------:R-:W-:Y:S02]  /*18cb0*/  IMAD.MOV.U32 R12, RZ, RZ, 0x2 ;  /* 0x00000002ff0c7424 */ /* 0x000fe400078e00ff */
[----:B------:R-:W-:-:S07]  /*18cc0*/  IMAD.MOV.U32 R3, RZ, RZ, R14 ;  /* 0x000000ffff037224 */ /* 0x000fce00078e000e */
[----:B------:R-:W-:Y:S05]  /*18cd0*/  WARPSYNC.COLLECTIVE R15, `(.L_x_1497) ;  /* 0x000000000f087348 */ /* 0x000fea0003c00000 */
[----:B------:R0:W1:Y:S02]  /*18ce0*/  SHFL.IDX P6, R14, R13, R12, R11 ;  /* 0x0000000c0d0e7389 */ /* 0x00006400000c000b */
[----:B01----:R-:W-:Y:S01]  /*18cf0*/  ENDCOLLECTIVE ;  /* 0x000000000000791b */ /* 0x003fe20003800000 */
.L_x_1497:
[----:B------:R-:W-:-:S05]  /*18d00*/  @P3 IADD3 R3, P0, R33, R3, RZ ;  /* 0x0000000321033210 */ /* 0x000fca0007f1e0ff */
[----:B------:R-:W-:-:S05]  /*18d10*/  @P3 IMAD.X R2, RZ, RZ, R2, P0 ;  /* 0x000000ffff023224 */ /* 0x000fca00000e0602 */
[----:B------:R-:W-:Y:S01]  /*18d20*/  @P3 LOP3.LUT R3, R3, R2, RZ, 0x3c, !PT ;  /* 0x0000000203033212 */ /* 0x000fe200078e3cff */
[----:B------:R-:W-:-:S03]  /*18d30*/  IMAD.MOV.U32 R13, RZ, RZ, R4 ;  /* 0x000000ffff0d7224 */ /* 0x000fc600078e0004 */
[----:B------:R-:W-:-:S04]  /*18d40*/  @P3 LOP3.LUT R2, R3, R2, RZ, 0x3c, !PT ;  /* 0x0000000203023212 */ /* 0x000fc800078e3cff */
[----:B------:R-:W-:-:S05]  /*18d50*/  @P3 LOP3.LUT R3, R3, R2, RZ, 0x3c, !PT ;  /* 0x0000000203033212 */ /* 0x000fca00078e3cff */
[----:B------:R-:W-:Y:S01]  /*18d60*/  @!PT LDS RZ, [RZ] ;  /* 0x00000000fffff984 */ /* 0x000fe20000000800 */
[----:B------:R-:W-:Y:S01]  /*18d70*/  @!PT LDS RZ, [RZ] ;  /* 0x00000000fffff984 */ /* 0x000fe20000000800 */
[----:B------:R-:W-:Y:S01]  /*18d80*/  @!PT LDS RZ, [RZ] ;  /* 0x00000000fffff984 */ /* 0x000fe20000000800 */
[----:B------:R-:W-:Y:S04]  /*18d90*/  @P3 LDGSTS.E.BYPASS.LTC128B.128 [R9+0x16c00], desc[UR44][R2.64], !P4 ;  /* 0x16c0000002093fae */ /* 0x000fe8000e101d6c */
[----:B------:R-:W-:Y:S04]  /*18da0*/  @P3 LDGSTS.E.BYPASS.LTC128B.128 [R9+0x18c00], desc[UR44][R2.64+0x40], !P5 ;  /* 0x18c0004002093fae */ /* 0x000fe8000e901d6c */
[----:B------:R0:W-:Y:S02]  /*18db0*/  @P3 LDGSTS.E.BYPASS.LTC128B.128 [R9+0x1ac00], desc[UR44][R2.64+0x80], !P1 ;  /* 0x1ac0008002093fae */ /* 0x0001e4000c901d6c */
[----:B0-----:R-:W-:-:S07]  /*18dc0*/  IMAD.MOV.U32 R2, RZ, RZ, R14 ;  /* 0x000000ffff027224 */ /* 0x001fce00078e000e */
[----:B------:R-:W-:Y:S05]  /*18dd0*/  WARPSYNC.COLLECTIVE R15, `(.L_x_1498) ;  /* 0x000000000f087348 */ /* 0x000fea0003c00000 */
[----:B------:R0:W1:Y:S02]  /*18de0*/  SHFL.IDX P6, R14, R13, R12, R11 ;  /* 0x0000000c0d0e7389 */ /* 0x00006400000c000b */
[----:B01----:R-:W-:Y:S01]  /*18df0*/  ENDCOLLECTIVE ;  /* 0x000000000000791b */ /* 0x003fe20003800000 */
.L_x_1498:
[----:B------:R-:W-:Y:S02]  /*18e00*/  IMAD.MOV.U32 R13, RZ, RZ, R5 ;  /* 0x000000ffff0d7224 */ /* 0x000fe400078e0005 */
[----:B------:R-:W-:Y:S02]  /*18e10*/  IMAD.MOV.U32 R12, RZ, RZ, 0x3 ;  /* 0x00000003ff0c7424 */ /* 0x000fe400078e00ff */
[----:B------:R-:W-:-:S07]  /*18e20*/  IMAD.MOV.U32 R3, RZ, RZ, R14 ;  /* 0x000000ffff037224 */ /* 0x000fce00078e000e */
[----:B------:R-:W-:Y:S05]  /*18e30*/  WARPSYNC.COLLECTIVE R15, `(.L_x_1499) ;  /* 0x000000000f087348 */ /* 0x000fea0003c00000 */
[----:B------:R0:W1:Y:S02]  /*18e40*/  SHFL.IDX P6, R14, R13, R12, R11 ;  /* 0x0000000c0d0e7389 */ /* 0x00006400000c000b */
[----:B01----:R-:W-:Y:S01]  /*18e50*/  ENDCOLLECTIVE ;  /* 0x000000000000791b */ /* 0x003fe20003800000 */
.L_x_1499:
[----:B------:R-:W-:-:S05]  /*18e60*/  @P2 IADD3 R3, P0, R33, R3, RZ ;  /* 0x0000000321032210 */ /* 0x000fca0007f1e0ff */
[----:B------:R-:W-:-:S05]  /*18e70*/  @P2 IMAD.X R2, RZ, RZ, R2, P0 ;  /* 0x000000ffff022224 */ /* 0x000fca00000e0602 */
[----:B------:R-:W-:Y:S01]  /*18e80*/  @P2 LOP3.LUT R3, R3, R2, RZ, 0x3c, !PT ;  /* 0x0000000203032212 */ /* 0x000fe200078e3cff */
[----:B------:R-:W-:-:S03]  /*18e90*/  IMAD.MOV.U32 R13, RZ, RZ, R4 ;  /* 0x000000ffff0d7224 */ /* 0x000fc600078e0004 */
[----:B------:R-:W-:-:S04]  /*18ea0*/  @P2 LOP3.LUT R2, R3, R2, RZ, 0x3c, !PT ;  /* 0x0000000203022212 */ /* 0x000fc800078e3cff */
[----:B------:R-:W-:Y:S01]  /*18eb0*/  @P2 LOP3.LUT R3, R3, R2, RZ, 0x3c, !PT ;  /* 0x0000000203032212 */ /* 0x000fe200078e3cff */
[----:B------:R-:W-:-:S04]  /*18ec0*/  IMAD.MOV.U32 R5, RZ, RZ, R14 ;  /* 0x000000ffff057224 */ /* 0x000fc800078e000e */
[----:B------:R-:W-:Y:S01]  /*18ed0*/  @!PT LDS RZ, [RZ] ;  /* 0x00000000fffff984 */ /* 0x000fe20000000800 */
[----:B------:R-:W-:Y:S01]  /*18ee0*/  @!PT LDS RZ, [RZ] ;  /* 0x00000000fffff984 */ /* 0x000fe20000000800 */
[----:B------:R-:W-:Y:S01]  /*18ef0*/  @!PT LDS RZ, [RZ] ;  /* 0x00000000fffff984 */ /* 0x000fe20000000800 */
[----:B------:R0:W-:Y:S04]  /*18f00*/  @P2 LDGSTS.E.BYPASS.LTC128B.128 [R7+0x17400], desc[UR44][R2.64], !P4 ;  /* 0x1740000002072fae */ /* 0x0001e8000e101d6c */
[----:B------:R0:W-:Y:S01]  /*18f10*/  @P2 LDGSTS.E.BYPASS.LTC128B.128 [R7+0x19400], desc[UR44][R2.64+0x40], !P5 ;  /* 0x1940004002072fae */ /* 0x0001e2000e901d6c */
[----:B------:R-:W-:-:S03]  /*18f20*/  LOP3.LUT P5, RZ, R8, 0x20000000, RZ, 0xc0, !PT ;  /* 0x2000000008ff7812 */ /* 0x000fc600078ac0ff */
[----:B------:R0:W-:Y:S10]  /*18f30*/  @P2 LDGSTS.E.BYPASS.LTC128B.128 [R7+0x1b400], desc[UR44][R2.64+0x80], !P1 ;  /* 0x1b40008002072fae */ /* 0x0001f4000c901d6c */
[----:B0-----:R-:W-:Y:S05]  /*18f40*/  WARPSYNC.COLLECTIVE R15, `(.L_x_1500) ;  /* 0x000000000f087348 */ /* 0x001fea0003c00000 */
[----:B------:R1:W2:Y:S02]  /*18f50*/  SHFL.IDX P6, R14, R13, R12, R11 ;  /* 0x0000000c0d0e7389 */ /* 0x0002a400000c000b */
[----:B012---:R-:W-:Y:S01]  /*18f60*/  ENDCOLLECTIVE ;  /* 0x000000000000791b */ /* 0x007fe20003800000 */
.L_x_1500:
[----:B------:R-:W-:Y:S05]  /*18f70*/  BRA `(.L_x_1501) ;  /* 0xffffffb800b87947 */ /* 0x000fea000383ffff */
.L_x_1414:
[----:B------:R-:W-:Y:S02]  /*18f80*/  IMAD.MOV.U32 R13, RZ, RZ, R4 ;  /* 0x000000ffff0d7224 */ /* 0x000fe400078e0004 */
[----:B------:R-:W-:Y:S02]  /*18f90*/  IMAD.MOV.U32 R12, RZ, RZ, RZ ;  /* 0x000000ffff0c7224 */ /* 0x000fe400078e00ff */
[----:B------:R-:W-:Y:S02]  /*18fa0*/  IMAD.MOV.U32 R11, RZ, RZ, 0x1c1f ;  /* 0x00001c1fff0b7424 */ /* 0x000fe400078e00ff */
[----:B------:R-:W-:Y:S02]  /*18fb0*/  IMAD.MOV.U32 R15, RZ, RZ, -0x1 ;  /* 0xffffffffff0f7424 */ /* 0x000fe400078e00ff */
[----:B------:R-:W-:Y:S02]  /*18fc0*/  IMAD R5, R6, UR37, RZ ;  /* 0x0000002506057c24 */ /* 0x000fe4000f8e02ff */
[----:B------:R-:W-:-:S07]  /*18fd0*/  VIADD R6, R9, UR38 ;  /* 0x0000002609067c36 */ /* 0x000fce0008000000 */
[----:B-----5:R-:W-:Y:S05]  /*18fe0*/  WARPSYNC.COLLECTIVE R15, `(.L_x_1502) ;  /* 0x000000000f087348 */ /* 0x020fea0003c00000 */
[----:B------:R0:W1:Y:S02]  /*18ff0*/  SHFL.IDX P6, R14, R13, R12, R11 ;  /* 0x0000000c0d0e7389 */ /* 0x00006400000c000b */
[----:B01---5:R-:W-:Y:S01]  /*19000*/  ENDCOLLECTIVE ;  /* 0x000000000000791b */ /* 0x023fe20003800000 */
.L_x_1502:
[C---:B------:R-:W-:Y:S01]  /*19010*/  VIADD R8, R6.reuse, 0x20 ;  /* 0x0000002006087836 */ /* 0x040fe20000000000 */
[----:B------:R-:W-:Y:S01]  /*19020*/  ISETP.GE.AND P0, PT, R6, R5, PT ;  /* 0x000000050600720c */ /* 0x000fe20003f06270 */
[----:B------:R-:W-:Y:S02]  /*19030*/  IMAD.MOV.U32 R13, RZ, RZ, R0 ;  /* 0x000000ffff0d7224 */ /* 0x000fe400078e0000 */
[----:B------:R-:W-:-:S10]  /*19040*/  IMAD.MOV.U32 R2, RZ, RZ, R14 ;  /* 0x000000ffff027224 */ /* 0x000fd400078e000e */
[----:B------:R-:W-:Y:S05]  /*19050*/  WARPSYNC.COLLECTIVE R15, `(.L_x_1503) ;  /* 0x000000000f087348 */ /* 0x000fea0003c00000 */
[----:B------:R0:W1:Y:S02]  /*19060*/  SHFL.IDX P6, R14, R13, R12, R11 ;  /* 0x0000000c0d0e7389 */ /* 0x00006400000c000b */
[----:B01----:R-:W-:Y:S01]  /*19070*/  ENDCOLLECTIVE ;  /* 0x000000000000791b */ /* 0x003fe20003800000 */
.L_x_1503:
[----:B------:R-:W-:Y:S02]  /*19080*/  IMAD.MOV.U32 R13, RZ, RZ, R4 ;  /* 0x000000ffff0d7224 */ /* 0x000fe400078e0004 */
[----:B------:R-:W-:Y:S02]  /*19090*/  IMAD.MOV.U32 R12, RZ, RZ, 0x1 ;  /* 0x00000001ff0c7424 */ /* 0x000fe400078e00ff */
[----:B------:R-:W-:-:S07]  /*190a0*/  IMAD.MOV.U32 R3, RZ, RZ, R14 ;  /* 0x000000ffff037224 */ /* 0x000fce00078e000e */
[----:B------:R-:W-:Y:S05]  /*190b0*/  WARPSYNC.COLLECTIVE R15, `(.L_x_1504) ;  /* 0x000000000f087348 */ /* 0x000fea0003c00000 */
[----:B------:R0:W1:Y:S02]  /*190c0*/  SHFL.IDX P6, R14, R13, R12, R11 ;  /* 0x0000000c0d0e7389 */ /* 0x00006400000c000b */
[----:B01----:R-:W-:Y:S01]  /*190d0*/  ENDCOLLECTIVE ;  /* 0x000000000000791b */ /* 0x003fe20003800000 */
.L_x_1504:
[----:B------:R-:W-:-:S05]  /*190e0*/  @!P0 IADD3 R3, P4, R33, R3, RZ ;  /* 0x0000000321038210 */ /* 0x000fca0007f9e0ff */
[----:B------:R-:W-:-:S05]  /*190f0*/  @!P0 IMAD.X R2, RZ, RZ, R2, P4 ;  /* 0x000000ffff028224 */ /* 0x000fca00020e0602 */
        /* <DEDUP_REMOVED lines=16> */
.L_x_1505:
[----:B------:R-:W-:Y:S02]  /*19200*/  IMAD.MOV.U32 R13, RZ, RZ, R4 ;  /* 0x000000ffff0d7224 */ /* 0x000fe400078e0004 */
[----:B------:R-:W-:Y:S02]  /*19210*/  IMAD.MOV.U32 R12, RZ, RZ, 0x2 ;  /* 0x00000002ff0c7424 */ /* 0x000fe400078e00ff */
[----:B------:R-:W-:-:S07]  /*19220*/  IMAD.MOV.U32 R3, RZ, RZ, R14 ;  /* 0x000000ffff037224 */ /* 0x000fce00078e000e */
[----:B------:R-:W-:Y:S05]  /*19230*/  WARPSYNC.COLLECTIVE R15, `(.L_x_1506) ;  /* 0x000000000f087348 */ /* 0x000fea0003c00000 */
[----:B------:R0:W1:Y:S02]  /*19240*/  SHFL.IDX P6, R14, R13, R12, R11 ;  /* 0x0000000c0d0e7389 */ /* 0x00006400000c000b */
[----:B01----:R-:W-:Y:S01]  /*19250*/  ENDCOLLECTIVE ;  /* 0x000000000000791b */ /* 0x003fe20003800000 */
.L_x_1506:
        /* <DEDUP_REMOVED lines=17> */
.L_x_1507:
[----:B------:R-:W-:Y:S02]  /*19370*/  IMAD.MOV.U32 R13, RZ, RZ, R4 ;  /* 0x000000ffff0d7224 */ /* 0x000fe400078e0004 */
[----:B------:R-:W-:Y:S02]  /*19380*/  IMAD.MOV.U32 R12, RZ, RZ, 0x3 ;  /* 0x00000003ff0c7424 */ /* 0x000fe400078e00ff */
[----:B------:R-:W-:-:S07]  /*19390*/  IMAD.MOV.U32 R3, RZ, RZ, R14 ;  /* 0x000000ffff037224 */ /* 0x000fce00078e000e */
[----:B------:R-:W-:Y:S05]  /*193a0*/  WARPSYNC.COLLECTIVE R15, `(.L_x_1508) ;  /* 0x000000000f087348 */ /* 0x000fea0003c00000 */
[----:B------:R0:W1:Y:S02]  /*193b0*/  SHFL.IDX P6, R14, R13, R12, R11 ;  /* 0x0000000c0d0e7389 */ /* 0x00006400000c000b */
[----:B01----:R-:W-:Y:S01]  /*193c0*/  ENDCOLLECTIVE ;  /* 0x000000000000791b */ /* 0x003fe20003800000 */
.L_x_1508:
[----:B------:R-:W-:-:S05]  /*193d0*/  @!P0 IADD3 R3, P4, R33, R3, RZ ;  /* 0x0000000321038210 */ /* 0x000fca0007f9e0ff */
[----:B------:R-:W-:-:S05]  /*193e0*/  @!P0 IMAD.X R2, RZ, RZ, R2, P4 ;  /* 0x000000ffff028224 */ /* 0x000fca00020e0602 */
[----:B------:R-:W-:Y:S01]  /*193f0*/  @!P0 LOP3.LUT R3, R3, R2, RZ, 0x3c, !PT ;  /* 0x0000000203038212 */ /* 0x000fe200078e3cff */
[----:B------:R-:W-:-:S03]  /*19400*/  IMAD.MOV.U32 R13, RZ, RZ, R0 ;  /* 0x000000ffff0d7224 */ /* 0x000fc600078e0000 */
[----:B------:R-:W-:-:S04]  /*19410*/  @!P0 LOP3.LUT R2, R3, R2, RZ, 0x3c, !PT ;  /* 0x0000000203028212 */ /* 0x000fc800078e3cff */
[----:B------:R-:W-:Y:S01]  /*19420*/  @!P0 LOP3.LUT R3, R3, R2, RZ, 0x3c, !PT ;  /* 0x0000000203038212 */ /* 0x000fe200078e3cff */
[----:B------:R-:W-:-:S04]  /*19430*/  IMAD.MOV.U32 R4, RZ, RZ, R14 ;  /* 0x000000ffff047224 */ /* 0x000fc800078e000e */
[----:B------:R-:W-:Y:S01]  /*19440*/  @!PT LDS RZ, [RZ] ;  /* 0x00000000fffff984 */ /* 0x000fe20000000800 */
[----:B------:R-:W-:Y:S01]  /*19450*/  @!PT LDS RZ, [RZ] ;  /* 0x00000000fffff984 */ /* 0x000fe20000000800 */
[----:B------:R-:W-:Y:S01]  /*19460*/  @!PT LDS RZ, [RZ] ;  /* 0x00000000fffff984 */ /* 0x000fe20000000800 */
[----:B------:R0:W-:Y:S04]  /*19470*/  @!P0 LDGSTS.E.BYPASS.LTC128B.128 [R7+0x11400], desc[UR44][R2.64], !P3 ;  /* 0x1140000002078fae */ /* 0x0001e8000d901d6c */
[----:B------:R0:W-:Y:S04]  /*19480*/  @!P0 LDGSTS.E.BYPASS.LTC128B.128 [R7+0x13400], desc[UR44][R2.64+0x40], !P2 ;  /* 0x1340004002078fae */ /* 0x0001e8000d101d6c */
[----:B------:R0:W-:Y:S02]  /*19490*/  @!P0 LDGSTS.E.BYPASS.LTC128B.128 [R7+0x15400], desc[UR44][R2.64+0x80], !P1 ;  /* 0x1540008002078fae */ /* 0x0001e4000c901d6c */
[----:B0-----:R-:W-:Y:S05]  /*194a0*/  WARPSYNC.COLLECTIVE R15, `(.L_x_1509) ;  /* 0x000000000f087348 */ /* 0x001fea0003c00000 */
[----:B------:R1:W2:Y:S02]  /*194b0*/  SHFL.IDX P6, R14, R13, R12, R11 ;  /* 0x0000000c0d0e7389 */ /* 0x0002a400000c000b */
[----:B012---:R-:W-:Y:S01]  /*194c0*/  ENDCOLLECTIVE ;  /* 0x000000000000791b */ /* 0x007fe20003800000 */
.L_x_1509:
[----:B------:R-:W-:Y:S05]  /*194d0*/  BRA `(.L_x_1510) ;  /* 0xffffffbc00cc7947 */ /* 0x000fea000383ffff */
.L_x_1419:
[----:B0-----:R0:W1:Y:S02]  /*194e0*/  SYNCS.PHASECHK.TRANS64.TRYWAIT P0, [R22+URZ+0x22820], R3 ;  /* 0x02282003160075a7 */ /* 0x001064000800017f */
[----:B-1----:R-:W-:Y:S05]  /*194f0*/  @!P0 NANOSLEEP.SYNCS 0x989680 ;  /* 0x009896800000895d */ /* 0x002fea0003900000 */
[----:B------:R-:W1:Y:S02]  /*19500*/  @!P0 SYNCS.PHASECHK.TRANS64 P0, [R22+URZ+0x22820], R3 ;  /* 0x02282003160085a7 */ /* 0x000e64000800007f */
[----:B-1----:R-:W-:Y:S05]  /*19510*/  @!P0 BRA `(.L_x_1419) ;  /* 0xfffffffc00f08947 */ /* 0x002fea000383ffff */
[----:B------:R-:W-:Y:S05]  /*19520*/  BRA `(.L_x_1511) ;  /* 0xffffffc0003c7947 */ /* 0x000fea000383ffff */
.L_x_1423:
[----:B0-----:R0:W1:Y:S02]  /*19530*/  SYNCS.PHASECHK.TRANS64.TRYWAIT P0, [R0+URZ+0x22880], R10 ;  /* 0x0228800a000075a7 */ /* 0x001064000800017f */
[----:B-1----:R-:W-:Y:S05]  /*19540*/  @!P0 NANOSLEEP.SYNCS 0x989680 ;  /* 0x009896800000895d */ /* 0x002fea0003900000 */
[----:B------:R-:W1:Y:S02]  /*19550*/  @!P0 SYNCS.PHASECHK.TRANS64 P0, [R0+URZ+0x22880], R10 ;  /* 0x0228800a000085a7 */ /* 0x000e64000800007f */
[----:B-1----:R-:W-:Y:S05]  /*19560*/  @!P0 BRA `(.L_x_1423) ;  /* 0xfffffffc00f08947 */ /* 0x002fea000383ffff */
[----:B------:R-:W-:Y:S05]  /*19570*/  BRA `(.L_x_1512) ;  /* 0xffffffc400047947 */ /* 0x000fea000383ffff */
.L_x_1424:
        /* <DEDUP_REMOVED lines=8> */
.L_x_1514:
[----:B------:R-:W-:Y:S05]  /*19600*/  BSYNC B0 ;  /* 0x0000000000007941 */ /* 0x000fea0003800000 */
.L_x_1513:
        /* <DEDUP_REMOVED lines=10> */
.L_x_1515:
[----:B------:R-:W-:Y:S02]  /*196b0*/  IMAD.MOV.U32 R13, RZ, RZ, R26 ;  /* 0x000000ffff0d7224 */ /* 0x000fe400078e001a */
[----:B------:R-:W-:Y:S02]  /*196c0*/  IMAD.MOV.U32 R12, RZ, RZ, 0x1 ;  /* 0x00000001ff0c7424 */ /* 0x000fe400078e00ff */
[----:B------:R-:W-:-:S07]  /*196d0*/  IMAD.MOV.U32 R2, RZ, RZ, R14 ;  /* 0x000000ffff027224 */ /* 0x000fce00078e000e */
[----:B------:R-:W-:Y:S05]  /*196e0*/  WARPSYNC.COLLECTIVE R15, `(.L_x_1516) ;  /* 0x000000000f087348 */ /* 0x000fea0003c00000 */
[----:B------:R0:W1:Y:S02]  /*196f0*/  SHFL.IDX P6, R14, R13, R12, R11 ;  /* 0x0000000c0d0e7389 */ /* 0x00006400000c000b */
[----:B01----:R-:W-:Y:S01]  /*19700*/  ENDCOLLECTIVE ;  /* 0x000000000000791b */ /* 0x003fe20003800000 */
.L_x_1516:
        /* <DEDUP_REMOVED lines=12> */
.L_x_1517:
[----:B------:R-:W-:Y:S02]  /*197d0*/  IMAD.MOV.U32 R13, RZ, RZ, R26 ;  /* 0x000000ffff0d7224 */ /* 0x000fe400078e001a */
[----:B------:R-:W-:Y:S02]  /*197e0*/  IMAD.MOV.U32 R12, RZ, RZ, 0x2 ;  /* 0x00000002ff0c7424 */ /* 0x000fe400078e00ff */
[----:B------:R-:W-:-:S07]  /*197f0*/  IMAD.MOV.U32 R2, RZ, RZ, R14 ;  /* 0x000000ffff027224 */ /* 0x000fce00078e000e */
[----:B------:R-:W-:Y:S05]  /*19800*/  WARPSYNC.COLLECTIVE R15, `(.L_x_1518) ;  /* 0x000000000f087348 */ /* 0x000fea0003c00000 */
[----:B------:R0:W1:Y:S02]  /*19810*/  SHFL.IDX P6, R14, R13, R12, R11 ;  /* 0x0000000c0d0e7389 */ /* 0x00006400000c000b */
[----:B01----:R-:W-:Y:S01]  /*19820*/  ENDCOLLECTIVE ;  /* 0x000000000000791b */ /* 0x003fe20003800000 */
.L_x_1518:
        /* <DEDUP_REMOVED lines=12> */
.L_x_1519:
[----:B------:R-:W-:Y:S02]  /*198f0*/  IMAD.MOV.U32 R13, RZ, RZ, R26 ;  /* 0x000000ffff0d7224 */ /* 0x000fe400078e001a */
[----:B------:R-:W-:Y:S02]  /*19900*/  IMAD.MOV.U32 R12, RZ, RZ, 0x3 ;  /* 0x00000003ff0c7424 */ /* 0x000fe400078e00ff */
[----:B------:R-:W-:-:S07]  /*19910*/  IMAD.MOV.U32 R2, RZ, RZ, R14 ;  /* 0x000000ffff027224 */ /* 0x000fce00078e000e */
[----:B------:R-:W-:Y:S05]  /*19920*/  WARPSYNC.COLLECTIVE R15, `(.L_x_1520) ;  /* 0x000000000f087348 */ /* 0x000fea0003c00000 */
[----:B------:R0:W1:Y:S02]  /*19930*/  SHFL.IDX P6, R14, R13, R12, R11 ;  /* 0x0000000c0d0e7389 */ /* 0x00006400000c000b */
[----:B01----:R-:W-:Y:S01]  /*19940*/  ENDCOLLECTIVE ;  /* 0x000000000000791b */ /* 0x003fe20003800000 */
.L_x_1520:
        /* <DEDUP_REMOVED lines=12> */
.L_x_1521:
[----:B------:R-:W-:Y:S01]  /*19a10*/  IMAD.MOV.U32 R2, RZ, RZ, R14 ;  /* 0x000000ffff027224 */ /* 0x000fe200078e000e */
[----:B------:R-:W-:Y:S06]  /*19a20*/  BRA `(.L_x_1522) ;  /* 0xffffffc000947947 */ /* 0x000fec000383ffff */
.L_x_1429:
[----:B---3--:R3:W4:Y:S02]  /*19a30*/  SYNCS.PHASECHK.TRANS64.TRYWAIT P0, [R0+URZ+0x22840], R10 ;  /* 0x0228400a000075a7 */ /* 0x008724000800017f */
[----:B----4-:R-:W-:Y:S05]  /*19a40*/  @!P0 NANOSLEEP.SYNCS 0x989680 ;  /* 0x009896800000895d */ /* 0x010fea0003900000 */
[----:B------:R-:W4:Y:S02]  /*19a50*/  @!P0 SYNCS.PHASECHK.TRANS64 P0, [R0+URZ+0x22840], R10 ;  /* 0x0228400a000085a7 */ /* 0x000f24000800007f */
[----:B----4-:R-:W-:Y:S05]  /*19a60*/  @!P0 BRA `(.L_x_1429) ;  /* 0xfffffffc00f08947 */ /* 0x010fea000383ffff */
[----:B------:R-:W-:Y:S05]  /*19a70*/  BRA `(.L_x_1523) ;  /* 0xffffffc000e87947 */ /* 0x000fea000383ffff */
.L_x_1430:
        /* <DEDUP_REMOVED lines=8> */
.L_x_1525:
[----:B------:R-:W-:Y:S05]  /*19b00*/  BSYNC B0 ;  /* 0x0000000000007941 */ /* 0x000fea0003800000 */
.L_x_1524:
        /* <DEDUP_REMOVED lines=9> */
.L_x_1526:
[----:B------:R-:W-:Y:S02]  /*19ba0*/  IMAD.MOV.U32 R13, RZ, RZ, R8 ;  /* 0x000000ffff0d7224 */ /* 0x000fe400078e0008 */
[----:B------:R-:W-:Y:S02]  /*19bb0*/  IMAD.MOV.U32 R12, RZ, RZ, 0x1 ;  /* 0x00000001ff0c7424 */ /* 0x000fe400078e00ff */
[----:B------:R-:W-:-:S07]  /*19bc0*/  IMAD.MOV.U32 R2, RZ, RZ, R14 ;  /* 0x000000ffff027224 */ /* 0x000fce00078e000e */
[----:B------:R-:W-:Y:S05]  /*19bd0*/  WARPSYNC.COLLECTIVE R15, `(.L_x_1527) ;  /* 0x000000000f087348 */ /* 0x000fea0003c00000 */
[----:B------:R0:W1:Y:S02]  /*19be0*/  SHFL.IDX P6, R14, R13, R12, R11 ;  /* 0x0000000c0d0e7389 */ /* 0x00006400000c000b */
[----:B01----:R-:W-:Y:S01]  /*19bf0*/  ENDCOLLECTIVE ;  /* 0x000000000000791b */ /* 0x003fe20003800000 */
.L_x_1527:
        /* <DEDUP_REMOVED lines=13> */
.L_x_1528:
[----:B------:R-:W-:Y:S02]  /*19cd0*/  IMAD.MOV.U32 R13, RZ, RZ, R8 ;  /* 0x000000ffff0d7224 */ /* 0x000fe400078e0008 */
[----:B------:R-:W-:Y:S02]  /*19ce0*/  IMAD.MOV.U32 R12, RZ, RZ, 0x2 ;  /* 0x00000002ff0c7424 */ /* 0x000fe400078e00ff */
[----:B------:R-:W-:-:S07]  /*19cf0*/  IMAD.MOV.U32 R2, RZ, RZ, R14 ;  /* 0x000000ffff027224 */ /* 0x000fce00078e000e */
[----:B------:R-:W-:Y:S05]  /*19d00*/  WARPSYNC.COLLECTIVE R15, `(.L_x_1529) ;  /* 0x000000000f087348 */ /* 0x000fea0003c00000 */
[----:B------:R0:W1:Y:S02]  /*19d10*/  SHFL.IDX P6, R14, R13, R12, R11 ;  /* 0x0000000c0d0e7389 */ /* 0x00006400000c000b */
[----:B01----:R-:W-:Y:S01]  /*19d20*/  ENDCOLLECTIVE ;  /* 0x000000000000791b */ /* 0x003fe20003800000 */
.L_x_1529:
        /* <DEDUP_REMOVED lines=13> */
.L_x_1530:
[----:B------:R-:W-:Y:S02]  /*19e00*/  IMAD.MOV.U32 R13, RZ, RZ, R8 ;  /* 0x000000ffff0d7224 */ /* 0x000fe400078e0008 */
[----:B------:R-:W-:Y:S02]  /*19e10*/  IMAD.MOV.U32 R12, RZ, RZ, 0x3 ;  /* 0x00000003ff0c7424 */ /* 0x000fe400078e00ff */
[----:B------:R-:W-:-:S07]  /*19e20*/  IMAD.MOV.U32 R2, RZ, RZ, R14 ;  /* 0x000000ffff027224 */ /* 0x000fce00078e000e */
[----:B------:R-:W-:Y:S05]  /*19e30*/  WARPSYNC.COLLECTIVE R15, `(.L_x_1531) ;  /* 0x000000000f087348 */ /* 0x000fea0003c00000 */
[----:B------:R0:W1:Y:S02]  /*19e40*/  SHFL.IDX P6, R14, R13, R12, R11 ;  /* 0x0000000c0d0e7389 */ /* 0x00006400000c000b */
[----:B01----:R-:W-:Y:S01]  /*19e50*/  ENDCOLLECTIVE ;  /* 0x000000000000791b */ /* 0x003fe20003800000 */
.L_x_1531:
        /* <DEDUP_REMOVED lines=13> */
.L_x_1532:
[----:B------:R-:W-:Y:S01]  /*19f30*/  IMAD.MOV.U32 R2, RZ, RZ, R14 ;  /* 0x000000ffff027224 */ /* 0x000fe200078e000e */
[----:B------:R-:W-:Y:S06]  /*19f40*/  BRA `(.L_x_1533) ;  /* 0xffffffc000787947 */ /* 0x000fec000383ffff */
.L_x_1435:
[----:B0-----:R0:W2:Y:S02]  /*19f50*/  SYNCS.PHASECHK.TRANS64.TRYWAIT P1, [R0+URZ+0x22870], R3 ;  /* 0x02287003000075a7 */ /* 0x0010a4000802017f */
[----:B--2---:R-:W-:Y:S05]  /*19f60*/  @!P1 NANOSLEEP.SYNCS 0x989680 ;  /* 0x009896800000995d */ /* 0x004fea0003900000 */
[----:B------:R-:W2:Y:S02]  /*19f70*/  @!P1 SYNCS.PHASECHK.TRANS64 P1, [R0+URZ+0x22870], R3 ;  /* 0x02287003000095a7 */ /* 0x000ea4000802007f */
[----:B--2---:R-:W-:Y:S05]  /*19f80*/  @!P1 BRA `(.L_x_1435) ;  /* 0xfffffffc00f09947 */ /* 0x004fea000383ffff */
[----:B------:R-:W-:Y:S05]  /*19f90*/  BRA `(.L_x_1534) ;  /* 0xffffffc000e47947 */ /* 0x000fea000383ffff */
.L_x_1437:
[----:B0-----:R0:W1:Y:S02]  /*19fa0*/  SYNCS.PHASECHK.TRANS64.TRYWAIT P1, [R0+URZ+0x22860], R3 ;  /* 0x02286003000075a7 */ /* 0x001064000802017f */
[----:B-1----:R-:W-:Y:S05]  /*19fb0*/  @!P1 NANOSLEEP.SYNCS 0x989680 ;  /* 0x009896800000995d */ /* 0x002fea0003900000 */
[----:B------:R-:W1:Y:S02]  /*19fc0*/  @!P1 SYNCS.PHASECHK.TRANS64 P1, [R0+URZ+0x22860], R3 ;  /* 0x02286003000095a7 */ /* 0x000e64000802007f */
[----:B-1----:R-:W-:Y:S05]  /*19fd0*/  @!P1 BRA `(.L_x_1437) ;  /* 0xfffffffc00f09947 */ /* 0x002fea000383ffff */
[----:B------:R-:W-:Y:S05]  /*19fe0*/  BRA `(.L_x_1535) ;  /* 0xffffffc000f47947 */ /* 0x000fea000383ffff */
.L_x_1445:
[----:B-1----:R1:W2:Y:S02]  /*19ff0*/  SYNCS.PHASECHK.TRANS64.TRYWAIT P1, [R17+URZ+0x22870], R0 ;  /* 0x02287000110075a7 */ /* 0x0022a4000802017f */
[----:B--2---:R-:W-:Y:S05]  /*1a000*/  @!P1 NANOSLEEP.SYNCS 0x989680 ;  /* 0x009896800000995d */ /* 0x004fea0003900000 */
[----:B------:R-:W2:Y:S02]  /*1a010*/  @!P1 SYNCS.PHASECHK.TRANS64 P1, [R17+URZ+0x22870], R0 ;  /* 0x02287000110095a7 */ /* 0x000ea4000802007f */
[----:B--2---:R-:W-:Y:S05]  /*1a020*/  @!P1 BRA `(.L_x_1445) ;  /* 0xfffffffc00f09947 */ /* 0x004fea000383ffff */
[----:B------:R-:W-:Y:S05]  /*1a030*/  BRA `(.L_x_1536) ;  /* 0xffffffc800887947 */ /* 0x000fea000383ffff */
.L_x_1447:
[----:B-1----:R1:W2:Y:S02]  /*1a040*/  SYNCS.PHASECHK.TRANS64.TRYWAIT P1, [R17+URZ+0x22860], R0 ;  /* 0x02286000110075a7 */ /* 0x0022a4000802017f */
[----:B--2---:R-:W-:Y:S05]  /*1a050*/  @!P1 NANOSLEEP.SYNCS 0x989680 ;  /* 0x009896800000995d */ /* 0x004fea0003900000 */
[----:B------:R-:W2:Y:S02]  /*1a060*/  @!P1 SYNCS.PHASECHK.TRANS64 P1, [R17+URZ+0x22860], R0 ;  /* 0x02286000110095a7 */ /* 0x000ea4000802007f */
[----:B--2---:R-:W-:Y:S05]  /*1a070*/  @!P1 BRA `(.L_x_1447) ;  /* 0xfffffffc00f09947 */ /* 0x004fea000383ffff */
[----:B------:R-:W-:Y:S05]  /*1a080*/  BRA `(.L_x_1537) ;  /* 0xffffffc800947947 */ /* 0x000fea000383ffff */
.L_x_1461:
[----:B0-----:R0:W1:Y:S02]  /*1a090*/  SYNCS.PHASECHK.TRANS64.TRYWAIT P0, [R5+URZ+0x22820], R0 ;  /* 0x02282000050075a7 */ /* 0x001064000800017f */
[----:B-1----:R-:W-:Y:S05]  /*1a0a0*/  @!P0 NANOSLEEP.SYNCS 0x989680 ;  /* 0x009896800000895d */ /* 0x002fea0003900000 */
[----:B------:R-:W1:Y:S02]  /*1a0b0*/  @!P0 SYNCS.PHASECHK.TRANS64 P0, [R5+URZ+0x22820], R0 ;  /* 0x02282000050085a7 */ /* 0x000e64000800007f */
[----:B-1----:R-:W-:Y:S05]  /*1a0c0*/  @!P0 BRA `(.L_x_1461) ;  /* 0xfffffffc00f08947 */ /* 0x002fea000383ffff */
[----:B------:R-:W-:Y:S05]  /*1a0d0*/  BRA `(.L_x_1538) ;  /* 0xffffffd800c47947 */ /* 0x000fea000383ffff */
.L_x_1462:
[----:B------:R-:W1:Y:S01]  /*1a0e0*/  S2R R2, SR_TID.X ;  /* 0x0000000000027919 */ /* 0x000e620000002100 */
[----:B------:R-:W-:Y:S01]  /*1a0f0*/  BSSY B0, `(.L_x_1539) ;  /* 0x000000a000007945 */ /* 0x000fe20003800000 */
[----:B------:R-:W-:Y:S02]  /*1a100*/  IMAD.MOV.U32 R12, RZ, RZ, RZ ;  /* 0x000000ffff0c7224 */ /* 0x000fe400078e00ff */
[----:B------:R-:W-:Y:S02]  /*1a110*/  IMAD.MOV.U32 R11, RZ, RZ, 0x1f ;  /* 0x0000001fff0b7424 */ /* 0x000fe400078e00ff */
[----:B------:R-:W-:Y:S01]  /*1a120*/  IMAD.MOV.U32 R15, RZ, RZ, -0x1 ;  /* 0xffffffffff0f7424 */ /* 0x000fe200078e00ff */
[----:B-1----:R-:W-:-:S04]  /*1a130*/  SHF.R.U32.HI R2, RZ, 0x5, R2 ;  /* 0x00000005ff027819 */ /* 0x002fc80000011602 */
[----:B------:R-:W-:-:S05]  /*1a140*/  LOP3.LUT R2, R2, 0x3, RZ, 0xc0, !PT ;  /* 0x0000000302027812 */ /* 0x000fca00078ec0ff */
[----:B------:R-:W-:-:S07]  /*1a150*/  IMAD.MOV.U32 R13, RZ, RZ, R2 ;  /* 0x000000ffff0d7224 */ /* 0x000fce00078e0002 */
[----:B0-----:R-:W-:Y:S05]  /*1a160*/  WARPSYNC.COLLECTIVE R15, `(.L_x_1540) ;  /* 0x000000000f087348 */ /* 0x001fea0003c00000 */
[----:B------:R1:W2:Y:S02]  /*1a170*/  SHFL.IDX P6, R14, R13, R12, R11 ;  /* 0x0000000c0d0e7389 */ /* 0x0002a400000c000b */
[----:B012---:R-:W-:Y:S01]  /*1a180*/  ENDCOLLECTIVE ;  /* 0x000000000000791b */ /* 0x007fe20003800000 */
.L_x_1540:
[----:B------:R-:W-:Y:S05]  /*1a190*/  BSYNC B0 ;  /* 0x0000000000007941 */ /* 0x000fea0003800000 */
.L_x_1539:
[----:B------:R-:W-:Y:S05]  /*1a1a0*/  BRA `(.L_x_1541) ;  /* 0xffffffd800ac7947 */ /* 0x000fea000383ffff */
.L_x_1465:
[----:B------:R-:W-:Y:S01]  /*1a1b0*/  BSSY B1, `(.L_x_1542) ;  /* 0x0000006000017945 */ /* 0x000fe20003800000 */
[----:B------:R-:W-:-:S07]  /*1a1c0*/  IMAD.MOV.U32 R15, RZ, RZ, -0x1 ;  /* 0xffffffffff0f7424 */ /* 0x000fce00078e00ff */
[----:B0-----:R-:W-:Y:S05]  /*1a1d0*/  WARPSYNC.COLLECTIVE R15, `(.L_x_1543) ;  /* 0x000000000f0c7348 */ /* 0x001fea0003c00000 */
[----:B------:R-:W-:Y:S02]  /*1a1e0*/  ELECT P6, UR62, PT ;  /* 0x00000000003e782f */ /* 0x000fe400038c0000 */
[----:B------:R-:W-:Y:S01]  /*1a1f0*/  MOV R14, UR62 ;  /* 0x0000003e000e7c02 */ /* 0x000fe20008000f00 */
[----:B0-----:R-:W-:Y:S10]  /*1a200*/  ENDCOLLECTIVE ;  /* 0x000000000000791b */ /* 0x001ff40003800000 */
.L_x_1543:
[----:B------:R-:W-:Y:S05]  /*1a210*/  BSYNC B1 ;  /* 0x0000000000017941 */ /* 0x000fea0003800000 */
.L_x_1542:
[----:B------:R-:W-:Y:S05]  /*1a220*/  BRA `(.L_x_1544) ;  /* 0xffffffd800a47947 */ /* 0x000fea000383ffff */
.L_x_1467:
[----:B0-----:R0:W1:Y:S02]  /*1a230*/  SYNCS.PHASECHK.TRANS64.TRYWAIT P1, [R3+URZ+0x22840], R2 ;  /* 0x02284002030075a7 */ /* 0x001064000802017f */
[----:B-1----:R-:W-:Y:S05]  /*1a240*/  @!P1 NANOSLEEP.SYNCS 0x989680 ;  /* 0x009896800000995d */ /* 0x002fea0003900000 */
[----:B------:R-:W1:Y:S02]  /*1a250*/  @!P1 SYNCS.PHASECHK.TRANS64 P1, [R3+URZ+0x22840], R2 ;  /* 0x02284002030095a7 */ /* 0x000e64000802007f */
[----:B-1----:R-:W-:Y:S05]  /*1a260*/  @!P1 BRA `(.L_x_1467) ;  /* 0xfffffffc00f09947 */ /* 0x002fea000383ffff */
[----:B------:R-:W-:Y:S05]  /*1a270*/  BRA `(.L_x_1545) ;  /* 0xffffffd800c47947 */ /* 0x000fea000383ffff */
.L_x_1469:
[----:B-1----:R1:W2:Y:S02]  /*1a280*/  SYNCS.PHASECHK.TRANS64.TRYWAIT P1, [R23+URZ+0x22840], R0 ;  /* 0x02284000170075a7 */ /* 0x0022a4000802017f */
[----:B--2---:R-:W-:Y:S05]  /*1a290*/  @!P1 NANOSLEEP.SYNCS 0x989680 ;  /* 0x009896800000995d */ /* 0x004fea0003900000 */
[----:B------:R-:W2:Y:S02]  /*1a2a0*/  @!P1 SYNCS.PHASECHK.TRANS64 P1, [R23+URZ+0x22840], R0 ;  /* 0x02284000170095a7 */ /* 0x000ea4000802007f */
[----:B--2---:R-:W-:Y:S05]  /*1a2b0*/  @!P1 BRA `(.L_x_1469) ;  /* 0xfffffffc00f09947 */ /* 0x004fea000383ffff */
[----:B------:R-:W-:Y:S05]  /*1a2c0*/  BRA `(.L_x_1546) ;  /* 0xffffffd800d07947 */ /* 0x000fea000383ffff */
.L_x_1471:
[----:B--2---:R2:W3:Y:S02]  /*1a2d0*/  SYNCS.PHASECHK.TRANS64.TRYWAIT P1, [R3+URZ+0x22860], R2 ;  /* 0x02286002030075a7 */ /* 0x0044e4000802017f */
[----:B---3--:R-:W-:Y:S05]  /*1a2e0*/  @!P1 NANOSLEEP.SYNCS 0x989680 ;  /* 0x009896800000995d */ /* 0x008fea0003900000 */
[----:B------:R-:W3:Y:S02]  /*1a2f0*/  @!P1 SYNCS.PHASECHK.TRANS64 P1, [R3+URZ+0x22860], R2 ;  /* 0x02286002030095a7 */ /* 0x000ee4000802007f */
[----:B---3--:R-:W-:Y:S05]  /*1a300*/  @!P1 BRA `(.L_x_1471) ;  /* 0xfffffffc00f09947 */ /* 0x008fea000383ffff */
[----:B------:R-:W-:Y:S05]  /*1a310*/  BRA `(.L_x_1547) ;  /* 0xffffffd800cc7947 */ /* 0x000fea000383ffff */
.L_x_1473:
[----:B---3--:R3:W4:Y:S02]  /*1a320*/  SYNCS.PHASECHK.TRANS64.TRYWAIT P1, [R23+URZ+0x22860], R0 ;  /* 0x02286000170075a7 */ /* 0x008724000802017f */
[----:B----4-:R-:W-:Y:S05]  /*1a330*/  @!P1 NANOSLEEP.SYNCS 0x989680 ;  /* 0x009896800000995d */ /* 0x010fea0003900000 */
[----:B------:R-:W4:Y:S02]  /*1a340*/  @!P1 SYNCS.PHASECHK.TRANS64 P1, [R23+URZ+0x22860], R0 ;  /* 0x02286000170095a7 */ /* 0x000f24000802007f */
[----:B----4-:R-:W-:Y:S05]  /*1a350*/  @!P1 BRA `(.L_x_1473) ;  /* 0xfffffffc00f09947 */ /* 0x010fea000383ffff */
[----:B------:R-:W-:Y:S05]  /*1a360*/  BRA `(.L_x_1548) ;  /* 0xffffffd800c87947 */ /* 0x000fea000383ffff */
.L_x_1475:
[----:B----4-:R4:W0:Y:S02]  /*1a370*/  SYNCS.PHASECHK.TRANS64.TRYWAIT P1, [R3+URZ+0x22880], R2 ;  /* 0x02288002030075a7 */ /* 0x010824000802017f */
[----:B0-----:R-:W-:Y:S05]  /*1a380*/  @!P1 NANOSLEEP.SYNCS 0x989680 ;  /* 0x009896800000995d */ /* 0x001fea0003900000 */
[----:B------:R-:W0:Y:S02]  /*1a390*/  @!P1 SYNCS.PHASECHK.TRANS64 P1, [R3+URZ+0x22880], R2 ;  /* 0x02288002030095a7 */ /* 0x000e24000802007f */
[----:B0-----:R-:W-:Y:S05]  /*1a3a0*/  @!P1 BRA `(.L_x_1475) ;  /* 0xfffffffc00f09947 */ /* 0x001fea000383ffff */
[----:B------:R-:W-:Y:S05]  /*1a3b0*/  BRA `(.L_x_1549) ;  /* 0xffffffd800c47947 */ /* 0x000fea000383ffff */
.L_x_1550:
        /* <DEDUP_REMOVED lines=12> */
.L_x_3194:


//--------------------- .text._ZN7cutlass13device_kernelIN5flash11enable_sm90INS1_16FlashAttnFwdSm90INS1_25CollectiveMainloopFwdSm90ILi2EN4cute5tupleIJNS5_1CILi1EEES8_S8_EEENS6_IJNS7_ILi128EEESA_NS7_ILi192EEEEEELi128ENS_12float_e4m3_tEfNS_4arch4Sm90ELb0ELb1ELb1ELb1ELb1ELb1ELb0ELb1ELb1ELb1ELb0ELb0EEENS1_21CollectiveEpilogueFwdINS6_IJSA_SA_SA_EEES9_NS_10bfloat16_tESF_Li256ELb1ELb1ELb0ELb1EEENS1_36VarlenDynamicPersistentTileSchedulerILi128ELi128ELi256ELi128ELb0ELb1ELb1ELb1ELb0ELb1EEEEEEEEEvNT_6ParamsE --------------------------
	.section	.text._ZN7cutlass13device_kernelIN5flash11enable_sm90INS1_16FlashAttnFwdSm90INS1_25CollectiveMainloopFwdSm90ILi2EN4cute5tupleIJNS5_1CILi1EEES8_S8_EEENS6_IJNS7_ILi128EEESA_NS7_ILi192EEEEEELi128ENS_12float_e4m3_tEfNS_4arch4Sm90ELb0ELb1ELb1ELb1ELb1ELb1ELb0ELb1ELb1ELb1ELb0ELb0EEENS1_21CollectiveEpilogueFwdINS6_IJSA_SA_SA_EEES9_NS_10bfloat16_tESF_Li256ELb1ELb1ELb0ELb1EEENS1_36VarlenDynamicPersistentTileSchedulerILi128ELi128ELi256ELi128ELb0ELb1ELb1ELb1ELb0ELb1EEEEEEEEEvNT_6ParamsE,"ax",@progbits
	.align	128
.text._ZN7cutlass13device_kernelIN5flash11enable_sm90INS1_16FlashAttnFwdSm90INS1_25CollectiveMainloopFwdSm90ILi2EN4cute5tupleIJNS5_1CILi1EEES8_S8_EEENS6_IJNS7_ILi128EEESA_NS7_ILi192EEEEEELi128ENS_12float_e4m3_tEfNS_4arch4Sm90ELb0ELb1ELb1ELb1ELb1ELb1ELb0ELb1ELb1ELb1ELb0ELb0EEENS1_21CollectiveEpilogueFwdINS6_IJSA_SA_SA_EEES9_NS_10bfloat16_tESF_Li256ELb1ELb1ELb0ELb1EEENS1_36VarlenDynamicPersistentTileSchedulerILi128ELi128ELi256ELi128ELb0ELb1ELb1ELb1ELb0ELb1EEEEEEEEEvNT_6ParamsE:
        .type           _ZN7cutlass13device_kernelIN5flash11enable_sm90INS1_16FlashAttnFwdSm90INS1_25CollectiveMainloopFwdSm90ILi2EN4cute5tupleIJNS5_1CILi1EEES8_S8_EEENS6_IJNS7_ILi128EEESA_NS7_ILi192EEEEEELi128ENS_12float_e4m3_tEfNS_4arch4Sm90ELb0ELb1ELb1ELb1ELb1ELb1ELb0ELb1ELb1ELb1ELb0ELb0EEENS1_21CollectiveEpilogueFwdINS6_IJSA_SA_SA_EEES9_NS_10bfloat16_tESF_Li256ELb1ELb1ELb0ELb1EEENS1_36VarlenDynamicPersistentTileSchedulerILi128ELi128ELi256ELi128ELb0ELb1ELb1ELb1ELb0ELb1EEEEEEEEEvNT_6ParamsE,@function
        .size           _ZN7cutlass13device_kernelIN5flash11enable_sm90INS1_16FlashAttnFwdSm90INS1_25CollectiveMainloopFwdSm90ILi2EN4cute5tupleIJNS5_1CILi1EEES8_S8_EEENS6_IJNS7_ILi128EEESA_NS7_ILi192EEEEEELi128ENS_12float_e4m3_tEfNS_4arch4Sm90ELb0ELb1ELb1ELb1ELb1ELb1ELb0ELb1ELb1ELb1ELb0ELb0EEENS1_21CollectiveEpilogueFwdINS6_IJSA_SA_SA_EEES9_NS_10bfloat16_tESF_Li256ELb1ELb1ELb0ELb1EEENS1_36VarlenDynamicPersistentTileSchedulerILi128ELi128ELi256ELi128ELb0ELb1ELb1ELb1ELb0ELb1EEEEEEEEEvNT_6ParamsE,(.L_x_3195 - _ZN7cutlass13device_kernelIN5flash11enable_sm90INS1_16FlashAttnFwdSm90INS1_25CollectiveMainloopFwdSm90ILi2EN4cute5tupleIJNS5_1CILi1EEES8_S8_EEENS6_IJNS7_ILi128EEESA_NS7_ILi192EEEEEELi128ENS_12float_e4m3_tEfNS_4arch4Sm90ELb0ELb1ELb1ELb1ELb1ELb1ELb0ELb1ELb1ELb1ELb0ELb0EEENS1_21CollectiveEpilogueFwdINS6_IJSA_SA_SA_EEES9_NS_10bfloat16_tESF_Li256ELb1ELb1ELb0ELb1EEENS1_36VarlenDynamicPersistentTileSchedulerILi128ELi128ELi256ELi128ELb0ELb1ELb1ELb1ELb0ELb1EEEEEEEEEvNT_6ParamsE)
        .other          _ZN7cutlass13device_kernelIN5flash11enable_sm90INS1_16FlashAttnFwdSm90INS1_25CollectiveMainloopFwdSm90ILi2EN4cute5tupleIJNS5_1CILi1EEES8_S8_EEENS6_IJNS7_ILi128EEESA_NS7_ILi192EEEEEELi128ENS_12float_e4m3_tEfNS_4arch4Sm90ELb0ELb1ELb1ELb1ELb1ELb1ELb0ELb1ELb1ELb1ELb0ELb0EEENS1_21CollectiveEpilogueFwdINS6_IJSA_SA_SA_EEES9_NS_10bfloat16_tESF_Li256ELb1ELb1ELb0ELb1EEENS1_36VarlenDynamicPersistentTileSchedulerILi128ELi128ELi256ELi128ELb0ELb1ELb1ELb1ELb0ELb1EEEEEEEEEvNT_6ParamsE,@"STO_CUDA_ENTRY STV_DEFAULT"
_ZN7cutlass13device_kernelIN5flash11enable_sm90INS1_16FlashAttnFwdSm90INS1_25CollectiveMainloopFwdSm90ILi2EN4cute5tupleIJNS5_1CILi1EEES8_S8_EEENS6_IJNS7_ILi128EEESA_NS7_ILi192EEEEEELi128ENS_12float_e4m3_tEfNS_4arch4Sm90ELb0ELb1ELb1ELb1ELb1ELb1ELb0ELb1ELb1ELb1ELb0ELb0EEENS1_21CollectiveEpilogueFwdINS6_IJSA_SA_SA_EEES9_NS_10bfloat16_tESF_Li256ELb1ELb1ELb0ELb1EEENS1_36VarlenDynamicPersistentTileSchedulerILi128ELi128ELi256ELi128ELb0ELb1ELb1ELb1ELb0ELb1EEEEEEEEEvNT_6ParamsE:
        /* <DEDUP_REMOVED lines=18> */
.L_x_1552:
[----:B------:R-:W-:Y:S05]  /*0120*/  BSYNC B0 ;  /* 0x0000000000007941 */ /* 0x000fea0003800000 */
.L_x_1551:
        /* <DEDUP_REMOVED lines=41> */
.L_x_1553:
        /* <DEDUP_REMOVED lines=22> */
.L_x_1554:
        /* <DEDUP_REMOVED lines=18> */
.L_x_1555:
        /* <DEDUP_REMOVED lines=22> */
.L_x_1556:
        /* <DEDUP_REMOVED lines=23> */
.L_x_1557:
        /* <DEDUP_REMOVED lines=8> */
.L_x_1560:
        /* <DEDUP_REMOVED lines=8> */
[----:B-1----:R-:W-:-:S06]  /*0a10*/  ULEA UR4, UR40, UR4, 0x18 ;  /* 0x0000000428047291 */ /* 0x002fcc000f8ec03f */
[----:B------:R-:W-:Y:S01]  /*0a20*/  IMAD.U32 R16, RZ, RZ, UR4 ;  /* 0x00000004ff107e24 */ /* 0x000fe2000f8e00ff */
[----:B0-----:R-:W-:Y:S01]  /*0a30*/  SHF.R.U32.HI R0, RZ, 0x7, R0 ;  /* 0x00000007ff007819 */ /* 0x001fe20000011600 */
[----:B------:R-:W-:-:S03]  /*0a40*/  ULDC UR4, c[0x0][0xc3c] ;  /* 0x00030f0000047ab9 */ /* 0x000fc60000000800 */
[----:B------:R-:W-:-:S13]  /*0a50*/  ISETP.NE.AND P0, PT, R0, 0x1, PT ;  /* 0x000000010000780c */ /* 0x000fda0003f05270 */
[----:B------:R-:W-:Y:S08]  /*0a60*/  @!P0 BAR.ARV 0x9, 0x100 ;  /* 0x0244000000008b1d */ /* 0x000ff00000002000 */
[----:B------:R-:W-:Y:S06]  /*0a70*/  BAR.SYNC.DEFER_BLOCKING 0x5, 0x180 ;  /* 0x0146000000007b1d */ /* 0x000fec0000010000 */
[----:B------:R-:W0:Y:S02]  /*0a80*/  LDS.128 R20, [R16+0x228d0] ;  /* 0x0228d00010147984 */ /* 0x000e240000000c00 */
[----:B------:R-:W-:Y:S06]  /*0a90*/  BAR.ARV 0x4, 0x180 ;  /* 0x0106000000007b1d */ /* 0x000fec0000002000 */
[----:B0-----:R-:W-:-:S13]  /*0aa0*/  ISETP.GE.AND P0, PT, R23, UR4, PT ;  /* 0x0000000417007c0c */ /* 0x001fda000bf06270 */
[----:B------:R-:W-:Y:S05]  /*0ab0*/  @P0 BRA `(.L_x_1561) ;  /* 0x0000028800b40947 */ /* 0x000fea0003800000 */
[----:B------:R-:W0:Y:S01]  /*0ac0*/  S2R R0, SR_TID.X ;  /* 0x0000000000007919 */ /* 0x000e220000002100 */
[----:B------:R-:W-:Y:S01]  /*0ad0*/  R2UR UR42, R16 ;  /* 0x00000000102a72ca */ /* 0x000fe200000e0000 */
[----:B------:R-:W-:Y:S01]  /*0ae0*/  IMAD.MOV.U32 R206, RZ, RZ, 0x20 ;  /* 0x00000020ffce7424 */ /* 0x000fe200078e00ff */
[----:B------:R-:W-:Y:S01]  /*0af0*/  CS2R R168, SRZ ;  /* 0x0000000000a87805 */ /* 0x000fe2000001ff00 */
[----:B------:R-:W-:Y:S01]  /*0b00*/  IMAD.MOV.U32 R17, RZ, RZ, RZ ;  /* 0x000000ffff117224 */ /* 0x000fe200078e00ff */
[----:B------:R-:W-:Y:S01]  /*0b10*/  ULOP3.LUT UR41, UR36, 0x1, URZ, 0xfc, !UPT ;  /* 0x0000000124297892 */ /* 0x000fe2000f8efc3f */
[----:B------:R-:W-:Y:S01]  /*0b20*/  IMAD.MOV.U32 R173, RZ, RZ, RZ ;  /* 0x000000ffffad7224 */ /* 0x000fe200078e00ff */
[----:B------:R-:W-:-:S07]  /*0b30*/  UMOV UR37, URZ ;  /* 0x0000003f00257c82 */ /* 0x000fce0008000000 */
[----:B------:R-:W-:Y:S01]  /*0b40*/  UIADD3 UR42, UR42, 0x10400, URZ ;  /* 0x000104002a2a7890 */ /* 0x000fe2000fffe03f */
[----:B0-----:R-:W-:-:S05]  /*0b50*/  VIADD R223, R0, 0xffffff80 ;  /* 0xffffff8000df7836 */ /* 0x001fca0000000000 */
[----:B------:R-:W-:Y:S02]  /*0b60*/  SHF.R.S32.HI R0, RZ, 0x1f, R223 ;  /* 0x0000001fff007819 */ /* 0x000fe400000114df */
[-C--:B------:R-:W-:Y:S02]  /*0b70*/  LEA.HI R5, R223, R223.reuse, RZ, 0x1 ;  /* 0x000000dfdf057211 */ /* 0x080fe400078f08ff */
[CC--:B------:R-:W-:Y:S02]  /*0b80*/  LEA.HI R6, R0.reuse, R223.reuse, RZ, 0x4 ;  /* 0x000000df00067211 */ /* 0x0c0fe400078f20ff */
[CC--:B------:R-:W-:Y:S02]  /*0b90*/  LEA.HI R3, R0.reuse, R223.reuse, RZ, 0x5 ;  /* 0x000000df00037211 */ /* 0x0c0fe400078f28ff */
[----:B------:R-:W-:Y:S02]  /*0ba0*/  SHF.R.S32.HI R201, RZ, 0x4, R6 ;  /* 0x00000004ffc97819 */ /* 0x000fe40000011406 */
[----:B------:R-:W-:Y:S01]  /*0bb0*/  LEA.HI R2, R0, R223, RZ, 0x2 ;  /* 0x000000df00027211 */ /* 0x000fe200078f10ff */
[----:B------:R-:W-:Y:S01]  /*0bc0*/  IMAD.SHL.U32 R7, R3, 0x20, RZ ;  /* 0x0000002003077824 */ /* 0x000fe200078e00ff */
[----:B------:R-:W-:-:S02]  /*0bd0*/  LOP3.LUT R8, R6, 0x3fffff0, RZ, 0xc0, !PT ;  /* 0x03fffff006087812 */ /* 0x000fc400078ec0ff */
[----:B------:R-:W-:Y:S02]  /*0be0*/  LEA.HI R6, R6, R201, RZ, 0x1 ;  /* 0x000000c906067211 */ /* 0x000fe400078f08ff */
[----:B------:R-:W-:Y:S01]  /*0bf0*/  SHF.R.S32.HI R3, RZ, 0x2, R2 ;  /* 0x00000002ff037819 */ /* 0x000fe20000011402 */
[----:B------:R-:W-:Y:S01]  /*0c00*/  IMAD.IADD R8, R223, 0x1, -R8 ;  /* 0x00000001df087824 */ /* 0x000fe200078e0a08 */
[----:B------:R-:W-:Y:S02]  /*0c10*/  SHF.R.S32.HI R4, RZ, 0x1f, R2 ;  /* 0x0000001fff047819 */ /* 0x000fe40000011402 */
[----:B------:R-:W-:Y:S02]  /*0c20*/  LOP3.LUT R7, R7, 0xfffffc00, RZ, 0xc0, !PT ;  /* 0xfffffc0007077812 */ /* 0x000fe400078ec0ff */
[----:B------:R-:W-:Y:S02]  /*0c30*/  LOP3.LUT R6, R6, 0x1ffffffe, RZ, 0xc0, !PT ;  /* 0x1ffffffe06067812 */ /* 0x000fe400078ec0ff */
[----:B------:R-:W-:Y:S01]  /*0c40*/  LEA.HI R4, R4, R3, RZ, 0x2 ;  /* 0x0000000304047211 */ /* 0x000fe200078f10ff */
[----:B------:R-:W-:Y:S01]  /*0c50*/  IMAD R7, R8, 0x40, R7 ;  /* 0x0000004008077824 */ /* 0x000fe200078e0207 */
[----:B------:R-:W-:Y:S01]  /*0c60*/  LOP3.LUT R208, R5, 0xfffffffe, RZ, 0xc0, !PT ;  /* 0xfffffffe05d07812 */ /* 0x000fe200078ec0ff */
[----:B------:R-:W-:Y:S01]  /*0c70*/  IMAD.IADD R6, R201, 0x1, -R6 ;  /* 0x00000001c9067824 */ /* 0x000fe200078e0a06 */
[----:B------:R-:W-:-:S02]  /*0c80*/  LOP3.LUT R4, R4, 0xfffffffc, RZ, 0xc0, !PT ;  /* 0xfffffffc04047812 */ /* 0x000fc400078ec0ff */
[----:B------:R-:W-:Y:S01]  /*0c90*/  LOP3.LUT R2, R2, 0xfffffffc, RZ, 0xc0, !PT ;  /* 0xfffffffc02027812 */ /* 0x000fe200078ec0ff */
[----:B------:R-:W-:Y:S01]  /*0ca0*/  IMAD.IADD R208, R223, 0x1, -R208 ;  /* 0x00000001dfd07824 */ /* 0x000fe200078e0ad0 */
[----:B------:R-:W-:Y:S01]  /*0cb0*/  SHF.R.S32.HI R176, RZ, 0x1, R5 ;  /* 0x00000001ffb07819 */ /* 0x000fe20000011405 */
[----:B------:R-:W-:Y:S01]  /*0cc0*/  IMAD R220, R6, 0x8, R7 ;  /* 0x0000000806dc7824 */ /* 0x000fe200078e0207 */
[----:B------:R-:W-:Y:S01]  /*0cd0*/  SHF.R.S32.HI R7, RZ, 0x1f, R5 ;  /* 0x0000001fff077819 */ /* 0x000fe20000011405 */
[----:B------:R-:W-:Y:S01]  /*0ce0*/  IMAD.IADD R4, R3, 0x1, -R4 ;  /* 0x0000000103047824 */ /* 0x000fe200078e0a04 */
[----:B------:R-:W-:Y:S01]  /*0cf0*/  LEA.HI R3, R0, R223, RZ, 0x7 ;  /* 0x000000df00037211 */ /* 0x000fe200078f38ff */
[----:B------:R-:W-:Y:S01]  /*0d00*/  IMAD.IADD R6, R223, 0x1, -R2 ;  /* 0x00000001df067824 */ /* 0x000fe200078e0a02 */
[----:B------:R-:W-:Y:S01]  /*0d10*/  LEA.HI R7, R7, R176, RZ, 0x3 ;  /* 0x000000b007077211 */ /* 0x000fe200078f18ff */
[C---:B------:R-:W-:Y:S01]  /*0d20*/  IMAD.SHL.U32 R174, R208.reuse, 0x8, RZ ;  /* 0x00000008d0ae7824 */ /* 0x040fe200078e00ff */
[----:B------:R-:W-:Y:S01]  /*0d30*/  LOP3.LUT R2, R3, 0xffffff80, RZ, 0xc0, !PT ;  /* 0xffffff8003027812 */ /* 0x000fe200078ec0ff */
[----:B------:R-:W-:Y:S01]  /*0d40*/  IMAD.SHL.U32 R18, R208, 0x10, RZ ;  /* 0x00000010d0127824 */ /* 0x000fe200078e00ff */
[----:B------:R-:W-:Y:S01]  /*0d50*/  LEA.HI R8, R6, R6, RZ, 0x1 ;  /* 0x0000000606087211 */ /* 0x000fe200078f08ff */
[C---:B------:R-:W-:Y:S01]  /*0d60*/  VIADD R191, R174.reuse, 0x40 ;  /* 0x00000040aebf7836 */ /* 0x040fe20000000000 */
[----:B------:R-:W-:Y:S01]  /*0d70*/  IADD3 R189, R174, 0x20, RZ ;  /* 0x00000020aebd7810 */ /* 0x000fe20007ffe0ff */
[----:B------:R-:W-:Y:S01]  /*0d80*/  IMAD.IADD R209, R223, 0x1, -R2 ;  /* 0x00000001dfd17824 */ /* 0x000fe200078e0a02 */
[----:B------:R-:W-:Y:S01]  /*0d90*/  LOP3.LUT R9, R8, 0x1ffffffe, RZ, 0xc0, !PT ;  /* 0x1ffffffe08097812 */ /* 0x000fe200078ec0ff */
[----:B------:R-:W-:Y:S01]  /*0da0*/  IMAD.SHL.U32 R181, R4, 0x80, RZ ;  /* 0x0000008004b57824 */ /* 0x000fe200078e00ff */
[----:B------:R-:W-:Y:S01]  /*0db0*/  LOP3.LUT R7, R7, 0xfffffff8, RZ, 0xc0, !PT ;  /* 0xfffffff807077812 */ /* 0x000fe200078ec0ff */
[----:B------:R-:W-:Y:S01]  /*0dc0*/  IMAD.IADD R10, R174, 0x1, R189 ;  /* 0x00000001ae0a7824 */ /* 0x000fe200078e02bd */
[----:B------:R-:W-:Y:S01]  /*0dd0*/  LEA.HI R5, R5, R176, RZ, 0x1 ;  /* 0x000000b005057211 */ /* 0x000fe200078f08ff */
[----:B------:R-:W-:Y:S01]  /*0de0*/  IMAD.IADD R194, R6, 0x1, -R9 ;  /* 0x0000000106c27824 */ /* 0x000fe200078e0a09 */
[----:B------:R-:W-:Y:S01]  /*0df0*/  SHF.R.S32.HI R6, RZ, 0x1f, R209 ;  /* 0x0000001fff067819 */ /* 0x000fe200000114d1 */
[----:B------:R-:W-:Y:S01]  /*0e00*/  IMAD.IADD R187, R176, 0x1, -R7 ;  /* 0x00000001b0bb7824 */ /* 0x000fe200078e0a07 */
[----:B------:R-:W-:Y:S01]  /*0e10*/  SHF.R.S32.HI R11, RZ, 0x1f, R10 ;  /* 0x0000001fff0b7819 */ /* 0x000fe2000001140a */
[----:B------:R-:W-:Y:S01]  /*0e20*/  VIADD R185, R18, 0x80 ;  /* 0x0000008012b97836 */ /* 0x000fe20000000000 */
[----:B------:R-:W-:Y:S01]  /*0e30*/  LEA.HI R8, R6, R209, RZ, 0x2 ;  /* 0x000000d106087211 */ /* 0x000fe200078f10ff */
[----:B------:R-:W-:Y:S01]  /*0e40*/  IMAD.SHL.U32 R2, R187, 0x80, RZ ;  /* 0x00000080bb027824 */ /* 0x000fe200078e00ff */
[CC--:B------:R-:W-:Y:S01]  /*0e50*/  LEA.HI R12, R11.reuse, R10.reuse, RZ, 0x4 ;  /* 0x0000000a0b0c7211 */ /* 0x0c0fe200078f20ff */
[----:B------:R-:W-:Y:S01]  /*0e60*/  VIADD R186, R18, 0xa0 ;  /* 0x000000a012ba7836 */ /* 0x000fe20000000000 */
[----:B------:R-:W-:Y:S01]  /*0e70*/  LEA.HI R13, R11, R10, RZ, 0x6 ;  /* 0x0000000a0b0d7211 */ /* 0x000fe200078f30ff */
[C---:B------:R-:W-:Y:S01]  /*0e80*/  IMAD.IADD R11, R174.reuse, 0x1, R191 ;  /* 0x00000001ae0b7824 */ /* 0x040fe200078e02bf */
[--C-:B------:R-:W-:Y:S01]  /*0e90*/  SHF.R.S32.HI R9, RZ, 0x2, R8.reuse ;  /* 0x00000002ff097819 */ /* 0x100fe20000011408 */
[----:B------:R-:W-:Y:S01]  /*0ea0*/  VIADD R190, R174, 0x10 ;  /* 0x00000010aebe7836 */ /* 0x000fe20000000000 */
[----:B------:R-:W-:Y:S01]  /*0eb0*/  SHF.R.S32.HI R10, RZ, 0x1f, R8 ;  /* 0x0000001fff0a7819 */ /* 0x000fe20000011408 */
[----:B------:R-:W-:Y:S01]  /*0ec0*/  IMAD.SHL.U32 R13, R13, 0x80, RZ ;  /* 0x000000800d0d7824 */ /* 0x000fe200078e00ff */
[----:B------:R-:W-:Y:S01]  /*0ed0*/  LOP3.LUT R7, R2, 0x380, RZ, 0xc0, !PT ;  /* 0x0000038002077812 */ /* 0x000fe200078ec0ff */
[----:B------:R-:W-:Y:S01]  /*0ee0*/  VIADD R192, R174, 0x30 ;  /* 0x00000030aec07836 */ /* 0x000fe20000000000 */
[----:B------:R-:W-:Y:S01]  /*0ef0*/  LEA.HI R10, R10, R9, RZ, 0x3 ;  /* 0x000000090a0a7211 */ /* 0x000fe200078f18ff */
[----:B------:R-:W-:Y:S01]  /*0f00*/  VIADD R193, R174, 0x50 ;  /* 0x00000050aec17836 */ /* 0x000fe20000000000 */
[----:B------:R-:W-:-:S02]  /*0f10*/  SHF.R.S32.HI R218, RZ, 0x7, R3 ;  /* 0x00000007ffda7819 */ /* 0x000fc40000011403 */
[----:B------:R-:W-:Y:S02]  /*0f20*/  LOP3.LUT R5, R5, 0x3fffffe, RZ, 0xc0, !PT ;  /* 0x03fffffe05057812 */ /* 0x000fe400078ec0ff */
[----:B------:R-:W-:Y:S02]  /*0f30*/  LOP3.LUT R10, R10, 0xfffffff8, RZ, 0xc0, !PT ;  /* 0xfffffff80a0a7812 */ /* 0x000fe400078ec0ff */
[----:B------:R-:W-:Y:S01]  /*0f40*/  SHF.R.U32.HI R2, RZ, 0x3, R7 ;  /* 0x00000003ff027819 */ /* 0x000fe20000011607 */
[----:B------:R-:W-:Y:S01]  /*0f50*/  IMAD.IADD R5, R176, 0x1, -R5 ;  /* 0x00000001b0057824 */ /* 0x000fe200078e0a05 */
[----:B------:R-:W-:Y:S01]  /*0f60*/  LOP3.LUT R7, R7, 0x10, R18, 0xf8, !PT ;  /* 0x0000001007077812 */ /* 0x000fe200078ef812 */
[----:B------:R-:W-:Y:S01]  /*0f70*/  IMAD.IADD R9, R9, 0x1, -R10 ;  /* 0x0000000109097824 */ /* 0x000fe200078e0a0a */
[----:B------:R-:W-:Y:S01]  /*0f80*/  LEA.HI R6, R6, R209, RZ, 0x5 ;  /* 0x000000d106067211 */ /* 0x000fe200078f28ff */
[----:B------:R-:W-:Y:S01]  /*0f90*/  IMAD R5, R201, 0x8, R5 ;  /* 0x00000008c9057824 */ /* 0x000fe200078e0205 */
[----:B------:R-:W-:-:S02]  /*0fa0*/  LEA.HI R3, R3, R218, RZ, 0x1 ;  /* 0x000000da03037211 */ /* 0x000fc400078f08ff */
[----:B------:R-:W-:Y:S01]  /*0fb0*/  SHF.R.S32.HI R14, RZ, 0x1f, R11 ;  /* 0x0000001fff0e7819 */ /* 0x000fe2000001140b */
[----:B------:R-:W-:Y:S01]  /*0fc0*/  IMAD.SHL.U32 R183, R5, 0x40, RZ ;  /* 0x0000004005b77824 */ /* 0x000fe200078e00ff */
[----:B------:R-:W-:Y:S02]  /*0fd0*/  LOP3.LUT R2, R7, R2, RZ, 0x3c, !PT ;  /* 0x0000000207027212 */ /* 0x000fe400078e3cff */
[----:B------:R-:W-:Y:S02]  /*0fe0*/  SHF.R.S32.HI R6, RZ, 0x5, R6 ;  /* 0x00000005ff067819 */ /* 0x000fe40000011406 */
[----:B------:R-:W-:Y:S01]  /*0ff0*/  LOP3.LUT R3, R3, 0x3fffffe, RZ, 0xc0, !PT ;  /* 0x03fffffe03037812 */ /* 0x000fe200078ec0ff */
[----:B------:R-:W-:Y:S01]  /*1000*/  IMAD R201, R201, 0x400, R2 ;  /* 0x00000400c9c97824 */ /* 0x000fe200078e0202 */
[----:B------:R-:W-:Y:S02]  /*1010*/  LEA.HI R0, R0, R223, RZ, 0x3 ;  /* 0x000000df00007211 */ /* 0x000fe400078f18ff */
[----:B------:R-:W-:Y:S01]  /*1020*/  LOP3.LUT R181, R181, 0x180, RZ, 0xc0, !PT ;  /* 0x00000180b5b57812 */ /* 0x000fe200078ec0ff */
[----:B------:R-:W-:Y:S01]  /*1030*/  IMAD.IADD R3, R218, 0x1, -R3 ;  /* 0x00000001da037824 */ /* 0x000fe200078e0a03 */
[----:B------:R-:W-:-:S02]  /*1040*/  LEA.HI R180, R14, R11, RZ, 0x4 ;  /* 0x0000000b0eb47211 */ /* 0x000fc400078f20ff */
[----:B------:R-:W-:Y:S02]  /*1050*/  LEA R6, R6, R9, 0x4 ;  /* 0x0000000906067211 */ /* 0x000fe400078e20ff */
[----:B------:R-:W-:Y:S02]  /*1060*/  LEA.HI R11, R14, R11, RZ, 0x6 ;  /* 0x0000000b0e0b7211 */ /* 0x000fe400078f30ff */
[----:B------:R-:W-:Y:S01]  /*1070*/  LOP3.LUT R2, R0, 0xfffffff8, RZ, 0xc0, !PT ;  /* 0xfffffff800027812 */ /* 0x000fe200078ec0ff */
[----:B------:R-:W-:Y:S01]  /*1080*/  IMAD R219, R3, 0x40, R6 ;  /* 0x0000004003db7824 */ /* 0x000fe200078e0206 */
[----:B------:R-:W-:Y:S01]  /*1090*/  LOP3.LUT R5, R181, 0x30, R12, 0xf8, !PT ;  /* 0x00000030b5057812 */ /* 0x000fe200078ef80c */
[----:B------:R-:W-:Y:S01]  /*10a0*/  IMAD.SHL.U32 R11, R11, 0x80, RZ ;  /* 0x000000800b0b7824 */ /* 0x000fe200078e00ff */
[----:B------:R-:W-:Y:S01]  /*10b0*/  SHF.R.U32.HI R182, RZ, 0x3, R181 ;  /* 0x00000003ffb67819 */ /* 0x000fe200000116b5 */
[----:B------:R-:W-:Y:S01]  /*10c0*/  IMAD.IADD R203, R223, 0x1, -R2 ;  /* 0x00000001dfcb7824 */ /* 0x000fe200078e0a02 */
[----:B------:R-:W-:-:S02]  /*10d0*/  LOP3.LUT P0, RZ, R4, 0x2, RZ, 0xc0, !PT ;  /* 0x0000000204ff7812 */ /* 0x000fc4000780c0ff */
[----:B------:R-:W-:Y:S01]  /*10e0*/  LOP3.LUT R7, R181, 0x30, R180, 0xf8, !PT ;  /* 0x00000030b5077812 */ /* 0x000fe200078ef8b4 */
[----:B------:R-:W-:Y:S01]  /*10f0*/  IMAD.SHL.U32 R197, R203, 0x8, RZ ;  /* 0x00000008cbc57824 */ /* 0x000fe200078e00ff */
[----:B------:R-:W-:Y:S02]  /*1100*/  LOP3.LUT R3, R181, 0x10, R18, 0xf8, !PT ;  /* 0x00000010b5037812 */ /* 0x000fe400078ef812 */
[----:B------:R-:W-:Y:S01]  /*1110*/  LOP3.LUT R4, R13, 0xffffe000, RZ, 0xc0, !PT ;  /* 0xffffe0000d047812 */ /* 0x000fe200078ec0ff */
[----:B------:R-:W-:Y:S01]  /*1120*/  VIADD R202, R197, 0x40 ;  /* 0x00000040c5ca7836 */ /* 0x000fe20000000000 */
[-C--:B------:R-:W-:Y:S02]  /*1130*/  LOP3.LUT R5, R5, R182.reuse, RZ, 0x3c, !PT ;  /* 0x000000b605057212 */ /* 0x080fe400078e3cff */
[----:B------:R-:W-:Y:S02]  /*1140*/  SHF.R.S32.HI R207, RZ, 0x3, R0 ;  /* 0x00000003ffcf7819 */ /* 0x000fe40000011400 */
[----:B------:R-:W-:-:S02]  /*1150*/  LOP3.LUT R9, R7, R182, RZ, 0x3c, !PT ;  /* 0x000000b607097212 */ /* 0x000fc400078e3cff */
[----:B------:R-:W-:Y:S02]  /*1160*/  LOP3.LUT R0, R3, R182, RZ, 0x3c, !PT ;  /* 0x000000b603007212 */ /* 0x000fe400078e3cff */
[----:B------:R-:W-:Y:S02]  /*1170*/  LOP3.LUT R10, R11, 0xffffe000, RZ, 0xc0, !PT ;  /* 0xffffe0000b0a7812 */ /* 0x000fe400078ec0ff */
[-C--:B------:R-:W-:Y:S01]  /*1180*/  IADD3 R7, R5, R183.reuse, R4 ;  /* 0x000000b705077210 */ /* 0x080fe20007ffe004 */
[----:B------:R-:W-:Y:S01]  /*1190*/  IMAD.IADD R199, R183, 0x1, R0 ;  /* 0x00000001b7c77824 */ /* 0x000fe200078e0200 */
[----:B------:R-:W-:Y:S02]  /*11a0*/  LOP3.LUT R5, R181, 0x30, R18, 0xf8, !PT ;  /* 0x00000030b5057812 */ /* 0x000fe400078ef812 */
[----:B------:R-:W-:Y:S01]  /*11b0*/  SEL R206, R206, 0xffffffe0, !P0 ;  /* 0xffffffe0cece7807 */ /* 0x000fe20004000000 */
[----:B------:R-:W-:Y:S01]  /*11c0*/  IMAD.IADD R216, R16, 0x1, R7 ;  /* 0x0000000110d87824 */ /* 0x000fe200078e0207 */
[----:B------:R-:W-:-:S02]  /*11d0*/  IADD3 R9, R9, R183, R10 ;  /* 0x000000b709097210 */ /* 0x000fc40007ffe00a */
[----:B------:R-:W-:Y:S01]  /*11e0*/  LOP3.LUT R172, R8, 0x7ffffffc, RZ, 0xc0, !PT ;  /* 0x7ffffffc08ac7812 */ /* 0x000fe200078ec0ff */
[----:B------:R-:W-:Y:S01]  /*11f0*/  IMAD.IADD R200, R206, 0x1, R199 ;  /* 0x00000001cec87824 */ /* 0x000fe200078e02c7 */
[----:B------:R-:W-:Y:S01]  /*1200*/  IADD3 R177, R18, 0x60, RZ ;  /* 0x0000006012b17810 */ /* 0x000fe20007ffe0ff */
[----:B------:R-:W-:Y:S01]  /*1210*/  IMAD.IADD R215, R16, 0x1, R9 ;  /* 0x0000000110d77824 */ /* 0x000fe200078e0209 */
[----:B------:R-:W-:Y:S01]  /*1220*/  LOP3.LUT R5, R5, R182, RZ, 0x3c, !PT ;  /* 0x000000b605057212 */ /* 0x000fe200078e3cff */
[----:B------:R-:W-:Y:S01]  /*1230*/  IMAD.IADD R172, R209, 0x1, -R172 ;  /* 0x00000001d1ac7824 */ /* 0x000fe200078e0aac */
[----:B------:R-:W-:Y:S02]  /*1240*/  SHF.R.S32.HI R188, RZ, 0x1f, R177 ;  /* 0x0000001fffbc7819 */ /* 0x000fe400000114b1 */
[----:B------:R-:W-:Y:S02]  /*1250*/  SHF.R.S32.HI R196, RZ, 0x1f, R185 ;  /* 0x0000001fffc47819 */ /* 0x000fe400000114b9 */
[----:B------:R-:W-:-:S02]  /*1260*/  SHF.R.S32.HI R195, RZ, 0x1f, R186 ;  /* 0x0000001fffc37819 */ /* 0x000fc400000114ba */
[----:B------:R-:W-:Y:S02]  /*1270*/  SHF.R.S32.HI R222, RZ, 0x1f, R197 ;  /* 0x0000001fffde7819 */ /* 0x000fe400000114c5 */
[----:B------:R-:W-:Y:S02]  /*1280*/  SHF.R.S32.HI R214, RZ, 0x1f, R190 ;  /* 0x0000001fffd67819 */ /* 0x000fe400000114be */
[----:B------:R-:W-:Y:S02]  /*1290*/  SHF.R.S32.HI R213, RZ, 0x1f, R189 ;  /* 0x0000001fffd57819 */ /* 0x000fe400000114bd */
[----:B------:R-:W-:Y:S02]  /*12a0*/  SHF.R.S32.HI R212, RZ, 0x1f, R192 ;  /* 0x0000001fffd47819 */ /* 0x000fe400000114c0 */
[----:B------:R-:W-:Y:S02]  /*12b0*/  SHF.R.S32.HI R211, RZ, 0x1f, R191 ;  /* 0x0000001fffd37819 */ /* 0x000fe400000114bf */
[----:B------:R-:W-:-:S02]  /*12c0*/  SHF.R.S32.HI R210, RZ, 0x1f, R193 ;  /* 0x0000001fffd27819 */ /* 0x000fc400000114c1 */
[----:B------:R-:W-:Y:S02]  /*12d0*/  SHF.R.S32.HI R221, RZ, 0x1f, R202 ;  /* 0x0000001fffdd7819 */ /* 0x000fe400000114ca */
[----:B------:R-:W-:Y:S02]  /*12e0*/  SHF.R.S32.HI R179, RZ, 0x4, R12 ;  /* 0x00000004ffb37819 */ /* 0x000fe4000001140c */
[----:B------:R-:W-:Y:S02]  /*12f0*/  SHF.R.S32.HI R180, RZ, 0x4, R180 ;  /* 0x00000004ffb47819 */ /* 0x000fe400000114b4 */
[----:B------:R-:W-:Y:S02]  /*1300*/  IADD3 R217, R16, R183, R5 ;  /* 0x000000b710d97210 */ /* 0x000fe40007ffe005 */
[----:B------:R-:W-:Y:S02]  /*1310*/  IADD3 R206, R206, UR42, R199 ;  /* 0x0000002acece7c10 */ /* 0x000fe4000fffe0c7 */
[----:B------:R-:W-:-:S07]  /*1320*/  LEA R194, R194, R219, 0x3 ;  /* 0x000000dbc2c27211 */ /* 0x000fce00078e18ff */
.L_x_1791:
[----:B------:R-:W-:Y:S05]  /*1330*/  YIELD ;  /* 0x0000000000007946 */ /* 0x000fea0003800000 */
[----:B------:R-:W-:Y:S01]  /*1340*/  ULDC.64 UR4, c[0x0][0xa28] ;  /* 0x00028a0000047ab9 */ /* 0x000fe20000000a00 */
[----:B0-----:R-:W0:Y:S01]  /*1350*/  LDC.64 R4, c[0x0][0xa08] ;  /* 0x00028200ff047b82 */ /* 0x001e220000000a00 */
[----:B------:R-:W-:Y:S01]  /*1360*/  ISETP.NE.U32.AND P1, PT, RZ, UR4, PT ;  /* 0x00000004ff007c0c */ /* 0x000fe2000bf25070 */
[----:B------:R-:W-:Y:S02]  /*1370*/  IMAD.MOV.U32 R29, RZ, RZ, RZ ;  /* 0x000000ffff1d7224 */ /* 0x000fe400078e00ff */
[----:B------:R-:W-:Y:S01]  /*1380*/  IMAD.MOV.U32 R11, RZ, RZ, RZ ;  /* 0x000000ffff0b7224 */ /* 0x000fe200078e00ff */
[----:B------:R-:W-:Y:S01]  /*1390*/  ISETP.NE.AND.EX P1, PT, RZ, UR5, PT, P1 ;  /* 0x00000005ff007c0c */ /* 0x000fe2000bf25310 */
[----:B------:R-:W-:-:S02]  /*13a0*/  ULDC.64 UR4, c[0x0][0xa18] ;  /* 0x0002860000047ab9 */ /* 0x000fc40000000a00 */
[----:B------:R-:W-:-:S04]  /*13b0*/  ISETP.NE.U32.AND P2, PT, RZ, UR4, PT ;  /* 0x00000004ff007c0c */ /* 0x000fc8000bf45070 */
[----:B------:R-:W-:Y:S01]  /*13c0*/  ISETP.NE.AND.EX P2, PT, RZ, UR5, PT, P2 ;  /* 0x00000005ff007c0c */ /* 0x000fe2000bf45320 */
[----:B------:R-:W-:Y:S02]  /*13d0*/  ULDC.64 UR4, c[0x0][0xa08] ;  /* 0x0002820000047ab9 */ /* 0x000fe40000000a00 */
[----:B------:R-:W-:-:S03]  /*13e0*/  ISETP.NE.U32.AND P0, PT, RZ, UR4, PT ;  /* 0x00000004ff007c0c */ /* 0x000fc6000bf05070 */
[----:B-1----:R-:W1:Y:S01]  /*13f0*/  @P1 LDC.64 R2, c[0x0][0xa28] ;  /* 0x00028a00ff021b82 */ /* 0x002e620000000a00 */
[----:B------:R-:W-:Y:S01]  /*1400*/  ISETP.NE.AND.EX P0, PT, RZ, UR5, PT, P0 ;  /* 0x00000005ff007c0c */ /* 0x000fe2000bf05300 */
[----:B0-----:R-:W-:-:S06]  /*1410*/  IMAD.WIDE R8, R23, 0x4, R4 ;  /* 0x0000000417087825 */ /* 0x001fcc00078e0204 */
[----:B------:R-:W0:Y:S01]  /*1420*/  @P2 LDC.64 R6, c[0x0][0xa18] ;  /* 0x00028600ff062b82 */ /* 0x000e220000000a00 */
[----:B------:R-:W-:Y:S02]  /*1430*/  ULDC UR4, c[0x0][0x288] ;  /* 0x0000a20000047ab9 */ /* 0x000fe40000000800 */
[----:B------:R-:W-:Y:S01]  /*1440*/  IMAD.U32 R170, RZ, RZ, UR4 ;  /* 0x00000004ffaa7e24 */ /* 0x000fe2000f8e00ff */
[----:B------:R-:W-:Y:S02]  /*1450*/  ULDC.64 UR4, c[0x0][0x418] ;  /* 0x0001060000047ab9 */ /* 0x000fe40000000a00 */
[----:B------:R-:W5:Y:S01]  /*1460*/  @P0 LDG.E R29, desc[UR38][R8.64] ;  /* 0x00000026081d0981 */ /* 0x000f62000c1e1900 */
[----:B-1----:R-:W-:-:S04]  /*1470*/  @P1 IMAD.WIDE R2, R23, 0x4, R2 ;  /* 0x0000000417021825 */ /* 0x002fc800078e0202 */
[----:B0-----:R-:W-:Y:S01]  /*1480*/  @P2 IMAD.WIDE R4, R23, 0x4, R6 ;  /* 0x0000000417042825 */ /* 0x001fe200078e0206 */
[----:B------:R-:W-:Y:S01]  /*1490*/  UISETP.NE.U32.AND UP0, UPT, UR4, URZ, UPT ;  /* 0x0000003f0400728c */ /* 0x000fe2000bf05070 */
[----:B------:R0:W5:Y:S02]  /*14a0*/  @P1 LDG.E R11, desc[UR38][R2.64] ;  /* 0x00000026020b1981 */ /* 0x000164000c1e1900 */
[----:B------:R-:W-:Y:S02]  /*14b0*/  ULDC UR4, c[0x0][0x424] ;  /* 0x0001090000047ab9 */ /* 0x000fe40000000800 */
[----:B------:R1:W5:Y:S01]  /*14c0*/  @P2 LDG.E R170, desc[UR38][R4.64] ;  /* 0x0000002604aa2981 */ /* 0x000362000c1e1900 */
[----:B------:R-:W-:-:S03]  /*14d0*/  UISETP.NE.AND.EX UP0, UPT, UR5, URZ, UPT, UP0 ;  /* 0x0000003f0500728c */ /* 0x000fc6000bf05300 */
[----:B------:R-:W-:Y:S01]  /*14e0*/  ULDC UR5, c[0x0][0x2f0] ;  /* 0x0000bc0000057ab9 */ /* 0x000fe20000000800 */
[----:B------:R-:W-:-:S04]  /*14f0*/  USEL UR4, UR4, 0x1, UP0 ;  /* 0x0000000104047887 */ /* 0x000fc80008000000 */
[----:B------:R-:W-:-:S03]  /*1500*/  UIMAD UR4, UR4, UR5, URZ ;  /* 0x00000005040472a4 */ /* 0x000fc6000f8e023f */
[----:B------:R-:W-:Y:S02]  /*1510*/  ULDC UR5, c[0x0][0x348] ;  /* 0x0000d20000057ab9 */ /* 0x000fe40000000800 */
[----:B0-----:R-:W-:Y:S02]  /*1520*/  IMAD.U32 R2, RZ, RZ, UR5 ;  /* 0x00000005ff027e24 */ /* 0x001fe4000f8e00ff */
[----:B------:R-:W-:Y:S01]  /*1530*/  IMAD.U32 R28, RZ, RZ, UR4 ;  /* 0x00000004ff1c7e24 */ /* 0x000fe2000f8e00ff */
[----:B-12-4-:R-:W-:Y:S06]  /*1540*/  @P2 BRA `(.L_x_1562) ;  /* 0x0000000000242947 */ /* 0x016fec0003800000 */
[----:B------:R-:W-:Y:S02]  /*1550*/  ULDC.64 UR4, c[0x0][0xa00] ;  /* 0x0002800000047ab9 */ /* 0x000fe40000000a00 */
[----:B------:R-:W-:-:S04]  /*1560*/  ISETP.NE.U32.AND P1, PT, RZ, UR4, PT ;  /* 0x00000004ff007c0c */ /* 0x000fc8000bf25070 */
[----:B------:R-:W-:-:S13]  /*1570*/  ISETP.NE.AND.EX P1, PT, RZ, UR5, PT, P1 ;  /* 0x00000005ff007c0c */ /* 0x000fda000bf25310 */
[----:B------:R-:W-:Y:S05]  /*1580*/  @!P1 BRA `(.L_x_1562) ;  /* 0x0000000000149947 */ /* 0x000fea0003800000 */
[----:B------:R-:W0:Y:S02]  /*1590*/  LDC.64 R4, c[0x0][0xa00] ;  /* 0x00028000ff047b82 */ /* 0x000e240000000a00 */
[----:B0-----:R-:W-:-:S05]  /*15a0*/  IMAD.WIDE R4, R23, 0x4, R4 ;  /* 0x0000000417047825 */ /* 0x001fca00078e0204 */
[----:B-----5:R-:W2:Y:S04]  /*15b0*/  LDG.E R170, desc[UR38][R4.64] ;  /* 0x0000002604aa7981 */ /* 0x020ea8000c1e1900 */
[----:B------:R-:W2:Y:S02]  /*15c0*/  LDG.E R3, desc[UR38][R4.64+0x4] ;  /* 0x0000042604037981 */ /* 0x000ea4000c1e1900 */
[----:B--2---:R-:W-:-:S07]  /*15d0*/  IMAD.IADD R170, R3, 0x1, -R170 ;  /* 0x0000000103aa7824 */ /* 0x004fce00078e0aaa */
.L_x_1562:
[----:B------:R-:W-:Y:S01]  /*15e0*/  ULDC.64 UR4, c[0x0][0xa20] ;  /* 0x0002880000047ab9 */ /* 0x000fe20000000a00 */
[----:B------:R-:W-:Y:S01]  /*15f0*/  IMAD.MOV.U32 R204, RZ, RZ, R22 ;  /* 0x000000ffffcc7224 */ /* 0x000fe200078e0016 */
[----:B------:R-:W-:Y:S01]  /*1600*/  ISETP.NE.U32.AND P1, PT, RZ, UR4, PT ;  /* 0x00000004ff007c0c */ /* 0x000fe2000bf25070 */
[----:B------:R-:W-:-:S03]  /*1610*/  IMAD.MOV.U32 R205, RZ, RZ, R23 ;  /* 0x000000ffffcd7224 */ /* 0x000fc600078e0017 */
[----:B------:R-:W-:-:S13]  /*1620*/  ISETP.NE.AND.EX P1, PT, RZ, UR5, PT, P1 ;  /* 0x00000005ff007c0c */ /* 0x000fda000bf25310 */
[----:B------:R-:W-:Y:S05]  /*1630*/  @!P1 BRA `(.L_x_1563) ;  /* 0x0000000000109947 */ /* 0x000fea0003800000 */
[----:B------:R-:W0:Y:S02]  /*1640*/  LDC.64 R4, c[0x0][0xa20] ;  /* 0x00028800ff047b82 */ /* 0x000e240000000a00 */
[----:B0-----:R-:W-:-:S05]  /*1650*/  IMAD.WIDE R4, R23, 0x4, R4 ;  /* 0x0000000417047825 */ /* 0x001fca00078e0204 */
[----:B------:R0:W5:Y:S01]  /*1660*/  LDG.E R28, desc[UR38][R4.64] ;  /* 0x00000026041c7981 */ /* 0x000162000c1e1900 */
[----:B------:R-:W-:Y:S05]  /*1670*/  BRA `(.L_x_1564) ;  /* 0x0000000000107947 */ /* 0x000fea0003800000 */
.L_x_1563:
[----:B------:R-:W-:Y:S05]  /*1680*/  @!P0 BRA `(.L_x_1564) ;  /* 0x00000000000c8947 */ /* 0x000fea0003800000 */
[----:B------:R-:W2:Y:S04]  /*1690*/  LDG.E R3, desc[UR38][R8.64] ;  /* 0x0000002608037981 */ /* 0x000ea8000c1e1900 */
[----:B------:R-:W2:Y:S02]  /*16a0*/  LDG.E R28, desc[UR38][R8.64+0x4] ;  /* 0x00000426081c7981 */ /* 0x000ea4000c1e1900 */
[----:B--2---:R-:W-:-:S07]  /*16b0*/  IMAD.IADD R28, R28, 0x1, -R3 ;  /* 0x000000011c1c7824 */ /* 0x004fce00078e0a03 */
.L_x_1564:
[----:B------:R-:W-:Y:S01]  /*16c0*/  ULDC.64 UR4, c[0x0][0xa10] ;  /* 0x0002840000047ab9 */ /* 0x000fe20000000a00 */
[----:B------:R-:W1:Y:S01]  /*16d0*/  LDC R8, c[0x0][0x448] ;  /* 0x00011200ff087b82 */ /* 0x000e620000000800 */
[----:B------:R-:W-:-:S04]  /*16e0*/  ISETP.NE.U32.AND P0, PT, RZ, UR4, PT ;  /* 0x00000004ff007c0c */ /* 0x000fc8000bf05070 */
[----:B------:R-:W-:Y:S01]  /*16f0*/  ISETP.NE.AND.EX P0, PT, RZ, UR5, PT, P0 ;  /* 0x00000005ff007c0c */ /* 0x000fe2000bf05300 */
[----:B------:R-:W-:Y:S02]  /*1700*/  ULDC.64 UR4, c[0x0][0xa30] ;  /* 0x00028c0000047ab9 */ /* 0x000fe40000000a00 */
[----:B------:R-:W-:Y:S01]  /*1710*/  ISETP.NE.U32.AND P1, PT, RZ, UR4, PT ;  /* 0x00000004ff007c0c */ /* 0x000fe2000bf25070 */
[----:B-----5:R-:W-:Y:S01]  /*1720*/  IMAD.MOV.U32 R24, RZ, RZ, R28 ;  /* 0x000000ffff187224 */ /* 0x020fe200078e001c */
[----:B------:R-:W2:Y:S02]  /*1730*/  LDC.64 R12, c[0x0][0x9e0] ;  /* 0x00027800ff0c7b82 */ /* 0x000ea40000000a00 */
[----:B------:R-:W-:-:S06]  /*1740*/  ISETP.NE.AND.EX P1, PT, RZ, UR5, PT, P1 ;  /* 0x00000005ff007c0c */ /* 0x000fcc000bf25310 */
[----:B0-----:R-:W0:Y:S08]  /*1750*/  @P0 LDC.64 R4, c[0x0][0xa10] ;  /* 0x00028400ff040b82 */ /* 0x001e300000000a00 */
[----:B------:R-:W3:Y:S01]  /*1760*/  @P1 LDC.64 R6, c[0x0][0xa30] ;  /* 0x00028c00ff061b82 */ /* 0x000ee20000000a00 */
[----:B0-----:R-:W-:-:S05]  /*1770*/  @P0 IMAD.WIDE R4, R23, 0x4, R4 ;  /* 0x0000000417040825 */ /* 0x001fca00078e0204 */
[----:B------:R-:W4:Y:S04]  /*1780*/  @P0 LDG.E R0, desc[UR38][R4.64] ;  /* 0x0000002604000981 */ /* 0x000f28000c1e1900 */
[----:B------:R-:W4:Y:S01]  /*1790*/  @P0 LDG.E R3, desc[UR38][R4.64+0x4] ;  /* 0x0000042604030981 */ /* 0x000f22000c1e1900 */
[----:B---3--:R-:W-:-:S05]  /*17a0*/  @P1 IMAD.WIDE R6, R23, 0x4, R6 ;  /* 0x0000000417061825 */ /* 0x008fca00078e0206 */
[----:B------:R0:W5:Y:S01]  /*17b0*/  @P1 LDG.E R24, desc[UR38][R6.64] ;  /* 0x0000002606181981 */ /* 0x000162000c1e1900 */
[----:B-1----:R-:W-:Y:S01]  /*17c0*/  ISETP.NE.AND P1, PT, R8, 0x1, PT ;  /* 0x000000010800780c */ /* 0x002fe20003f25270 */
[----:B------:R-:W-:Y:S01]  /*17d0*/  IMAD.SHL.U32 R178, R21, 0x80, RZ ;  /* 0x0000008015b27824 */ /* 0x000fe200078e00ff */
[----:B--2---:R-:W-:Y:S01]  /*17e0*/  ISETP.GE.AND P2, PT, R13, 0x1, PT ;  /* 0x000000010d00780c */ /* 0x004fe20003f46270 */
[----:B------:R-:W-:-:S10]  /*17f0*/  IMAD.IADD R11, R28, 0x1, -R11 ;  /* 0x000000011c0b7824 */ /* 0x000fd400078e0a0b */
[----:B------:R-:W1:Y:S08]  /*1800*/  @P1 LDC R9, c[0x0][0x44c] ;  /* 0x00011300ff091b82 */ /* 0x000e700000000800 */
[----:B------:R-:W2:Y:S01]  /*1810*/  @P1 LDC R8, c[0x0][0x450] ;  /* 0x00011400ff081b82 */ /* 0x000ea20000000800 */
[----:B----4-:R-:W-:Y:S01]  /*1820*/  @P0 IADD3 R2, -R0, R3, RZ ;  /* 0x0000000300020210 */ /* 0x010fe20007ffe1ff */
[----:B------:R-:W-:-:S04]  /*1830*/  VIADD R0, R178, 0x7f ;  /* 0x0000007fb2007836 */ /* 0x000fc80000000000 */
[----:B------:R-:W-:Y:S02]  /*1840*/  IMAD.IADD R171, R11, 0x1, R2 ;  /* 0x000000010bab7824 */ /* 0x000fe400078e0202 */
[----:B-1----:R-:W-:-:S03]  /*1850*/  @P1 IMAD.HI.U32 R3, R0, R9, RZ ;  /* 0x0000000900031227 */ /* 0x002fc600078e00ff */
[C---:B------:R-:W-:Y:S01]  /*1860*/  IADD3 R5, R171.reuse, 0x1, -R170 ;  /* 0x00000001ab057810 */ /* 0x040fe20007ffe8aa */
[----:B------:R-:W-:Y:S01]  /*1870*/  IMAD.MOV.U32 R4, RZ, RZ, R0 ;  /* 0x000000ffff047224 */ /* 0x000fe200078e0000 */
[----:B--2---:R-:W-:Y:S01]  /*1880*/  @P1 SHF.R.U32.HI R4, RZ, R8, R3 ;  /* 0x00000008ff041219 */ /* 0x004fe20000011603 */
[----:B------:R-:W-:-:S04]  /*1890*/  VIADD R0, R171, 0x7f ;  /* 0x0000007fab007836 */ /* 0x000fc80000000000 */
[----:B0-----:R-:W-:Y:S01]  /*18a0*/  IMAD.IADD R7, R5, 0x1, R4 ;  /* 0x0000000105077824 */ /* 0x001fe200078e0204 */
[----:B------:R-:W-:-:S04]  /*18b0*/  SHF.R.S32.HI R3, RZ, 0x1f, R0 ;  /* 0x0000001fff037819 */ /* 0x000fc80000011400 */
[----:B------:R-:W-:Y:S01]  /*18c0*/  LEA.HI R3, R3, R0, RZ, 0x7 ;  /* 0x0000000003037211 */ /* 0x000fe200078f38ff */
[----:B------:R-:W-:-:S03]  /*18d0*/  IMAD.IADD R0, R7, 0x1, R12 ;  /* 0x0000000107007824 */ /* 0x000fc600078e020c */
[----:B------:R-:W-:Y:S01]  /*18e0*/  SHF.R.S32.HI R27, RZ, 0x7, R3 ;  /* 0x00000007ff1b7819 */ /* 0x000fe20000011403 */
[----:B------:R-:W-:Y:S06]  /*18f0*/  @!P2 BRA `(.L_x_1565) ;  /* 0x000000000048a947 */ /* 0x000fec0003800000 */
[C---:B------:R-:W-:Y:S01]  /*1900*/  ISETP.GT.AND P0, PT, R7.reuse, RZ, PT ;  /* 0x000000ff0700720c */ /* 0x040fe20003f04270 */
[----:B------:R-:W-:Y:S01]  /*1910*/  BSSY B0, `(.L_x_1566) ;  /* 0x000000e000007945 */ /* 0x000fe20003800000 */
[----:B------:R-:W-:-:S11]  /*1920*/  VIADD R3, R7, 0xffffffff ;  /* 0xffffffff07037836 */ /* 0x000fd60000000000 */
[----:B------:R-:W-:Y:S05]  /*1930*/  @P0 BRA `(.L_x_1567) ;  /* 0x00000000001c0947 */ /* 0x000fea0003800000 */
[----:B------:R-:W-:Y:S01]  /*1940*/  ISETP.NE.AND P0, PT, R13, 0x1, PT ;  /* 0x000000010d00780c */ /* 0x000fe20003f05270 */
[----:B------:R-:W-:-:S12]  /*1950*/  IMAD.MOV R3, RZ, RZ, -R7 ;  /* 0x000000ffff037224 */ /* 0x000fd800078e0a07 */
[----:B------:R-:W0:Y:S02]  /*1960*/  @P0 LDC.64 R4, c[0x0][0x9e8] ;  /* 0x00027a00ff040b82 */ /* 0x000e240000000a00 */
[----:B0-----:R-:W-:-:S05]  /*1970*/  @P0 IMAD.HI.U32 R4, R3, R4, RZ ;  /* 0x0000000403040227 */ /* 0x001fca00078e00ff */
[----:B------:R-:W-:-:S04]  /*1980*/  @P0 SHF.R.U32.HI R3, RZ, R5, R4 ;  /* 0x00000005ff030219 */ /* 0x000fc80000011604 */
[----:B------:R-:W-:Y:S01]  /*1990*/  LOP3.LUT R3, RZ, R3, RZ, 0x33, !PT ;  /* 0x00000003ff037212 */ /* 0x000fe200078e33ff */
[----:B------:R-:W-:Y:S06]  /*19a0*/  BRA `(.L_x_1568) ;  /* 0x0000000000107947 */ /* 0x000fec0003800000 */
.L_x_1567:
[----:B------:R-:W-:-:S13]  /*19b0*/  ISETP.NE.AND P0, PT, R13, 0x1, PT ;  /* 0x000000010d00780c */ /* 0x000fda0003f05270 */
[----:B------:R-:W0:Y:S02]  /*19c0*/  @P0 LDC.64 R4, c[0x0][0x9e8] ;  /* 0x00027a00ff040b82 */ /* 0x000e240000000a00 */
[----:B0-----:R-:W-:-:S05]  /*19d0*/  @P0 IMAD.HI.U32 R4, R3, R4, RZ ;  /* 0x0000000403040227 */ /* 0x001fca00078e00ff */
[----:B------:R-:W-:-:S07]  /*19e0*/  @P0 SHF.R.U32.HI R3, RZ, R5, R4 ;  /* 0x00000005ff030219 */ /* 0x000fce0000011604 */
.L_x_1568:
[----:B------:R-:W-:Y:S05]  /*19f0*/  BSYNC B0 ;  /* 0x0000000000007941 */ /* 0x000fea0003800000 */
.L_x_1566:
[----:B------:R-:W-:-:S05]  /*1a00*/  IMAD R3, R3, R13, R13 ;  /* 0x0000000d03037224 */ /* 0x000fca00078e020d */
[----:B------:R-:W-:-:S07]  /*1a10*/  VIMNMX R0, R0, R3, PT ;  /* 0x0000000300007248 */ /* 0x000fce0003fe0100 */
.L_x_1565:
[----:B------:R-:W0:Y:S01]  /*1a20*/  @P1 LDC R3, c[0x0][0x44c] ;  /* 0x00011300ff031b82 */ /* 0x000e220000000800 */
[----:B------:R-:W-:Y:S01]  /*1a30*/  IMAD.IADD R88, R171, 0x1, -R170 ;  /* 0x00000001ab587824 */ /* 0x000fe200078e0aaa */
[----:B------:R-:W-:-:S06]  /*1a40*/  ULDC UR4, c[0x0][0x9dc] ;  /* 0x0002770000047ab9 */ /* 0x000fcc0000000800 */
[----:B------:R-:W1:Y:S01]  /*1a50*/  @P1 LDC R5, c[0x0][0x450] ;  /* 0x00011400ff051b82 */ /* 0x000e620000000800 */
[----:B0-----:R-:W-:-:S04]  /*1a60*/  @P1 IMAD.HI.U32 R4, R178, R3, RZ ;  /* 0x00000003b2041227 */ /* 0x001fc800078e00ff */
[----:B------:R-:W-:Y:S01]  /*1a70*/  IMAD.MOV.U32 R3, RZ, RZ, R178 ;  /* 0x000000ffff037224 */ /* 0x000fe200078e00b2 */
[----:B-1----:R-:W-:-:S04]  /*1a80*/  @P1 SHF.R.U32.HI R3, RZ, R5, R4 ;  /* 0x00000005ff031219 */ /* 0x002fc80000011604 */
[----:B------:R-:W-:-:S05]  /*1a90*/  IADD3 R3, R88, R3, RZ ;  /* 0x0000000358037210 */ /* 0x000fca0007ffe0ff */
[----:B------:R-:W-:Y:S01]  /*1aa0*/  VIADD R4, R3, -UR4 ;  /* 0x8000000403047c36 */ /* 0x000fe20008000000 */
[----:B------:R-:W-:Y:S06]  /*1ab0*/  @!P2 BRA `(.L_x_1569) ;  /* 0x000000000044a947 */ /* 0x000fec0003800000 */
[----:B------:R-:W-:Y:S01]  /*1ac0*/  ISETP.GT.AND P0, PT, R3, -0x1, PT ;  /* 0xffffffff0300780c */ /* 0x000fe20003f04270 */
[----:B------:R-:W-:-:S12]  /*1ad0*/  BSSY B0, `(.L_x_1570) ;  /* 0x000000d000007945 */ /* 0x000fd80003800000 */
        /* <DEDUP_REMOVED lines=8> */
.L_x_1571:
[----:B------:R-:W-:-:S13]  /*1b60*/  ISETP.NE.AND P0, PT, R13, 0x1, PT ;  /* 0x000000010d00780c */ /* 0x000fda0003f05270 */
[----:B------:R-:W0:Y:S02]  /*1b70*/  @P0 LDC.64 R6, c[0x0][0x9e8] ;  /* 0x00027a00ff060b82 */ /* 0x000e240000000a00 */
[----:B0-----:R-:W-:-:S05]  /*1b80*/  @P0 IMAD.HI.U32 R6, R3, R6, RZ ;  /* 0x0000000603060227 */ /* 0x001fca00078e00ff */
[----:B------:R-:W-:-:S07]  /*1b90*/  @P0 SHF.R.U32.HI R3, RZ, R7, R6 ;  /* 0x00000007ff030219 */ /* 0x000fce0000011606 */
.L_x_1572:
[----:B------:R-:W-:Y:S05]  /*1ba0*/  BSYNC B0 ;  /* 0x0000000000007941 */ /* 0x000fea0003800000 */
.L_x_1570:
[----:B------:R-:W-:-:S05]  /*1bb0*/  IMAD R3, R3, R13, RZ ;  /* 0x0000000d03037224 */ /* 0x000fca00078e02ff */
[----:B------:R-:W-:-:S07]  /*1bc0*/  VIMNMX R4, R4, R3, !PT ;  /* 0x0000000304047248 */ /* 0x000fce0007fe0100 */
.L_x_1569:
[----:B------:R-:W-:Y:S01]  /*1bd0*/  VIADD R0, R0, 0x7f ;  /* 0x0000007f00007836 */ /* 0x000fe20000000000 */
[----:B------:R-:W-:-:S04]  /*1be0*/  SHF.R.S32.HI R5, RZ, 0x1f, R4 ;  /* 0x0000001fff057819 */ /* 0x000fc80000011404 */
[----:B------:R-:W-:Y:S02]  /*1bf0*/  SHF.R.S32.HI R3, RZ, 0x1f, R0 ;  /* 0x0000001fff037819 */ /* 0x000fe40000011400 */
[----:B------:R-:W-:Y:S02]  /*1c00*/  LEA.HI R5, R5, R4, RZ, 0x7 ;  /* 0x0000000405057211 */ /* 0x000fe400078f38ff */
[----:B------:R-:W-:Y:S02]  /*1c10*/  LEA.HI R3, R3, R0, RZ, 0x7 ;  /* 0x0000000003037211 */ /* 0x000fe400078f38ff */
[----:B------:R-:W-:Y:S02]  /*1c20*/  SHF.R.S32.HI R5, RZ, 0x7, R5 ;  /* 0x00000007ff057819 */ /* 0x000fe40000011405 */
[----:B------:R-:W-:Y:S02]  /*1c30*/  SHF.R.S32.HI R0, RZ, 0x7, R3 ;  /* 0x00000007ff007819 */ /* 0x000fe40000011403 */
[----:B------:R-:W-:-:S02]  /*1c40*/  VIMNMX R5, RZ, R5, !PT ;  /* 0x00000005ff057248 */ /* 0x000fc40007fe0100 */
[----:B------:R-:W-:-:S03]  /*1c50*/  VIMNMX R0, R27, R0, PT ;  /* 0x000000001b007248 */ /* 0x000fc60003fe0100 */
[--C-:B------:R-:W-:Y:S02]  /*1c60*/  IMAD R5, R5, 0x80, -R11.reuse ;  /* 0x0000008005057824 */ /* 0x100fe400078e0a0b */
[----:B------:R-:W-:-:S03]  /*1c70*/  IMAD R3, R0, 0x80, -R11 ;  /* 0x0000008000037824 */ /* 0x000fc600078e0a0b */
[----:B------:R-:W-:Y:S02]  /*1c80*/  VIMNMX R5, RZ, R5, !PT ;  /* 0x00000005ff057248 */ /* 0x000fe40007fe0100 */
[----:B------:R-:W-:Y:S02]  /*1c90*/  VIMNMX R0, R3, R2, PT ;  /* 0x0000000203007248 */ /* 0x000fe40003fe0100 */
[----:B------:R-:W-:Y:S02]  /*1ca0*/  SHF.R.U32.HI R26, RZ, 0x7, R5 ;  /* 0x00000007ff1a7819 */ /* 0x000fe40000011605 */
[----:B------:R-:W-:-:S03]  /*1cb0*/  ISETP.GT.AND P0, PT, R0, R5, PT ;  /* 0x000000050000720c */ /* 0x000fc60003f04270 */
[----:B------:R-:W-:-:S10]  /*1cc0*/  IMAD.MOV.U32 R25, RZ, RZ, R26 ;  /* 0x000000ffff197224 */ /* 0x000fd400078e001a */
[----:B------:R-:W-:-:S05]  /*1cd0*/  @P0 VIADD R0, R0, 0x7f ;  /* 0x0000007f00000836 */ /* 0x000fca0000000000 */
[----:B------:R-:W-:-:S04]  /*1ce0*/  @P0 SHF.R.S32.HI R3, RZ, 0x1f, R0 ;  /* 0x0000001fff030819 */ /* 0x000fc80000011400 */
[----:B------:R-:W-:-:S04]  /*1cf0*/  @P0 LEA.HI R3, R3, R0, RZ, 0x7 ;  /* 0x0000000003030211 */ /* 0x000fc800078f38ff */
[----:B------:R-:W-:Y:S02]  /*1d00*/  @P0 SHF.R.S32.HI R25, RZ, 0x7, R3 ;  /* 0x00000007ff190819 */ /* 0x000fe40000011403 */
[----:B------:R-:W-:Y:S02]  /*1d10*/  PLOP3.LUT P0, PT, PT, PT, PT, 0x80, 0x0 ;  /* 0x000000000000781c */ /* 0x000fe40003f0f070 */
[----:B------:R-:W-:-:S13]  /*1d20*/  ISETP.GT.AND P1, PT, R25, R26, PT ;  /* 0x0000001a1900720c */ /* 0x000fda0003f24270 */
[----:B------:R-:W-:Y:S05]  /*1d30*/  @!P1 BRA `(.L_x_1573) ;  /* 0x0000007c004c9947 */ /* 0x000fea0003800000 */
        /* <DEDUP_REMOVED lines=11> */
[----:B------:R-:W-:Y:S01]  /*1df0*/  MOV R10, UR6 ;  /* 0x00000006000a7c02 */ /* 0x000fe20008000f00 */
[----:B------:R-:W-:Y:S02]  /*1e00*/  IMAD.U32 R6, RZ, RZ, UR4 ;  /* 0x00000004ff067e24 */ /* 0x000fe4000f8e00ff */
[----:B------:R-:W-:-:S02]  /*1e10*/  IMAD.U32 R7, RZ, RZ, UR5 ;  /* 0x00000005ff077e24 */ /* 0x000fc4000f8e00ff */
[----:B------:R-:W-:Y:S02]  /*1e20*/  IMAD.U32 R11, RZ, RZ, UR7 ;  /* 0x00000007ff0b7e24 */ /* 0x000fe4000f8e00ff */
[----:B------:R-:W-:Y:S02]  /*1e30*/  IMAD.MOV.U32 R8, RZ, RZ, 0x70 ;  /* 0x00000070ff087424 */ /* 0x000fe400078e00ff */
[----:B------:R-:W-:Y:S02]  /*1e40*/  IMAD.MOV.U32 R12, RZ, RZ, 0x1 ;  /* 0x00000001ff0c7424 */ /* 0x000fe400078e00ff */
[----:B0-----:R-:W-:-:S07]  /*1e50*/  IMAD.MOV.U32 R13, RZ, RZ, RZ ;  /* 0x000000ffff0d7224 */ /* 0x001fce00078e00ff */
[----:B------:R-:W-:-:S07]  /*1e60*/  LEPC R20, `(.L_x_1575) ;  /* 0x000000001014794e */ /* 0x000fce0000000000 */
[----:B-1---5:R-:W-:Y:S05]  /*1e70*/  CALL.ABS.NOINC R14 ;  /* 0x000000000e007343 */ /* 0x022fea0003c00000 */
.L_x_1575:
[----:B------:R-:W-:Y:S05]  /*1e80*/  BSYNC B6 ;  /* 0x0000000000067941 */ /* 0x000fea0003800000 */
.L_x_1574:
        /* <DEDUP_REMOVED lines=19> */
[----:B-1---5:R-:W-:Y:S05]  /*1fc0*/  CALL.ABS.NOINC R14 ;  /* 0x000000000e007343 */ /* 0x022fea0003c00000 */
.L_x_1577:
[----:B------:R-:W-:Y:S05]  /*1fd0*/  BSYNC B6 ;  /* 0x0000000000067941 */ /* 0x000fea0003800000 */
.L_x_1576:
[----:B------:R-:W-:Y:S01]  /*1fe0*/  ULDC.64 UR4, c[0x0][0x9f8] ;  /* 0x00027e0000047ab9 */ /* 0x000fe20000000a00 */
[----:B------:R-:W-:Y:S01]  /*1ff0*/  IMAD.MOV.U32 R83, RZ, RZ, R23 ;  /* 0x000000ffff537224 */ /* 0x000fe200078e0017 */
[----:B------:R-:W-:Y:S01]  /*2000*/  ISETP.NE.U32.AND P0, PT, RZ, UR4, PT ;  /* 0x00000004ff007c0c */ /* 0x000fe2000bf05070 */
[----:B------:R-:W0:Y:S01]  /*2010*/  S2R R20, SR_TID.X ;  /* 0x0000000000147919 */ /* 0x000e220000002100 */
[----:B------:R-:W-:Y:S01]  /*2020*/  VIADD R82, R18, 0x20 ;  /* 0x0000002012527836 */ /* 0x000fe20000000000 */
[----:B------:R-:W1:Y:S01]  /*2030*/  LDC R65, c[0x0][0x3f4] ;  /* 0x0000fd00ff417b82 */ /* 0x000e620000000800 */
[----:B------:R-:W-:-:S07]  /*2040*/  ISETP.NE.AND.EX P0, PT, RZ, UR5, PT, P0 ;  /* 0x00000005ff007c0c */ /* 0x000fce000bf05300 */
[----:B------:R-:W2:Y:S08]  /*2050*/  LDC.64 R6, c[0x0][0x408] ;  /* 0x00010200ff067b82 */ /* 0x000eb00000000a00 */
[----:B------:R-:W3:Y:S01]  /*2060*/  @P0 LDC.64 R4, c[0x0][0x9f8] ;  /* 0x00027e00ff040b82 */ /* 0x000ee20000000a00 */
[----:B0-----:R-:W-:-:S04]  /*2070*/  SHF.R.U32.HI R30, RZ, 0x7, R20 ;  /* 0x00000007ff1e7819 */ /* 0x001fc80000011614 */
[----:B------:R-:W-:Y:S01]  /*2080*/  ISETP.NE.AND P6, PT, R30, 0x1, PT ;  /* 0x000000011e00780c */ /* 0x000fe20003fc5270 */
[----:B---3--:R-:W-:-:S05]  /*2090*/  @P0 IMAD.WIDE R4, R23, 0x4, R4 ;  /* 0x0000000417040825 */ /* 0x008fca00078e0204 */
[----:B------:R0:W3:Y:S01]  /*20a0*/  @P0 LDG.E R83, desc[UR38][R4.64] ;  /* 0x0000002604530981 */ /* 0x0000e2000c1e1900 */
[----:B------:R-:W-:-:S06]  /*20b0*/  VIADD R81, R18, 0x40 ;  /* 0x0000004012517836 */ /* 0x000fcc0000000000 */
[----:B------:R-:W-:Y:S05]  /*20c0*/  @!P6 WARPSYNC.ALL ;  /* 0x000000000000e948 */ /* 0x000fea0003800000 */
[----:B------:R-:W-:Y:S01]  /*20d0*/  ULDC UR5, c[0x0][0x2f4] ;  /* 0x0000bd0000057ab9 */ /* 0x000fe20000000800 */
[----:B------:R-:W-:Y:S01]  /*20e0*/  ULDC UR4, c[0x0][0x320] ;  /* 0x0000c80000047ab9 */ /* 0x000fe20000000800 */
[----:B------:R-:W-:Y:S01]  /*20f0*/  ISETP.GE.AND P1, PT, R82, UR5, PT ;  /* 0x0000000552007c0c */ /* 0x000fe2000bf26270 */
[----:B0-----:R-:W0:Y:S01]  /*2100*/  LDC.64 R4, c[0x0][0x3f8] ;  /* 0x0000fe00ff047b82 */ /* 0x001e220000000a00 */
[----:B------:R-:W-:Y:S01]  /*2110*/  ISETP.GE.AND P0, PT, R18, UR5, PT ;  /* 0x0000000512007c0c */ /* 0x000fe2000bf06270 */
[----:B------:R-:W-:Y:S01]  /*2120*/  IMAD.IADD R80, R29, 0x1, R28 ;  /* 0x000000011d507824 */ /* 0x000fe200078e021c */
[----:B------:R-:W-:Y:S01]  /*2130*/  SEL R3, RZ, 0xffffffff, P1 ;  /* 0xffffffffff037807 */ /* 0x000fe20000800000 */
[----:B--2---:R-:W-:Y:S01]  /*2140*/  IMAD.SHL.U32 R71, R6, 0x80, RZ ;  /* 0x0000008006477824 */ /* 0x004fe200078e00ff */
[----:B------:R-:W-:Y:S01]  /*2150*/  SEL R0, RZ, 0x1, P0 ;  /* 0x00000001ff007807 */ /* 0x000fe20000000000 */
[----:B------:R-:W-:Y:S01]  /*2160*/  IMAD R67, R208, 0x80, R176 ;  /* 0x00000080d0437824 */ /* 0x000fe200078e02b0 */
[----:B------:R-:W-:Y:S01]  /*2170*/  ISETP.GE.AND P0, PT, R82, UR4, PT ;  /* 0x0000000452007c0c */ /* 0x000fe2000bf06270 */
[----:B------:R-:W-:Y:S01]  /*2180*/  IMAD.SHL.U32 R3, R3, 0x2, RZ ;  /* 0x0000000203037824 */ /* 0x000fe200078e00ff */
[----:B------:R-:W-:Y:S01]  /*2190*/  ISETP.GE.AND P1, PT, R18, UR4, PT ;  /* 0x0000000412007c0c */ /* 0x000fe2000bf26270 */
[----:B------:R-:W-:Y:S01]  /*21a0*/  VIADD R66, R30, 0x8 ;  /* 0x000000081e427836 */ /* 0x000fe20000000000 */
[----:B------:R-:W-:-:S02]  /*21b0*/  ISETP.GE.AND P2, PT, R177, UR5, PT ;  /* 0x00000005b1007c0c */ /* 0x000fc4000bf46270 */
[----:B------:R-:W-:Y:S02]  /*21c0*/  LOP3.LUT R0, R3, 0x2, R0, 0xe2, !PT ;  /* 0x0000000203007812 */ /* 0x000fe400078ee200 */
[----:B------:R-:W-:Y:S02]  /*21d0*/  SEL R3, RZ, 0xffffffff, P0 ;  /* 0xffffffffff037807 */ /* 0x000fe40000000000 */
[----:B------:R-:W-:Y:S02]  /*21e0*/  ISETP.GE.AND P0, PT, R81, UR5, PT ;  /* 0x0000000551007c0c */ /* 0x000fe4000bf06270 */
[----:B------:R-:W-:Y:S01]  /*21f0*/  SEL R9, RZ, 0x1, P1 ;  /* 0x00000001ff097807 */ /* 0x000fe20000800000 */
[----:B------:R-:W-:Y:S01]  /*2200*/  IMAD.SHL.U32 R10, R3, 0x2, RZ ;  /* 0x00000002030a7824 */ /* 0x000fe200078e00ff */
[----:B------:R-:W-:Y:S02]  /*2210*/  SEL R8, RZ, 0x8, P2 ;  /* 0x00000008ff087807 */ /* 0x000fe40001000000 */
[----:B------:R-:W-:Y:S01]  /*2220*/  SEL R3, RZ, 0x4, P0 ;  /* 0x00000004ff037807 */ /* 0x000fe20000000000 */
[----:B0-----:R-:W-:Y:S01]  /*2230*/  IMAD.SHL.U32 R69, R4, 0x80, RZ ;  /* 0x0000008004457824 */ /* 0x001fe200078e00ff */
[----:B------:R-:W-:-:S02]  /*2240*/  ISETP.GE.AND P0, PT, R81, UR4, PT ;  /* 0x0000000451007c0c */ /* 0x000fc4000bf06270 */
[----:B------:R-:W-:Y:S02]  /*2250*/  ISETP.GE.AND P1, PT, R185, UR5, PT ;  /* 0x00000005b9007c0c */ /* 0x000fe4000bf26270 */
[----:B------:R-:W-:Y:S02]  /*2260*/  LOP3.LUT R0, R8, R0, R3, 0xfe, !PT ;  /* 0x0000000008007212 */ /* 0x000fe400078efe03 */
[----:B------:R-:W-:Y:S02]  /*2270*/  SEL R8, RZ, 0x4, P0 ;  /* 0x00000004ff087807 */ /* 0x000fe40000000000 */
[----:B------:R-:W-:Y:S02]  /*2280*/  SEL R3, RZ, 0x10, P1 ;  /* 0x00000010ff037807 */ /* 0x000fe40000800000 */
[----:B-1----:R-:W-:Y:S02]  /*2290*/  ISETP.GE.AND P0, PT, R18, R65, PT ;  /* 0x000000411200720c */ /* 0x002fe40003f06270 */
[----:B------:R-:W-:-:S02]  /*22a0*/  SHF.R.S32.HI R11, RZ, 0x1f, R176 ;  /* 0x0000001fff0b7819 */ /* 0x000fc400000114b0 */
[----:B------:R-:W-:Y:S02]  /*22b0*/  LOP3.LUT R54, R0, R3, RZ, 0xfc, !PT ;  /* 0x0000000300367212 */ /* 0x000fe400078efcff */
[-C--:B------:R-:W-:Y:S02]  /*22c0*/  ISETP.GE.AND P3, PT, R81, R65.reuse, PT ;  /* 0x000000415100720c */ /* 0x080fe40003f66270 */
[----:B------:R-:W-:Y:S02]  /*22d0*/  SEL R3, R65, RZ, P0 ;  /* 0x000000ff41037207 */ /* 0x000fe40000000000 */
[----:B------:R-:W-:Y:S01]  /*22e0*/  LOP3.LUT R9, R10, 0x2, R9, 0xe2, !PT ;  /* 0x000000020a097812 */ /* 0x000fe200078ee209 */
[----:B------:R-:W-:Y:S01]  /*22f0*/  IMAD R10, R11, R6, RZ ;  /* 0x000000060b0a7224 */ /* 0x000fe200078e02ff */
[----:B------:R-:W-:Y:S01]  /*2300*/  ISETP.GE.AND P4, PT, R82, R65, PT ;  /* 0x000000415200720c */ /* 0x000fe20003f86270 */
[----:B------:R-:W-:Y:S01]  /*2310*/  IMAD.IADD R3, R18, 0x1, R3 ;  /* 0x0000000112037824 */ /* 0x000fe200078e0203 */
[----:B------:R-:W-:Y:S01]  /*2320*/  SEL R0, R65, RZ, P3 ;  /* 0x000000ff41007207 */ /* 0x000fe20001800000 */
[----:B------:R-:W-:Y:S01]  /*2330*/  IMAD R11, R11, R4, RZ ;  /* 0x000000040b0b7224 */ /* 0x000fe200078e02ff */
[----:B------:R-:W-:Y:S01]  /*2340*/  SHF.R.S32.HI R175, RZ, 0x1f, R174 ;  /* 0x0000001fffaf7819 */ /* 0x000fe200000114ae */
[C---:B------:R-:W-:Y:S01]  /*2350*/  IMAD R13, R176.reuse, R7, R10 ;  /* 0x00000007b00d7224 */ /* 0x040fe200078e020a */
[----:B------:R-:W-:Y:S01]  /*2360*/  LOP3.LUT R79, R9, R8, RZ, 0xfc, !PT ;  /* 0x00000008094f7212 */ /* 0x000fe200078efcff */
[----:B------:R-:W-:Y:S01]  /*2370*/  IMAD.IADD R10, R81, 0x1, R0 ;  /* 0x00000001510a7824 */ /* 0x000fe200078e0200 */
[----:B------:R-:W-:Y:S01]  /*2380*/  SHF.R.S32.HI R19, RZ, 0x1f, R18 ;  /* 0x0000001fff137819 */ /* 0x000fe20000011412 */
[C---:B------:R-:W-:Y:S01]  /*2390*/  IMAD R11, R176.reuse, R5, R11 ;  /* 0x00000005b00b7224 */ /* 0x040fe200078e020b */
[----:B------:R-:W-:Y:S01]  /*23a0*/  SEL R9, R65, RZ, P4 ;  /* 0x000000ff41097207 */ /* 0x000fe20002000000 */
[----:B------:R-:W-:Y:S01]  /*23b0*/  IMAD.WIDE.U32 R52, R176, R4, R174 ;  /* 0x00000004b0347225 */ /* 0x000fe200078e00ae */
[----:B------:R-:W-:-:S02]  /*23c0*/  SHF.R.S32.HI R0, RZ, 0x1f, R3 ;  /* 0x0000001fff007819 */ /* 0x000fc40000011403 */
[----:B------:R-:W-:Y:S01]  /*23d0*/  ISETP.GE.AND P2, PT, R186, UR5, PT ;  /* 0x00000005ba007c0c */ /* 0x000fe2000bf46270 */
[----:B------:R-:W-:Y:S01]  /*23e0*/  IMAD.WIDE.U32 R50, R176, R4, R18 ;  /* 0x00000004b0327225 */ /* 0x000fe200078e0012 */
[CC--:B------:R-:W-:Y:S02]  /*23f0*/  LEA.HI R78, R0.reuse, R3.reuse, RZ, 0x4 ;  /* 0x00000003004e7211 */ /* 0x0c0fe400078f20ff */
[----:B------:R-:W-:Y:S01]  /*2400*/  LEA.HI R0, R0, R3, RZ, 0x6 ;  /* 0x0000000300007211 */ /* 0x000fe200078f30ff */
[----:B------:R-:W-:Y:S01]  /*2410*/  IMAD.IADD R9, R82, 0x1, R9 ;  /* 0x0000000152097824 */ /* 0x000fe200078e0209 */
[----:B------:R-:W-:Y:S01]  /*2420*/  IADD3 R53, R11, R53, RZ ;  /* 0x000000350b357210 */ /* 0x000fe20007ffe0ff */
[CC--:B------:R-:W-:Y:S01]  /*2430*/  IMAD.WIDE.U32 R20, R176.reuse, R6.reuse, R18 ;  /* 0x00000006b0147225 */ /* 0x0c0fe200078e0012 */
[----:B------:R-:W-:Y:S02]  /*2440*/  LOP3.LUT R3, R181, 0x30, R78, 0xf8, !PT ;  /* 0x00000030b5037812 */ /* 0x000fe400078ef84e */
[----:B------:R-:W-:Y:S01]  /*2450*/  SHF.R.S32.HI R8, RZ, 0x1f, R9 ;  /* 0x0000001fff087819 */ /* 0x000fe20000011409 */
[----:B------:R-:W-:Y:S01]  /*2460*/  IMAD.WIDE.U32 R48, R176, R6, R174 ;  /* 0x00000006b0307225 */ /* 0x000fe200078e00ae */
[----:B------:R-:W-:-:S02]  /*2470*/  LOP3.LUT R3, R3, R182, RZ, 0x3c, !PT ;  /* 0x000000b603037212 */ /* 0x000fc400078e3cff */
[CC--:B------:R-:W-:Y:S01]  /*2480*/  LEA.HI R77, R8.reuse, R9.reuse, RZ, 0x4 ;  /* 0x00000009084d7211 */ /* 0x0c0fe200078f20ff */
[----:B------:R-:W-:Y:S01]  /*2490*/  IMAD.IADD R51, R51, 0x1, R11 ;  /* 0x0000000133337824 */ /* 0x000fe200078e020b */
[----:B------:R-:W-:Y:S01]  /*24a0*/  SHF.R.S32.HI R11, RZ, 0x1f, R10 ;  /* 0x0000001fff0b7819 */ /* 0x000fe2000001140a */
[----:B------:R-:W-:Y:S01]  /*24b0*/  IMAD.IADD R21, R21, 0x1, R13 ;  /* 0x0000000115157824 */ /* 0x000fe200078e020d */
[----:B------:R-:W-:Y:S01]  /*24c0*/  LEA.HI R8, R8, R9, RZ, 0x6 ;  /* 0x0000000908087211 */ /* 0x000fe200078f30ff */
[----:B------:R-:W-:Y:S01]  /*24d0*/  IMAD.IADD R49, R13, 0x1, R49 ;  /* 0x000000010d317824 */ /* 0x000fe200078e0231 */
[CC--:B------:R-:W-:Y:S01]  /*24e0*/  LEA.HI R76, R11.reuse, R10.reuse, RZ, 0x4 ;  /* 0x0000000a0b4c7211 */ /* 0x0c0fe200078f20ff */
[----:B------:R-:W-:Y:S01]  /*24f0*/  IMAD.SHL.U32 R0, R0, 0x80, RZ ;  /* 0x0000008000007824 */ /* 0x000fe200078e00ff */
[----:B-----5:R-:W-:Y:S01]  /*2500*/  SHF.R.S32.HI R13, RZ, 0x1f, R24 ;  /* 0x0000001fff0d7819 */ /* 0x020fe20000011418 */
[----:B------:R-:W-:Y:S01]  /*2510*/  IMAD.SHL.U32 R8, R8, 0x80, RZ ;  /* 0x0000008008087824 */ /* 0x000fe200078e00ff */
[----:B------:R-:W-:Y:S01]  /*2520*/  LEA.HI R10, R11, R10, RZ, 0x6 ;  /* 0x0000000a0b0a7211 */ /* 0x000fe200078f30ff */
[----:B------:R-:W-:Y:S01]  /*2530*/  IMAD.WIDE.U32 R20, R24, R6, R20 ;  /* 0x0000000618147225 */ /* 0x000fe200078e0014 */
[----:B------:R-:W-:-:S02]  /*2540*/  LOP3.LUT R0, R0, 0xffffe000, RZ, 0xc0, !PT ;  /* 0xffffe00000007812 */ /* 0x000fc400078ec0ff */
[----:B------:R-:W-:Y:S01]  /*2550*/  ISETP.GE.AND P1, PT, R177, UR4, PT ;  /* 0x00000004b1007c0c */ /* 0x000fe2000bf26270 */
[----:B------:R-:W-:Y:S01]  /*2560*/  IMAD R12, R13, R6, RZ ;  /* 0x000000060d0c7224 */ /* 0x000fe200078e02ff */
[C---:B------:R-:W-:Y:S01]  /*2570*/  LOP3.LUT R9, R181.reuse, 0x30, R77, 0xf8, !PT ;  /* 0x00000030b5097812 */ /* 0x040fe200078ef84d */
[----:B------:R-:W-:Y:S01]  /*2580*/  IMAD.SHL.U32 R10, R10, 0x80, RZ ;  /* 0x000000800a0a7824 */ /* 0x000fe200078e00ff */
[----:B------:R-:W-:Y:S01]  /*2590*/  LOP3.LUT R11, R181, 0x30, R76, 0xf8, !PT ;  /* 0x00000030b50b7812 */ /* 0x000fe200078ef84c */
[----:B------:R-:W-:Y:S01]  /*25a0*/  IMAD R13, R13, R4, RZ ;  /* 0x000000040d0d7224 */ /* 0x000fe200078e02ff */
[----:B------:R-:W-:Y:S01]  /*25b0*/  SEL R57, RZ, 0x20, P2 ;  /* 0x00000020ff397807 */ /* 0x000fe20001000000 */
[C---:B------:R-:W-:Y:S01]  /*25c0*/  IMAD.WIDE.U32 R48, R24.reuse, R6, R48 ;  /* 0x0000000618307225 */ /* 0x040fe200078e0030 */
[----:B------:R-:W-:Y:S02]  /*25d0*/  IADD3 R75, R3, R0, R183 ;  /* 0x00000000034b7210 */ /* 0x000fe40007ffe0b7 */
[----:B------:R-:W-:Y:S01]  /*25e0*/  SEL R0, RZ, 0x8, P1 ;  /* 0x00000008ff007807 */ /* 0x000fe20000800000 */
[----:B------:R-:W-:Y:S01]  /*25f0*/  IMAD R3, R24, R7, R12 ;  /* 0x0000000718037224 */ /* 0x000fe200078e020c */
[----:B------:R-:W-:Y:S01]  /*2600*/  LOP3.LUT R8, R8, 0xffffe000, RZ, 0xc0, !PT ;  /* 0xffffe00008087812 */ /* 0x000fe200078ec0ff */
[C---:B------:R-:W-:Y:S01]  /*2610*/  IMAD R13, R24.reuse, R5, R13 ;  /* 0x00000005180d7224 */ /* 0x040fe200078e020d */
[----:B------:R-:W-:Y:S01]  /*2620*/  LOP3.LUT R9, R9, R182, RZ, 0x3c, !PT ;  /* 0x000000b609097212 */ /* 0x000fe200078e3cff */
[----:B------:R-:W-:Y:S01]  /*2630*/  IMAD.WIDE.U32 R50, R24, R4, R50 ;  /* 0x0000000418327225 */ /* 0x000fe200078e0032 */
[----:B------:R-:W-:-:S02]  /*2640*/  LOP3.LUT R10, R10, 0xffffe000, RZ, 0xc0, !PT ;  /* 0xffffe0000a0a7812 */ /* 0x000fc400078ec0ff */
[----:B------:R-:W-:Y:S01]  /*2650*/  LOP3.LUT R11, R11, R182, RZ, 0x3c, !PT ;  /* 0x000000b60b0b7212 */ /* 0x000fe200078e3cff */
[----:B------:R-:W-:Y:S01]  /*2660*/  IMAD.WIDE.U32 R52, R24, R4, R52 ;  /* 0x0000000418347225 */ /* 0x000fe200078e0034 */
[----:B------:R-:W-:Y:S02]  /*2670*/  LOP3.LUT R57, R54, R57, RZ, 0xfc, !PT ;  /* 0x0000003936397212 */ /* 0x000fe400078efcff */
[----:B------:R-:W-:Y:S01]  /*2680*/  IADD3 R63, R21, R3, RZ ;  /* 0x00000003153f7210 */ /* 0x000fe20007ffe0ff */
[----:B------:R-:W-:Y:S01]  /*2690*/  IMAD.IADD R62, R3, 0x1, R49 ;  /* 0x00000001033e7824 */ /* 0x000fe200078e0231 */
[----:B------:R-:W-:Y:S01]  /*26a0*/  LOP3.LUT R55, R79, R0, RZ, 0xfc, !PT ;  /* 0x000000004f377212 */ /* 0x000fe200078efcff */
[----:B------:R-:W-:Y:S01]  /*26b0*/  IMAD.SHL.U32 R65, R65, 0x2, RZ ;  /* 0x0000000241417824 */ /* 0x000fe200078e00ff */
[----:B------:R-:W-:Y:S01]  /*26c0*/  P2R R85, PR, RZ, 0x10 ;  /* 0x00000010ff557803 */ /* 0x000fe20000000000 */
[----:B------:R-:W-:Y:S01]  /*26d0*/  IMAD.IADD R61, R51, 0x1, R13 ;  /* 0x00000001333d7824 */ /* 0x000fe200078e020d */
[----:B------:R-:W-:Y:S01]  /*26e0*/  P2R R86, PR, RZ, 0x8 ;  /* 0x00000008ff567803 */ /* 0x000fe20000000000 */
[----:B------:R-:W-:Y:S01]  /*26f0*/  IMAD.IADD R60, R13, 0x1, R53 ;  /* 0x000000010d3c7824 */ /* 0x000fe200078e0235 */
[----:B------:R-:W-:-:S02]  /*2700*/  IADD3 R74, R9, R8, R183 ;  /* 0x00000008094a7210 */ /* 0x000fc40007ffe0b7 */
[----:B------:R-:W-:Y:S02]  /*2710*/  IADD3 R73, R11, R10, R183 ;  /* 0x0000000a0b497210 */ /* 0x000fe40007ffe0b7 */
[----:B------:R-:W-:Y:S02]  /*2720*/  SHF.L.U64.HI R72, R6, 0x7, R7 ;  /* 0x0000000706487819 */ /* 0x000fe40000010207 */
[----:B------:R-:W-:Y:S02]  /*2730*/  SHF.L.U64.HI R70, R4, 0x7, R5 ;  /* 0x0000000704467819 */ /* 0x000fe40000010205 */
[----:B------:R-:W-:Y:S02]  /*2740*/  SHF.R.S32.HI R68, RZ, 0x1f, R22 ;  /* 0x0000001fff447819 */ /* 0x000fe40000011416 */
[----:B------:R-:W-:Y:S02]  /*2750*/  LOP3.LUT R59, R78, 0xfffffff0, RZ, 0xc0, !PT ;  /* 0xfffffff04e3b7812 */ /* 0x000fe400078ec0ff */
[----:B------:R-:W-:-:S02]  /*2760*/  LOP3.LUT R58, R77, 0xfffffff0, RZ, 0xc0, !PT ;  /* 0xfffffff04d3a7812 */ /* 0x000fc400078ec0ff */
[----:B------:R-:W-:Y:S02]  /*2770*/  LOP3.LUT R56, R76, 0xfffffff0, RZ, 0xc0, !PT ;  /* 0xfffffff04c387812 */ /* 0x000fe400078ec0ff */
[----:B------:R-:W-:Y:S02]  /*2780*/  LOP3.LUT R54, R54, 0x1, RZ, 0xc0, !PT ;  /* 0x0000000136367812 */ /* 0x000fe400078ec0ff */
[C---:B------:R-:W-:Y:S02]  /*2790*/  LOP3.LUT R3, R57.reuse, 0x2, RZ, 0xc0, !PT ;  /* 0x0000000239037812 */ /* 0x040fe400078ec0ff */
[----:B------:R-:W-:Y:S02]  /*27a0*/  LOP3.LUT R0, R57, 0x4, RZ, 0xc0, !PT ;  /* 0x0000000439007812 */ /* 0x000fe400078ec0ff */
[----:B---3--:R-:W-:Y:S01]  /*27b0*/  SHF.R.S32.HI R64, RZ, 0x1f, R83 ;  /* 0x0000001fff407819 */ /* 0x008fe20000011453 */
[----:B------:R-:W-:Y:S06]  /*27c0*/  @!P6 BAR.SYNC.DEFER_BLOCKING 0x9, 0x100 ;  /* 0x024400000000eb1d */ /* 0x000fec0000010000 */
.L_x_1640:
[----:B0-----:R-:W0:Y:S01]  /*27d0*/  LDC R89, c[0x0][0x430] ;  /* 0x00010c00ff597b82 */ /* 0x001e220000000800 */
[----:B------:R-:W-:Y:S02]  /*27e0*/  VIADD R25, R25, 0xffffffff ;  /* 0xffffffff19197836 */ /* 0x000fe40000000000 */
[----:B------:R-:W-:Y:S02]  /*27f0*/  IMAD.MOV.U32 R87, RZ, RZ, RZ ;  /* 0x000000ffff577224 */ /* 0x000fe400078e00ff */
[----:B------:R-:W-:-:S03]  /*2800*/  IMAD R5, R25, 0x80, R67 ;  /* 0x0000008019057824 */ /* 0x000fc600078e0243 */
[----:B------:R-:W1:Y:S01]  /*2810*/  LDC R98, c[0x0][0x3f4] ;  /* 0x0000fd00ff627b82 */ /* 0x000e620000000800 */
[----:B------:R-:W-:Y:S01]  /*2820*/  IMAD.IADD R12, R80, 0x1, R5 ;  /* 0x00000001500c7824 */ /* 0x000fe200078e0205 */
[----:B------:R-:W-:-:S03]  /*2830*/  ISETP.GE.AND P1, PT, R5, R2, PT ;  /* 0x000000020500720c */ /* 0x000fc60003f26270 */
[----:B------:R-:W-:Y:S01]  /*2840*/  IMAD.MOV.U32 R8, RZ, RZ, R12 ;  /* 0x000000ffff087224 */ /* 0x000fe200078e000c */
[----:B------:R-:W-:Y:S02]  /*2850*/  ISETP.GT.OR P1, PT, R67, 0x7f, P1 ;  /* 0x0000007f4300780c */ /* 0x000fe40000f24670 */
[----:B0-----:R-:W-:-:S11]  /*2860*/  ISETP.NE.AND P2, PT, R89, 0x1, PT ;  /* 0x000000015900780c */ /* 0x001fd60003f45270 */
[----:B------:R-:W0:Y:S08]  /*2870*/  @!P1 LDC.64 R6, c[0x0][0x428] ;  /* 0x00010a00ff069b82 */ /* 0x000e300000000a00 */
[----:B--2---:R-:W2:Y:S08]  /*2880*/  @!P1 LDC.64 R4, c[0x0][0x418] ;  /* 0x00010600ff049b82 */ /* 0x004eb00000000a00 */
[----:B------:R-:W3:Y:S08]  /*2890*/  @P2 LDC R9, c[0x0][0x434] ;  /* 0x00010d00ff092b82 */ /* 0x000ef00000000800 */
[----:B------:R-:W4:Y:S01]  /*28a0*/  @P2 LDC R10, c[0x0][0x438] ;  /* 0x00010e00ff0a2b82 */ /* 0x000f220000000800 */
[----:B---3--:R-:W-:-:S05]  /*28b0*/  @P2 IMAD.HI.U32 R9, R12, R9, RZ ;  /* 0x000000090c092227 */ /* 0x008fca00078e00ff */
[----:B----4-:R-:W-:Y:S01]  /*28c0*/  @P2 SHF.R.U32.HI R8, RZ, R10, R9 ;  /* 0x0000000aff082219 */ /* 0x010fe20000011609 */
[----:B0-----:R-:W-:-:S03]  /*28d0*/  @!P1 IMAD R10, R64, R6, RZ ;  /* 0x00000006400a9224 */ /* 0x001fc600078e02ff */
[----:B------:R-:W-:Y:S01]  /*28e0*/  @!P1 SHF.R.S32.HI R9, RZ, 0x1f, R8 ;  /* 0x0000001fff099819 */ /* 0x000fe20000011408 */
[C---:B------:R-:W-:Y:S02]  /*28f0*/  @!P1 IMAD R11, R83.reuse, R7, R10 ;  /* 0x00000007530b9224 */ /* 0x040fe400078e020a */
[----:B------:R-:W-:-:S04]  /*2900*/  @!P1 IMAD.WIDE.U32 R6, R83, R6, R8 ;  /* 0x0000000653069225 */ /* 0x000fc800078e0008 */
[----:B------:R-:W-:Y:S01]  /*2910*/  @!P1 IMAD.IADD R7, R7, 0x1, R11 ;  /* 0x0000000107079824 */ /* 0x000fe200078e020b */
[----:B--2---:R-:W-:-:S04]  /*2920*/  @!P1 LEA R4, P2, R6, R4, 0x2 ;  /* 0x0000000406049211 */ /* 0x004fc800078410ff */
[----:B------:R-:W-:-:S05]  /*2930*/  @!P1 LEA.HI.X R5, R6, R5, R7, 0x2, P2 ;  /* 0x0000000506059211 */ /* 0x000fca00010f1407 */
[----:B------:R0:W5:Y:S01]  /*2940*/  @!P1 LDG.E R87, desc[UR38][R4.64] ;  /* 0x0000002604579981 */ /* 0x000162000c1e1900 */
[----:B-1----:R-:W-:Y:S01]  /*2950*/  ISETP.GE.AND P1, PT, R98, 0x1, PT ;  /* 0x000000016200780c */ /* 0x002fe20003f26270 */
[C---:B------:R-:W-:Y:S01]  /*2960*/  IMAD R7, R17.reuse, 0x6000, R200 ;  /* 0x0000600011077824 */ /* 0x040fe200078e02c8 */
[----:B------:R-:W-:Y:S05]  /*2970*/  YIELD ;  /* 0x0000000000007946 */ /* 0x000fea0003800000 */
[----:B------:R-:W-:Y:S01]  /*2980*/  IMAD.MOV R6, RZ, RZ, -R8 ;  /* 0x000000ffff067224 */ /* 0x000fe200078e0a08 */
[----:B------:R-:W-:Y:S01]  /*2990*/  BSSY B0, `(.L_x_1578) ;  /* 0x000069d000007945 */ /* 0x000fe20003800000 */
[----:B------:R-:W-:Y:S01]  /*29a0*/  IMAD R99, R17, 0x6000, R199 ;  /* 0x0000600011637824 */ /* 0x000fe200078e02c7 */
[----:B------:R-:W-:Y:S01]  /*29b0*/  ISETP.GT.AND P3, PT, R25, R26, PT ;  /* 0x0000001a1900720c */ /* 0x000fe20003f64270 */
[----:B------:R-:W-:Y:S01]  /*29c0*/  IMAD R89, R89, R6, R12 ;  /* 0x0000000659597224 */ /* 0x000fe200078e020c */
[C---:B------:R-:W-:Y:S01]  /*29d0*/  IADD3 R96, R16.reuse, R7, RZ ;  /* 0x0000000710607210 */ /* 0x040fe20007ffe0ff */
[----:B------:R-:W-:Y:S01]  /*29e0*/  IMAD.IADD R99, R16, 0x1, R99 ;  /* 0x0000000110637824 */ /* 0x000fe200078e0263 */
[----:B0-----:R-:W-:Y:S09]  /*29f0*/  @!P1 BRA `(.L_x_1579) ;  /* 0x0000006400409947 */ /* 0x001ff20003800000 */
[----:B------:R-:W-:Y:S01]  /*2a00*/  SHF.R.S32.HI R90, RZ, 0x1f, R89 ;  /* 0x0000001fff5a7819 */ /* 0x000fe20000011459 */
[----:B------:R-:W-:Y:S01]  /*2a10*/  ULDC.64 UR4, c[0x0][0x300] ;  /* 0x0000c00000047ab9 */ /* 0x000fe20000000a00 */
[----:B-----5:R-:W-:Y:S01]  /*2a20*/  SHF.R.S32.HI R91, RZ, 0x1f, R87 ;  /* 0x0000001fff5b7819 */ /* 0x020fe20000011457 */
[C---:B------:R-:W-:Y:S01]  /*2a30*/  IMAD.WIDE.U32 R4, R89.reuse, UR4, RZ ;  /* 0x0000000459047c25 */ /* 0x040fe2000f8e00ff */
        /* <DEDUP_REMOVED lines=15> */
[----:B------:R-:W-:-:S04]  /*2b30*/  IMAD.WIDE.U32 R4, R22, UR4, R4 ;  /* 0x0000000416047c25 */ /* 0x000fc8000f8e0004 */
[----:B------:R-:W-:Y:S01]  /*2b40*/  IMAD R7, R22, UR5, R7 ;  /* 0x0000000516077c24 */ /* 0x000fe2000f8e0207 */
[----:B------:R-:W-:Y:S01]  /*2b50*/  ULDC.64 UR4, c[0x0][0x2e8] ;  /* 0x0000ba0000047ab9 */ /* 0x000fe20000000a00 */
[----:B------:R-:W-:Y:S01]  /*2b60*/  IMAD R15, R6, R71, R10 ;  /* 0x00000047060f7224 */ /* 0x000fe200078e020a */
[----:B------:R-:W-:Y:S01]  /*2b70*/  IADD3 R101, P2, R4, UR4, RZ ;  /* 0x0000000404657c10 */ /* 0x000fe2000ff5e0ff */
[----:B------:R-:W-:Y:S02]  /*2b80*/  IMAD R92, R25, -0x80, R2 ;  /* 0xffffff80195c7824 */ /* 0x000fe400078e0202 */
[----:B------:R-:W-:Y:S01]  /*2b90*/  IMAD R9, R6, R69, R8 ;  /* 0x0000004506097224 */ /* 0x000fe200078e0208 */
[----:B------:R-:W-:Y:S01]  /*2ba0*/  IADD3.X R97, R5, UR5, R7, P2, !PT ;  /* 0x0000000505617c10 */ /* 0x000fe200097fe407 */
[----:B------:R-:W-:Y:S01]  /*2bb0*/  IMAD.WIDE.U32 R12, R69, R25, RZ ;  /* 0x00000019450c7225 */ /* 0x000fe200078e00ff */
[----:B------:R-:W-:-:S03]  /*2bc0*/  VIMNMX R92, R92, 0x80, PT ;  /* 0x000000805c5c7848 */ /* 0x000fc60003fe0100 */
[----:B------:R-:W-:-:S04]  /*2bd0*/  IMAD.WIDE.U32 R10, R71, R25, RZ ;  /* 0x00000019470a7225 */ /* 0x000fc800078e00ff */
        /* <DEDUP_REMOVED lines=54> */
.L_x_1582:
[----:B------:R-:W-:Y:S05]  /*2f40*/  BSYNC B1 ;  /* 0x0000000000017941 */ /* 0x000fea0003800000 */
.L_x_1581:
[----:B------:R-:W-:Y:S01]  /*2f50*/  UISETP.NE.AND UP0, UPT, UR41, 0x3, UPT ;  /* 0x000000032900788c */ /* 0x000fe2000bf05270 */
[----:B-----5:R-:W-:Y:S01]  /*2f60*/  IMAD.MOV.U32 R100, RZ, RZ, R8 ;  /* 0x000000ffff647224 */ /* 0x020fe200078e0008 */
[----:B------:R-:W-:Y:S01]  /*2f70*/  MOV R104, R32 ;  /* 0x0000002000687202 */ /* 0x000fe20000000f00 */
[----:B------:R-:W-:Y:S02]  /*2f80*/  IMAD.MOV.U32 R103, RZ, RZ, R30 ;  /* 0x000000ffff677224 */ /* 0x000fe400078e001e */
[----:B------:R-:W-:Y:S01]  /*2f90*/  IMAD.MOV.U32 R105, RZ, RZ, R34 ;  /* 0x000000ffff697224 */ /* 0x000fe200078e0022 */
[----:B------:R-:W-:Y:S01]  /*2fa0*/  PLOP3.LUT P1, PT, PT, PT, UP0, 0x80, 0x0 ;  /* 0x000000000000781c */ /* 0x000fe20003f2f008 */
[----:B------:R-:W-:Y:S02]  /*2fb0*/  IMAD.MOV.U32 R107, RZ, RZ, R38 ;  /* 0x000000ffff6b7224 */ /* 0x000fe400078e0026 */
[----:B------:R-:W-:Y:S02]  /*2fc0*/  IMAD.MOV.U32 R109, RZ, RZ, R42 ;  /* 0x000000ffff6d7224 */ /* 0x000fe400078e002a */
[----:B------:R-:W-:-:S02]  /*2fd0*/  IMAD.MOV.U32 R115, RZ, RZ, R46 ;  /* 0x000000ffff737224 */ /* 0x000fc400078e002e */
[----:B------:R-:W-:Y:S02]  /*2fe0*/  IMAD.MOV.U32 R102, RZ, RZ, R28 ;  /* 0x000000ffff667224 */ /* 0x000fe400078e001c */
[----:B------:R-:W-:Y:S02]  /*2ff0*/  IMAD.MOV.U32 R106, RZ, RZ, R36 ;  /* 0x000000ffff6a7224 */ /* 0x000fe400078e0024 */
[----:B------:R-:W-:Y:S02]  /*3000*/  IMAD.MOV.U32 R108, RZ, RZ, R40 ;  /* 0x000000ffff6c7224 */ /* 0x000fe400078e0028 */
[----:B------:R-:W-:Y:S02]  /*3010*/  IMAD.MOV.U32 R110, RZ, RZ, R44 ;  /* 0x000000ffff6e7224 */ /* 0x000fe400078e002c */
[----:B------:R-:W-:Y:S01]  /*3020*/  IMAD.MOV.U32 R117, RZ, RZ, R94 ;  /* 0x000000ffff757224 */ /* 0x000fe200078e005e */
[----:B------:R-:W-:Y:S06]  /*3030*/  @!P1 BRA `(.L_x_1583) ;  /* 0x0000000000049947 */ /* 0x000fec0003800000 */
[----:B------:R-:W-:Y:S01]  /*3040*/  BPT.TRAP 0x1 ;  /* 0x000000040000795c */ /* 0x000fe20000300000 */
.L_x_1583:
[----:B------:R-:W-:Y:S01]  /*3050*/  IMAD R84, R17, 0x8, R16 ;  /* 0x0000000811547824 */ /* 0x000fe200078e0210 */
[----:B------:R-:W-:Y:S01]  /*3060*/  SHF.L.U32 R93, R173, 0x1f, RZ ;  /* 0x0000001fad5d7819 */ /* 0x000fe200000006ff */
[----:B------:R-:W-:Y:S03]  /*3070*/  BSSY B1, `(.L_x_1584) ;  /* 0x0000003000017945 */ /* 0x000fe60003800000 */
[----:B------:R-:W1:Y:S02]  /*3080*/  SYNCS.PHASECHK.TRANS64.TRYWAIT P4, [R84+URZ+0x22890], R93 ;  /* 0x0228905d540075a7 */ /* 0x000e64000808017f */
[----:B-1----:R-:W-:Y:S05]  /*3090*/  @!P4 BRA `(.L_x_1585) ;  /* 0x000002640044c947 */ /* 0x002fea0003800000 */
.L_x_1946:
[----:B------:R-:W-:Y:S05]  /*30a0*/  BSYNC B1 ;  /* 0x0000000000017941 */ /* 0x000fea0003800000 */
.L_x_1584:
[----:B------:R-:W-:-:S03]  /*30b0*/  UMOV UR4, 0xffffffff ;  /* 0xffffffff00047882 */ /* 0x000fc60000000000 */
[----:B------:R-:W-:Y:S05]  /*30c0*/  BRA.DIV UR4, `(.L_x_1586) ;  /* 0x00000266044c7947 */ /* 0x000fea000b800000 */
[----:B------:R-:W2:Y:S04]  /*30d0*/  SHFL.IDX PT, R97, R97, RZ, 0x1e1f ;  /* 0x001e1fff61617589 */ /* 0x000ea800000e0000 */
[----:B------:R3:W4:Y:S02]  /*30e0*/  SHFL.IDX PT, R14, R101, RZ, 0x1e1f ;  /* 0x001e1fff650e7589 */ /* 0x00072400000e0000 */
.L_x_1950:
[----:B------:R-:W-:Y:S05]  /*30f0*/  @P2 BRA `(.L_x_1587) ;  /* 0x0000006000982947 */ /* 0x000fea0003800000 */
[----:B------:R-:W-:Y:S01]  /*3100*/  ISETP.NE.AND P2, PT, R54, RZ, PT ;  /* 0x000000ff3600720c */ /* 0x000fe20003f45270 */
[----:B------:R-:W-:-:S12]  /*3110*/  BSSY B1, `(.L_x_1588) ;  /* 0x0000071000017945 */ /* 0x000fd80003800000 */
[----:B------:R-:W-:Y:S05]  /*3120*/  @!P2 BRA `(.L_x_1589) ;  /* 0x0000000400bca947 */ /* 0x000fea0003800000 */
[----:B------:R1:W1:Y:S01]  /*3130*/  LDS.128 R4, [R99+0x16400] ;  /* 0x0164000063047984 */ /* 0x0002620000000c00 */
[----:B0---4-:R-:W-:Y:S01]  /*3140*/  IADD3 R10, P2, R18, R14, RZ ;  /* 0x0000000e120a7210 */ /* 0x011fe20007f5e0ff */
[----:B------:R-:W-:Y:S04]  /*3150*/  BSSY B2, `(.L_x_1590) ;  /* 0x000006b000027945 */ /* 0x000fe80003800000 */
[----:B--2---:R-:W-:Y:S01]  /*3160*/  IMAD.X R11, R97, 0x1, R19, P2 ;  /* 0x00000001610b7824 */ /* 0x004fe200010e0613 */
[----:B------:R-:W-:-:S13]  /*3170*/  ISETP.GE.AND P2, PT, R174, R98, PT ;  /* 0x00000062ae00720c */ /* 0x000fda0003f46270 */
[----:B------:R-:W-:Y:S05]  /*3180*/  @P2 BRA `(.L_x_1591) ;  /* 0x00000004009c2947 */ /* 0x000fea0003800000 */
[----:B------:R-:W-:Y:S01]  /*3190*/  SHF.R.U32.HI R13, RZ, 0x8, R47 ;  /* 0x00000008ff0d7819 */ /* 0x000fe2000001162f */
[----:B-1----:R-:W-:Y:S01]  /*31a0*/  IMAD.MOV.U32 R12, RZ, RZ, R4 ;  /* 0x000000ffff0c7224 */ /* 0x002fe200078e0004 */
[----:B------:R-:W-:Y:S02]  /*31b0*/  SHF.R.U32.HI R15, RZ, 0x8, R95 ;  /* 0x00000008ff0f7819 */ /* 0x000fe4000001165f */
[----:B---3--:R-:W-:Y:S01]  /*31c0*/  SHF.R.U32.HI R101, RZ, 0x10, R47 ;  /* 0x00000010ff657819 */ /* 0x008fe2000001162f */
[----:B------:R-:W-:Y:S01]  /*31d0*/  IMAD.SHL.U32 R13, R13, 0x100, RZ ;  /* 0x000001000d0d7824 */ /* 0x000fe200078e00ff */
[----:B------:R-:W-:Y:S01]  /*31e0*/  LOP3.LUT R46, R47, 0xff0000ff, RZ, 0xc0, !PT ;  /* 0xff0000ff2f2e7812 */ /* 0x000fe200078ec0ff */
[----:B------:R-:W-:Y:S01]  /*31f0*/  IMAD.SHL.U32 R15, R15, 0x100, RZ ;  /* 0x000001000f0f7824 */ /* 0x000fe200078e00ff */
[----:B------:R-:W-:Y:S02]  /*3200*/  SHF.R.U32.HI R47, RZ, 0x10, R95 ;  /* 0x00000010ff2f7819 */ /* 0x000fe4000001165f */
[----:B------:R-:W-:-:S02]  /*3210*/  LOP3.LUT R94, R95, 0xff0000ff, RZ, 0xc0, !PT ;  /* 0xff0000ff5f5e7812 */ /* 0x000fc400078ec0ff */
[----:B------:R-:W-:Y:S01]  /*3220*/  LOP3.LUT R46, R46, 0xff00, R13, 0xf8, !PT ;  /* 0x0000ff002e2e7812 */ /* 0x000fe200078ef80d */
[----:B------:R-:W-:Y:S01]  /*3230*/  IMAD.U32 R13, R101, 0x10000, RZ ;  /* 0x00010000650d7824 */ /* 0x000fe200078e00ff */
[----:B------:R-:W-:Y:S01]  /*3240*/  LOP3.LUT R94, R94, 0xff00, R15, 0xf8, !PT ;  /* 0x0000ff005e5e7812 */ /* 0x000fe200078ef80f */
[----:B------:R-:W-:Y:S01]  /*3250*/  IMAD.U32 R47, R47, 0x10000, RZ ;  /* 0x000100002f2f7824 */ /* 0x000fe200078e00ff */
[----:B------:R-:W-:Y:S02]  /*3260*/  F2FP.F16.E4M3.UNPACK_B R4, R5 ;  /* 0x00000005ff04723e */ /* 0x000fe400020006ff */
[----:B------:R-:W-:Y:S02]  /*3270*/  F2FP.F16.E4M3.UNPACK_B R15, R117.H1 ;  /* 0x00000075ff0f723e */ /* 0x000fe400030006ff */
[----:B------:R-:W-:Y:S01]  /*3280*/  LOP3.LUT R95, R46, 0xff0000, R13, 0xf8, !PT ;  /* 0x00ff00002e5f7812 */ /* 0x000fe200078ef80d */
[--C-:B------:R-:W-:Y:S01]  /*3290*/  HADD2.F32 R13, -RZ, R4.reuse.H1_H1 ;  /* 0x30000004ff0d7230 */ /* 0x100fe20000004100 */
[----:B------:R-:W-:Y:S01]  /*32a0*/  LOP3.LUT R112, R94, 0xff0000, R47, 0xf8, !PT ;  /* 0x00ff00005e707812 */ /* 0x000fe200078ef82f */
[--C-:B------:R-:W-:Y:S01]  /*32b0*/  HADD2.F32 R101, -RZ, R15.reuse.H0_H0 ;  /* 0x2000000fff657230 */ /* 0x100fe20000004100 */
[----:B------:R-:W-:Y:S01]  /*32c0*/  F2FP.F16.E4M3.UNPACK_B R47, R115.H1 ;  /* 0x00000073ff2f723e */ /* 0x000fe200030006ff */
[----:B------:R-:W-:Y:S01]  /*32d0*/  HADD2.F32 R4, -RZ, R4.H0_H0 ;  /* 0x20000004ff047230 */ /* 0x000fe20000004100 */
[----:B------:R-:W-:Y:S01]  /*32e0*/  F2FP.F16.E4M3.UNPACK_B R5, R5.H1 ;  /* 0x00000005ff05723e */ /* 0x000fe200030006ff */
[----:B------:R-:W-:-:S02]  /*32f0*/  HADD2.F32 R111, -RZ, R15.H1_H1 ;  /* 0x3000000fff6f7230 */ /* 0x000fc40000004100 */
[CC--:B------:R-:W-:Y:S01]  /*3300*/  FMUL.FTZ R113, R13.reuse, R101.reuse ;  /* 0x000000650d717220 */ /* 0x0c0fe20000410000 */
[----:B------:R-:W-:Y:S02]  /*3310*/  HADD2.F32 R94, -RZ, R47.H0_H0 ;  /* 0x2000002fff5e7230 */ /* 0x000fe40000004100 */
[----:B------:R-:W-:Y:S01]  /*3320*/  FMUL.FTZ R114, R4, R101 ;  /* 0x0000006504727220 */ /* 0x000fe20000410000 */
[--C-:B------:R-:W-:Y:S01]  /*3330*/  HADD2.F32 R46, -RZ, R5.reuse.H1_H1 ;  /* 0x30000005ff2e7230 */ /* 0x100fe20000004100 */
[----:B------:R-:W-:Y:S01]  /*3340*/  F2FP.F16.E4M3.UNPACK_B R101, R117 ;  /* 0x00000075ff65723e */ /* 0x000fe200020006ff */
[----:B------:R-:W-:Y:S02]  /*3350*/  HADD2.F32 R15, -RZ, R5.H0_H0 ;  /* 0x20000005ff0f7230 */ /* 0x000fe40000004100 */
[----:B------:R-:W-:Y:S01]  /*3360*/  FFMA.FTZ R5, R13, R94, R114 ;  /* 0x0000005e0d057223 */ /* 0x000fe20000010072 */
[----:B------:R-:W-:Y:S02]  /*3370*/  HADD2.F32 R47, -RZ, R47.H1_H1 ;  /* 0x3000002fff2f7230 */ /* 0x000fe40000004100 */
[-C--:B------:R-:W-:Y:S01]  /*3380*/  FMUL.FTZ R116, R46, R111.reuse ;  /* 0x0000006f2e747220 */ /* 0x080fe20000410000 */
[-C--:B------:R-:W-:Y:S01]  /*3390*/  F2FP.F16.E4M3.UNPACK_B R13, R12.reuse.H1 ;  /* 0x0000000cff0d723e */ /* 0x080fe200030006ff */
[C---:B------:R-:W-:Y:S01]  /*33a0*/  FMUL.FTZ R111, R15.reuse, R111 ;  /* 0x0000006f0f6f7220 */ /* 0x040fe20000410000 */
[----:B------:R-:W-:Y:S01]  /*33b0*/  F2FP.F16.E4M3.UNPACK_B R12, R12 ;  /* 0x0000000cff0c723e */ /* 0x000fe200020006ff */
[----:B------:R-:W-:Y:S01]  /*33c0*/  FFMA.FTZ R4, R4, R94, -R113 ;  /* 0x0000005e04047223 */ /* 0x000fe20000010871 */
[-C--:B------:R-:W-:Y:S01]  /*33d0*/  FFMA.FTZ R113, R15, R47.reuse, -R116 ;  /* 0x0000002f0f717223 */ /* 0x080fe20000010874 */
[----:B------:R-:W-:Y:S01]  /*33e0*/  FFMA.FTZ R118, R46, R47, R111 ;  /* 0x0000002f2e767223 */ /* 0x000fe2000001006f */
[--C-:B------:R-:W-:Y:S01]  /*33f0*/  HADD2.F32 R15, -RZ, R13.reuse.H0_H0 ;  /* 0x2000000dff0f7230 */ /* 0x100fe20000004100 */
[----:B------:R-:W-:Y:S01]  /*3400*/  F2FP.F16.E4M3.UNPACK_B R47, R115 ;  /* 0x00000073ff2f723e */ /* 0x000fe200020006ff */
[----:B------:R-:W-:-:S02]  /*3410*/  HADD2.F32 R46, -RZ, R13.H1_H1 ;  /* 0x3000000dff2e7230 */ /* 0x000fc40000004100 */
[--C-:B------:R-:W-:Y:S01]  /*3420*/  HADD2.F32 R111, -RZ, R101.reuse.H1_H1 ;  /* 0x30000065ff6f7230 */ /* 0x100fe20000004100 */
[----:B------:R-:W-:Y:S01]  /*3430*/  F2FP.SATFINITE.E4M3.F32.PACK_AB_MERGE_C R121, R118, R113, RZ ;  /* 0x000000717679723e */ /* 0x000fe200048070ff */
[--C-:B------:R-:W-:Y:S02]  /*3440*/  HADD2.F32 R13, -RZ, R12.reuse.H0_H0 ;  /* 0x2000000cff0d7230 */ /* 0x100fe40000004100 */
[----:B------:R-:W-:Y:S02]  /*3450*/  HADD2.F32 R101, -RZ, R101.H0_H0 ;  /* 0x20000065ff657230 */ /* 0x000fe40000004100 */
[-C--:B------:R-:W-:Y:S01]  /*3460*/  FMUL.FTZ R116, R46, R111.reuse ;  /* 0x0000006f2e747220 */ /* 0x080fe20000410000 */
[----:B------:R-:W-:Y:S02]  /*3470*/  HADD2.F32 R12, -RZ, R12.H1_H1 ;  /* 0x3000000cff0c7230 */ /* 0x000fe40000004100 */
[----:B------:R-:W-:Y:S01]  /*3480*/  FMUL.FTZ R111, R15, R111 ;  /* 0x0000006f0f6f7220 */ /* 0x000fe20000410000 */
[--C-:B------:R-:W-:Y:S01]  /*3490*/  HADD2.F32 R94, -RZ, R47.reuse.H1_H1 ;  /* 0x3000002fff5e7230 */ /* 0x100fe20000004100 */
[----:B------:R-:W-:Y:S01]  /*34a0*/  F2FP.SATFINITE.E4M3.F32.PACK_AB_MERGE_C R5, R5, R4, R121 ;  /* 0x000000040505723e */ /* 0x000fe20004807079 */
[----:B------:R-:W-:-:S02]  /*34b0*/  HADD2.F32 R47, -RZ, R47.H0_H0 ;  /* 0x2000002fff2f7230 */ /* 0x000fc40000004100 */
[-C--:B------:R-:W-:Y:S01]  /*34c0*/  FMUL.FTZ R114, R12, R101.reuse ;  /* 0x000000650c727220 */ /* 0x080fe20000410000 */
[----:B------:R-:W-:Y:S01]  /*34d0*/  FMUL.FTZ R101, R13, R101 ;  /* 0x000000650d657220 */ /* 0x000fe20000410000 */
[-C--:B------:R-:W-:Y:S01]  /*34e0*/  FFMA.FTZ R116, R15, R94.reuse, -R116 ;  /* 0x0000005e0f747223 */ /* 0x080fe20000010874 */
[----:B------:R-:W-:Y:S01]  /*34f0*/  FFMA.FTZ R111, R46, R94, R111 ;  /* 0x0000005e2e6f7223 */ /* 0x000fe2000001006f */
[-C--:B------:R-:W-:Y:S01]  /*3500*/  FFMA.FTZ R114, R13, R47.reuse, -R114 ;  /* 0x0000002f0d727223 */ /* 0x080fe20000010872 */
[----:B------:R-:W-:Y:S01]  /*3510*/  FFMA.FTZ R115, R12, R47, R101 ;  /* 0x0000002f0c737223 */ /* 0x000fe20000010065 */
[----:B------:R-:W-:Y:S02]  /*3520*/  F2FP.F16.E4M3.UNPACK_B R13, R7.H1 ;  /* 0x00000007ff0d723e */ /* 0x000fe400030006ff */
[----:B------:R-:W-:Y:S02]  /*3530*/  F2FP.F16.E4M3.UNPACK_B R101, R112.H1 ;  /* 0x00000070ff65723e */ /* 0x000fe400030006ff */
[-C--:B------:R-:W-:Y:S01]  /*3540*/  F2FP.F16.E4M3.UNPACK_B R47, R95.reuse.H1 ;  /* 0x0000005fff2f723e */ /* 0x080fe200030006ff */
[----:B------:R-:W-:Y:S01]  /*3550*/  HADD2.F32 R46, -RZ, R13.H1_H1 ;  /* 0x3000000dff2e7230 */ /* 0x000fe20000004100 */
[----:B------:R-:W-:Y:S01]  /*3560*/  F2FP.F16.E4M3.UNPACK_B R12, R6.H1 ;  /* 0x00000006ff0c723e */ /* 0x000fe200030006ff */
[----:B------:R-:W-:Y:S01]  /*3570*/  HADD2.F32 R113, -RZ, R101.H1_H1 ;  /* 0x30000065ff717230 */ /* 0x000fe20000004100 */
[----:B------:R-:W-:Y:S01]  /*3580*/  F2FP.F16.E4M3.UNPACK_B R112, R112 ;  /* 0x00000070ff70723e */ /* 0x000fe200020006ff */
[----:B------:R-:W-:Y:S01]  /*3590*/  HADD2.F32 R15, -RZ, R13.H0_H0 ;  /* 0x2000000dff0f7230 */ /* 0x000fe20000004100 */
[----:B------:R-:W-:Y:S01]  /*35a0*/  F2FP.SATFINITE.E4M3.F32.PACK_AB_MERGE_C R120, R111, R116, RZ ;  /* 0x000000746f78723e */ /* 0x000fe200048070ff */
        /* <DEDUP_REMOVED lines=18> */
[----:B------:R-:W-:Y:S01]  /*36d0*/  HADD2.F32 R13, -RZ, R7.H1_H1 ;  /* 0x30000007ff0d7230 */ /* 0x000fe20000004100 */
[----:B------:R-:W-:Y:S01]  /*36e0*/  F2FP.SATFINITE.E4M3.F32.PACK_AB_MERGE_C R4, R115, R114, R120 ;  /* 0x000000727304723e */ /* 0x000fe20004807078 */
[--C-:B------:R-:W-:Y:S02]  /*36f0*/  HADD2.F32 R7, -RZ, R6.reuse.H0_H0 ;  /* 0x20000006ff077230 */ /* 0x100fe40000004100 */
[-C--:B------:R-:W-:Y:S01]  /*3700*/  FMUL.FTZ R94, R12, R101.reuse ;  /* 0x000000650c5e7220 */ /* 0x080fe20000410000 */
[----:B------:R-:W-:Y:S02]  /*3710*/  HADD2.F32 R6, -RZ, R6.H1_H1 ;  /* 0x30000006ff067230 */ /* 0x000fe40000004100 */
[----:B------:R-:W-:Y:S01]  /*3720*/  FMUL.FTZ R111, R13, R101 ;  /* 0x000000650d6f7220 */ /* 0x000fe20000410000 */
[----:B------:R-:W-:Y:S01]  /*3730*/  HADD2.F32 R112, -RZ, R112.H0_H0 ;  /* 0x20000070ff707230 */ /* 0x000fe20000004100 */
[----:B------:R-:W-:Y:S01]  /*3740*/  F2FP.SATFINITE.E4M3.F32.PACK_AB_MERGE_C R113, R116, R113, RZ ;  /* 0x000000717471723e */ /* 0x000fe200048070ff */
[----:B------:R-:W-:Y:S01]  /*3750*/  HADD2.F32 R47, -RZ, R47.H0_H0 ;  /* 0x2000002fff2f7230 */ /* 0x000fe20000004100 */
[----:B------:R-:W-:Y:S01]  /*3760*/  F2FP.SATFINITE.E4M3.F32.PACK_AB_MERGE_C R117, R118, R117, RZ ;  /* 0x000000757675723e */ /* 0x000fe200048070ff */
[----:B------:R-:W-:-:S02]  /*3770*/  HADD2.F32 R95, -RZ, R95.H0_H0 ;  /* 0x2000005fff5f7230 */ /* 0x000fc40000004100 */
[-C--:B------:R-:W-:Y:S01]  /*3780*/  FMUL.FTZ R46, R6, R112.reuse ;  /* 0x00000070062e7220 */ /* 0x080fe20000410000 */
[----:B------:R-:W-:Y:S01]  /*3790*/  FMUL.FTZ R15, R7, R112 ;  /* 0x00000070070f7220 */ /* 0x000fe20000410000 */
[-C--:B------:R-:W-:Y:S01]  /*37a0*/  FFMA.FTZ R111, R12, R47.reuse, -R111 ;  /* 0x0000002f0c6f7223 */ /* 0x080fe2000001086f */
[----:B------:R-:W-:Y:S01]  /*37b0*/  FFMA.FTZ R94, R13, R47, R94 ;  /* 0x0000002f0d5e7223 */ /* 0x000fe2000001005e */
[-C--:B------:R-:W-:Y:S01]  /*37c0*/  FFMA.FTZ R46, R7, R95.reuse, -R46 ;  /* 0x0000005f072e7223 */ /* 0x080fe2000001082e */
[----:B------:R-:W-:-:S03]  /*37d0*/  FFMA.FTZ R15, R6, R95, R15 ;  /* 0x0000005f060f7223 */ /* 0x000fc6000001000f */
[----:B------:R-:W-:Y:S02]  /*37e0*/  F2FP.SATFINITE.E4M3.F32.PACK_AB_MERGE_C R7, R94, R111, R117 ;  /* 0x0000006f5e07723e */ /* 0x000fe40004807075 */
[----:B------:R-:W-:-:S07]  /*37f0*/  F2FP.SATFINITE.E4M3.F32.PACK_AB_MERGE_C R6, R15, R46, R113 ;  /* 0x0000002e0f06723e */ /* 0x000fce0004807071 */
.L_x_1591:
[----:B------:R-:W-:Y:S05]  /*3800*/  BSYNC B2 ;  /* 0x0000000000027941 */ /* 0x000fea0003800000 */
.L_x_1590:
[----:B-1----:R0:W-:Y:S02]  /*3810*/  ST.E.128 desc[UR38][R10.64], R4 ;  /* 0x000000040a007985 */ /* 0x0021e4000c101d26 */
.L_x_1589:
[----:B------:R-:W-:Y:S05]  /*3820*/  BSYNC B1 ;  /* 0x0000000000017941 */ /* 0x000fea0003800000 */
.L_x_1588:
[----:B------:R-:W-:Y:S01]  /*3830*/  ISETP.NE.AND P2, PT, R3, RZ, PT ;  /* 0x000000ff0300720c */ /* 0x000fe20003f45270 */
[----:B------:R-:W-:-:S12]  /*3840*/  BSSY B1, `(.L_x_1592) ;  /* 0x0000072000017945 */ /* 0x000fd80003800000 */
[----:B------:R-:W-:Y:S05]  /*3850*/  @!P2 BRA `(.L_x_1593) ;  /* 0x0000000400c0a947 */ /* 0x000fea0003800000 */
[----:B0-----:R-:W-:Y:S01]  /*3860*/  SHF.L.U32 R4, R179, 0x4, RZ ;  /* 0x00000004b3047819 */ /* 0x001fe200000006ff */
[----:B------:R-:W-:Y:S03]  /*3870*/  BSSY B2, `(.L_x_1594) ;  /* 0x000006d000027945 */ /* 0x000fe60003800000 */
[----:B----4-:R-:W-:-:S04]  /*3880*/  IADD3 R10, P2, R14, R4, RZ ;  /* 0x000000040e0a7210 */ /* 0x010fc80007f5e0ff */
[----:B--2---:R-:W-:Y:S02]  /*3890*/  LEA.HI.X.SX32 R11, R4, R97, 0x1, P2 ;  /* 0x00000061040b7211 */ /* 0x004fe400010f0eff */
[----:B------:R0:W2:Y:S01]  /*38a0*/  LDS.128 R4, [R96+0x16400] ;  /* 0x0164000060047984 */ /* 0x0000a20000000c00 */
[----:B------:R-:W-:-:S13]  /*38b0*/  ISETP.GE.AND P2, PT, R190, R98, PT ;  /* 0x00000062be00720c */ /* 0x000fda0003f46270 */
[----:B0-----:R-:W-:Y:S05]  /*38c0*/  @P2 BRA `(.L_x_1595) ;  /* 0x00000004009c2947 */ /* 0x001fea0003800000 */
[----:B------:R-:W-:Y:S01]  /*38d0*/  SHF.R.U32.HI R42, RZ, 0x8, R43 ;  /* 0x00000008ff2a7819 */ /* 0x000fe2000001162b */
[----:B--2---:R-:W-:Y:S01]  /*38e0*/  IMAD.MOV.U32 R12, RZ, RZ, R4 ;  /* 0x000000ffff0c7224 */ /* 0x004fe200078e0004 */
[----:B------:R-:W-:Y:S02]  /*38f0*/  SHF.R.U32.HI R44, RZ, 0x8, R45 ;  /* 0x00000008ff2c7819 */ /* 0x000fe4000001162d */
[----:B------:R-:W-:Y:S01]  /*3900*/  LOP3.LUT R13, R43, 0xff0000ff, RZ, 0xc0, !PT ;  /* 0xff0000ff2b0d7812 */ /* 0x000fe200078ec0ff */
[----:B------:R-:W-:Y:S01]  /*3910*/  IMAD.SHL.U32 R42, R42, 0x100, RZ ;  /* 0x000001002a2a7824 */ /* 0x000fe200078e00ff */
[----:B------:R-:W-:Y:S01]  /*3920*/  SHF.R.U32.HI R47, RZ, 0x10, R43 ;  /* 0x00000010ff2f7819 */ /* 0x000fe2000001162b */
[----:B------:R-:W-:Y:S01]  /*3930*/  IMAD.SHL.U32 R44, R44, 0x100, RZ ;  /* 0x000001002c2c7824 */ /* 0x000fe200078e00ff */
[----:B------:R-:W-:Y:S02]  /*3940*/  SHF.R.U32.HI R46, RZ, 0x10, R45 ;  /* 0x00000010ff2e7819 */ /* 0x000fe4000001162d */
[----:B------:R-:W-:-:S02]  /*3950*/  LOP3.LUT R15, R45, 0xff0000ff, RZ, 0xc0, !PT ;  /* 0xff0000ff2d0f7812 */ /* 0x000fc400078ec0ff */
[----:B------:R-:W-:Y:S01]  /*3960*/  LOP3.LUT R13, R13, 0xff00, R42, 0xf8, !PT ;  /* 0x0000ff000d0d7812 */ /* 0x000fe200078ef82a */
[----:B------:R-:W-:Y:S01]  /*3970*/  IMAD.U32 R42, R47, 0x10000, RZ ;  /* 0x000100002f2a7824 */ /* 0x000fe200078e00ff */
[----:B------:R-:W-:Y:S01]  /*3980*/  LOP3.LUT R43, R15, 0xff00, R44, 0xf8, !PT ;  /* 0x0000ff000f2b7812 */ /* 0x000fe200078ef82c */
[----:B------:R-:W-:Y:S01]  /*3990*/  IMAD.U32 R46, R46, 0x10000, RZ ;  /* 0x000100002e2e7824 */ /* 0x000fe200078e00ff */
[----:B------:R-:W-:Y:S02]  /*39a0*/  F2FP.F16.E4M3.UNPACK_B R15, R110.H1 ;  /* 0x0000006eff0f723e */ /* 0x000fe400030006ff */
[-C--:B------:R-:W-:Y:S02]  /*39b0*/  F2FP.F16.E4M3.UNPACK_B R4, R5.reuse ;  /* 0x00000005ff04723e */ /* 0x080fe400020006ff */
[----:B------:R-:W-:Y:S01]  /*39c0*/  F2FP.F16.E4M3.UNPACK_B R5, R5.H1 ;  /* 0x00000005ff05723e */ /* 0x000fe200030006ff */
[--C-:B------:R-:W-:Y:S01]  /*39d0*/  HADD2.F32 R45, -RZ, R15.reuse.H0_H0 ;  /* 0x2000000fff2d7230 */ /* 0x100fe20000004100 */
[----:B------:R-:W-:Y:S01]  /*39e0*/  LOP3.LUT R44, R13, 0xff0000, R42, 0xf8, !PT ;  /* 0x00ff00000d2c7812 */ /* 0x000fe200078ef82a */
[----:B------:R-:W-:Y:S01]  /*39f0*/  HADD2.F32 R13, -RZ, R4.H1_H1 ;  /* 0x30000004ff0d7230 */ /* 0x000fe20000004100 */
[----:B------:R-:W-:Y:S01]  /*3a00*/  LOP3.LUT R47, R43, 0xff0000, R46, 0xf8, !PT ;  /* 0x00ff00002b2f7812 */ /* 0x000fe200078ef82e */
[----:B------:R-:W-:Y:S01]  /*3a10*/  HADD2.F32 R46, -RZ, R15.H1_H1 ;  /* 0x3000000fff2e7230 */ /* 0x000fe20000004100 */
[----:B------:R-:W-:Y:S01]  /*3a20*/  F2FP.F16.E4M3.UNPACK_B R42, R109.H1 ;  /* 0x0000006dff2a723e */ /* 0x000fe200030006ff */
[----:B------:R-:W-:-:S02]  /*3a30*/  HADD2.F32 R15, -RZ, R5.H1_H1 ;  /* 0x30000005ff0f7230 */ /* 0x000fc40000004100 */
[-C--:B------:R-:W-:Y:S01]  /*3a40*/  FMUL.FTZ R95, R13, R45.reuse ;  /* 0x0000002d0d5f7220 */ /* 0x080fe20000410000 */
[----:B------:R-:W-:Y:S01]  /*3a50*/  HADD2.F32 R4, -RZ, R4.H0_H0 ;  /* 0x20000004ff047230 */ /* 0x000fe20000004100 */
[----:B------:R-:W-:Y:S01]  /*3a60*/  F2FP.F16.E4M3.UNPACK_B R110, R110 ;  /* 0x0000006eff6e723e */ /* 0x000fe200020006ff */
[--C-:B------:R-:W-:Y:S02]  /*3a70*/  HADD2.F32 R43, -RZ, R42.reuse.H0_H0 ;  /* 0x2000002aff2b7230 */ /* 0x100fe40000004100 */
[-C--:B------:R-:W-:Y:S01]  /*3a80*/  FMUL.FTZ R112, R15, R46.reuse ;  /* 0x0000002e0f707220 */ /* 0x080fe20000410000 */
[----:B------:R-:W-:Y:S02]  /*3a90*/  HADD2.F32 R5, -RZ, R5.H0_H0 ;  /* 0x20000005ff057230 */ /* 0x000fe40000004100 */
[C---:B------:R-:W-:Y:S01]  /*3aa0*/  FMUL.FTZ R94, R4.reuse, R45 ;  /* 0x0000002d045e7220 */ /* 0x040fe20000410000 */
[----:B------:R-:W-:Y:S01]  /*3ab0*/  HADD2.F32 R42, -RZ, R42.H1_H1 ;  /* 0x3000002aff2a7230 */ /* 0x000fe20000004100 */
[----:B------:R-:W-:Y:S01]  /*3ac0*/  F2FP.F16.E4M3.UNPACK_B R109, R109 ;  /* 0x0000006dff6d723e */ /* 0x000fe200020006ff */
[-C--:B------:R-:W-:Y:S01]  /*3ad0*/  FFMA.FTZ R4, R4, R43.reuse, -R95 ;  /* 0x0000002b04047223 */ /* 0x080fe2000001085f */
[----:B------:R-:W-:Y:S01]  /*3ae0*/  FMUL.FTZ R46, R5, R46 ;  /* 0x0000002e052e7220 */ /* 0x000fe20000410000 */
[----:B---3--:R-:W-:Y:S01]  /*3af0*/  FFMA.FTZ R101, R13, R43, R94 ;  /* 0x0000002b0d657223 */ /* 0x008fe2000001005e */
        /* <DEDUP_REMOVED lines=10> */
[--C-:B------:R-:W-:Y:S02]  /*3ba0*/  HADD2.F32 R5, -RZ, R12.reuse.H0_H0 ;  /* 0x2000000cff057230 */ /* 0x100fe40000004100 */
[----:B------:R-:W-:Y:S01]  /*3bb0*/  FMUL.FTZ R94, R15, R46 ;  /* 0x0000002e0f5e7220 */ /* 0x000fe20000410000 */
[----:B------:R-:W-:-:S02]  /*3bc0*/  HADD2.F32 R12, -RZ, R12.H1_H1 ;  /* 0x3000000cff0c7230 */ /* 0x000fc40000004100 */
[--C-:B------:R-:W-:Y:S02]  /*3bd0*/  HADD2.F32 R42, -RZ, R109.reuse.H1_H1 ;  /* 0x3000006dff2a7230 */ /* 0x100fe40000004100 */
[-C--:B------:R-:W-:Y:S01]  /*3be0*/  FMUL.FTZ R43, R5, R110.reuse ;  /* 0x0000006e052b7220 */ /* 0x080fe20000410000 */
[----:B------:R-:W-:Y:S02]  /*3bf0*/  HADD2.F32 R109, -RZ, R109.H0_H0 ;  /* 0x2000006dff6d7230 */ /* 0x000fe40000004100 */
[C---:B------:R-:W-:Y:S01]  /*3c00*/  FMUL.FTZ R46, R12.reuse, R110 ;  /* 0x0000006e0c2e7220 */ /* 0x040fe20000410000 */
[-C--:B------:R-:W-:Y:S01]  /*3c10*/  FFMA.FTZ R94, R13, R42.reuse, -R94 ;  /* 0x0000002a0d5e7223 */ /* 0x080fe2000001085e */
[----:B------:R-:W-:Y:S01]  /*3c20*/  FFMA.FTZ R15, R15, R42, R112 ;  /* 0x0000002a0f0f7223 */ /* 0x000fe20000010070 */
[----:B------:R-:W-:Y:S01]  /*3c30*/  FFMA.FTZ R110, R12, R109, R43 ;  /* 0x0000006d0c6e7223 */ /* 0x000fe2000001002b */
[----:B------:R-:W-:Y:S01]  /*3c40*/  F2FP.F16.E4M3.UNPACK_B R12, R7.H1 ;  /* 0x00000007ff0c723e */ /* 0x000fe200030006ff */
[----:B------:R-:W-:Y:S01]  /*3c50*/  FFMA.FTZ R95, R5, R109, -R46 ;  /* 0x0000006d055f7223 */ /* 0x000fe2000001082e */
[----:B------:R-:W-:-:S02]  /*3c60*/  F2FP.F16.E4M3.UNPACK_B R43, R47.H1 ;  /* 0x0000002fff2b723e */ /* 0x000fc400030006ff */
[----:B------:R-:W-:Y:S01]  /*3c70*/  F2FP.SATFINITE.E4M3.F32.PACK_AB_MERGE_C R111, R15, R94, RZ ;  /* 0x0000005e0f6f723e */ /* 0x000fe200048070ff */
[--C-:B------:R-:W-:Y:S01]  /*3c80*/  HADD2.F32 R15, -RZ, R12.reuse.H1_H1 ;  /* 0x3000000cff0f7230 */ /* 0x100fe20000004100 */
[----:B------:R-:W-:Y:S01]  /*3c90*/  F2FP.F16.E4M3.UNPACK_B R42, R44.H1 ;  /* 0x0000002cff2a723e */ /* 0x000fe200030006ff */
[----:B------:R-:W-:Y:S01]  /*3ca0*/  HADD2.F32 R94, -RZ, R43.H1_H1 ;  /* 0x3000002bff5e7230 */ /* 0x000fe20000004100 */
[----:B------:R-:W-:Y:S01]  /*3cb0*/  F2FP.F16.E4M3.UNPACK_B R5, R6.H1 ;  /* 0x00000006ff05723e */ /* 0x000fe200030006ff */
[----:B------:R-:W-:Y:S01]  /*3cc0*/  HADD2.F32 R13, -RZ, R12.H0_H0 ;  /* 0x2000000cff0d7230 */ /* 0x000fe20000004100 */
[----:B------:R-:W-:Y:S01]  /*3cd0*/  F2FP.F16.E4M3.UNPACK_B R47, R47 ;  /* 0x0000002fff2f723e */ /* 0x000fe200020006ff */
[----:B------:R-:W-:Y:S01]  /*3ce0*/  HADD2.F32 R46, -RZ, R42.H1_H1 ;  /* 0x3000002aff2e7230 */ /* 0x000fe20000004100 */
[----:B------:R-:W-:Y:S01]  /*3cf0*/  F2FP.F16.E4M3.UNPACK_B R44, R44 ;  /* 0x0000002cff2c723e */ /* 0x000fe200020006ff */
[----:B------:R-:W-:Y:S01]  /*3d00*/  FMUL.FTZ R112, R15, R94 ;  /* 0x0000005e0f707220 */ /* 0x000fe20000410000 */
[----:B------:R-:W-:-:S02]  /*3d10*/  HADD2.F32 R12, -RZ, R5.H1_H1 ;  /* 0x30000005ff0c7230 */ /* 0x000fc40000004100 */
[C---:B------:R-:W-:Y:S01]  /*3d20*/  FMUL.FTZ R114, R13.reuse, R94 ;  /* 0x0000005e0d727220 */ /* 0x040fe20000410000 */
[----:B------:R-:W-:Y:S02]  /*3d30*/  HADD2.F32 R45, -RZ, R47.H1_H1 ;  /* 0x3000002fff2d7230 */ /* 0x000fe40000004100 */
[----:B------:R-:W-:Y:S01]  /*3d40*/  FFMA.FTZ R109, R13, R46, -R112 ;  /* 0x0000002e0d6d7223 */ /* 0x000fe20000010870 */
[----:B------:R-:W-:Y:S01]  /*3d50*/  HADD2.F32 R5, -RZ, R5.H0_H0 ;  /* 0x20000005ff057230 */ /* 0x000fe20000004100 */
[----:B------:R-:W-:Y:S01]  /*3d60*/  F2FP.F16.E4M3.UNPACK_B R6, R6 ;  /* 0x00000006ff06723e */ /* 0x000fe200020006ff */
        /* <DEDUP_REMOVED lines=10> */
[----:B------:R-:W-:Y:S02]  /*3e10*/  HADD2.F32 R6, -RZ, R6.H1_H1 ;  /* 0x30000006ff067230 */ /* 0x000fe40000004100 */
[----:B------:R-:W-:Y:S01]  /*3e20*/  HADD2.F32 R7, -RZ, R7.H1_H1 ;  /* 0x30000007ff077230 */ /* 0x000fe20000004100 */
[----:B------:R-:W-:Y:S01]  /*3e30*/  F2FP.SATFINITE.E4M3.F32.PACK_AB_MERGE_C R45, R45, R94, RZ ;  /* 0x0000005e2d2d723e */ /* 0x000fe200048070ff */
[----:B------:R-:W-:-:S02]  /*3e40*/  HADD2.F32 R43, -RZ, R43.H0_H0 ;  /* 0x2000002bff2b7230 */ /* 0x000fc40000004100 */
[-C--:B------:R-:W-:Y:S01]  /*3e50*/  FMUL.FTZ R46, R6, R47.reuse ;  /* 0x0000002f062e7220 */ /* 0x080fe20000410000 */
[----:B------:R-:W-:Y:S02]  /*3e60*/  HADD2.F32 R42, -RZ, R42.H0_H0 ;  /* 0x2000002aff2a7230 */ /* 0x000fe40000004100 */
[----:B------:R-:W-:Y:S01]  /*3e70*/  FMUL.FTZ R47, R5, R47 ;  /* 0x0000002f052f7220 */ /* 0x000fe20000410000 */
[----:B------:R-:W-:Y:S02]  /*3e80*/  HADD2.F32 R44, -RZ, R44.H0_H0 ;  /* 0x2000002cff2c7230 */ /* 0x000fe40000004100 */
[CC--:B------:R-:W-:Y:S01]  /*3e90*/  FMUL.FTZ R13, R7.reuse, R43.reuse ;  /* 0x0000002b070d7220 */ /* 0x0c0fe20000410000 */
[----:B------:R-:W-:Y:S01]  /*3ea0*/  FMUL.FTZ R112, R12, R43 ;  /* 0x0000002b0c707220 */ /* 0x000fe20000410000 */
[----:B------:R-:W-:Y:S02]  /*3eb0*/  F2FP.SATFINITE.E4M3.F32.PACK_AB_MERGE_C R109, R114, R109, RZ ;  /* 0x0000006d726d723e */ /* 0x000fe400048070ff */
        /* <DEDUP_REMOVED lines=8> */
.L_x_1595:
[----:B------:R-:W-:Y:S05]  /*3f40*/  BSYNC B2 ;  /* 0x0000000000027941 */ /* 0x000fea0003800000 */
.L_x_1594:
[----:B--2---:R0:W-:Y:S02]  /*3f50*/  ST.E.128 desc[UR38][R10.64], R4 ;  /* 0x000000040a007985 */ /* 0x0041e4000c101d26 */
.L_x_1593:
[----:B------:R-:W-:Y:S05]  /*3f60*/  BSYNC B1 ;  /* 0x0000000000017941 */ /* 0x000fea0003800000 */
.L_x_1592:
[----:B------:R-:W-:Y:S01]  /*3f70*/  ISETP.NE.AND P2, PT, R0, RZ, PT ;  /* 0x000000ff0000720c */ /* 0x000fe20003f45270 */
[----:B------:R-:W-:-:S12]  /*3f80*/  BSSY B1, `(.L_x_1596) ;  /* 0x0000073000017945 */ /* 0x000fd80003800000 */
[----:B------:R-:W-:Y:S05]  /*3f90*/  @!P2 BRA `(.L_x_1597) ;  /* 0x0000000400c4a947 */ /* 0x000fea0003800000 */
[----:B0-----:R-:W-:Y:S01]  /*3fa0*/  IMAD.SHL.U32 R4, R180, 0x10, RZ ;  /* 0x00000010b4047824 */ /* 0x001fe200078e00ff */
[----:B------:R-:W-:Y:S04]  /*3fb0*/  BSSY B2, `(.L_x_1598) ;  /* 0x000006e000027945 */ /* 0x000fe80003800000 */
[----:B----4-:R-:W-:-:S04]  /*3fc0*/  IADD3 R10, P2, R14, R4, RZ ;  /* 0x000000040e0a7210 */ /* 0x010fc80007f5e0ff */
[----:B--2---:R-:W-:Y:S02]  /*3fd0*/  LEA.HI.X.SX32 R11, R4, R97, 0x1, P2 ;  /* 0x00000061040b7211 */ /* 0x004fe400010f0eff */
[----:B------:R0:W2:Y:S01]  /*3fe0*/  LDS.128 R4, [R99+0x18400] ;  /* 0x0184000063047984 */ /* 0x0000a20000000c00 */
[----:B------:R-:W-:-:S13]  /*3ff0*/  ISETP.GE.AND P2, PT, R189, R98, PT ;  /* 0x00000062bd00720c */ /* 0x000fda0003f46270 */
[----:B0-----:R-:W-:Y:S05]  /*4000*/  @P2 BRA `(.L_x_1599) ;  /* 0x0000000400a02947 */ /* 0x001fea0003800000 */
[----:B------:R-:W-:Y:S01]  /*4010*/  SHF.R.U32.HI R12, RZ, 0x8, R41 ;  /* 0x00000008ff0c7819 */ /* 0x000fe20000011629 */
[----:B--2---:R-:W-:Y:S01]  /*4020*/  IMAD.MOV.U32 R15, RZ, RZ, R7 ;  /* 0x000000ffff0f7224 */ /* 0x004fe200078e0007 */
[--C-:B------:R-:W-:Y:S01]  /*4030*/  SHF.R.U32.HI R42, RZ, 0x8, R39.reuse ;  /* 0x00000008ff2a7819 */ /* 0x100fe20000011627 */
[----:B------:R-:W-:Y:S01]  /*4040*/  IMAD.MOV.U32 R13, RZ, RZ, R6 ;  /* 0x000000ffff0d7224 */ /* 0x000fe200078e0006 */
[----:B------:R-:W-:Y:S01]  /*4050*/  SHF.R.U32.HI R43, RZ, 0x10, R39 ;  /* 0x00000010ff2b7819 */ /* 0x000fe20000011627 */
[----:B------:R-:W-:Y:S01]  /*4060*/  IMAD.SHL.U32 R7, R12, 0x100, RZ ;  /* 0x000001000c077824 */ /* 0x000fe200078e00ff */
[----:B------:R-:W-:Y:S01]  /*4070*/  LOP3.LUT R38, R41, 0xff0000ff, RZ, 0xc0, !PT ;  /* 0xff0000ff29267812 */ /* 0x000fe200078ec0ff */
[----:B------:R-:W-:Y:S01]  /*4080*/  IMAD.SHL.U32 R6, R42, 0x100, RZ ;  /* 0x000001002a067824 */ /* 0x000fe200078e00ff */
[----:B------:R-:W-:Y:S02]  /*4090*/  LOP3.LUT R39, R39, 0xff0000ff, RZ, 0xc0, !PT ;  /* 0xff0000ff27277812 */ /* 0x000fe400078ec0ff */
[----:B------:R-:W-:-:S02]  /*40a0*/  SHF.R.U32.HI R40, RZ, 0x10, R41 ;  /* 0x00000010ff287819 */ /* 0x000fc40000011629 */
[----:B------:R-:W-:Y:S01]  /*40b0*/  LOP3.LUT R41, R38, 0xff00, R7, 0xf8, !PT ;  /* 0x0000ff0026297812 */ /* 0x000fe200078ef807 */
[----:B------:R-:W-:Y:S01]  /*40c0*/  IMAD.U32 R7, R43, 0x10000, RZ ;  /* 0x000100002b077824 */ /* 0x000fe200078e00ff */
[----:B------:R-:W-:Y:S02]  /*40d0*/  LOP3.LUT R12, R39, 0xff00, R6, 0xf8, !PT ;  /* 0x0000ff00270c7812 */ /* 0x000fe400078ef806 */
        /* <DEDUP_REMOVED lines=19> */
[CC--:B------:R-:W-:Y:S01]  /*4210*/  FMUL.FTZ R6, R12.reuse, R42.reuse ;  /* 0x0000002a0c067220 */ /* 0x0c0fe20000410000 */
        /* <DEDUP_REMOVED lines=25> */
[----:B------:R-:W-:Y:S02]  /*43b0*/  F2FP.F16.E4M3.UNPACK_B R39, R43.H1 ;  /* 0x0000002bff27723e */ /* 0x000fe400030006ff */
[----:B---3--:R-:W-:Y:S01]  /*43c0*/  F2FP.SATFINITE.E4M3.F32.PACK_AB_MERGE_C R101, R42, R41, RZ ;  /* 0x000000292a65723e */ /* 0x008fe200048070ff */
[----:B------:R-:W-:Y:S01]  /*43d0*/  HADD2.F32 R7, -RZ, R5.H1_H1 ;  /* 0x30000005ff077230 */ /* 0x000fe20000004100 */
[-C--:B------:R-:W-:Y:S01]  /*43e0*/  F2FP.F16.E4M3.UNPACK_B R12, R40.reuse.H1 ;  /* 0x00000028ff0c723e */ /* 0x080fe200030006ff */
        /* <DEDUP_REMOVED lines=8> */
[--C-:B------:R-:W-:Y:S02]  /*4470*/  HADD2.F32 R41, -RZ, R43.reuse.H1_H1 ;  /* 0x3000002bff297230 */ /* 0x100fe40000004100 */
[C---:B------:R-:W-:Y:S01]  /*4480*/  FMUL.FTZ R94, R6.reuse, R42 ;  /* 0x0000002a065e7220 */ /* 0x040fe20000410000 */
[----:B------:R-:W-:Y:S02]  /*4490*/  HADD2.F32 R4, -RZ, R4.H0_H0 ;  /* 0x20000004ff047230 */ /* 0x000fe40000004100 */
[----:B------:R-:W-:Y:S01]  /*44a0*/  FFMA.FTZ R95, R6, R38, -R47 ;  /* 0x00000026065f7223 */ /* 0x000fe2000001082f */
[----:B------:R-:W-:Y:S01]  /*44b0*/  HADD2.F32 R6, -RZ, R40.H1_H1 ;  /* 0x30000028ff067230 */ /* 0x000fe20000004100 */
[----:B------:R-:W-:Y:S01]  /*44c0*/  F2FP.F16.E4M3.UNPACK_B R15, R15 ;  /* 0x0000000fff0f723e */ /* 0x000fe200020006ff */
        /* <DEDUP_REMOVED lines=8> */
[----:B------:R-:W-:Y:S02]  /*4550*/  HADD2.F32 R15, -RZ, R15.H1_H1 ;  /* 0x3000000fff0f7230 */ /* 0x000fe40000004100 */
[----:B------:R-:W-:Y:S01]  /*4560*/  HADD2.F32 R6, -RZ, R39.H0_H0 ;  /* 0x20000027ff067230 */ /* 0x000fe20000004100 */
[----:B------:R-:W-:Y:S01]  /*4570*/  F2FP.SATFINITE.E4M3.F32.PACK_AB_MERGE_C R42, R42, R47, RZ ;  /* 0x0000002f2a2a723e */ /* 0x000fe200048070ff */
[--C-:B------:R-:W-:Y:S01]  /*4580*/  HADD2.F32 R4, -RZ, R13.reuse.H0_H0 ;  /* 0x2000000dff047230 */ /* 0x100fe20000004100 */
[----:B------:R-:W-:Y:S01]  /*4590*/  F2FP.SATFINITE.E4M3.F32.PACK_AB_MERGE_C R95, R108, R95, RZ ;  /* 0x0000005f6c5f723e */ /* 0x000fe200048070ff */
[----:B------:R-:W-:-:S02]  /*45a0*/  HADD2.F32 R13, -RZ, R13.H1_H1 ;  /* 0x3000000dff0d7230 */ /* 0x000fc40000004100 */
[-C--:B------:R-:W-:Y:S01]  /*45b0*/  FMUL.FTZ R38, R15, R6.reuse ;  /* 0x000000060f267220 */ /* 0x080fe20000410000 */
[----:B------:R-:W-:Y:S02]  /*45c0*/  HADD2.F32 R40, -RZ, R40.H0_H0 ;  /* 0x20000028ff287230 */ /* 0x000fe40000004100 */
[----:B------:R-:W-:Y:S01]  /*45d0*/  FMUL.FTZ R94, R5, R6 ;  /* 0x00000006055e7220 */ /* 0x000fe20000410000 */
[----:B------:R-:W-:Y:S02]  /*45e0*/  HADD2.F32 R12, -RZ, R12.H0_H0 ;  /* 0x2000000cff0c7230 */ /* 0x000fe40000004100 */
[-C--:B------:R-:W-:Y:S01]  /*45f0*/  FMUL.FTZ R7, R13, R43.reuse ;  /* 0x0000002b0d077220 */ /* 0x080fe20000410000 */
[----:B------:R-:W-:-:S03]  /*4600*/  FMUL.FTZ R6, R4, R43 ;  /* 0x0000002b04067220 */ /* 0x000fc60000410000 */
[-C--:B------:R-:W-:Y:S01]  /*4610*/  FFMA.FTZ R7, R4, R40.reuse, -R7 ;  /* 0x0000002804077223 */ /* 0x080fe20000010807 */
[----:B------:R-:W-:Y:S01]  /*4620*/  FFMA.FTZ R6, R13, R40, R6 ;  /* 0x000000280d067223 */ /* 0x000fe20000010006 */
[-C--:B------:R-:W-:Y:S01]  /*4630*/  FFMA.FTZ R38, R5, R12.reuse, -R38 ;  /* 0x0000000c05267223 */ /* 0x080fe20000010826 */
[----:B------:R-:W-:Y:S01]  /*4640*/  FFMA.FTZ R15, R15, R12, R94 ;  /* 0x0000000c0f0f7223 */ /* 0x000fe2000001005e */
[----:B------:R-:W-:Y:S02]  /*4650*/  F2FP.SATFINITE.E4M3.F32.PACK_AB_MERGE_C R5, R46, R45, R109 ;  /* 0x0000002d2e05723e */ /* 0x000fe4000480706d */
[----:B------:R-:W-:Y:S02]  /*4660*/  F2FP.SATFINITE.E4M3.F32.PACK_AB_MERGE_C R6, R6, R7, R42 ;  /* 0x000000070606723e */ /* 0x000fe4000480702a */
[----:B------:R-:W-:Y:S02]  /*4670*/  F2FP.SATFINITE.E4M3.F32.PACK_AB_MERGE_C R4, R107, R44, R101 ;  /* 0x0000002c6b04723e */ /* 0x000fe40004807065 */
[----:B------:R-:W-:-:S07]  /*4680*/  F2FP.SATFINITE.E4M3.F32.PACK_AB_MERGE_C R7, R15, R38, R95 ;  /* 0x000000260f07723e */ /* 0x000fce000480705f */
.L_x_1599:
[----:B------:R-:W-:Y:S05]  /*4690*/  BSYNC B2 ;  /* 0x0000000000027941 */ /* 0x000fea0003800000 */
.L_x_1598:
[----:B--2---:R0:W-:Y:S02]  /*46a0*/  ST.E.128 desc[UR38][R10.64], R4 ;  /* 0x000000040a007985 */ /* 0x0041e4000c101d26 */
.L_x_1597:
[----:B------:R-:W-:Y:S05]  /*46b0*/  BSYNC B1 ;  /* 0x0000000000017941 */ /* 0x000fea0003800000 */
.L_x_1596:
[----:B------:R-:W-:Y:S01]  /*46c0*/  LOP3.LUT P2, RZ, R57, 0x8, RZ, 0xc0, !PT ;  /* 0x0000000839ff7812 */ /* 0x000fe2000784c0ff */
[----:B------:R-:W-:-:S12]  /*46d0*/  BSSY B1, `(.L_x_1600) ;  /* 0x0000072000017945 */ /* 0x000fd80003800000 */
[----:B------:R-:W-:Y:S05]  /*46e0*/  @!P2 BRA `(.L_x_1601) ;  /* 0x0000000400c0a947 */ /* 0x000fea0003800000 */
[----:B0-----:R0:W0:Y:S01]  /*46f0*/  LDS.128 R4, [R96+0x18400] ;  /* 0x0184000060047984 */ /* 0x0010220000000c00 */
[----:B----4-:R-:W-:Y:S01]  /*4700*/  IADD3 R10, P2, R177, R14, RZ ;  /* 0x0000000eb10a7210 */ /* 0x010fe20007f5e0ff */
[----:B------:R-:W-:Y:S04]  /*4710*/  BSSY B2, `(.L_x_1602) ;  /* 0x000006c000027945 */ /* 0x000fe80003800000 */
[----:B--2---:R-:W-:Y:S01]  /*4720*/  IMAD.X R11, R97, 0x1, R188, P2 ;  /* 0x00000001610b7824 */ /* 0x004fe200010e06bc */
[----:B------:R-:W-:-:S13]  /*4730*/  ISETP.GE.AND P2, PT, R192, R98, PT ;  /* 0x00000062c000720c */ /* 0x000fda0003f46270 */
[----:B------:R-:W-:Y:S05]  /*4740*/  @P2 BRA `(.L_x_1603) ;  /* 0x0000000400a02947 */ /* 0x000fea0003800000 */
[----:B------:R-:W-:Y:S01]  /*4750*/  SHF.R.U32.HI R38, RZ, 0x8, R35 ;  /* 0x00000008ff267819 */ /* 0x000fe20000011623 */
[----:B0-----:R-:W-:Y:S01]  /*4760*/  IMAD.MOV.U32 R15, RZ, RZ, R7 ;  /* 0x000000ffff0f7224 */ /* 0x001fe200078e0007 */
[----:B------:R-:W-:Y:S01]  /*4770*/  LOP3.LUT R12, R35, 0xff0000ff, RZ, 0xc0, !PT ;  /* 0xff0000ff230c7812 */ /* 0x000fe200078ec0ff */
[----:B------:R-:W-:Y:S01]  /*4780*/  IMAD.MOV.U32 R13, RZ, RZ, R6 ;  /* 0x000000ffff0d7224 */ /* 0x000fe200078e0006 */
[----:B------:R-:W-:Y:S01]  /*4790*/  SHF.R.U32.HI R36, RZ, 0x10, R35 ;  /* 0x00000010ff247819 */ /* 0x000fe20000011623 */
[----:B------:R-:W-:Y:S01]  /*47a0*/  IMAD.SHL.U32 R7, R38, 0x100, RZ ;  /* 0x0000010026077824 */ /* 0x000fe200078e00ff */
[--C-:B------:R-:W-:Y:S02]  /*47b0*/  SHF.R.U32.HI R35, RZ, 0x8, R37.reuse ;  /* 0x00000008ff237819 */ /* 0x100fe40000011625 */
[----:B------:R-:W-:Y:S02]  /*47c0*/  LOP3.LUT R34, R37, 0xff0000ff, RZ, 0xc0, !PT ;  /* 0xff0000ff25227812 */ /* 0x000fe400078ec0ff */
[----:B------:R-:W-:Y:S01]  /*47d0*/  SHF.R.U32.HI R37, RZ, 0x10, R37 ;  /* 0x00000010ff257819 */ /* 0x000fe20000011625 */
[----:B------:R-:W-:Y:S01]  /*47e0*/  IMAD.SHL.U32 R35, R35, 0x100, RZ ;  /* 0x0000010023237824 */ /* 0x000fe200078e00ff */
[----:B------:R-:W-:Y:S01]  /*47f0*/  LOP3.LUT R7, R12, 0xff00, R7, 0xf8, !PT ;  /* 0x0000ff000c077812 */ /* 0x000fe200078ef807 */
[----:B------:R-:W-:Y:S01]  /*4800*/  IMAD.U32 R12, R36, 0x10000, RZ ;  /* 0x00010000240c7824 */ /* 0x000fe200078e00ff */
[----:B------:R-:W-:Y:S01]  /*4810*/  F2FP.F16.E4M3.UNPACK_B R6, R5 ;  /* 0x00000005ff06723e */ /* 0x000fe200020006ff */
[----:B------:R-:W-:Y:S01]  /*4820*/  IMAD.U32 R37, R37, 0x10000, RZ ;  /* 0x0001000025257824 */ /* 0x000fe200078e00ff */
[----:B------:R-:W-:-:S02]  /*4830*/  LOP3.LUT R34, R34, 0xff00, R35, 0xf8, !PT ;  /* 0x0000ff0022227812 */ /* 0x000fc400078ef823 */
[-C--:B------:R-:W-:Y:S02]  /*4840*/  F2FP.F16.E4M3.UNPACK_B R35, R106.reuse.H1 ;  /* 0x0000006aff23723e */ /* 0x080fe400030006ff */
[----:B------:R-:W-:Y:S02]  /*4850*/  LOP3.LUT R39, R34, 0xff0000, R37, 0xf8, !PT ;  /* 0x00ff000022277812 */ /* 0x000fe400078ef825 */
[----:B------:R-:W-:Y:S01]  /*4860*/  LOP3.LUT R36, R7, 0xff0000, R12, 0xf8, !PT ;  /* 0x00ff000007247812 */ /* 0x000fe200078ef80c */
[--C-:B------:R-:W-:Y:S01]  /*4870*/  HADD2.F32 R37, -RZ, R35.reuse.H0_H0 ;  /* 0x20000023ff257230 */ /* 0x100fe20000004100 */
[----:B------:R-:W-:Y:S01]  /*4880*/  F2FP.F16.E4M3.UNPACK_B R34, R105.H1 ;  /* 0x00000069ff22723e */ /* 0x000fe200030006ff */
[--C-:B------:R-:W-:Y:S01]  /*4890*/  HADD2.F32 R7, -RZ, R6.reuse.H1_H1 ;  /* 0x30000006ff077230 */ /* 0x100fe20000004100 */
[----:B------:R-:W-:Y:S01]  /*48a0*/  F2FP.F16.E4M3.UNPACK_B R5, R5.H1 ;  /* 0x00000005ff05723e */ /* 0x000fe200030006ff */
[----:B------:R-:W-:Y:S01]  /*48b0*/  HADD2.F32 R38, -RZ, R35.H1_H1 ;  /* 0x30000023ff267230 */ /* 0x000fe20000004100 */
[----:B------:R-:W-:Y:S01]  /*48c0*/  F2FP.F16.E4M3.UNPACK_B R106, R106 ;  /* 0x0000006aff6a723e */ /* 0x000fe200020006ff */
[----:B------:R-:W-:-:S02]  /*48d0*/  HADD2.F32 R6, -RZ, R6.H0_H0 ;  /* 0x20000006ff067230 */ /* 0x000fc40000004100 */
[C---:B------:R-:W-:Y:S01]  /*48e0*/  FMUL.FTZ R41, R7.reuse, R37 ;  /* 0x0000002507297220 */ /* 0x040fe20000410000 */
        /* <DEDUP_REMOVED lines=9> */
[----:B------:R-:W-:-:S02]  /*4980*/  FMUL.FTZ R37, R5, R38 ;  /* 0x0000002605257220 */ /* 0x000fc40000410000 */
[----:B------:R-:W-:Y:S01]  /*4990*/  FFMA.FTZ R43, R5, R34, -R6 ;  /* 0x00000022052b7223 */ /* 0x000fe20000010806 */
[----:B------:R-:W-:Y:S01]  /*49a0*/  F2FP.F16.E4M3.UNPACK_B R5, R4.H1 ;  /* 0x00000004ff05723e */ /* 0x000fe200030006ff */
[----:B------:R-:W-:Y:S01]  /*49b0*/  FFMA.FTZ R44, R12, R34, R37 ;  /* 0x000000220c2c7223 */ /* 0x000fe20000010025 */
[----:B------:R-:W-:Y:S01]  /*49c0*/  F2FP.F16.E4M3.UNPACK_B R4, R4 ;  /* 0x00000004ff04723e */ /* 0x000fe200020006ff */
[----:B------:R-:W-:Y:S02]  /*49d0*/  HADD2.F32 R34, -RZ, R106.H1_H1 ;  /* 0x3000006aff227230 */ /* 0x000fe40000004100 */
[--C-:B------:R-:W-:Y:S01]  /*49e0*/  HADD2.F32 R6, -RZ, R5.reuse.H0_H0 ;  /* 0x20000005ff067230 */ /* 0x100fe20000004100 */
[----:B------:R-:W-:Y:S01]  /*49f0*/  F2FP.SATFINITE.E4M3.F32.PACK_AB_MERGE_C R94, R44, R43, RZ ;  /* 0x0000002b2c5e723e */ /* 0x000fe200048070ff */
[----:B------:R-:W-:Y:S02]  /*4a00*/  HADD2.F32 R7, -RZ, R5.H1_H1 ;  /* 0x30000005ff077230 */ /* 0x000fe40000004100 */
[----:B------:R-:W-:-:S02]  /*4a10*/  HADD2.F32 R5, -RZ, R4.H0_H0 ;  /* 0x20000004ff057230 */ /* 0x000fc40000004100 */
[-C--:B------:R-:W-:Y:S01]  /*4a20*/  FMUL.FTZ R38, R6, R34.reuse ;  /* 0x0000002206267220 */ /* 0x080fe20000410000 */
[----:B------:R-:W-:Y:S02]  /*4a30*/  HADD2.F32 R106, -RZ, R106.H0_H0 ;  /* 0x2000006aff6a7230 */ /* 0x000fe40000004100 */
[----:B------:R-:W-:Y:S01]  /*4a40*/  FMUL.FTZ R37, R7, R34 ;  /* 0x0000002207257220 */ /* 0x000fe20000410000 */
[----:B------:R-:W-:Y:S02]  /*4a50*/  HADD2.F32 R4, -RZ, R4.H1_H1 ;  /* 0x30000004ff047230 */ /* 0x000fe40000004100 */
[--C-:B------:R-:W-:Y:S02]  /*4a60*/  HADD2.F32 R12, -RZ, R105.reuse.H1_H1 ;  /* 0x30000069ff0c7230 */ /* 0x100fe40000004100 */
[-C--:B------:R-:W-:Y:S01]  /*4a70*/  FMUL.FTZ R35, R5, R106.reuse ;  /* 0x0000006a05237220 */ /* 0x080fe20000410000 */
[----:B------:R-:W-:Y:S02]  /*4a80*/  HADD2.F32 R105, -RZ, R105.H0_H0 ;  /* 0x20000069ff697230 */ /* 0x000fe40000004100 */
[----:B------:R-:W-:Y:S01]  /*4a90*/  FMUL.FTZ R34, R4, R106 ;  /* 0x0000006a04227220 */ /* 0x000fe20000410000 */
[-C--:B------:R-:W-:Y:S01]  /*4aa0*/  FFMA.FTZ R37, R6, R12.reuse, -R37 ;  /* 0x0000000c06257223 */ /* 0x080fe20000010825 */
[----:B------:R-:W-:-:S02]  /*4ab0*/  FFMA.FTZ R38, R7, R12, R38 ;  /* 0x0000000c07267223 */ /* 0x000fc40000010026 */
[-C--:B------:R-:W-:Y:S01]  /*4ac0*/  FFMA.FTZ R40, R5, R105.reuse, -R34 ;  /* 0x0000006905287223 */ /* 0x080fe20000010822 */
[----:B------:R-:W-:Y:S01]  /*4ad0*/  FFMA.FTZ R105, R4, R105, R35 ;  /* 0x0000006904697223 */ /* 0x000fe20000010023 */
[----:B------:R-:W-:Y:S02]  /*4ae0*/  F2FP.F16.E4M3.UNPACK_B R5, R15.H1 ;  /* 0x0000000fff05723e */ /* 0x000fe400030006ff */
[----:B------:R-:W-:Y:S02]  /*4af0*/  F2FP.F16.E4M3.UNPACK_B R35, R39.H1 ;  /* 0x00000027ff23723e */ /* 0x000fe400030006ff */
[----:B------:R-:W-:Y:S01]  /*4b00*/  F2FP.SATFINITE.E4M3.F32.PACK_AB_MERGE_C R47, R38, R37, RZ ;  /* 0x00000025262f723e */ /* 0x000fe200048070ff */
        /* <DEDUP_REMOVED lines=44> */
.L_x_1603:
[----:B------:R-:W-:Y:S05]  /*4dd0*/  BSYNC B2 ;  /* 0x0000000000027941 */ /* 0x000fea0003800000 */
.L_x_1602:
[----:B0-----:R0:W-:Y:S02]  /*4de0*/  ST.E.128 desc[UR38][R10.64], R4 ;  /* 0x000000040a007985 */ /* 0x0011e4000c101d26 */
.L_x_1601:
[----:B------:R-:W-:Y:S05]  /*4df0*/  BSYNC B1 ;  /* 0x0000000000017941 */ /* 0x000fea0003800000 */
.L_x_1600:
        /* <DEDUP_REMOVED lines=11> */
[--C-:B------:R-:W-:Y:S01]  /*4eb0*/  SHF.R.U32.HI R12, RZ, 0x8, R33.reuse ;  /* 0x00000008ff0c7819 */ /* 0x100fe20000011621 */
[----:B------:R-:W-:Y:S01]  /*4ec0*/  IMAD.MOV.U32 R13, RZ, RZ, R6 ;  /* 0x000000ffff0d7224 */ /* 0x000fe200078e0006 */
[----:B------:R-:W-:Y:S01]  /*4ed0*/  SHF.R.U32.HI R32, RZ, 0x10, R33 ;  /* 0x00000010ff207819 */ /* 0x000fe20000011621 */
[----:B------:R-:W-:Y:S01]  /*4ee0*/  IMAD.SHL.U32 R6, R34, 0x100, RZ ;  /* 0x0000010022067824 */ /* 0x000fe200078e00ff */
[----:B------:R-:W-:Y:S02]  /*4ef0*/  LOP3.LUT R30, R33, 0xff0000ff, RZ, 0xc0, !PT ;  /* 0xff0000ff211e7812 */ /* 0x000fe400078ec0ff */
[----:B------:R-:W-:Y:S02]  /*4f00*/  SHF.L.U32 R7, R12, 0x8, RZ ;  /* 0x000000080c077819 */ /* 0x000fe400000006ff */
[----:B------:R-:W-:-:S02]  /*4f10*/  SHF.R.U32.HI R35, RZ, 0x10, R31 ;  /* 0x00000010ff237819 */ /* 0x000fc4000001161f */
[----:B------:R-:W-:Y:S02]  /*4f20*/  LOP3.LUT R31, R31, 0xff0000ff, RZ, 0xc0, !PT ;  /* 0xff0000ff1f1f7812 */ /* 0x000fe400078ec0ff */
[----:B------:R-:W-:Y:S01]  /*4f30*/  LOP3.LUT R33, R30, 0xff00, R7, 0xf8, !PT ;  /* 0x0000ff001e217812 */ /* 0x000fe200078ef807 */
[----:B------:R-:W-:Y:S01]  /*4f40*/  IMAD.U32 R30, R32, 0x10000, RZ ;  /* 0x00010000201e7824 */ /* 0x000fe200078e00ff */
[----:B------:R-:W-:Y:S01]  /*4f50*/  LOP3.LUT R12, R31, 0xff00, R6, 0xf8, !PT ;  /* 0x0000ff001f0c7812 */ /* 0x000fe200078ef806 */
[----:B------:R-:W-:Y:S01]  /*4f60*/  IMAD.U32 R7, R35, 0x10000, RZ ;  /* 0x0001000023077824 */ /* 0x000fe200078e00ff */
        /* <DEDUP_REMOVED lines=90> */
.L_x_1607:
[----:B------:R-:W-:Y:S05]  /*5510*/  BSYNC B2 ;  /* 0x0000000000027941 */ /* 0x000fea0003800000 */
.L_x_1606:
[----:B0-----:R0:W-:Y:S02]  /*5520*/  ST.E.128 desc[UR38][R10.64], R4 ;  /* 0x000000040a007985 */ /* 0x0011e4000c101d26 */
.L_x_1605:
[----:B------:R-:W-:Y:S05]  /*5530*/  BSYNC B1 ;  /* 0x0000000000017941 */ /* 0x000fea0003800000 */
.L_x_1604:
[----:B------:R-:W-:-:S13]  /*5540*/  LOP3.LUT P2, RZ, R57, 0x20, RZ, 0xc0, !PT ;  /* 0x0000002039ff7812 */ /* 0x000fda000784c0ff */
        /* <DEDUP_REMOVED lines=9> */
[----:B------:R-:W-:Y:S02]  /*55e0*/  SHF.R.U32.HI R14, RZ, 0x8, R29 ;  /* 0x00000008ff0e7819 */ /* 0x000fe4000001161d */
[----:B------:R-:W-:Y:S01]  /*55f0*/  LOP3.LUT R8, R9, 0xff0000ff, RZ, 0xc0, !PT ;  /* 0xff0000ff09087812 */ /* 0x000fe200078ec0ff */
[----:B------:R-:W-:Y:S01]  /*5600*/  IMAD.SHL.U32 R7, R30, 0x100, RZ ;  /* 0x000001001e077824 */ /* 0x000fe200078e00ff */
[----:B------:R-:W-:Y:S01]  /*5610*/  SHF.R.U32.HI R15, RZ, 0x10, R9 ;  /* 0x00000010ff0f7819 */ /* 0x000fe20000011609 */
[----:B------:R-:W-:Y:S01]  /*5620*/  IMAD.MOV.U32 R9, RZ, RZ, R6 ;  /* 0x000000ffff097224 */ /* 0x000fe200078e0006 */
[----:B------:R-:W-:Y:S01]  /*5630*/  SHF.R.U32.HI R28, RZ, 0x10, R29 ;  /* 0x00000010ff1c7819 */ /* 0x000fe2000001161d */
[----:B------:R-:W-:Y:S01]  /*5640*/  IMAD.SHL.U32 R6, R14, 0x100, RZ ;  /* 0x000001000e067824 */ /* 0x000fe200078e00ff */
[----:B------:R-:W-:-:S02]  /*5650*/  LOP3.LUT R13, R29, 0xff0000ff, RZ, 0xc0, !PT ;  /* 0xff0000ff1d0d7812 */ /* 0x000fc400078ec0ff */
        /* <DEDUP_REMOVED lines=14> */
[C---:B------:R-:W-:Y:S01]  /*5740*/  FMUL.FTZ R31, R7.reuse, R28 ;  /* 0x0000001c071f7220 */ /* 0x040fe20000410000 */
[----:B------:R-:W-:Y:S01]  /*5750*/  HADD2.F32 R14, -RZ, R13.H0_H0 ;  /* 0x2000000dff0e7230 */ /* 0x000fe20000004100 */
        /* <DEDUP_REMOVED lines=10> */
[-C--:B------:R-:W-:Y:S01]  /*5800*/  FFMA.FTZ R34, R5, R13.reuse, -R6 ;  /* 0x0000000d05227223 */ /* 0x080fe20000010806 */
[-C--:B------:R-:W-:Y:S01]  /*5810*/  F2FP.F16.E4M3.UNPACK_B R5, R4.reuse.H1 ;  /* 0x00000004ff05723e */ /* 0x080fe200030006ff */
        /* <DEDUP_REMOVED lines=17> */
[----:B------:R-:W-:Y:S01]  /*5930*/  FFMA.FTZ R31, R5, R100, -R14 ;  /* 0x00000064051f7223 */ /* 0x000fe2000001080e */
[----:B------:R-:W-:Y:S01]  /*5940*/  F2FP.F16.E4M3.UNPACK_B R5, R12.H1 ;  /* 0x0000000cff05723e */ /* 0x000fe200030006ff */
[----:B------:R-:W-:Y:S01]  /*5950*/  FFMA.FTZ R100, R4, R100, R13 ;  /* 0x0000006404647223 */ /* 0x000fe2000001000d */
        /* <DEDUP_REMOVED lines=25> */
[----:B------:R-:W-:Y:S02]  /*5af0*/  HADD2.F32 R9, -RZ, R9.H1_H1 ;  /* 0x30000009ff097230 */ /* 0x000fe40000004100 */
[----:B------:R-:W-:Y:S01]  /*5b00*/  FFMA.FTZ R34, R7, R13, R34 ;  /* 0x0000000d07227223 */ /* 0x000fe20000010022 */
[--C-:B------:R-:W-:Y:S02]  /*5b10*/  HADD2.F32 R5, -RZ, R12.reuse.H0_H0 ;  /* 0x2000000cff057230 */ /* 0x100fe40000004100 */
[----:B------:R-:W-:Y:S02]  /*5b20*/  HADD2.F32 R12, -RZ, R12.H1_H1 ;  /* 0x3000000cff0c7230 */ /* 0x000fe40000004100 */
[----:B------:R-:W-:Y:S01]  /*5b30*/  FMUL.FTZ R7, R9, R30 ;  /* 0x0000001e09077220 */ /* 0x000fe20000410000 */
        /* <DEDUP_REMOVED lines=11> */
[----:B------:R-:W-:-:S02]  /*5bf0*/  F2FP.SATFINITE.E4M3.F32.PACK_AB_MERGE_C R34, R34, R35, RZ ;  /* 0x000000232222723e */ /* 0x000fc400048070ff */
[----:B------:R-:W-:Y:S02]  /*5c00*/  F2FP.SATFINITE.E4M3.F32.PACK_AB_MERGE_C R28, R30, R7, R28 ;  /* 0x000000071e1c723e */ /* 0x000fe4000480701c */
[----:B------:R-:W-:Y:S02]  /*5c10*/  F2FP.SATFINITE.E4M3.F32.PACK_AB_MERGE_C R7, R13, R6, R34 ;  /* 0x000000060d07723e */ /* 0x000fe40004807022 */
[----:B------:R-:W-:Y:S01]  /*5c20*/  F2FP.SATFINITE.E4M3.F32.PACK_AB_MERGE_C R5, R33, R32, R37 ;  /* 0x000000202105723e */ /* 0x000fe20004807025 */
[----:B------:R-:W-:Y:S01]  /*5c30*/  IMAD.MOV.U32 R6, RZ, RZ, R28 ;  /* 0x000000ffff067224 */ /* 0x000fe200078e001c */
[----:B------:R-:W-:-:S07]  /*5c40*/  F2FP.SATFINITE.E4M3.F32.PACK_AB_MERGE_C R4, R100, R31, R36 ;  /* 0x0000001f6404723e */ /* 0x000fce0004807024 */
.L_x_1609:
[----:B------:R-:W-:Y:S05]  /*5c50*/  BSYNC B1 ;  /* 0x0000000000017941 */ /* 0x000fea0003800000 */
.L_x_1608:
[----:B0-----:R0:W-:Y:S01]  /*5c60*/  ST.E.128 desc[UR38][R10.64], R4 ;  /* 0x000000040a007985 */ /* 0x0011e2000c101d26 */
[----:B------:R-:W-:Y:S05]  /*5c70*/  BRA `(.L_x_1587) ;  /* 0x0000003400b87947 */ /* 0x000fea0003800000 */
.L_x_1580:
        /* <DEDUP_REMOVED lines=42> */
.L_x_1611:
[----:B------:R-:W-:Y:S05]  /*5f20*/  BSYNC B1 ;  /* 0x0000000000017941 */ /* 0x000fea0003800000 */
.L_x_1610:
        /* <DEDUP_REMOVED lines=16> */
.L_x_1612:
[----:B------:R-:W-:Y:S01]  /*6030*/  IMAD R84, R17, 0x8, R16 ;  /* 0x0000000811547824 */ /* 0x000fe200078e0210 */
[----:B------:R-:W-:Y:S01]  /*6040*/  SHF.L.U32 R93, R173, 0x1f, RZ ;  /* 0x0000001fad5d7819 */ /* 0x000fe200000006ff */
[----:B------:R-:W-:Y:S03]  /*6050*/  BSSY B1, `(.L_x_1613) ;  /* 0x0000003000017945 */ /* 0x000fe60003800000 */
[----:B------:R-:W1:Y:S02]  /*6060*/  SYNCS.PHASECHK.TRANS64.TRYWAIT P4, [R84+URZ+0x22890], R93 ;  /* 0x0228905d540075a7 */ /* 0x000e64000808017f */
[----:B-1----:R-:W-:Y:S05]  /*6070*/  @!P4 BRA `(.L_x_1614) ;  /* 0x0000023400a8c947 */ /* 0x002fea0003800000 */
.L_x_1951:
[----:B------:R-:W-:Y:S05]  /*6080*/  BSYNC B1 ;  /* 0x0000000000017941 */ /* 0x000fea0003800000 */
.L_x_1613:
[----:B------:R-:W-:-:S03]  /*6090*/  UMOV UR4, 0xffffffff ;  /* 0xffffffff00047882 */ /* 0x000fc60000000000 */
[----:B------:R-:W-:Y:S05]  /*60a0*/  BRA.DIV UR4, `(.L_x_1615) ;  /* 0x0000023604b07947 */ /* 0x000fea000b800000 */
[----:B------:R2:W3:Y:S04]  /*60b0*/  SHFL.IDX PT, R99, R97, RZ, 0x1e1f ;  /* 0x001e1fff61637589 */ /* 0x0004e800000e0000 */
[----:B------:R-:W4:Y:S02]  /*60c0*/  SHFL.IDX PT, R101, R101, RZ, 0x1e1f ;  /* 0x001e1fff65657589 */ /* 0x000f2400000e0000 */
.L_x_1955:
[----:B------:R-:W-:Y:S05]  /*60d0*/  @P2 BRA `(.L_x_1587) ;  /* 0x0000003000a02947 */ /* 0x000fea0003800000 */
[----:B------:R-:W5:Y:S01]  /*60e0*/  LDC R106, c[0x0][0x2f4] ;  /* 0x0000bd00ff6a7b82 */ /* 0x000f620000000800 */
[----:B------:R-:W-:Y:S01]  /*60f0*/  ISETP.NE.AND P2, PT, R54, RZ, PT ;  /* 0x000000ff3600720c */ /* 0x000fe20003f45270 */
[----:B------:R-:W-:Y:S01]  /*6100*/  BSSY B1, `(.L_x_1616) ;  /* 0x00000f4000017945 */ /* 0x000fe20003800000 */
[----:B-----5:R-:W-:-:S11]  /*6110*/  IADD3 R110, -R65, R106, RZ ;  /* 0x0000006a416e7210 */ /* 0x020fd60007ffe1ff */
[----:B------:R-:W-:Y:S05]  /*6120*/  @!P2 BRA `(.L_x_1617) ;  /* 0x0000000c00c4a947 */ /* 0x000fea0003800000 */
[----:B------:R-:W-:Y:S01]  /*6130*/  SEL R8, R65, R110, !P0 ;  /* 0x0000006e41087207 */ /* 0x000fe20004000000 */
[----:B------:R-:W-:Y:S01]  /*6140*/  BSSY B2, `(.L_x_1618) ;  /* 0x00000ed000027945 */ /* 0x000fe20003800000 */
[C---:B----4-:R-:W-:Y:S02]  /*6150*/  IADD3 R94, P2, R59.reuse, R101, RZ ;  /* 0x000000653b5e7210 */ /* 0x050fe40007f5e0ff */
[----:B------:R-:W-:Y:S02]  /*6160*/  SHF.R.S32.HI R9, RZ, 0x1f, R8 ;  /* 0x0000001fff097819 */ /* 0x000fe40000011408 */
[----:B---3--:R-:W-:Y:S02]  /*6170*/  LEA.HI.X.SX32 R95, R59, R99, 0x1, P2 ;  /* 0x000000633b5f7211 */ /* 0x008fe400010f0eff */
[----:B------:R-:W-:-:S04]  /*6180*/  LEA.HI R9, R9, R8, RZ, 0x5 ;  /* 0x0000000809097211 */ /* 0x000fc800078f28ff */
[----:B------:R-:W-:-:S04]  /*6190*/  SHF.R.S32.HI R9, RZ, 0x5, R9 ;  /* 0x00000005ff097819 */ /* 0x000fc80000011409 */
[----:B------:R-:W-:-:S04]  /*61a0*/  LEA.HI.SX32 R9, R78, R9, 0x1c ;  /* 0x000000094e097211 */ /* 0x000fc800078fe2ff */
[----:B0-----:R-:W-:Y:S01]  /*61b0*/  SHF.R.S32.HI R10, RZ, 0x1f, R9 ;  /* 0x0000001fff0a7819 */ /* 0x001fe20000011409 */
[----:B------:R-:W-:-:S03]  /*61c0*/  IMAD.SHL.U32 R8, R9, 0x10, RZ ;  /* 0x0000001009087824 */ /* 0x000fc600078e00ff */
[----:B------:R-:W-:Y:S02]  /*61d0*/  LEA.HI R10, R10, R9, RZ, 0x2 ;  /* 0x000000090a0a7211 */ /* 0x000fe400078f10ff */
[----:B------:R-:W-:Y:S02]  /*61e0*/  LOP3.LUT R9, R181, 0x30, R8, 0xf8, !PT ;  /* 0x00000030b5097812 */ /* 0x000fe400078ef808 */
[----:B------:R-:W-:Y:S01]  /*61f0*/  ISETP.GE.AND P2, PT, R8, R106, PT ;  /* 0x0000006a0800720c */ /* 0x000fe20003f46270 */
[----:B------:R-:W-:Y:S01]  /*6200*/  IMAD.SHL.U32 R10, R10, 0x800, RZ ;  /* 0x000008000a0a7824 */ /* 0x000fe200078e00ff */
[----:B------:R-:W-:-:S04]  /*6210*/  LOP3.LUT R9, R9, R182, RZ, 0x3c, !PT ;  /* 0x000000b609097212 */ /* 0x000fc800078e3cff */
[----:B------:R-:W-:-:S04]  /*6220*/  LOP3.LUT R10, R10, 0xffffe000, RZ, 0xc0, !PT ;  /* 0xffffe0000a0a7812 */ /* 0x000fc800078ec0ff */
[----:B------:R-:W-:Y:S01]  /*6230*/  IADD3 R10, R9, R10, R183 ;  /* 0x0000000a090a7210 */ /* 0x000fe20007ffe0b7 */
[----:B------:R-:W-:Y:S02]  /*6240*/  IMAD R9, R17, 0x6000, R75 ;  /* 0x0000600011097824 */ /* 0x000fe400078e024b */
[----:B------:R-:W-:Y:S02]  /*6250*/  @!P2 IADD3 R96, P4, R101, R8, RZ ;  /* 0x000000086560a210 */ /* 0x000fe40007f9e0ff */
[----:B------:R-:W-:Y:S02]  /*6260*/  IMAD R11, R17, 0x6000, R10 ;  /* 0x00006000110b7824 */ /* 0x000fe400078e020a */
[----:B------:R-:W-:Y:S01]  /*6270*/  IMAD.IADD R9, R16, 0x1, R9 ;  /* 0x0000000110097824 */ /* 0x000fe200078e0209 */
[----:B--2---:R-:W-:Y:S01]  /*6280*/  @!P2 LEA.HI.X.SX32 R97, R8, R99, 0x1, P4 ;  /* 0x000000630861a211 */ /* 0x004fe200020f0eff */
[----:B------:R-:W-:Y:S01]  /*6290*/  IMAD.IADD R12, R16, 0x1, R11 ;  /* 0x00000001100c7824 */ /* 0x000fe200078e020b */
[----:B------:R-:W-:-:S03]  /*62a0*/  ISETP.GE.AND P4, PT, R18, R98, PT ;  /* 0x000000621200720c */ /* 0x000fc60003f86270 */
[----:B------:R-:W0:Y:S04]  /*62b0*/  LDS.128 R8, [R9+0x16400] ;  /* 0x0164000009087984 */ /* 0x000e280000000c00 */
[----:B------:R-:W2:Y:S06]  /*62c0*/  LDS.128 R12, [R12+0x16400] ;  /* 0x016400000c0c7984 */ /* 0x000eac0000000c00 */
[----:B------:R-:W-:Y:S05]  /*62d0*/  @P4 BRA `(.L_x_1619) ;  /* 0x0000000c004c4947 */ /* 0x000fea0003800000 */
[----:B------:R-:W-:Y:S01]  /*62e0*/  SHF.R.U32.HI R119, RZ, 0x8, R33 ;  /* 0x00000008ff777819 */ /* 0x000fe20000011621 */
[----:B0-----:R-:W-:Y:S01]  /*62f0*/  IMAD.MOV.U32 R44, RZ, RZ, R8 ;  /* 0x000000ffff2c7224 */ /* 0x001fe200078e0008 */
[----:B------:R-:W-:Y:S01]  /*6300*/  LOP3.LUT R115, R33, 0xff0000ff, RZ, 0xc0, !PT ;  /* 0xff0000ff21737812 */ /* 0x000fe200078ec0ff */
[----:B------:R-:W-:Y:S01]  /*6310*/  IMAD.MOV.U32 R32, RZ, RZ, R9 ;  /* 0x000000ffff207224 */ /* 0x000fe200078e0009 */
[----:B------:R-:W-:Y:S01]  /*6320*/  SHF.R.U32.HI R117, RZ, 0x8, R35 ;  /* 0x00000008ff757819 */ /* 0x000fe20000011623 */
[----:B------:R-:W-:Y:S01]  /*6330*/  IMAD.SHL.U32 R8, R119, 0x100, RZ ;  /* 0x0000010077087824 */ /* 0x000fe200078e00ff */
[----:B------:R-:W-:Y:S01]  /*6340*/  SHF.R.U32.HI R121, RZ, 0x10, R33 ;  /* 0x00000010ff797819 */ /* 0x000fe20000011621 */
[----:B------:R-:W-:Y:S01]  /*6350*/  IMAD.MOV.U32 R33, RZ, RZ, R10 ;  /* 0x000000ffff217224 */ /* 0x000fe200078e000a */
[----:B------:R-:W-:Y:S02]  /*6360*/  SHF.R.U32.HI R46, RZ, 0x8, R47 ;  /* 0x00000008ff2e7819 */ /* 0x000fe4000001162f */
[--C-:B------:R-:W-:Y:S01]  /*6370*/  SHF.R.U32.HI R120, RZ, 0x10, R45.reuse ;  /* 0x00000010ff787819 */ /* 0x100fe2000001162d */
[----:B------:R-:W-:Y:S01]  /*6380*/  IMAD.U32 R10, R121, 0x10000, RZ ;  /* 0x00010000790a7824 */ /* 0x000fe200078e00ff */
[----:B------:R-:W-:-:S02]  /*6390*/  SHF.R.U32.HI R116, RZ, 0x8, R45 ;  /* 0x00000008ff747819 */ /* 0x000fc4000001162d */
[----:B------:R-:W-:Y:S02]  /*63a0*/  LOP3.LUT R34, R45, 0xff0000ff, RZ, 0xc0, !PT ;  /* 0xff0000ff2d227812 */ /* 0x000fe400078ec0ff */
[----:B------:R-:W-:Y:S01]  /*63b0*/  LOP3.LUT R115, R115, 0xff00, R8, 0xf8, !PT ;  /* 0x0000ff0073737812 */ /* 0x000fe200078ef808 */
[----:B------:R-:W-:Y:S01]  /*63c0*/  IMAD.SHL.U32 R8, R117, 0x100, RZ ;  /* 0x0000010075087824 */ /* 0x000fe200078e00ff */
[----:B------:R-:W-:Y:S01]  /*63d0*/  SHF.R.U32.HI R122, RZ, 0x10, R35 ;  /* 0x00000010ff7a7819 */ /* 0x000fe20000011623 */
[----:B------:R-:W-:Y:S01]  /*63e0*/  IMAD.SHL.U32 R9, R116, 0x100, RZ ;  /* 0x0000010074097824 */ /* 0x000fe200078e00ff */
[----:B------:R-:W-:Y:S02]  /*63f0*/  SHF.R.U32.HI R118, RZ, 0x10, R47 ;  /* 0x00000010ff767819 */ /* 0x000fe4000001162f */
[----:B------:R-:W-:Y:S01]  /*6400*/  LOP3.LUT R45, R47, 0xff0000ff, RZ, 0xc0, !PT ;  /* 0xff0000ff2f2d7812 */ /* 0x000fe200078ec0ff */
[----:B--2---:R-:W-:Y:S01]  /*6410*/  IMAD.MOV.U32 R47, RZ, RZ, R12 ;  /* 0x000000ffff2f7224 */ /* 0x004fe200078e000c */
[----:B------:R-:W-:Y:S01]  /*6420*/  LOP3.LUT R35, R35, 0xff0000ff, RZ, 0xc0, !PT ;  /* 0xff0000ff23237812 */ /* 0x000fe200078ec0ff */
[----:B------:R-:W-:Y:S01]  /*6430*/  IMAD.U32 R118, R118, 0x10000, RZ ;  /* 0x0001000076767824 */ /* 0x000fe200078e00ff */
[----:B------:R-:W-:-:S02]  /*6440*/  SHF.L.U32 R12, R46, 0x8, RZ ;  /* 0x000000082e0c7819 */ /* 0x000fc400000006ff */
[----:B------:R-:W-:Y:S01]  /*6450*/  LOP3.LUT R35, R35, 0xff00, R8, 0xf8, !PT ;  /* 0x0000ff0023237812 */ /* 0x000fe200078ef808 */
[----:B------:R-:W-:Y:S01]  /*6460*/  IMAD.U32 R8, R122, 0x10000, RZ ;  /* 0x000100007a087824 */ /* 0x000fe200078e00ff */
[----:B------:R-:W-:Y:S01]  /*6470*/  LOP3.LUT R121, R45, 0xff00, R12, 0xf8, !PT ;  /* 0x0000ff002d797812 */ /* 0x000fe200078ef80c */
[----:B------:R-:W-:Y:S01]  /*6480*/  IMAD.U32 R12, R120, 0x10000, RZ ;  /* 0x00010000780c7824 */ /* 0x000fe200078e00ff */
[----:B------:R-:W-:Y:S02]  /*6490*/  LOP3.LUT R10, R115, 0xff0000, R10, 0xf8, !PT ;  /* 0x00ff0000730a7812 */ /* 0x000fe400078ef80a */
[----:B------:R-:W-:Y:S02]  /*64a0*/  F2FP.F16.E4M3.UNPACK_B R117, R114.H1 ;  /* 0x00000072ff75723e */ /* 0x000fe400030006ff */
[----:B------:R-:W-:Y:S02]  /*64b0*/  F2FP.F16.E4M3.UNPACK_B R115, R47.H1 ;  /* 0x0000002fff73723e */ /* 0x000fe400030006ff */
[----:B------:R-:W-:-:S02]  /*64c0*/  F2FP.F16.E4M3.UNPACK_B R45, R44.H1 ;  /* 0x0000002cff2d723e */ /* 0x000fc400030006ff */
[----:B------:R-:W-:Y:S01]  /*64d0*/  LOP3.LUT R119, R34, 0xff00, R9, 0xf8, !PT ;  /* 0x0000ff0022777812 */ /* 0x000fe200078ef809 */
[----:B------:R-:W-:Y:S01]  /*64e0*/  HADD2.F32 R9, -RZ, R117.H0_H0 ;  /* 0x20000075ff097230 */ /* 0x000fe20000004100 */
[----:B------:R-:W-:Y:S01]  /*64f0*/  LOP3.LUT R8, R35, 0xff0000, R8, 0xf8, !PT ;  /* 0x00ff000023087812 */ /* 0x000fe200078ef808 */
[----:B------:R-:W-:Y:S01]  /*6500*/  HADD2.F32 R35, -RZ, R115.H0_H0 ;  /* 0x20000073ff237230 */ /* 0x000fe20000004100 */
[----:B------:R-:W-:Y:S01]  /*6510*/  F2FP.F16.E4M3.UNPACK_B R46, R113.H1 ;  /* 0x00000071ff2e723e */ /* 0x000fe200030006ff */
[----:B------:R-:W-:Y:S01]  /*6520*/  HADD2.F32 R34, -RZ, R45.H0_H0 ;  /* 0x2000002dff227230 */ /* 0x000fe20000004100 */
[----:B------:R-:W-:Y:S01]  /*6530*/  LOP3.LUT R12, R119, 0xff0000, R12, 0xf8, !PT ;  /* 0x00ff0000770c7812 */ /* 0x000fe200078ef80c */
[----:B------:R-:W-:Y:S02]  /*6540*/  HADD2.F32 R119, -RZ, R117.H1_H1 ;  /* 0x30000075ff777230 */ /* 0x000fe40000004100 */
[----:B------:R-:W-:Y:S01]  /*6550*/  FMUL.FTZ R123, R35, R9 ;  /* 0x00000009237b7220 */ /* 0x000fe20000410000 */
[----:B------:R-:W-:-:S02]  /*6560*/  HADD2.F32 R116, -RZ, R46.H0_H0 ;  /* 0x2000002eff747230 */ /* 0x000fc40000004100 */
[C---:B------:R-:W-:Y:S01]  /*6570*/  FMUL.FTZ R120, R34.reuse, R9 ;  /* 0x0000000922787220 */ /* 0x040fe20000410000 */
[----:B------:R-:W-:Y:S01]  /*6580*/  HADD2.F32 R115, -RZ, R115.H1_H1 ;  /* 0x30000073ff737230 */ /* 0x000fe20000004100 */
[----:B------:R-:W-:Y:S01]  /*6590*/  F2FP.F16.E4M3.UNPACK_B R117, R114 ;  /* 0x00000072ff75723e */ /* 0x000fe200020006ff */
[-C--:B------:R-:W-:Y:S01]  /*65a0*/  FFMA.FTZ R34, R34, R116.reuse, -R123 ;  /* 0x0000007422227223 */ /* 0x080fe2000001087b */
[----:B------:R-:W-:Y:S01]  /*65b0*/  FFMA.FTZ R35, R35, R116, R120 ;  /* 0x0000007423237223 */ /* 0x000fe20000010078 */
[----:B------:R-:W-:Y:S01]  /*65c0*/  HADD2.F32 R116, -RZ, R46.H1_H1 ;  /* 0x3000002eff747230 */ /* 0x000fe20000004100 */
[----:B------:R-:W-:Y:S01]  /*65d0*/  F2FP.F16.E4M3.UNPACK_B R44, R44 ;  /* 0x0000002cff2c723e */ /* 0x000fe200020006ff */
[----:B------:R-:W-:Y:S01]  /*65e0*/  HADD2.F32 R46, -RZ, R45.H1_H1 ;  /* 0x3000002dff2e7230 */ /* 0x000fe20000004100 */
[----:B------:R-:W-:Y:S02]  /*65f0*/  F2FP.F16.E4M3.UNPACK_B R47, R47 ;  /* 0x0000002fff2f723e */ /* 0x000fe400020006ff */
[----:B------:R-:W-:Y:S01]  /*6600*/  LOP3.LUT R9, R121, 0xff0000, R118, 0xf8, !PT ;  /* 0x00ff000079097812 */ /* 0x000fe200078ef876 */
[----:B------:R-:W-:Y:S01]  /*6610*/  FMUL.FTZ R121, R115, R119 ;  /* 0x0000007773797220 */ /* 0x000fe20000410000 */
[----:B------:R-:W-:Y:S01]  /*6620*/  F2FP.F16.E4M3.UNPACK_B R114, R113 ;  /* 0x00000071ff72723e */ /* 0x000fe200020006ff */
[----:B------:R-:W-:-:S02]  /*6630*/  HADD2.F32 R118, -RZ, R117.H0_H0 ;  /* 0x20000075ff767230 */ /* 0x000fc40000004100 */
        /* <DEDUP_REMOVED lines=10> */
[-C--:B------:R-:W-:Y:S01]  /*66e0*/  FFMA.FTZ R120, R113, R46.reuse, R120 ;  /* 0x0000002e71787223 */ /* 0x080fe20000010078 */
[----:B------:R-:W-:Y:S02]  /*66f0*/  HADD2.F32 R44, -RZ, R44.H1_H1 ;  /* 0x3000002cff2c7230 */ /* 0x000fe40000004100 */
[----:B------:R-:W-:Y:S01]  /*6700*/  FFMA.FTZ R118, R45, R46, -R116 ;  /* 0x0000002e2d767223 */ /* 0x000fe20000010874 */
        /* <DEDUP_REMOVED lines=14> */
[-C--:B------:R-:W-:Y:S01]  /*67f0*/  FMUL.FTZ R122, R113, R116.reuse ;  /* 0x00000074717a7220 */ /* 0x080fe20000410000 */
[----:B------:R-:W-:Y:S01]  /*6800*/  HADD2.F32 R114, -RZ, R115.H0_H0 ;  /* 0x20000073ff727230 */ /* 0x000fe20000004100 */
[----:B------:R-:W-:Y:S01]  /*6810*/  F2FP.F16.E4M3.UNPACK_B R33, R33 ;  /* 0x00000021ff21723e */ /* 0x000fe200020006ff */
[----:B------:R-:W-:Y:S02]  /*6820*/  HADD2.F32 R46, -RZ, R46.H1_H1 ;  /* 0x3000002eff2e7230 */ /* 0x000fe40000004100 */
[----:B------:R-:W-:Y:S01]  /*6830*/  FMUL.FTZ R116, R45, R116 ;  /* 0x000000742d747220 */ /* 0x000fe20000410000 */
[----:B------:R-:W-:-:S02]  /*6840*/  HADD2.F32 R44, -RZ, R44.H1_H1 ;  /* 0x3000002cff2c7230 */ /* 0x000fc40000004100 */
[-C--:B------:R-:W-:Y:S01]  /*6850*/  FFMA.FTZ R122, R45, R114.reuse, -R122 ;  /* 0x000000722d7a7223 */ /* 0x080fe2000001087a */
[----:B------:R-:W-:Y:S02]  /*6860*/  HADD2.F32 R115, -RZ, R115.H1_H1 ;  /* 0x30000073ff737230 */ /* 0x000fe40000004100 */
[----:B------:R-:W-:Y:S01]  /*6870*/  FMUL.FTZ R45, R46, R47 ;  /* 0x0000002f2e2d7220 */ /* 0x000fe20000410000 */
[----:B------:R-:W-:Y:S01]  /*6880*/  F2FP.F16.E4M3.UNPACK_B R111, R111 ;  /* 0x0000006fff6f723e */ /* 0x000fe200020006ff */
[C---:B------:R-:W-:Y:S01]  /*6890*/  FMUL.FTZ R47, R44.reuse, R47 ;  /* 0x0000002f2c2f7220 */ /* 0x040fe20000410000 */
[----:B------:R-:W-:Y:S01]  /*68a0*/  FFMA.FTZ R123, R113, R114, R116 ;  /* 0x00000072717b7223 */ /* 0x000fe20000010074 */
[-C--:B------:R-:W-:Y:S01]  /*68b0*/  FFMA.FTZ R125, R44, R115.reuse, -R45 ;  /* 0x000000732c7d7223 */ /* 0x080fe2000001082d */
[----:B------:R-:W-:Y:S01]  /*68c0*/  F2FP.F16.E4M3.UNPACK_B R44, R14 ;  /* 0x0000000eff2c723e */ /* 0x000fe200020006ff */
[----:B------:R-:W-:Y:S01]  /*68d0*/  FFMA.FTZ R126, R46, R115, R47 ;  /* 0x000000732e7e7223 */ /* 0x000fe2000001002f */
[----:B------:R-:W-:Y:S01]  /*68e0*/  HADD2.F32 R47, -RZ, R112.H0_H0 ;  /* 0x20000070ff2f7230 */ /* 0x000fe20000004100 */
[----:B------:R-:W-:Y:S01]  /*68f0*/  F2FP.SATFINITE.E4M3.F32.PACK_AB_MERGE_C R34, R121, R34, RZ ;  /* 0x000000227922723e */ /* 0x000fe200048070ff */
[----:B------:R-:W-:Y:S01]  /*6900*/  HADD2.F32 R14, -RZ, R33.H0_H0 ;  /* 0x20000021ff0e7230 */ /* 0x000fe20000004100 */
[----:B------:R-:W-:Y:S01]  /*6910*/  F2FP.SATFINITE.E4M3.F32.PACK_AB_MERGE_C R35, R124, R35, RZ ;  /* 0x000000237c23723e */ /* 0x000fe200048070ff */
[----:B------:R-:W-:Y:S01]  /*6920*/  HADD2.F32 R45, -RZ, R44.H0_H0 ;  /* 0x2000002cff2d7230 */ /* 0x000fe20000004100 */
[----:B------:R-:W-:Y:S01]  /*6930*/  F2FP.SATFINITE.E4M3.F32.PACK_AB_MERGE_C R123, R126, R123, RZ ;  /* 0x0000007b7e7b723e */ /* 0x000fe200048070ff */
[----:B------:R-:W-:-:S02]  /*6940*/  HADD2.F32 R46, -RZ, R111.H0_H0 ;  /* 0x2000006fff2e7230 */ /* 0x000fc40000004100 */
[CC--:B------:R-:W-:Y:S01]  /*6950*/  FMUL.FTZ R114, R14.reuse, R47.reuse ;  /* 0x0000002f0e727220 */ /* 0x0c0fe20000410000 */
[----:B------:R-:W-:Y:S02]  /*6960*/  HADD2.F32 R112, -RZ, R112.H1_H1 ;  /* 0x30000070ff707230 */ /* 0x000fe40000004100 */
[----:B------:R-:W-:Y:S01]  /*6970*/  FMUL.FTZ R113, R45, R47 ;  /* 0x0000002f2d717220 */ /* 0x000fe20000410000 */
[----:B------:R-:W-:Y:S01]  /*6980*/  HADD2.F32 R44, -RZ, R44.H1_H1 ;  /* 0x3000002cff2c7230 */ /* 0x000fe20000004100 */
[----:B------:R-:W-:Y:S01]  /*6990*/  F2FP.SATFINITE.E4M3.F32.PACK_AB_MERGE_C R34, R117, R118, R34 ;  /* 0x000000767522723e */ /* 0x000fe20004807022 */
[----:B------:R-:W-:Y:S02]  /*69a0*/  HADD2.F32 R33, -RZ, R33.H1_H1 ;  /* 0x30000021ff217230 */ /* 0x000fe40000004100 */
[----:B------:R-:W-:Y:S01]  /*69b0*/  FFMA.FTZ R113, R14, R46, -R113 ;  /* 0x0000002e0e717223 */ /* 0x000fe20000010871 */
[----:B------:R-:W-:Y:S02]  /*69c0*/  HADD2.F32 R111, -RZ, R111.H1_H1 ;  /* 0x3000006fff6f7230 */ /* 0x000fe40000004100 */
[C---:B------:R-:W-:Y:S01]  /*69d0*/  FMUL.FTZ R116, R44.reuse, R112 ;  /* 0x000000702c747220 */ /* 0x040fe20000410000 */
[----:B------:R-:W-:Y:S01]  /*69e0*/  FFMA.FTZ R14, R45, R46, R114 ;  /* 0x0000002e2d0e7223 */ /* 0x000fe20000010072 */
[C---:B------:R-:W-:Y:S01]  /*69f0*/  FMUL.FTZ R47, R33.reuse, R112 ;  /* 0x00000070212f7220 */ /* 0x040fe20000410000 */
[----:B------:R-:W-:Y:S01]  /*6a00*/  F2FP.F16.E4M3.UNPACK_B R46, R13 ;  /* 0x0000000dff2e723e */ /* 0x000fe200020006ff */
[-C--:B------:R-:W-:Y:S01]  /*6a10*/  FFMA.FTZ R116, R33, R111.reuse, -R116 ;  /* 0x0000006f21747223 */ /* 0x080fe20000010874 */
[----:B------:R-:W-:Y:S01]  /*6a20*/  F2FP.F16.E4M3.UNPACK_B R114, R12 ;  /* 0x0000000cff72723e */ /* 0x000fe200020006ff */
[----:B------:R-:W-:Y:S01]  /*6a30*/  FFMA.FTZ R111, R44, R111, R47 ;  /* 0x0000006f2c6f7223 */ /* 0x000fe2000001002f */
[----:B------:R-:W-:Y:S01]  /*6a40*/  F2FP.F16.E4M3.UNPACK_B R45, R32 ;  /* 0x00000020ff2d723e */ /* 0x000fe200020006ff */
[----:B------:R-:W-:Y:S01]  /*6a50*/  HADD2.F32 R47, -RZ, R46.H0_H0 ;  /* 0x2000002eff2f7230 */ /* 0x000fe20000004100 */
[----:B------:R-:W-:Y:S01]  /*6a60*/  F2FP.SATFINITE.E4M3.F32.PACK_AB_MERGE_C R33, R125, R122, RZ ;  /* 0x0000007a7d21723e */ /* 0x000fe200048070ff */
[--C-:B------:R-:W-:Y:S01]  /*6a70*/  HADD2.F32 R115, -RZ, R114.reuse.H0_H0 ;  /* 0x20000072ff737230 */ /* 0x100fe20000004100 */
[----:B------:R-:W-:Y:S01]  /*6a80*/  F2FP.F16.E4M3.UNPACK_B R112, R10 ;  /* 0x0000000aff70723e */ /* 0x000fe200020006ff */
[----:B------:R-:W-:Y:S01]  /*6a90*/  HADD2.F32 R44, -RZ, R45.H0_H0 ;  /* 0x2000002dff2c7230 */ /* 0x000fe20000004100 */
[----:B------:R-:W-:Y:S01]  /*6aa0*/  F2FP.SATFINITE.E4M3.F32.PACK_AB_MERGE_C R33, R116, R113, R33 ;  /* 0x000000717421723e */ /* 0x000fe20004807021 */
[----:B------:R-:W-:Y:S01]  /*6ab0*/  HADD2.F32 R114, -RZ, R114.H1_H1 ;  /* 0x30000072ff727230 */ /* 0x000fe20000004100 */
[----:B------:R-:W-:Y:S01]  /*6ac0*/  F2FP.SATFINITE.E4M3.F32.PACK_AB_MERGE_C R14, R111, R14, R123 ;  /* 0x0000000e6f0e723e */ /* 0x000fe2000480707b */
        /* <DEDUP_REMOVED lines=18> */
[----:B------:R-:W-:Y:S01]  /*6bf0*/  HADD2.F32 R115, -RZ, R113.H0_H0 ;  /* 0x20000071ff737230 */ /* 0x000fe20000004100 */
[----:B------:R-:W-:Y:S01]  /*6c00*/  F2FP.SATFINITE.E4M3.F32.PACK_AB_MERGE_C R35, R119, R120, R35 ;  /* 0x000000787723723e */ /* 0x000fe20004807023 */
[----:B------:R-:W-:Y:S01]  /*6c10*/  HADD2.F32 R47, -RZ, R47.H1_H1 ;  /* 0x3000002fff2f7230 */ /* 0x000fe20000004100 */
[----:B------:R-:W-:Y:S01]  /*6c20*/  F2FP.F16.E4M3.UNPACK_B R114, R9 ;  /* 0x00000009ff72723e */ /* 0x000fe200020006ff */
[----:B------:R-:W-:Y:S02]  /*6c30*/  HADD2.F32 R113, -RZ, R113.H1_H1 ;  /* 0x30000071ff717230 */ /* 0x000fe40000004100 */
[-C--:B------:R-:W-:Y:S01]  /*6c40*/  FMUL.FTZ R117, R46, R115.reuse ;  /* 0x000000732e757220 */ /* 0x080fe20000410000 */
[----:B------:R-:W-:Y:S02]  /*6c50*/  HADD2.F32 R111, -RZ, R10.H0_H0 ;  /* 0x2000000aff6f7230 */ /* 0x000fe40000004100 */
[----:B------:R-:W-:Y:S01]  /*6c60*/  FMUL.FTZ R115, R12, R115 ;  /* 0x000000730c737220 */ /* 0x000fe20000410000 */
[----:B------:R-:W-:-:S02]  /*6c70*/  HADD2.F32 R32, -RZ, R32.H1_H1 ;  /* 0x30000020ff207230 */ /* 0x000fc40000004100 */
[C---:B------:R-:W-:Y:S01]  /*6c80*/  FMUL.FTZ R121, R47.reuse, R113 ;  /* 0x000000712f797220 */ /* 0x040fe20000410000 */
[----:B------:R-:W-:Y:S02]  /*6c90*/  HADD2.F32 R112, -RZ, R10.H1_H1 ;  /* 0x3000000aff707230 */ /* 0x000fe40000004100 */
[----:B------:R-:W-:Y:S01]  /*6ca0*/  FFMA.FTZ R120, R46, R111, R115 ;  /* 0x0000006f2e787223 */ /* 0x000fe20000010073 */
[----:B------:R-:W-:Y:S01]  /*6cb0*/  F2FP.F16.E4M3.UNPACK_B R10, R11 ;  /* 0x0000000bff0a723e */ /* 0x000fe200020006ff */
[----:B------:R-:W-:Y:S01]  /*6cc0*/  FFMA.FTZ R119, R12, R111, -R117 ;  /* 0x0000006f0c777223 */ /* 0x000fe20000010875 */
[----:B------:R-:W-:Y:S01]  /*6cd0*/  F2FP.F16.E4M3.UNPACK_B R46, R15.H1 ;  /* 0x0000000fff2e723e */ /* 0x000fe200030006ff */
[C---:B------:R-:W-:Y:S01]  /*6ce0*/  FMUL.FTZ R12, R32.reuse, R113 ;  /* 0x00000071200c7220 */ /* 0x040fe20000410000 */
[----:B------:R-:W-:Y:S01]  /*6cf0*/  F2FP.F16.E4M3.UNPACK_B R115, R9.H1 ;  /* 0x00000009ff73723e */ /* 0x000fe200030006ff */
[-C--:B------:R-:W-:Y:S01]  /*6d00*/  FFMA.FTZ R122, R32, R112.reuse, -R121 ;  /* 0x00000070207a7223 */ /* 0x080fe20000010879 */
[----:B------:R-:W-:Y:S01]  /*6d10*/  F2FP.F16.E4M3.UNPACK_B R11, R11.H1 ;  /* 0x0000000bff0b723e */ /* 0x000fe200030006ff */
[----:B------:R-:W-:Y:S01]  /*6d20*/  FFMA.FTZ R121, R47, R112, R12 ;  /* 0x000000702f797223 */ /* 0x000fe2000001000c */
[----:B------:R-:W-:Y:S01]  /*6d30*/  F2FP.F16.E4M3.UNPACK_B R32, R15 ;  /* 0x0000000fff20723e */ /* 0x000fe200020006ff */
[----:B------:R-:W-:Y:S01]  /*6d40*/  HADD2.F32 R117, -RZ, R115.H0_H0 ;  /* 0x20000073ff757230 */ /* 0x000fe20000004100 */
[-C--:B------:R-:W-:Y:S01]  /*6d50*/  F2FP.F16.E4M3.UNPACK_B R9, R8.reuse ;  /* 0x00000008ff09723e */ /* 0x080fe200020006ff */
[----:B------:R-:W-:Y:S01]  /*6d60*/  HADD2.F32 R15, -RZ, R11.H0_H0 ;  /* 0x2000000bff0f7230 */ /* 0x000fe20000004100 */
[----:B------:R-:W-:Y:S01]  /*6d70*/  F2FP.F16.E4M3.UNPACK_B R111, R8.H1 ;  /* 0x00000008ff6f723e */ /* 0x000fe200030006ff */
[----:B------:R-:W-:Y:S01]  /*6d80*/  HADD2.F32 R8, -RZ, R46.H0_H0 ;  /* 0x2000002eff087230 */ /* 0x000fe20000004100 */
[----:B------:R-:W-:Y:S01]  /*6d90*/  F2FP.SATFINITE.E4M3.F32.PACK_AB_MERGE_C R119, R122, R119, RZ ;  /* 0x000000777a77723e */ /* 0x000fe200048070ff */
[----:B------:R-:W-:Y:S01]  /*6da0*/  HADD2.F32 R47, -RZ, R32.H0_H0 ;  /* 0x20000020ff2f7230 */ /* 0x000fe20000004100 */
[----:B------:R-:W-:Y:S01]  /*6db0*/  F2FP.SATFINITE.E4M3.F32.PACK_AB_MERGE_C R120, R121, R120, RZ ;  /* 0x000000787978723e */ /* 0x000fe200048070ff */
        /* <DEDUP_REMOVED lines=9> */
[----:B------:R-:W-:Y:S01]  /*6e50*/  FMUL.FTZ R116, R12, R116 ;  /* 0x000000740c747220 */ /* 0x000fe20000410000 */
[----:B------:R-:W-:Y:S02]  /*6e60*/  HADD2.F32 R11, -RZ, R11.H1_H1 ;  /* 0x3000000bff0b7230 */ /* 0x000fe40000004100 */
[----:B------:R-:W-:Y:S01]  /*6e70*/  FFMA.FTZ R117, R8, R113, R117 ;  /* 0x0000007108757223 */ /* 0x000fe20000010075 */
[----:B------:R-:W-:Y:S02]  /*6e80*/  HADD2.F32 R112, -RZ, R9.H0_H0 ;  /* 0x20000009ff707230 */ /* 0x000fe40000004100 */
[-C--:B------:R-:W-:Y:S01]  /*6e90*/  FMUL.FTZ R8, R46, R115.reuse ;  /* 0x000000732e087220 */ /* 0x080fe20000410000 */
[----:B------:R-:W-:Y:S02]  /*6ea0*/  HADD2.F32 R32, -RZ, R32.H1_H1 ;  /* 0x30000020ff207230 */ /* 0x000fe40000004100 */
[----:B------:R-:W-:Y:S01]  /*6eb0*/  FMUL.FTZ R115, R11, R115 ;  /* 0x000000730b737220 */ /* 0x000fe20000410000 */
[----:B------:R-:W-:-:S02]  /*6ec0*/  HADD2.F32 R15, -RZ, R114.H1_H1 ;  /* 0x30000072ff0f7230 */ /* 0x000fc40000004100 */
[-C--:B------:R-:W-:Y:S01]  /*6ed0*/  FFMA.FTZ R116, R47, R112.reuse, R116 ;  /* 0x000000702f747223 */ /* 0x080fe20000010074 */
[----:B------:R-:W-:Y:S02]  /*6ee0*/  HADD2.F32 R111, -RZ, R111.H1_H1 ;  /* 0x3000006fff6f7230 */ /* 0x000fe40000004100 */
[----:B------:R-:W-:Y:S01]  /*6ef0*/  FFMA.FTZ R123, R12, R112, -R123 ;  /* 0x000000700c7b7223 */ /* 0x000fe2000001087b */
[----:B------:R-:W-:Y:S02]  /*6f00*/  HADD2.F32 R10, -RZ, R10.H1_H1 ;  /* 0x3000000aff0a7230 */ /* 0x000fe40000004100 */
[----:B------:R-:W-:Y:S01]  /*6f10*/  FMUL.FTZ R47, R32, R15 ;  /* 0x0000000f202f7220 */ /* 0x000fe20000410000 */
[----:B------:R-:W-:Y:S02]  /*6f20*/  HADD2.F32 R9, -RZ, R9.H1_H1 ;  /* 0x30000009ff097230 */ /* 0x000fe40000004100 */
[-C--:B------:R-:W-:Y:S01]  /*6f30*/  FFMA.FTZ R11, R11, R111.reuse, -R8 ;  /* 0x0000006f0b0b7223 */ /* 0x080fe20000010808 */
[----:B------:R-:W-:Y:S01]  /*6f40*/  FFMA.FTZ R46, R46, R111, R115 ;  /* 0x0000006f2e2e7223 */ /* 0x000fe20000010073 */
[----:B------:R-:W-:Y:S01]  /*6f50*/  FMUL.FTZ R15, R10, R15 ;  /* 0x0000000f0a0f7220 */ /* 0x000fe20000410000 */
[----:B------:R-:W-:-:S02]  /*6f60*/  IMAD.MOV.U32 R8, RZ, RZ, R34 ;  /* 0x000000ffff087224 */ /* 0x000fc400078e0022 */
[-C--:B------:R-:W-:Y:S01]  /*6f70*/  FFMA.FTZ R10, R10, R9.reuse, -R47 ;  /* 0x000000090a0a7223 */ /* 0x080fe2000001082f */
[----:B------:R-:W-:Y:S01]  /*6f80*/  F2FP.SATFINITE.E4M3.F32.PACK_AB_MERGE_C R11, R11, R124, RZ ;  /* 0x0000007c0b0b723e */ /* 0x000fe200048070ff */
[----:B------:R-:W-:Y:S01]  /*6f90*/  FFMA.FTZ R15, R32, R9, R15 ;  /* 0x00000009200f7223 */ /* 0x000fe2000001000f */
[----:B------:R-:W-:Y:S01]  /*6fa0*/  F2FP.SATFINITE.E4M3.F32.PACK_AB_MERGE_C R46, R46, R117, RZ ;  /* 0x000000752e2e723e */ /* 0x000fe200048070ff */
[----:B------:R-:W-:Y:S01]  /*6fb0*/  IMAD.MOV.U32 R12, RZ, RZ, R35 ;  /* 0x000000ffff0c7224 */ /* 0x000fe200078e0023 */
[----:B------:R-:W-:Y:S02]  /*6fc0*/  F2FP.SATFINITE.E4M3.F32.PACK_AB_MERGE_C R9, R13, R44, R119 ;  /* 0x0000002c0d09723e */ /* 0x000fe40004807077 */
[----:B------:R-:W-:Y:S01]  /*6fd0*/  F2FP.SATFINITE.E4M3.F32.PACK_AB_MERGE_C R11, R10, R123, R11 ;  /* 0x0000007b0a0b723e */ /* 0x000fe2000480700b */
[----:B------:R-:W-:Y:S01]  /*6fe0*/  IMAD.MOV.U32 R10, RZ, RZ, R33 ;  /* 0x000000ffff0a7224 */ /* 0x000fe200078e0021 */
[----:B------:R-:W-:Y:S02]  /*6ff0*/  F2FP.SATFINITE.E4M3.F32.PACK_AB_MERGE_C R13, R118, R45, R120 ;  /* 0x0000002d760d723e */ /* 0x000fe40004807078 */
[----:B------:R-:W-:-:S07]  /*7000*/  F2FP.SATFINITE.E4M3.F32.PACK_AB_MERGE_C R15, R15, R116, R46 ;  /* 0x000000740f0f723e */ /* 0x000fce000480702e */
.L_x_1619:
[----:B------:R-:W-:Y:S05]  /*7010*/  BSYNC B2 ;  /* 0x0000000000027941 */ /* 0x000fea0003800000 */
.L_x_1618:
[----:B0-----:R0:W-:Y:S04]  /*7020*/  ST.E.128 desc[UR38][R94.64], R8 ;  /* 0x000000085e007985 */ /* 0x0011e8000c101d26 */
[----:B--2---:R0:W-:Y:S02]  /*7030*/  @!P2 ST.E.128 desc[UR38][R96.64], R12 ;  /* 0x0000000c6000a985 */ /* 0x0041e4000c101d26 */
.L_x_1617:
[----:B------:R-:W-:Y:S05]  /*7040*/  BSYNC B1 ;  /* 0x0000000000017941 */ /* 0x000fea0003800000 */
.L_x_1616:
[----:B------:R-:W-:Y:S01]  /*7050*/  ISETP.NE.AND P2, PT, R3, RZ, PT ;  /* 0x000000ff0300720c */ /* 0x000fe20003f45270 */
[----:B------:R-:W-:-:S12]  /*7060*/  BSSY B1, `(.L_x_1620) ;  /* 0x00000f5000017945 */ /* 0x000fd80003800000 */
[----:B------:R-:W-:Y:S05]  /*7070*/  @!P2 BRA `(.L_x_1621) ;  /* 0x0000000c00cca947 */ /* 0x000fea0003800000 */
[----:B------:R-:W-:Y:S01]  /*7080*/  ISETP.NE.AND P4, PT, R85, RZ, PT ;  /* 0x000000ff5500720c */ /* 0x000fe20003f85270 */
[----:B------:R-:W-:Y:S01]  /*7090*/  BSSY B2, `(.L_x_1622) ;  /* 0x00000ef000027945 */ /* 0x000fe20003800000 */
[C---:B----4-:R-:W-:Y:S02]  /*70a0*/  IADD3 R32, P2, R58.reuse, R101, RZ ;  /* 0x000000653a207210 */ /* 0x050fe40007f5e0ff */
[----:B0-----:R-:W-:Y:S02]  /*70b0*/  SEL R8, R65, R110, !P4 ;  /* 0x0000006e41087207 */ /* 0x001fe40006000000 */
[----:B---3--:R-:W-:Y:S02]  /*70c0*/  LEA.HI.X.SX32 R33, R58, R99, 0x1, P2 ;  /* 0x000000633a217211 */ /* 0x008fe400010f0eff */
[----:B------:R-:W-:-:S04]  /*70d0*/  SHF.R.S32.HI R9, RZ, 0x1f, R8 ;  /* 0x0000001fff097819 */ /* 0x000fc80000011408 */
[----:B------:R-:W-:-:S04]  /*70e0*/  LEA.HI R9, R9, R8, RZ, 0x5 ;  /* 0x0000000809097211 */ /* 0x000fc800078f28ff */
[----:B------:R-:W-:-:S04]  /*70f0*/  SHF.R.S32.HI R8, RZ, 0x5, R9 ;  /* 0x00000005ff087819 */ /* 0x000fc80000011409 */
[----:B------:R-:W-:-:S04]  /*7100*/  LEA.HI.SX32 R8, R77, R8, 0x1c ;  /* 0x000000084d087211 */ /* 0x000fc800078fe2ff */
[----:B------:R-:W-:Y:S01]  /*7110*/  SHF.R.S32.HI R9, RZ, 0x1f, R8 ;  /* 0x0000001fff097819 */ /* 0x000fe20000011408 */
        /* <DEDUP_REMOVED lines=12> */
[----:B------:R-:W-:Y:S01]  /*71e0*/  @!P2 LEA.HI.X.SX32 R35, R10, R99, 0x1, P4 ;  /* 0x000000630a23a211 */ /* 0x000fe200020f0eff */
[----:B------:R-:W-:Y:S01]  /*71f0*/  IMAD.IADD R12, R16, 0x1, R11 ;  /* 0x00000001100c7824 */ /* 0x000fe200078e020b */
[----:B------:R-:W-:-:S03]  /*7200*/  ISETP.GE.AND P4, PT, R82, R98, PT ;  /* 0x000000625200720c */ /* 0x000fc60003f86270 */
[----:B------:R-:W0:Y:S04]  /*7210*/  LDS.128 R8, [R9+0x16400] ;  /* 0x0164000009087984 */ /* 0x000e280000000c00 */
[----:B------:R-:W3:Y:S06]  /*7220*/  LDS.128 R12, [R12+0x16400] ;  /* 0x016400000c0c7984 */ /* 0x000eec0000000c00 */
[----:B------:R-:W-:Y:S05]  /*7230*/  @P4 BRA `(.L_x_1623) ;  /* 0x0000000c00504947 */ /* 0x000fea0003800000 */
[----:B------:R-:W-:Y:S01]  /*7240*/  SHF.R.U32.HI R28, RZ, 0x8, R29 ;  /* 0x00000008ff1c7819 */ /* 0x000fe2000001161d */
[----:B---3--:R-:W-:Y:S01]  /*7250*/  IMAD.MOV.U32 R42, RZ, RZ, R12 ;  /* 0x000000ffff2a7224 */ /* 0x008fe200078e000c */
[--C-:B------:R-:W-:Y:S02]  /*7260*/  SHF.R.U32.HI R45, RZ, 0x8, R41.reuse ;  /* 0x00000008ff2d7819 */ /* 0x100fe40000011629 */
[----:B------:R-:W-:Y:S02]  /*7270*/  LOP3.LUT R44, R41, 0xff0000ff, RZ, 0xc0, !PT ;  /* 0xff0000ff292c7812 */ /* 0x000fe400078ec0ff */
[----:B------:R-:W-:Y:S01]  /*7280*/  SHF.R.U32.HI R96, RZ, 0x10, R41 ;  /* 0x00000010ff607819 */ /* 0x000fe20000011629 */
[----:B------:R-:W-:Y:S01]  /*7290*/  IMAD.SHL.U32 R41, R28, 0x100, RZ ;  /* 0x000001001c297824 */ /* 0x000fe200078e00ff */
[----:B------:R-:W-:Y:S01]  /*72a0*/  LOP3.LUT R30, R29, 0xff0000ff, RZ, 0xc0, !PT ;  /* 0xff0000ff1d1e7812 */ /* 0x000fe200078ec0ff */
[----:B------:R-:W-:Y:S01]  /*72b0*/  IMAD.SHL.U32 R45, R45, 0x100, RZ ;  /* 0x000001002d2d7824 */ /* 0x000fe200078e00ff */
[----:B------:R-:W-:Y:S01]  /*72c0*/  SHF.R.U32.HI R111, RZ, 0x10, R29 ;  /* 0x00000010ff6f7819 */ /* 0x000fe2000001161d */
[----:B------:R-:W-:Y:S01]  /*72d0*/  IMAD.MOV.U32 R29, RZ, RZ, R14 ;  /* 0x000000ffff1d7224 */ /* 0x000fe200078e000e */
[----:B------:R-:W-:Y:S01]  /*72e0*/  SHF.R.U32.HI R94, RZ, 0x8, R31 ;  /* 0x00000008ff5e7819 */ /* 0x000fe2000001161f */
[----:B0-----:R-:W-:Y:S01]  /*72f0*/  IMAD.MOV.U32 R28, RZ, RZ, R10 ;  /* 0x000000ffff1c7224 */ /* 0x001fe200078e000a */
[----:B------:R-:W-:-:S02]  /*7300*/  SHF.R.U32.HI R47, RZ, 0x8, R43 ;  /* 0x00000008ff2f7819 */ /* 0x000fc4000001162b */
[----:B------:R-:W-:Y:S01]  /*7310*/  LOP3.LUT R12, R30, 0xff00, R41, 0xf8, !PT ;  /* 0x0000ff001e0c7812 */ /* 0x000fe200078ef829 */
[----:B------:R-:W-:Y:S01]  /*7320*/  IMAD.U32 R41, R111, 0x10000, RZ ;  /* 0x000100006f297824 */ /* 0x000fe200078e00ff */
[----:B------:R-:W-:Y:S01]  /*7330*/  LOP3.LUT R46, R43, 0xff0000ff, RZ, 0xc0, !PT ;  /* 0xff0000ff2b2e7812 */ /* 0x000fe200078ec0ff */
[----:B------:R-:W-:Y:S01]  /*7340*/  IMAD.SHL.U32 R47, R47, 0x100, RZ ;  /* 0x000001002f2f7824 */ /* 0x000fe200078e00ff */
[----:B------:R-:W-:Y:S01]  /*7350*/  SHF.R.U32.HI R95, RZ, 0x10, R43 ;  /* 0x00000010ff5f7819 */ /* 0x000fe2000001162b */
[----:B------:R-:W-:Y:S01]  /*7360*/  IMAD.SHL.U32 R43, R94, 0x100, RZ ;  /* 0x000001005e2b7824 */ /* 0x000fe200078e00ff */
[----:B--2---:R-:W-:Y:S02]  /*7370*/  SHF.R.U32.HI R97, RZ, 0x10, R31 ;  /* 0x00000010ff617819 */ /* 0x004fe4000001161f */
[----:B------:R-:W-:Y:S01]  /*7380*/  LOP3.LUT R40, R31, 0xff0000ff, RZ, 0xc0, !PT ;  /* 0xff0000ff1f287812 */ /* 0x000fe200078ec0ff */
[----:B------:R-:W-:Y:S01]  /*7390*/  IMAD.U32 R95, R95, 0x10000, RZ ;  /* 0x000100005f5f7824 */ /* 0x000fe200078e00ff */
[----:B------:R-:W-:-:S02]  /*73a0*/  MOV R31, R8 ;  /* 0x00000008001f7202 */ /* 0x000fc40000000f00 */
[----:B------:R-:W-:Y:S01]  /*73b0*/  LOP3.LUT R12, R12, 0xff0000, R41, 0xf8, !PT ;  /* 0x00ff00000c0c7812 */ /* 0x000fe200078ef829 */
[----:B------:R-:W-:Y:S01]  /*73c0*/  IMAD.U32 R41, R97, 0x10000, RZ ;  /* 0x0001000061297824 */ /* 0x000fe200078e00ff */
[----:B------:R-:W-:Y:S02]  /*73d0*/  LOP3.LUT R8, R40, 0xff00, R43, 0xf8, !PT ;  /* 0x0000ff0028087812 */ /* 0x000fe400078ef82b */
[----:B------:R-:W-:Y:S01]  /*73e0*/  LOP3.LUT R94, R46, 0xff00, R47, 0xf8, !PT ;  /* 0x0000ff002e5e7812 */ /* 0x000fe200078ef82f */
[----:B------:R-:W-:Y:S01]  /*73f0*/  IMAD.U32 R47, R96, 0x10000, RZ ;  /* 0x00010000602f7824 */ /* 0x000fe200078e00ff */
[----:B------:R-:W-:Y:S02]  /*7400*/  F2FP.F16.E4M3.UNPACK_B R46, R109.H1 ;  /* 0x0000006dff2e723e */ /* 0x000fe400030006ff */
[----:B------:R-:W-:Y:S02]  /*7410*/  F2FP.F16.E4M3.UNPACK_B R43, R42.H1 ;  /* 0x0000002aff2b723e */ /* 0x000fe400030006ff */
[----:B------:R-:W-:Y:S01]  /*7420*/  F2FP.F16.E4M3.UNPACK_B R40, R31.H1 ;  /* 0x0000001fff28723e */ /* 0x000fe200030006ff */
[----:B------:R-:W-:Y:S01]  /*7430*/  HADD2.F32 R10, -RZ, R46.H0_H0 ;  /* 0x2000002eff0a7230 */ /* 0x000fe20000004100 */
[----:B------:R-:W-:-:S02]  /*7440*/  LOP3.LUT R14, R44, 0xff00, R45, 0xf8, !PT ;  /* 0x0000ff002c0e7812 */ /* 0x000fc400078ef82d */
[----:B------:R-:W-:Y:S01]  /*7450*/  LOP3.LUT R8, R8, 0xff0000, R41, 0xf8, !PT ;  /* 0x00ff000008087812 */ /* 0x000fe200078ef829 */
[----:B------:R-:W-:Y:S01]  /*7460*/  HADD2.F32 R41, -RZ, R43.H0_H0 ;  /* 0x2000002bff297230 */ /* 0x000fe20000004100 */
[----:B------:R-:W-:Y:S01]  /*7470*/  F2FP.F16.E4M3.UNPACK_B R44, R107.H1 ;  /* 0x0000006bff2c723e */ /* 0x000fe200030006ff */
[----:B------:R-:W-:Y:S01]  /*7480*/  HADD2.F32 R30, -RZ, R40.H0_H0 ;  /* 0x20000028ff1e7230 */ /* 0x000fe20000004100 */
[----:B------:R-:W-:Y:S01]  /*7490*/  LOP3.LUT R14, R14, 0xff0000, R47, 0xf8, !PT ;  /* 0x00ff00000e0e7812 */ /* 0x000fe200078ef82f */
[----:B------:R-:W-:Y:S02]  /*74a0*/  HADD2.F32 R47, -RZ, R46.H1_H1 ;  /* 0x3000002eff2f7230 */ /* 0x000fe40000004100 */
[-C--:B------:R-:W-:Y:S01]  /*74b0*/  FMUL.FTZ R97, R41, R10.reuse ;  /* 0x0000000a29617220 */ /* 0x080fe20000410000 */
[----:B------:R-:W-:Y:S02]  /*74c0*/  HADD2.F32 R45, -RZ, R44.H0_H0 ;  /* 0x2000002cff2d7230 */ /* 0x000fe40000004100 */
[----:B------:R-:W-:Y:S01]  /*74d0*/  FMUL.FTZ R96, R30, R10 ;  /* 0x0000000a1e607220 */ /* 0x000fe20000410000 */
[----:B------:R-:W-:-:S02]  /*74e0*/  LOP3.LUT R10, R94, 0xff0000, R95, 0xf8, !PT ;  /* 0x00ff00005e0a7812 */ /* 0x000fc400078ef85f */
[----:B------:R-:W-:Y:S01]  /*74f0*/  F2FP.F16.E4M3.UNPACK_B R109, R109 ;  /* 0x0000006dff6d723e */ /* 0x000fe200020006ff */
        /* <DEDUP_REMOVED lines=8> */
[----:B------:R-:W-:Y:S02]  /*7580*/  HADD2.F32 R46, -RZ, R109.H0_H0 ;  /* 0x2000006dff2e7230 */ /* 0x000fe40000004100 */
[----:B------:R-:W-:Y:S01]  /*7590*/  FMUL.FTZ R94, R44, R47 ;  /* 0x0000002f2c5e7220 */ /* 0x000fe20000410000 */
[----:B------:R-:W-:-:S02]  /*75a0*/  HADD2.F32 R43, -RZ, R42.H0_H0 ;  /* 0x2000002aff2b7230 */ /* 0x000fc40000004100 */
[C---:B------:R-:W-:Y:S01]  /*75b0*/  FMUL.FTZ R47, R41.reuse, R47 ;  /* 0x0000002f292f7220 */ /* 0x040fe20000410000 */
[----:B------:R-:W-:Y:S02]  /*75c0*/  HADD2.F32 R40, -RZ, R31.H0_H0 ;  /* 0x2000001fff287230 */ /* 0x000fe40000004100 */
[-C--:B------:R-:W-:Y:S01]  /*75d0*/  FFMA.FTZ R97, R41, R45.reuse, -R94 ;  /* 0x0000002d29617223 */ /* 0x080fe2000001085e */
[----:B------:R-:W-:Y:S02]  /*75e0*/  HADD2.F32 R41, -RZ, R107.H0_H0 ;  /* 0x2000006bff297230 */ /* 0x000fe40000004100 */
[----:B------:R-:W-:Y:S01]  /*75f0*/  FFMA.FTZ R112, R44, R45, R47 ;  /* 0x0000002d2c707223 */ /* 0x000fe2000001002f */
        /* <DEDUP_REMOVED lines=30> */
[----:B------:R-:W-:Y:S01]  /*77e0*/  FFMA.FTZ R114, R43, R42, R114 ;  /* 0x0000002a2b727223 */ /* 0x000fe20000010072 */
[C---:B------:R-:W-:Y:S01]  /*77f0*/  FMUL.FTZ R46, R31.reuse, R46 ;  /* 0x0000002e1f2e7220 */ /* 0x040fe20000410000 */
[----:B------:R-:W-:Y:S01]  /*7800*/  F2FP.F16.E4M3.UNPACK_B R105, R105 ;  /* 0x00000069ff69723e */ /* 0x000fe200020006ff */
[-C--:B------:R-:W-:Y:S01]  /*7810*/  FFMA.FTZ R116, R31, R44.reuse, -R40 ;  /* 0x0000002c1f747223 */ /* 0x080fe20000010828 */
[----:B------:R-:W-:Y:S01]  /*7820*/  F2FP.F16.E4M3.UNPACK_B R31, R29 ;  /* 0x0000001dff1f723e */ /* 0x000fe200020006ff */
[--C-:B------:R-:W-:Y:S02]  /*7830*/  HADD2.F32 R42, -RZ, R108.reuse.H0_H0 ;  /* 0x2000006cff2a7230 */ /* 0x100fe40000004100 */
[----:B------:R-:W-:Y:S01]  /*7840*/  FFMA.FTZ R111, R41, R44, R46 ;  /* 0x0000002c296f7223 */ /* 0x000fe2000001002e */
[----:B------:R-:W-:Y:S01]  /*7850*/  HADD2.F32 R108, -RZ, R108.H1_H1 ;  /* 0x3000006cff6c7230 */ /* 0x000fe20000004100 */
[----:B------:R-:W-:Y:S01]  /*7860*/  F2FP.SATFINITE.E4M3.F32.PACK_AB_MERGE_C R30, R97, R30, RZ ;  /* 0x0000001e611e723e */ /* 0x000fe200048070ff */
[--C-:B------:R-:W-:Y:S01]  /*7870*/  HADD2.F32 R40, -RZ, R31.reuse.H0_H0 ;  /* 0x2000001fff287230 */ /* 0x100fe20000004100 */
[----:B------:R-:W-:Y:S01]  /*7880*/  F2FP.SATFINITE.E4M3.F32.PACK_AB_MERGE_C R95, R112, R95, RZ ;  /* 0x0000005f705f723e */ /* 0x000fe200048070ff */
[----:B------:R-:W-:Y:S01]  /*7890*/  HADD2.F32 R31, -RZ, R31.H1_H1 ;  /* 0x3000001fff1f7230 */ /* 0x000fe20000004100 */
[----:B------:R-:W-:Y:S01]  /*78a0*/  F2FP.SATFINITE.E4M3.F32.PACK_AB_MERGE_C R107, R116, R107, RZ ;  /* 0x0000006b746b723e */ /* 0x000fe200048070ff */
[----:B------:R-:W-:-:S02]  /*78b0*/  HADD2.F32 R29, -RZ, R28.H0_H0 ;  /* 0x2000001cff1d7230 */ /* 0x000fc40000004100 */
[----:B------:R-:W-:Y:S01]  /*78c0*/  FMUL.FTZ R44, R40, R42 ;  /* 0x0000002a282c7220 */ /* 0x000fe20000410000 */
[----:B------:R-:W-:Y:S02]  /*78d0*/  HADD2.F32 R28, -RZ, R28.H1_H1 ;  /* 0x3000001cff1c7230 */ /* 0x000fe40000004100 */
[----:B------:R-:W-:Y:S01]  /*78e0*/  FMUL.FTZ R45, R31, R108 ;  /* 0x0000006c1f2d7220 */ /* 0x000fe20000410000 */
[--C-:B------:R-:W-:Y:S02]  /*78f0*/  HADD2.F32 R41, -RZ, R105.reuse.H0_H0 ;  /* 0x20000069ff297230 */ /* 0x100fe40000004100 */
[----:B------:R-:W-:Y:S01]  /*7900*/  FMUL.FTZ R43, R29, R42 ;  /* 0x0000002a1d2b7220 */ /* 0x000fe20000410000 */
[----:B------:R-:W-:Y:S02]  /*7910*/  HADD2.F32 R105, -RZ, R105.H1_H1 ;  /* 0x30000069ff697230 */ /* 0x000fe40000004100 */
[----:B------:R-:W-:Y:S01]  /*7920*/  FMUL.FTZ R108, R28, R108 ;  /* 0x0000006c1c6c7220 */ /* 0x000fe20000410000 */
[----:B------:R-:W-:Y:S01]  /*7930*/  F2FP.F16.E4M3.UNPACK_B R42, R13 ;  /* 0x0000000dff2a723e */ /* 0x000fe200020006ff */
[----:B------:R-:W-:Y:S01]  /*7940*/  FFMA.FTZ R46, R40, R41, R43 ;  /* 0x00000029282e7223 */ /* 0x000fe2000001002b */
[----:B------:R-:W-:Y:S01]  /*7950*/  F2FP.F16.E4M3.UNPACK_B R40, R9 ;  /* 0x00000009ff28723e */ /* 0x000fe200020006ff */
[-C--:B------:R-:W-:Y:S01]  /*7960*/  FFMA.FTZ R28, R28, R105.reuse, -R45 ;  /* 0x000000691c1c7223 */ /* 0x080fe2000001082d */
[----:B------:R-:W-:Y:S01]  /*7970*/  F2FP.F16.E4M3.UNPACK_B R45, R14 ;  /* 0x0000000eff2d723e */ /* 0x000fe200020006ff */
[----:B------:R-:W-:Y:S01]  /*7980*/  FFMA.FTZ R105, R31, R105, R108 ;  /* 0x000000691f697223 */ /* 0x000fe2000001006c */
[----:B------:R-:W-:Y:S01]  /*7990*/  FFMA.FTZ R29, R29, R41, -R44 ;  /* 0x000000291d1d7223 */ /* 0x000fe2000001082c */
[----:B------:R-:W-:Y:S01]  /*79a0*/  F2FP.SATFINITE.E4M3.F32.PACK_AB_MERGE_C R31, R96, R47, R30 ;  /* 0x0000002f601f723e */ /* 0x000fe2000480701e */
[----:B------:R-:W-:Y:S01]  /*79b0*/  HADD2.F32 R43, -RZ, R42.H0_H0 ;  /* 0x2000002aff2b7230 */ /* 0x000fe20000004100 */
[----:B------:R-:W-:Y:S01]  /*79c0*/  F2FP.SATFINITE.E4M3.F32.PACK_AB_MERGE_C R30, R109, R94, R95 ;  /* 0x0000005e6d1e723e */ /* 0x000fe2000480705f */
[----:B------:R-:W-:Y:S01]  /*79d0*/  HADD2.F32 R94, -RZ, R45.H0_H0 ;  /* 0x2000002dff5e7230 */ /* 0x000fe20000004100 */
[----:B------:R-:W-:Y:S01]  /*79e0*/  F2FP.SATFINITE.E4M3.F32.PACK_AB_MERGE_C R111, R111, R114, RZ ;  /* 0x000000726f6f723e */ /* 0x000fe200048070ff */
[----:B------:R-:W-:Y:S01]  /*79f0*/  HADD2.F32 R41, -RZ, R40.H0_H0 ;  /* 0x20000028ff297230 */ /* 0x000fe20000004100 */
[----:B------:R-:W-:Y:S01]  /*7a00*/  F2FP.F16.E4M3.UNPACK_B R44, R12 ;  /* 0x0000000cff2c723e */ /* 0x000fe200020006ff */
[----:B------:R-:W-:Y:S01]  /*7a10*/  HADD2.F32 R42, -RZ, R42.H1_H1 ;  /* 0x3000002aff2a7230 */ /* 0x000fe20000004100 */
[----:B------:R-:W-:Y:S01]  /*7a20*/  F2FP.SATFINITE.E4M3.F32.PACK_AB_MERGE_C R29, R28, R29, R107 ;  /* 0x0000001d1c1d723e */ /* 0x000fe2000480706b */
[----:B------:R-:W-:Y:S01]  /*7a30*/  FMUL.FTZ R96, R43, R94 ;  /* 0x0000005e2b607220 */ /* 0x000fe20000410000 */
[----:B------:R-:W-:Y:S01]  /*7a40*/  F2FP.SATFINITE.E4M3.F32.PACK_AB_MERGE_C R28, R105, R46, R111 ;  /* 0x0000002e691c723e */ /* 0x000fe2000480706f */
[----:B------:R-:W-:-:S02]  /*7a50*/  HADD2.F32 R46, -RZ, R44.H0_H0 ;  /* 0x2000002cff2e7230 */ /* 0x000fc40000004100 */
[----:B------:R-:W-:Y:S01]  /*7a60*/  FMUL.FTZ R94, R41, R94 ;  /* 0x0000005e295e7220 */ /* 0x000fe20000410000 */
[----:B------:R-:W-:Y:S01]  /*7a70*/  HADD2.F32 R45, -RZ, R45.H1_H1 ;  /* 0x3000002dff2d7230 */ /* 0x000fe20000004100 */
[----:B------:R-:W-:Y:S01]  /*7a80*/  F2FP.F16.E4M3.UNPACK_B R9, R9.H1 ;  /* 0x00000009ff09723e */ /* 0x000fe200030006ff */
[----:B------:R-:W-:Y:S02]  /*7a90*/  HADD2.F32 R40, -RZ, R40.H1_H1 ;  /* 0x30000028ff287230 */ /* 0x000fe40000004100 */
[-C--:B------:R-:W-:Y:S01]  /*7aa0*/  FFMA.FTZ R94, R43, R46.reuse, R94 ;  /* 0x0000002e2b5e7223 */ /* 0x080fe2000001005e */
[----:B------:R-:W-:Y:S02]  /*7ab0*/  HADD2.F32 R43, -RZ, R44.H1_H1 ;  /* 0x3000002cff2b7230 */ /* 0x000fe40000004100 */
[-C--:B------:R-:W-:Y:S01]  /*7ac0*/  FMUL.FTZ R47, R42, R45.reuse ;  /* 0x0000002d2a2f7220 */ /* 0x080fe20000410000 */
[----:B------:R-:W-:Y:S01]  /*7ad0*/  FFMA.FTZ R96, R41, R46, -R96 ;  /* 0x0000002e29607223 */ /* 0x000fe20000010860 */
[C---:B------:R-:W-:Y:S01]  /*7ae0*/  FMUL.FTZ R45, R40.reuse, R45 ;  /* 0x0000002d282d7220 */ /* 0x040fe20000410000 */
[----:B------:R-:W-:Y:S01]  /*7af0*/  F2FP.F16.E4M3.UNPACK_B R41, R13.H1 ;  /* 0x0000000dff29723e */ /* 0x000fe200030006ff */
[-C--:B------:R-:W-:Y:S01]  /*7b00*/  FFMA.FTZ R95, R40, R43.reuse, -R47 ;  /* 0x0000002b285f7223 */ /* 0x080fe2000001082f */
[----:B------:R-:W-:Y:S01]  /*7b10*/  F2FP.F16.E4M3.UNPACK_B R40, R14.H1 ;  /* 0x0000000eff28723e */ /* 0x000fe200030006ff */
[----:B------:R-:W-:Y:S01]  /*7b20*/  FFMA.FTZ R97, R42, R43, R45 ;  /* 0x0000002b2a617223 */ /* 0x000fe2000001002d */
[----:B------:R-:W-:Y:S01]  /*7b30*/  HADD2.F32 R13, -RZ, R9.H0_H0 ;  /* 0x20000009ff0d7230 */ /* 0x000fe20000004100 */
[----:B------:R-:W-:Y:S01]  /*7b40*/  F2FP.F16.E4M3.UNPACK_B R12, R12.H1 ;  /* 0x0000000cff0c723e */ /* 0x000fe200030006ff */
[----:B------:R-:W-:Y:S01]  /*7b50*/  HADD2.F32 R14, -RZ, R41.H0_H0 ;  /* 0x20000029ff0e7230 */ /* 0x000fe20000004100 */
[----:B------:R-:W-:Y:S01]  /*7b60*/  F2FP.F16.E4M3.UNPACK_B R45, R10.H1 ;  /* 0x0000000aff2d723e */ /* 0x000fe200030006ff */
[----:B------:R-:W-:-:S02]  /*7b70*/  HADD2.F32 R42, -RZ, R40.H0_H0 ;  /* 0x20000028ff2a7230 */ /* 0x000fc40000004100 */
[----:B------:R-:W-:Y:S02]  /*7b80*/  HADD2.F32 R41, -RZ, R41.H1_H1 ;  /* 0x30000029ff297230 */ /* 0x000fe40000004100 */
[----:B------:R-:W-:Y:S02]  /*7b90*/  HADD2.F32 R44, -RZ, R40.H1_H1 ;  /* 0x30000028ff2c7230 */ /* 0x000fe40000004100 */
[-C--:B------:R-:W-:Y:S01]  /*7ba0*/  FMUL.FTZ R46, R14, R42.reuse ;  /* 0x0000002a0e2e7220 */ /* 0x080fe20000410000 */
[----:B------:R-:W-:Y:S02]  /*7bb0*/  HADD2.F32 R9, -RZ, R9.H1_H1 ;  /* 0x30000009ff097230 */ /* 0x000fe40000004100 */
[----:B------:R-:W-:Y:S01]  /*7bc0*/  FMUL.FTZ R43, R13, R42 ;  /* 0x0000002a0d2b7220 */ /* 0x000fe20000410000 */
[--C-:B------:R-:W-:Y:S02]  /*7bd0*/  HADD2.F32 R40, -RZ, R12.reuse.H0_H0 ;  /* 0x2000000cff287230 */ /* 0x100fe40000004100 */
[----:B------:R-:W-:Y:S01]  /*7be0*/  FMUL.FTZ R42, R41, R44 ;  /* 0x0000002c292a7220 */ /* 0x000fe20000410000 */
[----:B------:R-:W-:-:S02]  /*7bf0*/  HADD2.F32 R12, -RZ, R12.H1_H1 ;  /* 0x3000000cff0c7230 */ /* 0x000fc40000004100 */
[----:B------:R-:W-:Y:S01]  /*7c00*/  FMUL.FTZ R44, R9, R44 ;  /* 0x0000002c092c7220 */ /* 0x000fe20000410000 */
[----:B------:R-:W-:Y:S01]  /*7c10*/  FFMA.FTZ R107, R14, R40, R43 ;  /* 0x000000280e6b7223 */ /* 0x000fe2000001002b */
[----:B------:R-:W-:Y:S02]  /*7c20*/  F2FP.F16.E4M3.UNPACK_B R14, R15 ;  /* 0x0000000fff0e723e */ /* 0x000fe400020006ff */
[----:B------:R-:W-:Y:S01]  /*7c30*/  FFMA.FTZ R112, R41, R12, R44 ;  /* 0x0000000c29707223 */ /* 0x000fe2000001002c */
[----:B------:R-:W-:Y:S01]  /*7c40*/  F2FP.F16.E4M3.UNPACK_B R44, R10 ;  /* 0x0000000aff2c723e */ /* 0x000fe200020006ff */
[----:B------:R-:W-:Y:S01]  /*7c50*/  FFMA.FTZ R108, R9, R12, -R42 ;  /* 0x0000000c096c7223 */ /* 0x000fe2000001082a */
[-C--:B------:R-:W-:Y:S01]  /*7c60*/  F2FP.F16.E4M3.UNPACK_B R9, R11.reuse ;  /* 0x0000000bff09723e */ /* 0x080fe200020006ff */
[----:B------:R-:W-:Y:S01]  /*7c70*/  FFMA.FTZ R105, R13, R40, -R46 ;  /* 0x000000280d697223 */ /* 0x000fe2000001082e */
[----:B------:R-:W-:Y:S01]  /*7c80*/  F2FP.F16.E4M3.UNPACK_B R11, R11.H1 ;  /* 0x0000000bff0b723e */ /* 0x000fe200030006ff */
[----:B------:R-:W-:Y:S01]  /*7c90*/  HADD2.F32 R40, -RZ, R14.H0_H0 ;  /* 0x2000000eff287230 */ /* 0x000fe20000004100 */
[-C--:B------:R-:W-:Y:S01]  /*7ca0*/  F2FP.F16.E4M3.UNPACK_B R10, R8.reuse ;  /* 0x00000008ff0a723e */ /* 0x080fe200020006ff */
        /* <DEDUP_REMOVED lines=11> */
[----:B------:R-:W-:Y:S01]  /*7d60*/  FMUL.FTZ R111, R13, R46 ;  /* 0x0000002e0d6f7220 */ /* 0x000fe20000410000 */
[----:B------:R-:W-:Y:S02]  /*7d70*/  HADD2.F32 R42, -RZ, R41.H0_H0 ;  /* 0x20000029ff2a7230 */ /* 0x000fe40000004100 */
[----:B------:R-:W-:Y:S01]  /*7d80*/  FFMA.FTZ R109, R12, R43, -R109 ;  /* 0x0000002b0c6d7223 */ /* 0x000fe2000001086d */
[----:B------:R-:W-:-:S02]  /*7d90*/  HADD2.F32 R15, -RZ, R15.H1_H1 ;  /* 0x3000000fff0f7230 */ /* 0x000fc40000004100 */
[C---:B------:R-:W-:Y:S01]  /*7da0*/  FMUL.FTZ R114, R8.reuse, R46 ;  /* 0x0000002e08727220 */ /* 0x040fe20000410000 */
[----:B------:R-:W-:Y:S02]  /*7db0*/  HADD2.F32 R12, -RZ, R45.H1_H1 ;  /* 0x3000002dff0c7230 */ /* 0x000fe40000004100 */
[-C--:B------:R-:W-:Y:S01]  /*7dc0*/  FFMA.FTZ R111, R8, R42.reuse, R111 ;  /* 0x0000002a086f7223 */ /* 0x080fe2000001006f */
[----:B------:R-:W-:Y:S02]  /*7dd0*/  HADD2.F32 R11, -RZ, R11.H1_H1 ;  /* 0x3000000bff0b7230 */ /* 0x000fe40000004100 */
[----:B------:R-:W-:Y:S01]  /*7de0*/  FFMA.FTZ R47, R40, R43, R47 ;  /* 0x0000002b282f7223 */ /* 0x000fe2000001002f */
[----:B------:R-:W-:Y:S02]  /*7df0*/  HADD2.F32 R14, -RZ, R14.H1_H1 ;  /* 0x3000000eff0e7230 */ /* 0x000fe40000004100 */
[----:B------:R-:W-:Y:S01]  /*7e00*/  FFMA.FTZ R114, R13, R42, -R114 ;  /* 0x0000002a0d727223 */ /* 0x000fe20000010872 */
[----:B------:R-:W-:-:S02]  /*7e10*/  HADD2.F32 R44, -RZ, R44.H1_H1 ;  /* 0x3000002cff2c7230 */ /* 0x000fc40000004100 */
[-C--:B------:R-:W-:Y:S01]  /*7e20*/  FMUL.FTZ R40, R15, R12.reuse ;  /* 0x0000000c0f287220 */ /* 0x080fe20000410000 */
[----:B------:R-:W-:Y:S02]  /*7e30*/  HADD2.F32 R9, -RZ, R9.H1_H1 ;  /* 0x30000009ff097230 */ /* 0x000fe40000004100 */
[----:B------:R-:W-:Y:S01]  /*7e40*/  FMUL.FTZ R42, R11, R12 ;  /* 0x0000000c0b2a7220 */ /* 0x000fe20000410000 */
        /* <DEDUP_REMOVED lines=9> */
[----:B------:R-:W-:Y:S01]  /*7ee0*/  F2FP.SATFINITE.E4M3.F32.PACK_AB_MERGE_C R9, R95, R96, R105 ;  /* 0x000000605f09723e */ /* 0x000fe20004807069 */
[----:B------:R-:W-:Y:S01]  /*7ef0*/  IMAD.MOV.U32 R14, RZ, RZ, R28 ;  /* 0x000000ffff0e7224 */ /* 0x000fe200078e001c */
[----:B------:R-:W-:-:S02]  /*7f00*/  F2FP.SATFINITE.E4M3.F32.PACK_AB_MERGE_C R11, R11, R114, RZ ;  /* 0x000000720b0b723e */ /* 0x000fc400048070ff */
[----:B------:R-:W-:Y:S02]  /*7f10*/  F2FP.SATFINITE.E4M3.F32.PACK_AB_MERGE_C R42, R42, R111, RZ ;  /* 0x0000006f2a2a723e */ /* 0x000fe400048070ff */
[----:B------:R-:W-:Y:S01]  /*7f20*/  F2FP.SATFINITE.E4M3.F32.PACK_AB_MERGE_C R11, R12, R109, R11 ;  /* 0x0000006d0c0b723e */ /* 0x000fe2000480700b */
[----:B------:R-:W-:Y:S01]  /*7f30*/  IMAD.MOV.U32 R12, RZ, RZ, R30 ;  /* 0x000000ffff0c7224 */ /* 0x000fe200078e001e */
[----:B------:R-:W-:Y:S01]  /*7f40*/  F2FP.SATFINITE.E4M3.F32.PACK_AB_MERGE_C R15, R10, R47, R42 ;  /* 0x0000002f0a0f723e */ /* 0x000fe2000480702a */
[----:B------:R-:W-:Y:S01]  /*7f50*/  IMAD.MOV.U32 R10, RZ, RZ, R29 ;  /* 0x000000ffff0a7224 */ /* 0x000fe200078e001d */
[----:B------:R-:W-:Y:S02]  /*7f60*/  F2FP.SATFINITE.E4M3.F32.PACK_AB_MERGE_C R13, R97, R94, R107 ;  /* 0x0000005e610d723e */ /* 0x000fe4000480706b */
[----:B------:R-:W-:-:S07]  /*7f70*/  MOV R8, R31 ;  /* 0x0000001f00087202 */ /* 0x000fce0000000f00 */
.L_x_1623:
[----:B------:R-:W-:Y:S05]  /*7f80*/  BSYNC B2 ;  /* 0x0000000000027941 */ /* 0x000fea0003800000 */
.L_x_1622:
[----:B0-----:R0:W-:Y:S04]  /*7f90*/  ST.E.128 desc[UR38][R32.64], R8 ;  /* 0x0000000820007985 */ /* 0x0011e8000c101d26 */
[----:B---3--:R0:W-:Y:S02]  /*7fa0*/  @!P2 ST.E.128 desc[UR38][R34.64], R12 ;  /* 0x0000000c2200a985 */ /* 0x0081e4000c101d26 */
.L_x_1621:
[----:B------:R-:W-:Y:S05]  /*7fb0*/  BSYNC B1 ;  /* 0x0000000000017941 */ /* 0x000fea0003800000 */
.L_x_1620:
[----:B------:R-:W-:-:S13]  /*7fc0*/  ISETP.NE.AND P2, PT, R0, RZ, PT ;  /* 0x000000ff0000720c */ /* 0x000fda0003f45270 */
[----:B------:R-:W-:Y:S05]  /*7fd0*/  @!P2 BRA `(.L_x_1587) ;  /* 0x0000001000e0a947 */ /* 0x000fea0003800000 */
[----:B------:R-:W-:Y:S01]  /*7fe0*/  ISETP.NE.AND P4, PT, R86, RZ, PT ;  /* 0x000000ff5600720c */ /* 0x000fe20003f85270 */
[----:B------:R-:W-:Y:S01]  /*7ff0*/  BSSY B1, `(.L_x_1624) ;  /* 0x00000e9000017945 */ /* 0x000fe20003800000 */
[C---:B----4-:R-:W-:Y:S02]  /*8000*/  IADD3 R28, P2, R56.reuse, R101, RZ ;  /* 0x00000065381c7210 */ /* 0x050fe40007f5e0ff */
[----:B------:R-:W-:Y:S02]  /*8010*/  SEL R110, R65, R110, !P4 ;  /* 0x0000006e416e7207 */ /* 0x000fe40006000000 */
[----:B---3--:R-:W-:Y:S02]  /*8020*/  LEA.HI.X.SX32 R29, R56, R99, 0x1, P2 ;  /* 0x00000063381d7211 */ /* 0x008fe400010f0eff */
[----:B0-----:R-:W-:Y:S02]  /*8030*/  SHF.R.S32.HI R9, RZ, 0x1f, R110 ;  /* 0x0000001fff097819 */ /* 0x001fe4000001146e */
[----:B------:R-:W-:-:S02]  /*8040*/  ISETP.GE.AND P2, PT, R81, R98, PT ;  /* 0x000000625100720c */ /* 0x000fc40003f46270 */
[----:B------:R-:W-:-:S04]  /*8050*/  LEA.HI R9, R9, R110, RZ, 0x5 ;  /* 0x0000006e09097211 */ /* 0x000fc800078f28ff */
[----:B------:R-:W-:-:S04]  /*8060*/  SHF.R.S32.HI R9, RZ, 0x5, R9 ;  /* 0x00000005ff097819 */ /* 0x000fc80000011409 */
[----:B------:R-:W-:-:S04]  /*8070*/  LEA.HI.SX32 R9, R76, R9, 0x1c ;  /* 0x000000094c097211 */ /* 0x000fc800078fe2ff */
[----:B------:R-:W-:Y:S01]  /*8080*/  SHF.R.S32.HI R8, RZ, 0x1f, R9 ;  /* 0x0000001fff087819 */ /* 0x000fe20000011409 */
[----:B------:R-:W-:-:S03]  /*8090*/  IMAD.SHL.U32 R30, R9, 0x10, RZ ;  /* 0x00000010091e7824 */ /* 0x000fc600078e00ff */
[----:B------:R-:W-:Y:S02]  /*80a0*/  LEA.HI R8, R8, R9, RZ, 0x2 ;  /* 0x0000000908087211 */ /* 0x000fe400078f10ff */
[----:B------:R-:W-:-:S03]  /*80b0*/  LOP3.LUT R9, R181, 0x30, R30, 0xf8, !PT ;  /* 0x00000030b5097812 */ /* 0x000fc600078ef81e */
[----:B------:R-:W-:Y:S01]  /*80c0*/  IMAD.SHL.U32 R8, R8, 0x800, RZ ;  /* 0x0000080008087824 */ /* 0x000fe200078e00ff */
[----:B------:R-:W-:-:S04]  /*80d0*/  LOP3.LUT R9, R9, R182, RZ, 0x3c, !PT ;  /* 0x000000b609097212 */ /* 0x000fc800078e3cff */
[----:B------:R-:W-:-:S04]  /*80e0*/  LOP3.LUT R8, R8, 0xffffe000, RZ, 0xc0, !PT ;  /* 0xffffe00008087812 */ /* 0x000fc800078ec0ff */
[----:B------:R-:W-:Y:S01]  /*80f0*/  IADD3 R8, R9, R8, R183 ;  /* 0x0000000809087210 */ /* 0x000fe20007ffe0b7 */
[----:B------:R-:W-:-:S04]  /*8100*/  IMAD R9, R17, 0x6000, R73 ;  /* 0x0000600011097824 */ /* 0x000fc800078e0249 */
[----:B------:R-:W-:Y:S02]  /*8110*/  IMAD R11, R17, 0x6000, R8 ;  /* 0x00006000110b7824 */ /* 0x000fe400078e0208 */
[C---:B------:R-:W-:Y:S02]  /*8120*/  IMAD.IADD R9, R16.reuse, 0x1, R9 ;  /* 0x0000000110097824 */ /* 0x040fe400078e0209 */
[----:B------:R-:W-:-:S04]  /*8130*/  IMAD.IADD R12, R16, 0x1, R11 ;  /* 0x00000001100c7824 */ /* 0x000fc800078e020b */
[----:B------:R-:W0:Y:S04]  /*8140*/  LDS.128 R8, [R9+0x16400] ;  /* 0x0164000009087984 */ /* 0x000e280000000c00 */
[----:B------:R-:W3:Y:S01]  /*8150*/  LDS.128 R12, [R12+0x16400] ;  /* 0x016400000c0c7984 */ /* 0x000ee20000000c00 */
[----:B------:R-:W-:Y:S05]  /*8160*/  @P2 BRA `(.L_x_1625) ;  /* 0x0000000c00442947 */ /* 0x000fea0003800000 */
[----:B------:R-:W-:Y:S01]  /*8170*/  SHF.R.U32.HI R4, RZ, 0x8, R5 ;  /* 0x00000008ff047819 */ /* 0x000fe20000011605 */
[----:B0-----:R-:W-:Y:S01]  /*8180*/  IMAD.MOV.U32 R31, RZ, RZ, R10 ;  /* 0x000000ffff1f7224 */ /* 0x001fe200078e000a */
[----:B------:R-:W-:Y:S01]  /*8190*/  SHF.R.U32.HI R38, RZ, 0x8, R37 ;  /* 0x00000008ff267819 */ /* 0x000fe20000011625 */
[----:B---3--:R-:W-:Y:S01]  /*81a0*/  IMAD.MOV.U32 R32, RZ, RZ, R12 ;  /* 0x000000ffff207224 */ /* 0x008fe200078e000c */
[----:B------:R-:W-:Y:S01]  /*81b0*/  SHF.R.U32.HI R43, RZ, 0x10, R5 ;  /* 0x00000010ff2b7819 */ /* 0x000fe20000011605 */
[----:B------:R-:W-:Y:S01]  /*81c0*/  IMAD.SHL.U32 R4, R4, 0x100, RZ ;  /* 0x0000010004047824 */ /* 0x000fe200078e00ff */
[----:B------:R-:W-:Y:S01]  /*81d0*/  LOP3.LUT R5, R5, 0xff0000ff, RZ, 0xc0, !PT ;  /* 0xff0000ff05057812 */ /* 0x000fe200078ec0ff */
[----:B------:R-:W-:Y:S01]  /*81e0*/  IMAD.SHL.U32 R10, R38, 0x100, RZ ;  /* 0x00000100260a7824 */ /* 0x000fe200078e00ff */
[----:B------:R-:W-:Y:S01]  /*81f0*/  SHF.R.U32.HI R6, RZ, 0x8, R39 ;  /* 0x00000008ff067819 */ /* 0x000fe20000011627 */
[----:B------:R-:W-:Y:S01]  /*8200*/  IMAD.MOV.U32 R34, RZ, RZ, R14 ;  /* 0x000000ffff227224 */ /* 0x000fe200078e000e */
[----:B------:R-:W-:-:S02]  /*8210*/  SHF.R.U32.HI R40, RZ, 0x8, R7 ;  /* 0x00000008ff287819 */ /* 0x000fc40000011607 */
[----:B------:R-:W-:Y:S01]  /*8220*/  LOP3.LUT R33, R37, 0xff0000ff, RZ, 0xc0, !PT ;  /* 0xff0000ff25217812 */ /* 0x000fe200078ec0ff */
[----:B------:R-:W-:Y:S01]  /*8230*/  IMAD.SHL.U32 R12, R6, 0x100, RZ ;  /* 0x00000100060c7824 */ /* 0x000fe200078e00ff */
[----:B------:R-:W-:Y:S01]  /*8240*/  SHF.R.U32.HI R42, RZ, 0x10, R7 ;  /* 0x00000010ff2a7819 */ /* 0x000fe20000011607 */
[----:B------:R-:W-:Y:S01]  /*8250*/  IMAD.U32 R6, R43, 0x10000, RZ ;  /* 0x000100002b067824 */ /* 0x000fe200078e00ff */
[----:B------:R-:W-:Y:S02]  /*8260*/  LOP3.LUT R5, R5, 0xff00, R4, 0xf8, !PT ;  /* 0x0000ff0005057812 */ /* 0x000fe400078ef804 */
[----:B------:R-:W-:Y:S02]  /*8270*/  LOP3.LUT R7, R7, 0xff0000ff, RZ, 0xc0, !PT ;  /* 0xff0000ff07077812 */ /* 0x000fe400078ec0ff */
[----:B------:R-:W-:Y:S02]  /*8280*/  SHF.L.U32 R4, R40, 0x8, RZ ;  /* 0x0000000828047819 */ /* 0x000fe400000006ff */
[----:B------:R-:W-:-:S02]  /*8290*/  SHF.R.U32.HI R41, RZ, 0x10, R37 ;  /* 0x00000010ff297819 */ /* 0x000fc40000011625 */
[----:B------:R-:W-:Y:S02]  /*82a0*/  LOP3.LUT R35, R39, 0xff0000ff, RZ, 0xc0, !PT ;  /* 0xff0000ff27237812 */ /* 0x000fe400078ec0ff */
[----:B------:R-:W-:Y:S02]  /*82b0*/  LOP3.LUT R38, R33, 0xff00, R10, 0xf8, !PT ;  /* 0x0000ff0021267812 */ /* 0x000fe400078ef80a */
[----:B------:R-:W-:Y:S02]  /*82c0*/  F2FP.F16.E4M3.UNPACK_B R37, R104.H1 ;  /* 0x00000068ff25723e */ /* 0x000fe400030006ff */
[----:B------:R-:W-:Y:S02]  /*82d0*/  F2FP.F16.E4M3.UNPACK_B R14, R32.H1 ;  /* 0x00000020ff0e723e */ /* 0x000fe400030006ff */
[----:B------:R-:W-:Y:S02]  /*82e0*/  F2FP.F16.E4M3.UNPACK_B R10, R8.H1 ;  /* 0x00000008ff0a723e */ /* 0x000fe400030006ff */
[----:B------:R-:W-:Y:S01]  /*82f0*/  LOP3.LUT R7, R7, 0xff00, R4, 0xf8, !PT ;  /* 0x0000ff0007077812 */ /* 0x000fe200078ef804 */
[----:B------:R-:W-:Y:S01]  /*8300*/  IMAD.U32 R4, R42, 0x10000, RZ ;  /* 0x000100002a047824 */ /* 0x000fe200078e00ff */
[----:B------:R-:W-:Y:S01]  /*8310*/  SHF.R.U32.HI R36, RZ, 0x10, R39 ;  /* 0x00000010ff247819 */ /* 0x000fe20000011627 */
[----:B------:R-:W-:Y:S01]  /*8320*/  HADD2.F32 R33, -RZ, R14.H0_H0 ;  /* 0x2000000eff217230 */ /* 0x000fe20000004100 */
[----:B------:R-:W-:Y:S01]  /*8330*/  LOP3.LUT R40, R35, 0xff00, R12, 0xf8, !PT ;  /* 0x0000ff0023287812 */ /* 0x000fe200078ef80c */
[----:B------:R-:W-:Y:S01]  /*8340*/  HADD2.F32 R12, -RZ, R10.H0_H0 ;  /* 0x2000000aff0c7230 */ /* 0x000fe20000004100 */
[----:B------:R-:W-:Y:S01]  /*8350*/  LOP3.LUT R6, R5, 0xff0000, R6, 0xf8, !PT ;  /* 0x00ff000005067812 */ /* 0x000fe200078ef806 */
[----:B------:R-:W-:Y:S01]  /*8360*/  HADD2.F32 R5, -RZ, R37.H0_H0 ;  /* 0x20000025ff057230 */ /* 0x000fe20000004100 */
[----:B------:R-:W-:Y:S01]  /*8370*/  F2FP.F16.E4M3.UNPACK_B R35, R102.H1 ;  /* 0x00000066ff23723e */ /* 0x000fe200030006ff */
[----:B------:R-:W-:Y:S01]  /*8380*/  IMAD.U32 R39, R36, 0x10000, RZ ;  /* 0x0001000024277824 */ /* 0x000fe200078e00ff */
[----:B------:R-:W-:Y:S01]  /*8390*/  LOP3.LUT R4, R7, 0xff0000, R4, 0xf8, !PT ;  /* 0x00ff000007047812 */ /* 0x000fe200078ef804 */
[----:B------:R-:W-:-:S02]  /*83a0*/  IMAD.U32 R7, R41, 0x10000, RZ ;  /* 0x0001000029077824 */ /* 0x000fc400078e00ff */
[CC--:B------:R-:W-:Y:S01]  /*83b0*/  FMUL.FTZ R41, R33.reuse, R5.reuse ;  /* 0x0000000521297220 */ /* 0x0c0fe20000410000 */
[--C-:B------:R-:W-:Y:S02]  /*83c0*/  HADD2.F32 R36, -RZ, R35.reuse.H0_H0 ;  /* 0x20000023ff247230 */ /* 0x100fe40000004100 */
[----:B------:R-:W-:Y:S01]  /*83d0*/  FMUL.FTZ R42, R12, R5 ;  /* 0x000000050c2a7220 */ /* 0x000fe20000410000 */
[----:B------:R-:W-:Y:S01]  /*83e0*/  LOP3.LUT R5, R40, 0xff0000, R39, 0xf8, !PT ;  /* 0x00ff000028057812 */ /* 0x000fe200078ef827 */
[----:B------:R-:W-:Y:S01]  /*83f0*/  HADD2.F32 R35, -RZ, R35.H1_H1 ;  /* 0x30000023ff237230 */ /* 0x000fe20000004100 */
        /* <DEDUP_REMOVED lines=10> */
[CC--:B------:R-:W-:Y:S01]  /*84a0*/  FMUL.FTZ R39, R33.reuse, R36.reuse ;  /* 0x0000002421277220 */ /* 0x0c0fe20000410000 */
[----:B------:R-:W-:Y:S02]  /*84b0*/  HADD2.F32 R14, -RZ, R32.H0_H0 ;  /* 0x20000020ff0e7230 */ /* 0x000fe40000004100 */
[C---:B------:R-:W-:Y:S01]  /*84c0*/  FMUL.FTZ R36, R12.reuse, R36 ;  /* 0x000000240c247220 */ /* 0x040fe20000410000 */
[----:B------:R-:W-:Y:S02]  /*84d0*/  HADD2.F32 R10, -RZ, R8.H0_H0 ;  /* 0x20000008ff0a7230 */ /* 0x000fe40000004100 */
[-C--:B------:R-:W-:Y:S01]  /*84e0*/  FFMA.FTZ R45, R12, R35.reuse, -R39 ;  /* 0x000000230c2d7223 */ /* 0x080fe20000010827 */
[----:B------:R-:W-:Y:S02]  /*84f0*/  HADD2.F32 R32, -RZ, R32.H1_H1 ;  /* 0x30000020ff207230 */ /* 0x000fe40000004100 */
[----:B------:R-:W-:Y:S01]  /*8500*/  FFMA.FTZ R47, R33, R35, R36 ;  /* 0x00000023212f7223 */ /* 0x000fe20000010024 */
[----:B------:R-:W-:-:S02]  /*8510*/  HADD2.F32 R33, -RZ, R102.H0_H0 ;  /* 0x20000066ff217230 */ /* 0x000fc40000004100 */
[-C--:B------:R-:W-:Y:S01]  /*8520*/  FMUL.FTZ R39, R14, R37.reuse ;  /* 0x000000250e277220 */ /* 0x080fe20000410000 */
[----:B------:R-:W-:Y:S01]  /*8530*/  FMUL.FTZ R37, R10, R37 ;  /* 0x000000250a257220 */ /* 0x000fe20000410000 */
[----:B------:R-:W-:Y:S01]  /*8540*/  HADD2.F32 R35, -RZ, R104.H1_H1 ;  /* 0x30000068ff237230 */ /* 0x000fe20000004100 */
[----:B------:R-:W-:Y:S01]  /*8550*/  LOP3.LUT R7, R38, 0xff0000, R7, 0xf8, !PT ;  /* 0x00ff000026077812 */ /* 0x000fe200078ef807 */
[-C--:B------:R-:W-:Y:S01]  /*8560*/  FFMA.FTZ R36, R10, R33.reuse, -R39 ;  /* 0x000000210a247223 */ /* 0x080fe20000010827 */
[----:B------:R-:W-:Y:S01]  /*8570*/  FFMA.FTZ R38, R14, R33, R37 ;  /* 0x000000210e267223 */ /* 0x000fe20000010025 */
[----:B------:R-:W-:Y:S02]  /*8580*/  HADD2.F32 R8, -RZ, R8.H1_H1 ;  /* 0x30000008ff087230 */ /* 0x000fe40000004100 */
[----:B------:R-:W-:Y:S01]  /*8590*/  FMUL.FTZ R37, R32, R35 ;  /* 0x0000002320257220 */ /* 0x000fe20000410000 */
[----:B------:R-:W-:Y:S01]  /*85a0*/  HADD2.F32 R33, -RZ, R102.H1_H1 ;  /* 0x30000066ff217230 */ /* 0x000fe20000004100 */
[----:B------:R-:W-:-:S02]  /*85b0*/  F2FP.F16.E4M3.UNPACK_B R10, R103.H1 ;  /* 0x00000067ff0a723e */ /* 0x000fc400030006ff */
[----:B------:R-:W-:Y:S01]  /*85c0*/  F2FP.F16.E4M3.UNPACK_B R12, R34.H1 ;  /* 0x00000022ff0c723e */ /* 0x000fe200030006ff */
[C---:B------:R-:W-:Y:S01]  /*85d0*/  FMUL.FTZ R39, R8.reuse, R35 ;  /* 0x0000002308277220 */ /* 0x040fe20000410000 */
[----:B------:R-:W-:Y:S01]  /*85e0*/  FFMA.FTZ R41, R8, R33, -R37 ;  /* 0x0000002108297223 */ /* 0x000fe20000010825 */
[----:B------:R-:W-:Y:S01]  /*85f0*/  F2FP.F16.E4M3.UNPACK_B R8, R31.H1 ;  /* 0x0000001fff08723e */ /* 0x000fe200030006ff */
[----:B------:R-:W-:Y:S01]  /*8600*/  HADD2.F32 R37, -RZ, R10.H0_H0 ;  /* 0x2000000aff257230 */ /* 0x000fe20000004100 */
[----:B------:R-:W-:Y:S01]  /*8610*/  F2FP.F16.E4M3.UNPACK_B R35, R100.H1 ;  /* 0x00000064ff23723e */ /* 0x000fe200030006ff */
[----:B------:R-:W-:Y:S01]  /*8620*/  FFMA.FTZ R43, R32, R33, R39 ;  /* 0x00000021202b7223 */ /* 0x000fe20000010027 */
[----:B------:R-:W-:Y:S01]  /*8630*/  HADD2.F32 R14, -RZ, R12.H0_H0 ;  /* 0x2000000cff0e7230 */ /* 0x000fe20000004100 */
[----:B------:R-:W-:Y:S01]  /*8640*/  F2FP.F16.E4M3.UNPACK_B R103, R103 ;  /* 0x00000067ff67723e */ /* 0x000fe200020006ff */
[----:B------:R-:W-:Y:S01]  /*8650*/  HADD2.F32 R39, -RZ, R10.H1_H1 ;  /* 0x3000000aff277230 */ /* 0x000fe20000004100 */
[----:B------:R-:W-:Y:S01]  /*8660*/  F2FP.F16.E4M3.UNPACK_B R34, R34 ;  /* 0x00000022ff22723e */ /* 0x000fe200020006ff */
[----:B------:R-:W-:-:S02]  /*8670*/  HADD2.F32 R10, -RZ, R8.H0_H0 ;  /* 0x20000008ff0a7230 */ /* 0x000fc40000004100 */
[----:B------:R-:W-:Y:S01]  /*8680*/  FMUL.FTZ R95, R14, R37 ;  /* 0x000000250e5f7220 */ /* 0x000fe20000410000 */
[----:B------:R-:W-:Y:S01]  /*8690*/  HADD2.F32 R12, -RZ, R12.H1_H1 ;  /* 0x3000000cff0c7230 */ /* 0x000fe20000004100 */
[----:B------:R-:W-:Y:S01]  /*86a0*/  F2FP.F16.E4M3.UNPACK_B R31, R31 ;  /* 0x0000001fff1f723e */ /* 0x000fe200020006ff */
[----:B------:R-:W-:Y:S02]  /*86b0*/  HADD2.F32 R8, -RZ, R8.H1_H1 ;  /* 0x30000008ff087230 */ /* 0x000fe40000004100 */
[----:B------:R-:W-:Y:S01]  /*86c0*/  FMUL.FTZ R37, R10, R37 ;  /* 0x000000250a257220 */ /* 0x000fe20000410000 */
[--C-:B------:R-:W-:Y:S02]  /*86d0*/  HADD2.F32 R33, -RZ, R35.reuse.H0_H0 ;  /* 0x20000023ff217230 */ /* 0x100fe40000004100 */
[-C--:B--2---:R-:W-:Y:S01]  /*86e0*/  FMUL.FTZ R97, R12, R39.reuse ;  /* 0x000000270c617220 */ /* 0x084fe20000410000 */
[----:B------:R-:W-:Y:S02]  /*86f0*/  HADD2.F32 R35, -RZ, R35.H1_H1 ;  /* 0x30000023ff237230 */ /* 0x000fe40000004100 */
[----:B------:R-:W-:Y:S01]  /*8700*/  FMUL.FTZ R39, R8, R39 ;  /* 0x0000002708277220 */ /* 0x000fe20000410000 */
[----:B------:R-:W-:Y:S01]  /*8710*/  F2FP.F16.E4M3.UNPACK_B R100, R100 ;  /* 0x00000064ff64723e */ /* 0x000fe200020006ff */
[----:B------:R-:W-:Y:S01]  /*8720*/  FFMA.FTZ R95, R10, R33, -R95 ;  /* 0x000000210a5f7223 */ /* 0x000fe2000001085f */
[----:B------:R-:W-:-:S02]  /*8730*/  HADD2.F32 R10, -RZ, R34.H0_H0 ;  /* 0x20000022ff0a7230 */ /* 0x000fc40000004100 */
[-C--:B------:R-:W-:Y:S01]  /*8740*/  FFMA.FTZ R32, R8, R35.reuse, -R97 ;  /* 0x0000002308207223 */ /* 0x080fe20000010861 */
[----:B------:R-:W-:Y:S01]  /*8750*/  FFMA.FTZ R97, R12, R35, R39 ;  /* 0x000000230c617223 */ /* 0x000fe20000010027 */
[----:B------:R-:W-:Y:S02]  /*8760*/  HADD2.F32 R35, -RZ, R103.H0_H0 ;  /* 0x20000067ff237230 */ /* 0x000fe40000004100 */
[----:B------:R-:W-:Y:S01]  /*8770*/  FFMA.FTZ R14, R14, R33, R37 ;  /* 0x000000210e0e7223 */ /* 0x000fe20000010025 */
[----:B------:R-:W-:Y:S01]  /*8780*/  HADD2.F32 R8, -RZ, R31.H0_H0 ;  /* 0x2000001fff087230 */ /* 0x000fe20000004100 */
[----:B------:R-:W-:Y:S01]  /*8790*/  F2FP.SATFINITE.E4M3.F32.PACK_AB_MERGE_C R95, R32, R95, RZ ;  /* 0x0000005f205f723e */ /* 0x000fe200048070ff */
[----:B------:R-:W-:Y:S02]  /*87a0*/  HADD2.F32 R103, -RZ, R103.H1_H1 ;  /* 0x30000067ff677230 */ /* 0x000fe40000004100 */
[----:B------:R-:W-:Y:S01]  /*87b0*/  FMUL.FTZ R37, R10, R35 ;  /* 0x000000230a257220 */ /* 0x000fe20000410000 */
[----:B------:R-:W-:-:S02]  /*87c0*/  HADD2.F32 R34, -RZ, R34.H1_H1 ;  /* 0x30000022ff227230 */ /* 0x000fc40000004100 */
[----:B------:R-:W-:Y:S01]  /*87d0*/  FMUL.FTZ R35, R8, R35 ;  /* 0x0000002308237220 */ /* 0x000fe20000410000 */
[--C-:B------:R-:W-:Y:S01]  /*87e0*/  HADD2.F32 R33, -RZ, R100.reuse.H0_H0 ;  /* 0x20000064ff217230 */ /* 0x100fe20000004100 */
[----:B------:R-:W-:Y:S01]  /*87f0*/  F2FP.SATFINITE.E4M3.F32.PACK_AB_MERGE_C R97, R97, R14, RZ ;  /* 0x0000000e6161723e */ /* 0x000fe200048070ff */
[----:B------:R-:W-:Y:S02]  /*8800*/  HADD2.F32 R31, -RZ, R31.H1_H1 ;  /* 0x3000001fff1f7230 */ /* 0x000fe40000004100 */
[----:B------:R-:W-:Y:S01]  /*8810*/  FMUL.FTZ R12, R34, R103 ;  /* 0x00000067220c7220 */ /* 0x000fe20000410000 */
[----:B------:R-:W-:Y:S02]  /*8820*/  HADD2.F32 R100, -RZ, R100.H1_H1 ;  /* 0x30000064ff647230 */ /* 0x000fe40000004100 */
[----:B------:R-:W-:Y:S01]  /*8830*/  FFMA.FTZ R39, R10, R33, R35 ;  /* 0x000000210a277223 */ /* 0x000fe20000010023 */
[----:B------:R-:W-:Y:S01]  /*8840*/  F2FP.F16.E4M3.UNPACK_B R32, R13 ;  /* 0x0000000dff20723e */ /* 0x000fe200020006ff */
[C---:B------:R-:W-:Y:S01]  /*8850*/  FMUL.FTZ R103, R31.reuse, R103 ;  /* 0x000000671f677220 */ /* 0x040fe20000410000 */
[----:B------:R-:W-:Y:S01]  /*8860*/  F2FP.F16.E4M3.UNPACK_B R35, R7 ;  /* 0x00000007ff23723e */ /* 0x000fe200020006ff */
[----:B------:R-:W-:Y:S01]  /*8870*/  FFMA.FTZ R10, R31, R100, -R12 ;  /* 0x000000641f0a7223 */ /* 0x000fe2000001080c */
[----:B------:R-:W-:Y:S01]  /*8880*/  F2FP.SATFINITE.E4M3.F32.PACK_AB_MERGE_C R12, R47, R42, RZ ;  /* 0x0000002a2f0c723e */ /* 0x000fe200048070ff */
[----:B------:R-:W-:Y:S01]  /*8890*/  FFMA.FTZ R37, R8, R33, -R37 ;  /* 0x0000002108257223 */ /* 0x000fe20000010825 */
[----:B------:R-:W-:Y:S01]  /*88a0*/  F2FP.F16.E4M3.UNPACK_B R14, R9 ;  /* 0x00000009ff0e723e */ /* 0x000fe200020006ff */
[----:B------:R-:W-:Y:S01]  /*88b0*/  FFMA.FTZ R100, R34, R100, R103 ;  /* 0x0000006422647223 */ /* 0x000fe20000010067 */
[----:B------:R-:W-:Y:S01]  /*88c0*/  F2FP.SATFINITE.E4M3.F32.PACK_AB_MERGE_C R8, R45, R40, RZ ;  /* 0x000000282d08723e */ /* 0x000fe200048070ff */
[----:B------:R-:W-:Y:S01]  /*88d0*/  HADD2.F32 R33, -RZ, R32.H0_H0 ;  /* 0x20000020ff217230 */ /* 0x000fe20000004100 */
[----:B------:R-:W-:Y:S01]  /*88e0*/  F2FP.SATFINITE.E4M3.F32.PACK_AB_MERGE_C R12, R43, R38, R12 ;  /* 0x000000262b0c723e */ /* 0x000fe2000480700c */
[----:B------:R-:W-:Y:S01]  /*88f0*/  HADD2.F32 R38, -RZ, R35.H0_H0 ;  /* 0x20000023ff267230 */ /* 0x000fe20000004100 */
[----:B------:R-:W-:Y:S01]  /*8900*/  F2FP.F16.E4M3.UNPACK_B R34, R6 ;  /* 0x00000006ff22723e */ /* 0x000fe200020006ff */
[----:B------:R-:W-:Y:S01]  /*8910*/  HADD2.F32 R31, -RZ, R14.H0_H0 ;  /* 0x2000000eff1f7230 */ /* 0x000fe20000004100 */
[----:B------:R-:W-:Y:S01]  /*8920*/  F2FP.SATFINITE.E4M3.F32.PACK_AB_MERGE_C R8, R41, R36, R8 ;  /* 0x000000242908723e */ /* 0x000fe20004807008 */
[----:B------:R-:W-:-:S02]  /*8930*/  HADD2.F32 R32, -RZ, R32.H1_H1 ;  /* 0x30000020ff207230 */ /* 0x000fc40000004100 */
[-C--:B------:R-:W-:Y:S01]  /*8940*/  FMUL.FTZ R40, R33, R38.reuse ;  /* 0x0000002621287220 */ /* 0x080fe20000410000 */
[----:B------:R-:W-:Y:S02]  /*8950*/  HADD2.F32 R36, -RZ, R34.H0_H0 ;  /* 0x20000022ff247230 */ /* 0x000fe40000004100 */
[C---:B------:R-:W-:Y:S01]  /*8960*/  FMUL.FTZ R38, R31.reuse, R38 ;  /* 0x000000261f267220 */ /* 0x040fe20000410000 */
[----:B------:R-:W-:Y:S01]  /*8970*/  HADD2.F32 R35, -RZ, R35.H1_H1 ;  /* 0x30000023ff237230 */ /* 0x000fe20000004100 */
[----:B------:R-:W-:Y:S01]  /*8980*/  F2FP.SATFINITE.E4M3.F32.PACK_AB_MERGE_C R97, R100, R39, R97 ;  /* 0x000000276461723e */ /* 0x000fe20004807061 */
[----:B------:R-:W-:Y:S02]  /*8990*/  HADD2.F32 R14, -RZ, R14.H1_H1 ;  /* 0x3000000eff0e7230 */ /* 0x000fe40000004100 */
[-C--:B------:R-:W-:Y:S01]  /*89a0*/  FFMA.FTZ R40, R31, R36.reuse, -R40 ;  /* 0x000000241f287223 */ /* 0x080fe20000010828 */
[----:B------:R-:W-:Y:S01]  /*89b0*/  FFMA.FTZ R38, R33, R36, R38 ;  /* 0x0000002421267223 */ /* 0x000fe20000010026 */
[----:B------:R-:W-:-:S02]  /*89c0*/  HADD2.F32 R31, -RZ, R34.H1_H1 ;  /* 0x30000022ff1f7230 */ /* 0x000fc40000004100 */
[----:B------:R-:W-:Y:S01]  /*89d0*/  FMUL.FTZ R33, R32, R35 ;  /* 0x0000002320217220 */ /* 0x000fe20000410000 */
[----:B------:R-:W-:Y:S01]  /*89e0*/  F2FP.F16.E4M3.UNPACK_B R9, R9.H1 ;  /* 0x00000009ff09723e */ /* 0x000fe200030006ff */
[C---:B------:R-:W-:Y:S01]  /*89f0*/  FMUL.FTZ R35, R14.reuse, R35 ;  /* 0x000000230e237220 */ /* 0x040fe20000410000 */
[----:B------:R-:W-:Y:S01]  /*8a00*/  F2FP.F16.E4M3.UNPACK_B R13, R13.H1 ;  /* 0x0000000dff0d723e */ /* 0x000fe200030006ff */
[----:B------:R-:W-:Y:S01]  /*8a10*/  FFMA.FTZ R39, R14, R31, -R33 ;  /* 0x0000001f0e277223 */ /* 0x000fe20000010821 */
[----:B------:R-:W-:Y:S01]  /*8a20*/  F2FP.F16.E4M3.UNPACK_B R33, R7.H1 ;  /* 0x00000007ff21723e */ /* 0x000fe200030006ff */
[----:B------:R-:W-:Y:S01]  /*8a30*/  FFMA.FTZ R41, R32, R31, R35 ;  /* 0x0000001f20297223 */ /* 0x000fe20000010023 */
[----:B------:R-:W-:Y:S01]  /*8a40*/  HADD2.F32 R7, -RZ, R9.H0_H0 ;  /* 0x20000009ff077230 */ /* 0x000fe20000004100 */
[----:B------:R-:W-:Y:S01]  /*8a50*/  F2FP.F16.E4M3.UNPACK_B R6, R6.H1 ;  /* 0x00000006ff06723e */ /* 0x000fe200030006ff */
[----:B------:R-:W-:Y:S01]  /*8a60*/  HADD2.F32 R14, -RZ, R13.H0_H0 ;  /* 0x2000000dff0e7230 */ /* 0x000fe20000004100 */
[----:B------:R-:W-:Y:S01]  /*8a70*/  F2FP.F16.E4M3.UNPACK_B R35, R5.H1 ;  /* 0x00000005ff23723e */ /* 0x000fe200030006ff */
[----:B------:R-:W-:Y:S01]  /*8a80*/  HADD2.F32 R32, -RZ, R33.H0_H0 ;  /* 0x20000021ff207230 */ /* 0x000fe20000004100 */
[----:B------:R-:W-:Y:S01]  /*8a90*/  F2FP.SATFINITE.E4M3.F32.PACK_AB_MERGE_C R10, R10, R37, R95 ;  /* 0x000000250a0a723e */ /* 0x000fe2000480705f */
[----:B------:R-:W-:-:S02]  /*8aa0*/  HADD2.F32 R13, -RZ, R13.H1_H1 ;  /* 0x3000000dff0d7230 */ /* 0x000fc40000004100 */
[----:B------:R-:W-:Y:S02]  /*8ab0*/  HADD2.F32 R34, -RZ, R33.H1_H1 ;  /* 0x30000021ff227230 */ /* 0x000fe40000004100 */
[CC--:B------:R-:W-:Y:S01]  /*8ac0*/  FMUL.FTZ R36, R14.reuse, R32.reuse ;  /* 0x000000200e247220 */ /* 0x0c0fe20000410000 */
[----:B------:R-:W-:Y:S02]  /*8ad0*/  HADD2.F32 R9, -RZ, R9.H1_H1 ;  /* 0x30000009ff097230 */ /* 0x000fe40000004100 */
[----:B------:R-:W-:Y:S01]  /*8ae0*/  FMUL.FTZ R33, R7, R32 ;  /* 0x0000002007217220 */ /* 0x000fe20000410000 */
[--C-:B------:R-:W-:Y:S02]  /*8af0*/  HADD2.F32 R31, -RZ, R6.reuse.H0_H0 ;  /* 0x20000006ff1f7230 */ /* 0x100fe40000004100 */
[----:B------:R-:W-:Y:S02]  /*8b00*/  HADD2.F32 R32, -RZ, R6.H1_H1 ;  /* 0x30000006ff207230 */ /* 0x000fe40000004100 */
[-C--:B------:R-:W-:Y:S01]  /*8b10*/  FMUL.FTZ R6, R13, R34.reuse ;  /* 0x000000220d067220 */ /* 0x080fe20000410000 */
[C---:B------:R-:W-:Y:S01]  /*8b20*/  FMUL.FTZ R34, R9.reuse, R34 ;  /* 0x0000002209227220 */ /* 0x040fe20000410000 */
[----:B------:R-:W-:Y:S01]  /*8b30*/  FFMA.FTZ R43, R14, R31, R33 ;  /* 0x0000001f0e2b7223 */ /* 0x000fe20000010021 */
[----:B------:R-:W-:Y:S01]  /*8b40*/  F2FP.F16.E4M3.UNPACK_B R14, R15 ;  /* 0x0000000fff0e723e */ /* 0x000fe200020006ff */
[-C--:B------:R-:W-:Y:S01]  /*8b50*/  FFMA.FTZ R45, R9, R32.reuse, -R6 ;  /* 0x00000020092d7223 */ /* 0x080fe20000010806 */
[----:B------:R-:W-:Y:S01]  /*8b60*/  FFMA.FTZ R44, R13, R32, R34 ;  /* 0x000000200d2c7223 */ /* 0x000fe20000010022 */
[----:B------:R-:W-:Y:S01]  /*8b70*/  F2FP.F16.E4M3.UNPACK_B R34, R5 ;  /* 0x00000005ff22723e */ /* 0x000fe200020006ff */
[----:B------:R-:W-:Y:S01]  /*8b80*/  FFMA.FTZ R42, R7, R31, -R36 ;  /* 0x0000001f072a7223 */ /* 0x000fe20000010824 */
[----:B------:R-:W-:Y:S01]  /*8b90*/  F2FP.F16.E4M3.UNPACK_B R6, R11 ;  /* 0x0000000bff06723e */ /* 0x000fe200020006ff */
[----:B------:R-:W-:Y:S01]  /*8ba0*/  HADD2.F32 R13, -RZ, R14.H0_H0 ;  /* 0x2000000eff0d7230 */ /* 0x000fe20000004100 */
        /* <DEDUP_REMOVED lines=16> */
[-C--:B------:R-:W-:Y:S01]  /*8cb0*/  FFMA.FTZ R46, R7, R32.reuse, -R46 ;  /* 0x00000020072e7223 */ /* 0x080fe2000001082e */
[----:B------:R-:W-:Y:S01]  /*8cc0*/  FFMA.FTZ R36, R13, R32, R36 ;  /* 0x000000200d247223 */ /* 0x000fe20000010024 */
[----:B------:R-:W-:Y:S02]  /*8cd0*/  HADD2.F32 R32, -RZ, R35.H1_H1 ;  /* 0x30000023ff207230 */ /* 0x000fe40000004100 */
[-C--:B------:R-:W-:Y:S01]  /*8ce0*/  FFMA.FTZ R37, R4, R33.reuse, R37 ;  /* 0x0000002104257223 */ /* 0x080fe20000010025 */
[----:B------:R-:W-:Y:S02]  /*8cf0*/  HADD2.F32 R11, -RZ, R11.H1_H1 ;  /* 0x3000000bff0b7230 */ /* 0x000fe40000004100 */
[----:B------:R-:W-:Y:S01]  /*8d00*/  FFMA.FTZ R94, R9, R33, -R94 ;  /* 0x00000021095e7223 */ /* 0x000fe2000001085e */
[----:B------:R-:W-:Y:S01]  /*8d10*/  HADD2.F32 R14, -RZ, R14.H1_H1 ;  /* 0x3000000eff0e7230 */ /* 0x000fe20000004100 */
[----:B------:R-:W-:Y:S01]  /*8d20*/  F2FP.SATFINITE.E4M3.F32.PACK_AB_MERGE_C R42, R45, R42, RZ ;  /* 0x0000002a2d2a723e */ /* 0x000fe200048070ff */
[----:B------:R-:W-:-:S02]  /*8d30*/  HADD2.F32 R7, -RZ, R34.H1_H1 ;  /* 0x30000022ff077230 */ /* 0x000fc40000004100 */
[-C--:B------:R-:W-:Y:S01]  /*8d40*/  FMUL.FTZ R34, R15, R32.reuse ;  /* 0x000000200f227220 */ /* 0x080fe20000410000 */
[----:B------:R-:W-:Y:S02]  /*8d50*/  HADD2.F32 R4, -RZ, R31.H1_H1 ;  /* 0x3000001fff047230 */ /* 0x000fe40000004100 */
[C---:B------:R-:W-:Y:S01]  /*8d60*/  FMUL.FTZ R32, R11.reuse, R32 ;  /* 0x000000200b207220 */ /* 0x040fe20000410000 */
[----:B------:R-:W-:Y:S02]  /*8d70*/  HADD2.F32 R6, -RZ, R6.H1_H1 ;  /* 0x30000006ff067230 */ /* 0x000fe40000004100 */
[-C--:B------:R-:W-:Y:S01]  /*8d80*/  FMUL.FTZ R9, R14, R7.reuse ;  /* 0x000000070e097220 */ /* 0x080fe20000410000 */
[----:B------:R-:W-:Y:S02]  /*8d90*/  HADD2.F32 R5, -RZ, R5.H1_H1 ;  /* 0x30000005ff057230 */ /* 0x000fe40000004100 */
[-C--:B------:R-:W-:Y:S01]  /*8da0*/  FFMA.FTZ R11, R11, R4.reuse, -R34 ;  /* 0x000000040b0b7223 */ /* 0x080fe20000010822 */
[----:B------:R-:W-:Y:S01]  /*8db0*/  FFMA.FTZ R32, R15, R4, R32 ;  /* 0x000000040f207223 */ /* 0x000fe20000010020 */
[C---:B------:R-:W-:Y:S01]  /*8dc0*/  FMUL.FTZ R7, R6.reuse, R7 ;  /* 0x0000000706077220 */ /* 0x040fe20000410000 */
[----:B------:R-:W-:Y:S01]  /*8dd0*/  F2FP.SATFINITE.E4M3.F32.PACK_AB_MERGE_C R39, R39, R40, R42 ;  /* 0x000000282727723e */ /* 0x000fe2000480702a */
[-C--:B------:R-:W-:Y:S01]  /*8de0*/  FFMA.FTZ R9, R6, R5.reuse, -R9 ;  /* 0x0000000506097223 */ /* 0x080fe20000010809 */
[----:B------:R-:W-:Y:S01]  /*8df0*/  F2FP.SATFINITE.E4M3.F32.PACK_AB_MERGE_C R11, R11, R94, RZ ;  /* 0x0000005e0b0b723e */ /* 0x000fe200048070ff */
[----:B------:R-:W-:Y:S01]  /*8e00*/  FFMA.FTZ R7, R14, R5, R7 ;  /* 0x000000050e077223 */ /* 0x000fe20000010007 */
[----:B------:R-:W-:Y:S01]  /*8e10*/  F2FP.SATFINITE.E4M3.F32.PACK_AB_MERGE_C R43, R44, R43, RZ ;  /* 0x0000002b2c2b723e */ /* 0x000fe200048070ff */
[----:B------:R-:W-:Y:S01]  /*8e20*/  IMAD.MOV.U32 R14, RZ, RZ, R97 ;  /* 0x000000ffff0e7224 */ /* 0x000fe200078e0061 */
[----:B------:R-:W-:-:S02]  /*8e30*/  F2FP.SATFINITE.E4M3.F32.PACK_AB_MERGE_C R32, R32, R37, RZ ;  /* 0x000000252020723e */ /* 0x000fc400048070ff */
[----:B------:R-:W-:Y:S01]  /*8e40*/  F2FP.SATFINITE.E4M3.F32.PACK_AB_MERGE_C R11, R9, R46, R11 ;  /* 0x0000002e090b723e */ /* 0x000fe2000480700b */
[----:B------:R-:W-:Y:S01]  /*8e50*/  IMAD.MOV.U32 R9, RZ, RZ, R39 ;  /* 0x000000ffff097224 */ /* 0x000fe200078e0027 */
[----:B------:R-:W-:Y:S02]  /*8e60*/  F2FP.SATFINITE.E4M3.F32.PACK_AB_MERGE_C R13, R41, R38, R43 ;  /* 0x00000026290d723e */ /* 0x000fe4000480702b */
[----:B------:R-:W-:-:S07]  /*8e70*/  F2FP.SATFINITE.E4M3.F32.PACK_AB_MERGE_C R15, R7, R36, R32 ;  /* 0x00000024070f723e */ /* 0x000fce0004807020 */
.L_x_1625:
[----:B------:R-:W-:Y:S05]  /*8e80*/  BSYNC B1 ;  /* 0x0000000000017941 */ /* 0x000fea0003800000 */
.L_x_1624:
[----:B0-----:R0:W-:Y:S01]  /*8e90*/  ST.E.128 desc[UR38][R28.64], R8 ;  /* 0x000000081c007985 */ /* 0x0011e2000c101d26 */
[----:B------:R-:W-:-:S13]  /*8ea0*/  ISETP.GE.AND P2, PT, R30, R106, PT ;  /* 0x0000006a1e00720c */ /* 0x000fda0003f46270 */
[----:B------:R-:W-:Y:S05]  /*8eb0*/  @P2 BRA `(.L_x_1587) ;  /* 0x0000000400282947 */ /* 0x000fea0003800000 */
[----:B------:R-:W-:-:S04]  /*8ec0*/  IADD3 R4, P2, R101, R30, RZ ;  /* 0x0000001e65047210 */ /* 0x000fc80007f5e0ff */
[----:B------:R-:W-:-:S05]  /*8ed0*/  LEA.HI.X.SX32 R5, R30, R99, 0x1, P2 ;  /* 0x000000631e057211 */ /* 0x000fca00010f0eff */
[----:B---3--:R3:W-:Y:S01]  /*8ee0*/  ST.E.128 desc[UR38][R4.64], R12 ;  /* 0x0000000c04007985 */ /* 0x0087e2000c101d26 */
[----:B------:R-:W-:Y:S05]  /*8ef0*/  BRA `(.L_x_1587) ;  /* 0x0000000400187947 */ /* 0x000fea0003800000 */
.L_x_1579:
[----:B------:R-:W-:-:S06]  /*8f00*/  UISETP.NE.AND UP0, UPT, UR41, 0x3, UPT ;  /* 0x000000032900788c */ /* 0x000fcc000bf05270 */
[----:B------:R-:W-:-:S13]  /*8f10*/  PLOP3.LUT P1, PT, PT, PT, UP0, 0x80, 0x0 ;  /* 0x000000000000781c */ /* 0x000fda0003f2f008 */
[----:B------:R-:W-:Y:S05]  /*8f20*/  @!P1 BRA `(.L_x_1626) ;  /* 0x0000000000049947 */ /* 0x000fea0003800000 */
[----:B------:R-:W-:Y:S01]  /*8f30*/  BPT.TRAP 0x1 ;  /* 0x000000040000795c */ /* 0x000fe20000300000 */
.L_x_1626:
[----:B------:R-:W-:Y:S01]  /*8f40*/  IMAD R84, R17, 0x8, R16 ;  /* 0x0000000811547824 */ /* 0x000fe200078e0210 */
[----:B------:R-:W-:Y:S01]  /*8f50*/  SHF.L.U32 R93, R173, 0x1f, RZ ;  /* 0x0000001fad5d7819 */ /* 0x000fe200000006ff */
[----:B------:R-:W-:Y:S01]  /*8f60*/  BSSY B1, `(.L_x_1627) ;  /* 0x0000004000017945 */ /* 0x000fe20003800000 */
[----:B------:R-:W-:Y:S02]  /*8f70*/  SHF.R.S32.HI R90, RZ, 0x1f, R89 ;  /* 0x0000001fff5a7819 */ /* 0x000fe40000011459 */
[----:B------:R-:W0:Y:S02]  /*8f80*/  SYNCS.PHASECHK.TRANS64.TRYWAIT P2, [R84+URZ+0x22890], R93 ;  /* 0x0228905d540075a7 */ /* 0x000e24000804017f */
[----:B0-----:R-:W-:Y:S05]  /*8f90*/  @!P2 BRA `(.L_x_1628) ;  /* 0x000002080040a947 */ /* 0x001fea0003800000 */
.L_x_1956:
[----:B------:R-:W-:Y:S05]  /*8fa0*/  BSYNC B1 ;  /* 0x0000000000017941 */ /* 0x000fea0003800000 */
.L_x_1627:
[----:B------:R-:W-:Y:S01]  /*8fb0*/  ULDC.64 UR4, c[0x0][0x300] ;  /* 0x0000c00000047ab9 */ /* 0x000fe20000000a00 */
[----:B-----5:R-:W-:Y:S01]  /*8fc0*/  SHF.R.S32.HI R91, RZ, 0x1f, R87 ;  /* 0x0000001fff5b7819 */ /* 0x020fe20000011457 */
[----:B------:R-:W-:Y:S01]  /*8fd0*/  IMAD R6, R90, UR4, RZ ;  /* 0x000000045a067c24 */ /* 0x000fe2000f8e02ff */
[----:B------:R-:W-:Y:S01]  /*8fe0*/  ULDC.64 UR6, c[0x0][0x2e8] ;  /* 0x0000ba0000067ab9 */ /* 0x000fe20000000a00 */
[----:B------:R-:W-:-:S04]  /*8ff0*/  IMAD.WIDE.U32 R4, R89, UR4, RZ ;  /* 0x0000000459047c25 */ /* 0x000fc8000f8e00ff */
        /* <DEDUP_REMOVED lines=15> */
[----:B------:R-:W-:Y:S02]  /*90f0*/  IADD3.X R13, R5, UR7, R7, P2, !PT ;  /* 0x00000007050d7c10 */ /* 0x000fe400097fe407 */
[----:B------:R-:W-:Y:S01]  /*9100*/  ISETP.GT.AND P2, PT, R92, R176, PT ;  /* 0x000000b05c00720c */ /* 0x000fe20003f44270 */
[----:B------:R-:W-:-:S12]  /*9110*/  BRA.DIV UR4, `(.L_x_1629) ;  /* 0x0000020604f47947 */ /* 0x000fd8000b800000 */
[----:B------:R1:W2:Y:S04]  /*9120*/  SHFL.IDX PT, R29, R13, RZ, 0x1e1f ;  /* 0x001e1fff0d1d7589 */ /* 0x0002a800000e0000 */
[----:B------:R1:W3:Y:S02]  /*9130*/  SHFL.IDX PT, R14, R4, RZ, 0x1e1f ;  /* 0x001e1fff040e7589 */ /* 0x0002e400000e0000 */
.L_x_1960:
[----:B------:R-:W-:Y:S05]  /*9140*/  @!P2 BRA `(.L_x_1587) ;  /* 0x000000000084a947 */ /* 0x000fea0003800000 */
[----:B------:R-:W-:Y:S02]  /*9150*/  ULDC UR4, c[0x0][0x2f4] ;  /* 0x0000bd0000047ab9 */ /* 0x000fe40000000800 */
[----:B------:R-:W-:-:S13]  /*9160*/  ISETP.GE.AND P5, PT, R18, UR4, PT ;  /* 0x0000000412007c0c */ /* 0x000fda000bfa6270 */
[----:B-1----:R-:W1:Y:S01]  /*9170*/  @!P5 LDS.128 R4, [R99+0x16400] ;  /* 0x016400006304d984 */ /* 0x002e620000000c00 */
[----:B---3--:R-:W-:-:S04]  /*9180*/  @!P5 IADD3 R12, P2, R18, R14, RZ ;  /* 0x0000000e120cd210 */ /* 0x008fc80007f5e0ff */
[----:B--2---:R-:W-:Y:S02]  /*9190*/  @!P5 IADD3.X R13, R29, R19, RZ, P2, !PT ;  /* 0x000000131d0dd210 */ /* 0x004fe400017fe4ff */
[----:B------:R-:W-:-:S13]  /*91a0*/  ISETP.GE.AND P2, PT, R177, UR4, PT ;  /* 0x00000004b1007c0c */ /* 0x000fda000bf46270 */
[----:B------:R-:W-:-:S05]  /*91b0*/  @!P2 IADD3 R10, P4, R177, R14, RZ ;  /* 0x0000000eb10aa210 */ /* 0x000fca0007f9e0ff */
[----:B------:R-:W-:Y:S01]  /*91c0*/  @!P2 IMAD.X R11, R29, 0x1, R188, P4 ;  /* 0x000000011d0ba824 */ /* 0x000fe200020e06bc */
[----:B------:R-:W-:-:S13]  /*91d0*/  ISETP.GE.AND P4, PT, R185, UR4, PT ;  /* 0x00000004b9007c0c */ /* 0x000fda000bf86270 */
[----:B------:R-:W-:Y:S01]  /*91e0*/  @!P4 IADD3 R8, P6, R185, R14, RZ ;  /* 0x0000000eb908c210 */ /* 0x000fe20007fde0ff */
[----:B-1----:R1:W-:Y:S01]  /*91f0*/  @!P5 ST.E.128 desc[UR38][R12.64], R4 ;  /* 0x000000040c00d985 */ /* 0x0023e2000c101d26 */
[----:B------:R-:W-:-:S03]  /*9200*/  ISETP.GE.AND P5, PT, R82, UR4, PT ;  /* 0x0000000452007c0c */ /* 0x000fc6000bfa6270 */
[----:B------:R-:W-:-:S10]  /*9210*/  @!P4 IMAD.X R9, R29, 0x1, R196, P6 ;  /* 0x000000011d09c824 */ /* 0x000fd400030e06c4 */
[----:B------:R-:W2:Y:S01]  /*9220*/  @!P5 LDS.128 R4, [R96+0x16400] ;  /* 0x016400006004d984 */ /* 0x000ea20000000c00 */
[----:B------:R-:W-:-:S05]  /*9230*/  @!P5 IMAD.SHL.U32 R15, R179, 0x10, RZ ;  /* 0x00000010b30fd824 */ /* 0x000fca00078e00ff */
[----:B-1----:R-:W-:-:S04]  /*9240*/  @!P5 IADD3 R12, P6, R15, R14, RZ ;  /* 0x0000000e0f0cd210 */ /* 0x002fc80007fde0ff */
[----:B------:R-:W-:-:S05]  /*9250*/  @!P5 LEA.HI.X.SX32 R13, R15, R29, 0x1, P6 ;  /* 0x0000001d0f0dd211 */ /* 0x000fca00030f0eff */
[----:B--2---:R1:W-:Y:S01]  /*9260*/  @!P5 ST.E.128 desc[UR38][R12.64], R4 ;  /* 0x000000040c00d985 */ /* 0x0043e2000c101d26 */
[----:B------:R-:W-:-:S13]  /*9270*/  ISETP.GE.AND P5, PT, R81, UR4, PT ;  /* 0x0000000451007c0c */ /* 0x000fda000bfa6270 */
[----:B------:R-:W2:Y:S01]  /*9280*/  @!P5 LDS.128 R4, [R99+0x18400] ;  /* 0x018400006304d984 */ /* 0x000ea20000000c00 */
[----:B------:R-:W-:-:S05]  /*9290*/  @!P5 IMAD.SHL.U32 R15, R180, 0x10, RZ ;  /* 0x00000010b40fd824 */ /* 0x000fca00078e00ff */
[----:B-1----:R-:W-:-:S04]  /*92a0*/  @!P5 IADD3 R12, P6, R15, R14, RZ ;  /* 0x0000000e0f0cd210 */ /* 0x002fc80007fde0ff */
[----:B------:R-:W-:-:S05]  /*92b0*/  @!P5 LEA.HI.X.SX32 R13, R15, R29, 0x1, P6 ;  /* 0x0000001d0f0dd211 */ /* 0x000fca00030f0eff */
[----:B--2---:R1:W-:Y:S01]  /*92c0*/  @!P5 ST.E.128 desc[UR38][R12.64], R4 ;  /* 0x000000040c00d985 */ /* 0x0043e2000c101d26 */
[----:B------:R-:W-:-:S03]  /*92d0*/  ISETP.GE.AND P5, PT, R186, UR4, PT ;  /* 0x00000004ba007c0c */ /* 0x000fc6000bfa6270 */
[----:B------:R-:W2:Y:S10]  /*92e0*/  @!P2 LDS.128 R4, [R96+0x18400] ;  /* 0x018400006004a984 */ /* 0x000eb40000000c00 */
[----:B-1----:R-:W-:-:S05]  /*92f0*/  @!P5 IADD3 R12, P6, R186, R14, RZ ;  /* 0x0000000eba0cd210 */ /* 0x002fca0007fde0ff */
[----:B------:R-:W-:Y:S01]  /*9300*/  @!P5 IMAD.X R13, R29, 0x1, R195, P6 ;  /* 0x000000011d0dd824 */ /* 0x000fe200030e06c3 */
[----:B--2---:R-:W-:Y:S04]  /*9310*/  @!P2 ST.E.128 desc[UR38][R10.64], R4 ;  /* 0x000000040a00a985 */ /* 0x004fe8000c101d26 */
[----:B------:R-:W1:Y:S04]  /*9320*/  @!P4 LDS.128 R4, [R99+0x1a400] ;  /* 0x01a400006304c984 */ /* 0x000e680000000c00 */
[----:B-1----:R-:W-:Y:S04]  /*9330*/  @!P4 ST.E.128 desc[UR38][R8.64], R4 ;  /* 0x000000040800c985 */ /* 0x002fe8000c101d26 */
[----:B------:R-:W1:Y:S04]  /*9340*/  @!P5 LDS.128 R4, [R96+0x1a400] ;  /* 0x01a400006004d984 */ /* 0x000e680000000c00 */
[----:B-1----:R4:W-:Y:S02]  /*9350*/  @!P5 ST.E.128 desc[UR38][R12.64], R4 ;  /* 0x000000040c00d985 */ /* 0x0029e4000c101d26 */
.L_x_1587:
[----:B------:R-:W-:Y:S05]  /*9360*/  BSYNC B0 ;  /* 0x0000000000007941 */ /* 0x000fea0003800000 */
.L_x_1578:
[----:B01-34-:R-:W0:Y:S01]  /*9370*/  S2R R4, SR_TID.X ;  /* 0x0000000000047919 */ /* 0x01be220000002100 */
[----:B------:R-:W-:Y:S01]  /*9380*/  @!PT LDS RZ, [RZ] ;  /* 0x00000000fffff984 */ /* 0x000fe20000000800 */
[----:B------:R-:W-:Y:S01]  /*9390*/  @!PT LDS RZ, [RZ] ;  /* 0x00000000fffff984 */ /* 0x000fe20000000800 */
[----:B------:R-:W-:Y:S01]  /*93a0*/  @!PT LDS RZ, [RZ] ;  /* 0x00000000fffff984 */ /* 0x000fe20000000800 */
[----:B------:R-:W-:Y:S01]  /*93b0*/  @!PT LDS RZ, [RZ] ;  /* 0x00000000fffff984 */ /* 0x000fe20000000800 */
[----:B------:R1:W-:Y:S06]  /*93c0*/  MEMBAR.ALL.CTA ;  /* 0x0000000000007992 */ /* 0x0003ec0000008000 */
[----:B-1----:R-:W1:Y:S01]  /*93d0*/  FENCE.VIEW.ASYNC.S ;  /* 0x00000000000073c6 */ /* 0x002e620000000000 */
[----:B------:R-:W-:Y:S05]  /*93e0*/  WARPSYNC.ALL ;  /* 0x0000000000007948 */ /* 0x000fea0003800000 */
[----:B------:R-:W-:Y:S01]  /*93f0*/  BSSY B0, `(.L_x_1630) ;  /* 0x0000008000007945 */ /* 0x000fe20003800000 */
[----:B-1----:R1:W-:Y:S01]  /*9400*/  BAR.SYNC.DEFER_BLOCKING R66, 0x80 ;  /* 0x000200420000751d */ /* 0x0023e20000010000 */
[----:B0-----:R-:W-:-:S13]  /*9410*/  LOP3.LUT P4, RZ, R4, 0x7f, RZ, 0xc0, !PT ;  /* 0x0000007f04ff7812 */ /* 0x001fda000788c0ff */
[----:B------:R-:W-:-:S05]  /*9420*/  @!P4 VIADD R4, R84, 0x228a0 ;  /* 0x000228a05404c836 */ /* 0x000fca0000000000 */
[----:B------:R-:W-:-:S04]  /*9430*/  @!P4 PRMT R4, RZ, 0x654, R4 ;  /* 0x00000654ff04c816 */ /* 0x000fc80000000004 */
[----:B------:R1:W-:Y:S01]  /*9440*/  @!P4 SYNCS.ARRIVE.TRANS64.RED.A1T0 RZ, [R4+URZ], RZ ;  /* 0x000000ff04ffc9a7 */ /* 0x0003e2000810043f */
[----:B------:R-:W-:Y:S05]  /*9450*/  @!P1 BRA `(.L_x_1631) ;  /* 0x0000000000049947 */ /* 0x000fea0003800000 */
[----:B------:R-:W-:Y:S01]  /*9460*/  BPT.TRAP 0x1 ;  /* 0x000000040000795c */ /* 0x000fe20000300000 */
.L_x_1631:
[----:B------:R-:W-:Y:S05]  /*9470*/  BSYNC B0 ;  /* 0x0000000000007941 */ /* 0x000fea0003800000 */
.L_x_1630:
[----:B------:R-:W0:Y:S01]  /*9480*/  SYNCS.PHASECHK.TRANS64.TRYWAIT P1, [R84+URZ+0x228b0], R93 ;  /* 0x0228b05d540075a7 */ /* 0x000e22000802017f */
[----:B------:R-:W-:Y:S04]  /*9490*/  BSSY B0, `(.L_x_1632) ;  /* 0x0000002000007945 */ /* 0x000fe80003800000 */
[----:B0-----:R-:W-:Y:S05]  /*94a0*/  @!P1 BRA `(.L_x_1633) ;  /* 0x0000020400549947 */ /* 0x001fea0003800000 */
.L_x_1961:
[----:B------:R-:W-:Y:S05]  /*94b0*/  BSYNC B0 ;  /* 0x0000000000007941 */ /* 0x000fea0003800000 */
.L_x_1632:
[----:B------:R-:W-:Y:S01]  /*94c0*/  ULDC.64 UR4, c[0x0][0x328] ;  /* 0x0000ca0000047ab9 */ /* 0x000fe20000000a00 */
[----:B------:R-:W-:Y:S01]  /*94d0*/  ULDC.64 UR6, c[0x0][0x318] ;  /* 0x0000c60000067ab9 */ /* 0x000fe20000000a00 */
[----:B------:R-:W-:Y:S01]  /*94e0*/  IMAD R90, R90, UR4, RZ ;  /* 0x000000045a5a7c24 */ /* 0x000fe2000f8e02ff */
[----:B------:R-:W-:Y:S01]  /*94f0*/  BSSY B0, `(.L_x_1634) ;  /* 0x0000042000007945 */ /* 0x000fe20003800000 */
[----:B-1----:R-:W-:-:S04]  /*9500*/  IMAD.WIDE.U32 R4, R89, UR4, RZ ;  /* 0x0000000459047c25 */ /* 0x002fc8000f8e00ff */
        /* <DEDUP_REMOVED lines=9> */
[----:B------:R-:W-:-:S04]  /*95a0*/  IMAD.WIDE.U32 R4, R22, UR4, R4 ;  /* 0x0000000416047c25 */ /* 0x000fc8000f8e0004 */
[----:B------:R-:W-:Y:S01]  /*95b0*/  IMAD R7, R22, UR5, R7 ;  /* 0x0000000516077c24 */ /* 0x000fe2000f8e0207 */
[----:B------:R-:W-:-:S04]  /*95c0*/  IADD3 R4, P1, R4, UR6, RZ ;  /* 0x0000000604047c10 */ /* 0x000fc8000ff3e0ff */
[----:B------:R-:W-:Y:S01]  /*95d0*/  IADD3.X R5, R5, UR7, R7, P1, !PT ;  /* 0x0000000705057c10 */ /* 0x000fe20008ffe407 */
[----:B------:R1:W3:Y:S01]  /*95e0*/  SHFL.IDX PT, R10, R4, RZ, 0x1e1f ;  /* 0x001e1fff040a7589 */ /* 0x0002e200000e0000 */
[----:B------:R-:W-:-:S03]  /*95f0*/  ISETP.GT.AND P1, PT, R92, R176, PT ;  /* 0x000000b05c00720c */ /* 0x000fc60003f24270 */
[----:B------:R1:W4:Y:S10]  /*9600*/  SHFL.IDX PT, R13, R5, RZ, 0x1e1f ;  /* 0x001e1fff050d7589 */ /* 0x00033400000e0000 */
[----:B-1----:R-:W-:Y:S05]  /*9610*/  @!P1 BRA `(.L_x_1635) ;  /* 0x0000000000bc9947 */ /* 0x002fea0003800000 */
[----:B------:R-:W-:Y:S01]  /*9620*/  LOP3.LUT P1, RZ, R79, 0x1, RZ, 0xc0, !PT ;  /* 0x000000014fff7812 */ /* 0x000fe2000782c0ff */
[----:B------:R-:W-:Y:S01]  /*9630*/  IMAD R11, R17, 0x4000, R201 ;  /* 0x00004000110b7824 */ /* 0x000fe200078e02c9 */
[----:B------:R-:W-:Y:S11]  /*9640*/  BSSY B1, `(.L_x_1636) ;  /* 0x0000011000017945 */ /* 0x000ff60003800000 */
[----:B------:R-:W-:Y:S01]  /*9650*/  @P1 IMAD.IADD R4, R16, 0x1, R11 ;  /* 0x0000000110041824 */ /* 0x000fe200078e020b */
[----:B---3--:R-:W-:-:S05]  /*9660*/  @P1 IADD3 R8, P2, R18, R10, RZ ;  /* 0x0000000a12081210 */ /* 0x008fca0007f5e0ff */
[----:B------:R-:W1:Y:S01]  /*9670*/  @P1 LDS.128 R4, [R4+0x8400] ;  /* 0x0084000004041984 */ /* 0x000e620000000c00 */
[----:B----4-:R-:W-:-:S05]  /*9680*/  @P1 IMAD.X R9, R13, 0x1, R19, P2 ;  /* 0x000000010d091824 */ /* 0x010fca00010e0613 */
[----:B-1----:R1:W-:Y:S01]  /*9690*/  @P1 ST.E.128 desc[UR38][R8.64], R4 ;  /* 0x0000000408001985 */ /* 0x0023e2000c101d26 */
[----:B------:R-:W-:-:S13]  /*96a0*/  LOP3.LUT P1, RZ, R55, 0x2, RZ, 0xc0, !PT ;  /* 0x0000000237ff7812 */ /* 0x000fda000782c0ff */
[----:B------:R-:W-:Y:S05]  /*96b0*/  @!P1 BRA `(.L_x_1637) ;  /* 0x0000000000249947 */ /* 0x000fea0003800000 */
[----:B------:R-:W-:Y:S01]  /*96c0*/  LOP3.LUT P1, RZ, R187, 0x2, RZ, 0xc0, !PT ;  /* 0x00000002bbff7812 */ /* 0x000fe2000782c0ff */
[----:B-1----:R-:W-:Y:S01]  /*96d0*/  IMAD.SHL.U32 R9, R179, 0x10, RZ ;  /* 0x00000010b3097824 */ /* 0x002fe200078e00ff */
[----:B------:R-:W-:-:S11]  /*96e0*/  IADD3 R5, R11, 0x20, RZ ;  /* 0x000000200b057810 */ /* 0x000fd60007ffe0ff */
[----:B------:R-:W-:Y:S01]  /*96f0*/  @P1 VIADD R5, R11, 0xffffffe0 ;  /* 0xffffffe00b051836 */ /* 0x000fe20000000000 */
[----:B------:R-:W-:-:S03]  /*9700*/  IADD3 R8, P1, R9, R10, RZ ;  /* 0x0000000a09087210 */ /* 0x000fc60007f3e0ff */
[----:B------:R-:W-:Y:S01]  /*9710*/  IMAD.IADD R5, R16, 0x1, R5 ;  /* 0x0000000110057824 */ /* 0x000fe200078e0205 */
[----:B------:R-:W-:-:S05]  /*9720*/  LEA.HI.X.SX32 R9, R9, R13, 0x1, P1 ;  /* 0x0000000d09097211 */ /* 0x000fca00008f0eff */
[----:B------:R-:W1:Y:S04]  /*9730*/  LDS.128 R4, [R5+0x8400] ;  /* 0x0084000005047984 */ /* 0x000e680000000c00 */
[----:B-1----:R3:W-:Y:S02]  /*9740*/  ST.E.128 desc[UR38][R8.64], R4 ;  /* 0x0000000408007985 */ /* 0x0027e4000c101d26 */
.L_x_1637:
[----:B------:R-:W-:Y:S05]  /*9750*/  BSYNC B1 ;  /* 0x0000000000017941 */ /* 0x000fea0003800000 */
.L_x_1636:
[----:B------:R-:W-:Y:S01]  /*9760*/  LOP3.LUT P1, RZ, R55, 0x4, RZ, 0xc0, !PT ;  /* 0x0000000437ff7812 */ /* 0x000fe2000782c0ff */
[----:B------:R-:W-:-:S12]  /*9770*/  BSSY B1, `(.L_x_1638) ;  /* 0x000000b000017945 */ /* 0x000fd80003800000 */
[----:B------:R-:W-:Y:S05]  /*9780*/  @!P1 BRA `(.L_x_1639) ;  /* 0x0000000000249947 */ /* 0x000fea0003800000 */
[----:B------:R-:W-:Y:S01]  /*9790*/  LOP3.LUT P1, RZ, R187, 0x4, RZ, 0xc0, !PT ;  /* 0x00000004bbff7812 */ /* 0x000fe2000782c0ff */
[----:B-1-3--:R-:W-:Y:S02]  /*97a0*/  VIADD R5, R11, 0x40 ;  /* 0x000000400b057836 */ /* 0x00afe40000000000 */
[----:B------:R-:W-:-:S10]  /*97b0*/  IMAD.SHL.U32 R9, R180, 0x10, RZ ;  /* 0x00000010b4097824 */ /* 0x000fd400078e00ff */
[----:B------:R-:W-:Y:S01]  /*97c0*/  @P1 VIADD R5, R11, 0xffffffc0 ;  /* 0xffffffc00b051836 */ /* 0x000fe20000000000 */
[----:B------:R-:W-:-:S03]  /*97d0*/  IADD3 R8, P1, R9, R10, RZ ;  /* 0x0000000a09087210 */ /* 0x000fc60007f3e0ff */
[----:B------:R-:W-:Y:S01]  /*97e0*/  IMAD.IADD R5, R16, 0x1, R5 ;  /* 0x0000000110057824 */ /* 0x000fe200078e0205 */
[----:B------:R-:W-:-:S05]  /*97f0*/  LEA.HI.X.SX32 R9, R9, R13, 0x1, P1 ;  /* 0x0000000d09097211 */ /* 0x000fca00008f0eff */
[----:B------:R-:W1:Y:S04]  /*9800*/  LDS.128 R4, [R5+0x8400] ;  /* 0x0084000005047984 */ /* 0x000e680000000c00 */
[----:B-1----:R4:W-:Y:S02]  /*9810*/  ST.E.128 desc[UR38][R8.64], R4 ;  /* 0x0000000408007985 */ /* 0x0029e4000c101d26 */
.L_x_1639:
[----:B------:R-:W-:Y:S05]  /*9820*/  BSYNC B1 ;  /* 0x0000000000017941 */ /* 0x000fea0003800000 */
.L_x_1638:
[----:B------:R-:W-:-:S13]  /*9830*/  LOP3.LUT P1, RZ, R55, 0x8, RZ, 0xc0, !PT ;  /* 0x0000000837ff7812 */ /* 0x000fda000782c0ff */
[----:B------:R-:W-:Y:S05]  /*9840*/  @!P1 BRA `(.L_x_1635) ;  /* 0x0000000000309947 */ /* 0x000fea0003800000 */
[----:B------:R-:W-:Y:S01]  /*9850*/  R2P PR, R187, 0x6 ;  /* 0x00000006bb007804 */ /* 0x000fe20000000000 */
[----:B-1-34-:R-:W-:Y:S02]  /*9860*/  IMAD.MOV.U32 R4, RZ, RZ, -0x40 ;  /* 0xffffffc0ff047424 */ /* 0x01afe400078e00ff */
[----:B------:R-:W-:Y:S02]  /*9870*/  IMAD.MOV.U32 R6, RZ, RZ, 0x40 ;  /* 0x00000040ff067424 */ /* 0x000fe400078e00ff */
[----:B------:R-:W-:Y:S01]  /*9880*/  IMAD.MOV.U32 R5, RZ, RZ, 0x60 ;  /* 0x00000060ff057424 */ /* 0x000fe200078e00ff */
[----:B------:R-:W-:-:S07]  /*9890*/  SEL R4, R4, 0x40, P2 ;  /* 0x0000004004047807 */ /* 0x000fce0001000000 */
[----:B------:R-:W-:Y:S01]  /*98a0*/  @P2 IADD3 R5, -R6, 0x20, RZ ;  /* 0x0000002006052810 */ /* 0x000fe20007ffe1ff */
[----:B------:R-:W-:Y:S01]  /*98b0*/  @P1 VIADD R5, R4, 0xffffffe0 ;  /* 0xffffffe004051836 */ /* 0x000fe20000000000 */
[----:B------:R-:W-:-:S04]  /*98c0*/  IADD3 R8, P1, R177, R10, RZ ;  /* 0x0000000ab1087210 */ /* 0x000fc80007f3e0ff */
[----:B------:R-:W-:Y:S02]  /*98d0*/  IADD3 R5, R16, R11, R5 ;  /* 0x0000000b10057210 */ /* 0x000fe40007ffe005 */
[----:B------:R-:W-:-:S04]  /*98e0*/  IADD3.X R9, R13, R188, RZ, P1, !PT ;  /* 0x000000bc0d097210 */ /* 0x000fc80000ffe4ff */
[----:B------:R-:W1:Y:S04]  /*98f0*/  LDS.128 R4, [R5+0x8400] ;  /* 0x0084000005047984 */ /* 0x000e680000000c00 */
[----:B-1----:R1:W-:Y:S02]  /*9900*/  ST.E.128 desc[UR38][R8.64], R4 ;  /* 0x0000000408007985 */ /* 0x0023e4000c101d26 */
.L_x_1635:
[----:B------:R-:W-:Y:S05]  /*9910*/  BSYNC B0 ;  /* 0x0000000000007941 */ /* 0x000fea0003800000 */
.L_x_1634:
[----:B------:R-:W-:Y:S01]  /*9920*/  @!PT LDS RZ, [RZ] ;  /* 0x00000000fffff984 */ /* 0x000fe20000000800 */
[----:B------:R-:W-:Y:S01]  /*9930*/  @!PT LDS RZ, [RZ] ;  /* 0x00000000fffff984 */ /* 0x000fe20000000800 */
[----:B------:R-:W-:Y:S01]  /*9940*/  @!PT LDS RZ, [RZ] ;  /* 0x00000000fffff984 */ /* 0x000fe20000000800 */
[----:B------:R-:W-:Y:S01]  /*9950*/  @!PT LDS RZ, [RZ] ;  /* 0x00000000fffff984 */ /* 0x000fe20000000800 */
[----:B------:R5:W-:Y:S06]  /*9960*/  MEMBAR.ALL.CTA ;  /* 0x0000000000007992 */ /* 0x000bec0000008000 */
[----:B-----5:R-:W5:Y:S01]  /*9970*/  FENCE.VIEW.ASYNC.S ;  /* 0x00000000000073c6 */ /* 0x020f620000000000 */
[----:B------:R-:W-:Y:S02]  /*9980*/  VIADD R17, R17, 0x1 ;  /* 0x0000000111117836 */ /* 0x000fe40000000000 */
[----:B0-----:R-:W-:Y:S01]  /*9990*/  @!P4 VIADD R84, R84, 0x228c0 ;  /* 0x000228c05454c836 */ /* 0x001fe20000000000 */
[----:B-----5:R0:W-:Y:S02]  /*99a0*/  BAR.SYNC.DEFER_BLOCKING R66, 0x80 ;  /* 0x000200420000751d */ /* 0x0201e40000010000 */
[----:B------:R-:W-:-:S02]  /*99b0*/  ISETP.NE.AND P1, PT, R17, 0x2, PT ;  /* 0x000000021100780c */ /* 0x000fc40003f25270 */
[----:B------:R-:W-:Y:S02]  /*99c0*/  @!P4 PRMT R84, RZ, 0x654, R84 ;  /* 0x00000654ff54c816 */ /* 0x000fe40000000054 */
[----:B-1-34-:R-:W-:Y:S02]  /*99d0*/  SEL R4, RZ, 0x1, P1 ;  /* 0x00000001ff047807 */ /* 0x01afe40000800000 */
[----:B------:R-:W-:Y:S02]  /*99e0*/  SEL R17, R17, RZ, P1 ;  /* 0x000000ff11117207 */ /* 0x000fe40000800000 */
[----:B------:R-:W-:Y:S01]  /*99f0*/  LOP3.LUT R173, R173, R4, RZ, 0x3c, !PT ;  /* 0x00000004adad7212 */ /* 0x000fe200078e3cff */
[----:B------:R0:W-:Y:S01]  /*9a00*/  @!P4 SYNCS.ARRIVE.TRANS64.RED.A1T0 RZ, [R84+URZ], RZ ;  /* 0x000000ff54ffc9a7 */ /* 0x0001e2000810043f */
[----:B------:R-:W-:Y:S05]  /*9a10*/  @P3 BRA `(.L_x_1640) ;  /* 0xffffff8c006c3947 */ /* 0x000fea000383ffff */
[----:B------:R-:W1:Y:S01]  /*9a20*/  S2R R5, SR_TID.X ;  /* 0x0000000000057919 */ /* 0x000e620000002100 */
[----:B------:R-:W-:Y:S02]  /*9a30*/  PLOP3.LUT P0, PT, PT, PT, PT, 0x8, 0x0 ;  /* 0x000000000000781c */ /* 0x000fe40003f0e170 */
[----:B-1----:R-:W-:-:S04]  /*9a40*/  SHF.R.U32.HI R5, RZ, 0x7, R5 ;  /* 0x00000007ff057819 */ /* 0x002fc80000011605 */
[----:B------:R-:W-:-:S13]  /*9a50*/  ISETP.NE.AND P2, PT, R5, 0x1, PT ;  /* 0x000000010500780c */ /* 0x000fda0003f45270 */
[----:B------:R-:W-:Y:S06]  /*9a60*/  @!P2 BAR.ARV 0x9, 0x100 ;  /* 0x024400000000ab1d */ /* 0x000fec0000002000 */
.L_x_1573:
[----:B------:R-:W1:Y:S01]  /*9a70*/  LDC R0, c[0x0][0x448] ;  /* 0x00011200ff007b82 */ /* 0x000e620000000800 */
[----:B------:R-:W-:-:S07]  /*9a80*/  IADD3 R5, R171, 0x1, -R170 ;  /* 0x00000001ab057810 */ /* 0x000fce0007ffe8aa */
[----:B------:R-:W3:Y:S01]  /*9a90*/  LDC.64 R6, c[0x0][0x9e0] ;  /* 0x00027800ff067b82 */ /* 0x000ee20000000a00 */
[----:B-1----:R-:W-:Y:S01]  /*9aa0*/  ISETP.NE.AND P1, PT, R0, 0x1, PT ;  /* 0x000000010000780c */ /* 0x002fe20003f25270 */
[----:B------:R-:W-:Y:S01]  /*9ab0*/  VIADD R0, R178, 0x7f ;  /* 0x0000007fb2007836 */ /* 0x000fe20000000000 */
[----:B---3--:R-:W-:-:S11]  /*9ac0*/  ISETP.GE.AND P2, PT, R7, 0x1, PT ;  /* 0x000000010700780c */ /* 0x008fd60003f46270 */
[----:B------:R-:W1:Y:S08]  /*9ad0*/  @P1 LDC R3, c[0x0][0x44c] ;  /* 0x00011300ff031b82 */ /* 0x000e700000000800 */
[----:B------:R-:W3:Y:S01]  /*9ae0*/  @P1 LDC R2, c[0x0][0x450] ;  /* 0x00011400ff021b82 */ /* 0x000ee20000000800 */
[----:B-1----:R-:W-:-:S05]  /*9af0*/  @P1 IMAD.HI.U32 R3, R0, R3, RZ ;  /* 0x0000000300031227 */ /* 0x002fca00078e00ff */
[----:B---3--:R-:W-:-:S05]  /*9b00*/  @P1 SHF.R.U32.HI R0, RZ, R2, R3 ;  /* 0x00000002ff001219 */ /* 0x008fca0000011603 */
[----:B------:R-:W-:Y:S01]  /*9b10*/  IMAD.IADD R3, R5, 0x1, R0 ;  /* 0x0000000105037824 */ /* 0x000fe200078e0200 */
[----:B------:R-:W-:Y:S06]  /*9b20*/  @P0 BRA `(.L_x_1641) ;  /* 0x00000000000c0947 */ /* 0x000fec0003800000 */
[----:B------:R-:W1:Y:S01]  /*9b30*/  FENCE.VIEW.ASYNC.G ;  /* 0x00000000000073c6 */ /* 0x000e620000000100 */
[----:B------:R-:W-:Y:S05]  /*9b40*/  WARPSYNC.ALL ;  /* 0x0000000000007948 */ /* 0x000fea0003800000 */
[----:B-1----:R-:W-:Y:S06]  /*9b50*/  BAR.ARV 0xc, 0x180 ;  /* 0x0306000000007b1d */ /* 0x002fec0000002000 */
.L_x_1641:
[----:B------:R-:W-:Y:S01]  /*9b60*/  IMAD.IADD R0, R3, 0x1, R6 ;  /* 0x0000000103007824 */ /* 0x000fe200078e0206 */
[----:B------:R-:W-:Y:S06]  /*9b70*/  @!P2 BRA `(.L_x_1642) ;  /* 0x000000000048a947 */ /* 0x000fec0003800000 */
[C---:B------:R-:W-:Y:S01]  /*9b80*/  ISETP.GT.AND P0, PT, R3.reuse, RZ, PT ;  /* 0x000000ff0300720c */ /* 0x040fe20003f04270 */
[----:B------:R-:W-:Y:S01]  /*9b90*/  BSSY B0, `(.L_x_1643) ;  /* 0x000000e000007945 */ /* 0x000fe20003800000 */
[----:B------:R-:W-:-:S11]  /*9ba0*/  VIADD R2, R3, 0xffffffff ;  /* 0xffffffff03027836 */ /* 0x000fd60000000000 */
[----:B------:R-:W-:Y:S05]  /*9bb0*/  @P0 BRA `(.L_x_1644) ;  /* 0x00000000001c0947 */ /* 0x000fea0003800000 */
[----:B------:R-:W-:Y:S01]  /*9bc0*/  ISETP.NE.AND P0, PT, R7, 0x1, PT ;  /* 0x000000010700780c */ /* 0x000fe20003f05270 */
[----:B------:R-:W-:-:S12]  /*9bd0*/  IMAD.MOV R3, RZ, RZ, -R3 ;  /* 0x000000ffff037224 */ /* 0x000fd800078e0a03 */
[----:B------:R-:W1:Y:S02]  /*9be0*/  @P0 LDC.64 R4, c[0x0][0x9e8] ;  /* 0x00027a00ff040b82 */ /* 0x000e640000000a00 */
[----:B-1----:R-:W-:-:S05]  /*9bf0*/  @P0 IMAD.HI.U32 R2, R3, R4, RZ ;  /* 0x0000000403020227 */ /* 0x002fca00078e00ff */
[----:B------:R-:W-:-:S04]  /*9c00*/  @P0 SHF.R.U32.HI R3, RZ, R5, R2 ;  /* 0x00000005ff030219 */ /* 0x000fc80000011602 */
[----:B------:R-:W-:Y:S01]  /*9c10*/  LOP3.LUT R2, RZ, R3, RZ, 0x33, !PT ;  /* 0x00000003ff027212 */ /* 0x000fe200078e33ff */
[----:B------:R-:W-:Y:S06]  /*9c20*/  BRA `(.L_x_1645) ;  /* 0x0000000000107947 */ /* 0x000fec0003800000 */
.L_x_1644:
[----:B------:R-:W-:-:S13]  /*9c30*/  ISETP.NE.AND P0, PT, R7, 0x1, PT ;  /* 0x000000010700780c */ /* 0x000fda0003f05270 */
[----:B------:R-:W1:Y:S02]  /*9c40*/  @P0 LDC.64 R4, c[0x0][0x9e8] ;  /* 0x00027a00ff040b82 */ /* 0x000e640000000a00 */
[----:B-1----:R-:W-:-:S05]  /*9c50*/  @P0 IMAD.HI.U32 R4, R2, R4, RZ ;  /* 0x0000000402040227 */ /* 0x002fca00078e00ff */
[----:B------:R-:W-:-:S07]  /*9c60*/  @P0 SHF.R.U32.HI R2, RZ, R5, R4 ;  /* 0x00000005ff020219 */ /* 0x000fce0000011604 */
.L_x_1645:
[----:B------:R-:W-:Y:S05]  /*9c70*/  BSYNC B0 ;  /* 0x0000000000007941 */ /* 0x000fea0003800000 */
.L_x_1643:
[----:B------:R-:W-:-:S05]  /*9c80*/  IMAD R3, R2, R7, R7 ;  /* 0x0000000702037224 */ /* 0x000fca00078e0207 */
[----:B------:R-:W-:-:S07]  /*9c90*/  VIMNMX R0, R0, R3, PT ;  /* 0x0000000300007248 */ /* 0x000fce0003fe0100 */
.L_x_1642:
[----:B------:R-:W1:Y:S01]  /*9ca0*/  @P1 LDC R5, c[0x0][0x44c] ;  /* 0x00011300ff051b82 */ /* 0x000e620000000800 */
[----:B------:R-:W-:Y:S01]  /*9cb0*/  VIADD R0, R0, 0x7f ;  /* 0x0000007f00007836 */ /* 0x000fe20000000000 */
[----:B------:R-:W-:-:S04]  /*9cc0*/  ULDC UR4, c[0x0][0x9dc] ;  /* 0x0002770000047ab9 */ /* 0x000fc80000000800 */
[----:B------:R-:W-:Y:S02]  /*9cd0*/  SHF.R.S32.HI R3, RZ, 0x1f, R0 ;  /* 0x0000001fff037819 */ /* 0x000fe40000011400 */
[----:B------:R-:W3:Y:S02]  /*9ce0*/  @P1 LDC R9, c[0x0][0x450] ;  /* 0x00011400ff091b82 */ /* 0x000ee40000000800 */
[----:B------:R-:W-:-:S04]  /*9cf0*/  LEA.HI R3, R3, R0, RZ, 0x7 ;  /* 0x0000000003037211 */ /* 0x000fc800078f38ff */
[----:B------:R-:W-:-:S04]  /*9d00*/  SHF.R.S32.HI R0, RZ, 0x7, R3 ;  /* 0x00000007ff007819 */ /* 0x000fc80000011403 */
[----:B------:R-:W-:Y:S01]  /*9d10*/  VIMNMX R89, R27, R0, PT ;  /* 0x000000001b597248 */ /* 0x000fe20003fe0100 */
[----:B-1----:R-:W-:-:S04]  /*9d20*/  @P1 IMAD.HI.U32 R2, R178, R5, RZ ;  /* 0x00000005b2021227 */ /* 0x002fc800078e00ff */
[----:B------:R-:W-:Y:S01]  /*9d30*/  IMAD.MOV.U32 R5, RZ, RZ, R178 ;  /* 0x000000ffff057224 */ /* 0x000fe200078e00b2 */
[----:B---3--:R-:W-:-:S05]  /*9d40*/  @P1 SHF.R.U32.HI R5, RZ, R9, R2 ;  /* 0x00000009ff051219 */ /* 0x008fca0000011602 */
[----:B------:R-:W-:-:S04]  /*9d50*/  IMAD.IADD R2, R88, 0x1, R5 ;  /* 0x0000000158027824 */ /* 0x000fc800078e0205 */
[----:B------:R-:W-:Y:S01]  /*9d60*/  VIADD R0, R2, -UR4 ;  /* 0x8000000402007c36 */ /* 0x000fe20008000000 */
[----:B------:R-:W-:Y:S06]  /*9d70*/  @!P2 BRA `(.L_x_1646) ;  /* 0x000000000044a947 */ /* 0x000fec0003800000 */
[----:B------:R-:W-:Y:S01]  /*9d80*/  ISETP.GT.AND P0, PT, R2, -0x1, PT ;  /* 0xffffffff0200780c */ /* 0x000fe20003f04270 */
[----:B------:R-:W-:-:S12]  /*9d90*/  BSSY B0, `(.L_x_1647) ;  /* 0x000000d000007945 */ /* 0x000fd80003800000 */
[----:B------:R-:W-:Y:S05]  /*9da0*/  @P0 BRA `(.L_x_1648) ;  /* 0x00000000001c0947 */ /* 0x000fea0003800000 */
[----:B------:R-:W-:Y:S02]  /*9db0*/  ISETP.NE.AND P0, PT, R7, 0x1, PT ;  /* 0x000000010700780c */ /* 0x000fe40003f05270 */
[----:B------:R-:W-:-:S11]  /*9dc0*/  LOP3.LUT R3, RZ, R2, RZ, 0x33, !PT ;  /* 0x00000002ff037212 */ /* 0x000fd600078e33ff */
[----:B------:R-:W1:Y:S02]  /*9dd0*/  @P0 LDC.64 R4, c[0x0][0x9e8] ;  /* 0x00027a00ff040b82 */ /* 0x000e640000000a00 */
[----:B-1----:R-:W-:-:S05]  /*9de0*/  @P0 IMAD.HI.U32 R2, R3, R4, RZ ;  /* 0x0000000403020227 */ /* 0x002fca00078e00ff */
[----:B------:R-:W-:-:S04]  /*9df0*/  @P0 SHF.R.U32.HI R3, RZ, R5, R2 ;  /* 0x00000005ff030219 */ /* 0x000fc80000011602 */
[----:B------:R-:W-:Y:S01]  /*9e00*/  LOP3.LUT R2, RZ, R3, RZ, 0x33, !PT ;  /* 0x00000003ff027212 */ /* 0x000fe200078e33ff */
[----:B------:R-:W-:Y:S06]  /*9e10*/  BRA `(.L_x_1649) ;  /* 0x0000000000107947 */ /* 0x000fec0003800000 */
.L_x_1648:
[----:B------:R-:W-:-:S13]  /*9e20*/  ISETP.NE.AND P0, PT, R7, 0x1, PT ;  /* 0x000000010700780c */ /* 0x000fda0003f05270 */
[----:B------:R-:W1:Y:S02]  /*9e30*/  @P0 LDC.64 R4, c[0x0][0x9e8] ;  /* 0x00027a00ff040b82 */ /* 0x000e640000000a00 */
[----:B-1----:R-:W-:-:S05]  /*9e40*/  @P0 IMAD.HI.U32 R4, R2, R4, RZ ;  /* 0x0000000402040227 */ /* 0x002fca00078e00ff */
[----:B------:R-:W-:-:S07]  /*9e50*/  @P0 SHF.R.U32.HI R2, RZ, R5, R4 ;  /* 0x00000005ff020219 */ /* 0x000fce0000011604 */
.L_x_1649:
[----:B------:R-:W-:Y:S05]  /*9e60*/  BSYNC B0 ;  /* 0x0000000000007941 */ /* 0x000fea0003800000 */
.L_x_1647:
[----:B------:R-:W-:-:S05]  /*9e70*/  IMAD R3, R2, R7, RZ ;  /* 0x0000000702037224 */ /* 0x000fca00078e02ff */
[----:B------:R-:W-:-:S07]  /*9e80*/  VIMNMX R0, R0, R3, !PT ;  /* 0x0000000300007248 */ /* 0x000fce0007fe0100 */
.L_x_1646:
[----:B------:R-:W-:Y:S01]  /*9e90*/  SHF.R.S32.HI R3, RZ, 0x1f, R0 ;  /* 0x0000001fff037819 */ /* 0x000fe20000011400 */
[----:B------:R-:W-:Y:S01]  /*9ea0*/  IMAD.MOV.U32 R56, RZ, RZ, RZ ;  /* 0x000000ffff387224 */ /* 0x000fe200078e00ff */
[----:B------:R-:W-:Y:S02]  /*9eb0*/  PLOP3.LUT P0, PT, PT, PT, PT, 0x80, 0x0 ;  /* 0x000000000000781c */ /* 0x000fe40003f0f070 */
[----:B------:R-:W-:Y:S02]  /*9ec0*/  CS2R R150, SRZ ;  /* 0x0000000000967805 */ /* 0x000fe4000001ff00 */
[----:B------:R-:W-:Y:S02]  /*9ed0*/  LEA.HI R3, R3, R0, RZ, 0x7 ;  /* 0x0000000003037211 */ /* 0x000fe400078f38ff */
[----:B------:R-:W-:Y:S02]  /*9ee0*/  CS2R R6, SRZ ;  /* 0x0000000000067805 */ /* 0x000fe4000001ff00 */
[----:B------:R-:W-:-:S02]  /*9ef0*/  MOV R58, RZ ;  /* 0x000000ff003a7202 */ /* 0x000fc40000000f00 */
[----:B------:R-:W-:Y:S02]  /*9f00*/  CS2R R148, SRZ ;  /* 0x0000000000947805 */ /* 0x000fe4000001ff00 */
[----:B------:R-:W-:Y:S02]  /*9f10*/  SHF.R.S32.HI R3, RZ, 0x7, R3 ;  /* 0x00000007ff037819 */ /* 0x000fe40000011403 */
[----:B------:R-:W-:Y:S02]  /*9f20*/  CS2R R8, SRZ ;  /* 0x0000000000087805 */ /* 0x000fe4000001ff00 */
[----:B------:R-:W-:Y:S02]  /*9f30*/  CS2R R4, SRZ ;  /* 0x0000000000047805 */ /* 0x000fe4000001ff00 */
[----:B------:R-:W-:Y:S02]  /*9f40*/  CS2R R142, SRZ ;  /* 0x00000000008e7805 */ /* 0x000fe4000001ff00 */
[----:B------:R-:W-:-:S02]  /*9f50*/  VIMNMX R198, RZ, R3, !PT ;  /* 0x00000003ffc67248 */ /* 0x000fc40007fe0100 */
[----:B------:R-:W-:Y:S02]  /*9f60*/  CS2R R140, SRZ ;  /* 0x00000000008c7805 */ /* 0x000fe4000001ff00 */
[----:B------:R-:W-:Y:S02]  /*9f70*/  CS2R R10, SRZ ;  /* 0x00000000000a7805 */ /* 0x000fe4000001ff00 */
[----:B------:R-:W-:Y:S02]  /*9f80*/  CS2R R134, SRZ ;  /* 0x0000000000867805 */ /* 0x000fe4000001ff00 */
[----:B------:R-:W-:Y:S02]  /*9f90*/  ISETP.GT.AND P1, PT, R89, R198, PT ;  /* 0x000000c65900720c */ /* 0x000fe40003f24270 */
[----:B------:R-:W-:Y:S02]  /*9fa0*/  CS2R R12, SRZ ;  /* 0x00000000000c7805 */ /* 0x000fe4000001ff00 */
[----:B------:R-:W-:-:S02]  /*9fb0*/  CS2R R132, SRZ ;  /* 0x0000000000847805 */ /* 0x000fc4000001ff00 */
[----:B------:R-:W-:Y:S02]  /*9fc0*/  CS2R R14, SRZ ;  /* 0x00000000000e7805 */ /* 0x000fe4000001ff00 */
[----:B------:R-:W-:Y:S02]  /*9fd0*/  CS2R R126, SRZ ;  /* 0x00000000007e7805 */ /* 0x000fe4000001ff00 */
[----:B------:R-:W-:Y:S02]  /*9fe0*/  CS2R R26, SRZ ;  /* 0x00000000001a7805 */ /* 0x000fe4000001ff00 */
[----:B------:R-:W-:Y:S02]  /*9ff0*/  CS2R R124, SRZ ;  /* 0x00000000007c7805 */ /* 0x000fe4000001ff00 */
[----:B--2---:R-:W-:Y:S01]  /*a000*/  CS2R R28, SRZ ;  /* 0x00000000001c7805 */ /* 0x004fe2000001ff00 */
[----:B------:R-:W-:Y:S01]  /*a010*/  IMAD.MOV.U32 R25, RZ, RZ, RZ ;  /* 0x000000ffff197224 */ /* 0x000fe200078e00ff */
        /* <DEDUP_REMOVED lines=11> */
[----:B------:R-:W-:Y:S01]  /*a0d0*/  CS2R R40, SRZ ;  /* 0x0000000000287805 */ /* 0x000fe2000001ff00 */
[----:B------:R-:W-:Y:S01]  /*a0e0*/  IMAD.MOV.U32 R95, RZ, RZ, RZ ;  /* 0x000000ffff5f7224 */ /* 0x000fe200078e00ff */
[----:B------:R-:W-:Y:S01]  /*a0f0*/  CS2R R92, SRZ ;  /* 0x00000000005c7805 */ /* 0x000fe2000001ff00 */
[----:B------:R-:W-:-:S02]  /*a100*/  IMAD.MOV.U32 R42, RZ, RZ, RZ ;  /* 0x000000ffff2a7224 */ /* 0x000fc400078e00ff */
[----:B------:R-:W-:Y:S02]  /*a110*/  IMAD.MOV.U32 R44, RZ, RZ, RZ ;  /* 0x000000ffff2c7224 */ /* 0x000fe400078e00ff */
[----:B------:R-:W-:Y:S02]  /*a120*/  IMAD.MOV.U32 R51, RZ, RZ, RZ ;  /* 0x000000ffff337224 */ /* 0x000fe400078e00ff */
[----:B------:R-:W-:Y:S01]  /*a130*/  IMAD.MOV.U32 R90, RZ, RZ, RZ ;  /* 0x000000ffff5a7224 */ /* 0x000fe200078e00ff */
[----:B------:R-:W-:Y:S06]  /*a140*/  @!P1 BRA `(.L_x_1650) ;  /* 0x0000015400249947 */ /* 0x000fec0003800000 */
[----:B------:R-:W-:-:S03]  /*a150*/  UMOV UR4, 0xffffffff ;  /* 0xffffffff00047882 */ /* 0x000fc60000000000 */
[----:B------:R-:W-:Y:S05]  /*a160*/  BRA.DIV UR4, `(.L_x_1651) ;  /* 0x000001fa04387947 */ /* 0x000fea000b800000 */
[----:B------:R1:W2:Y:S02]  /*a170*/  SHFL.IDX PT, R184, R218, RZ, 0x1f ;  /* 0x00001fffdab87589 */ /* 0x0002a400000e0000 */
.L_x_1964:
[----:B--2---:R-:W-:Y:S01]  /*a180*/  LEA.HI R0, R184, R184, RZ, 0x1 ;  /* 0x000000b8b8007211 */ /* 0x004fe200078f08ff */
        /* <DEDUP_REMOVED lines=12> */
[----:B------:R2:W3:Y:S01]  /*a250*/  LDC.64 R2, c[0x4][R0] ;  /* 0x0100000000027b82 */ /* 0x0004e20000000a00 */
        /* <DEDUP_REMOVED lines=8> */
[----:B--2---:R-:W-:-:S07]  /*a2e0*/  IMAD.MOV.U32 R13, RZ, RZ, RZ ;  /* 0x000000ffff0d7224 */ /* 0x004fce00078e00ff */
[----:B------:R-:W-:-:S07]  /*a2f0*/  LEPC R20, `(.L_x_1652) ;  /* 0x000000001014794e */ /* 0x000fce0000000000 */
[----:B01-3-5:R-:W-:Y:S05]  /*a300*/  CALL.ABS.NOINC R2 ;  /* 0x0000000002007343 */ /* 0x02bfea0003c00000 */
.L_x_1652:
[----:B------:R-:W-:Y:S01]  /*a310*/  ULDC.64 UR4, c[0x0][0x990] ;  /* 0x0002640000047ab9 */ /* 0x000fe20000000a00 */
[----:B------:R-:W-:Y:S01]  /*a320*/  ULDC.64 UR6, c[0x0][0x998] ;  /* 0x0002660000067ab9 */ /* 0x000fe20000000a00 */
[----:B------:R-:W-:Y:S02]  /*a330*/  ISETP.NE.U32.AND P0, PT, RZ, UR4, PT ;  /* 0x00000004ff007c0c */ /* 0x000fe4000bf05070 */
[----:B------:R-:W-:Y:S02]  /*a340*/  ISETP.NE.U32.AND P1, PT, RZ, UR6, PT ;  /* 0x00000006ff007c0c */ /* 0x000fe4000bf25070 */
[----:B------:R-:W-:Y:S02]  /*a350*/  ISETP.NE.AND.EX P0, PT, RZ, UR5, PT, P0 ;  /* 0x00000005ff007c0c */ /* 0x000fe4000bf05300 */
[----:B------:R-:W-:-:S11]  /*a360*/  ISETP.NE.AND.EX P1, PT, RZ, UR7, PT, P1 ;  /* 0x00000007ff007c0c */ /* 0x000fd6000bf25310 */
[----:B------:R-:W2:Y:S01]  /*a370*/  @P0 LDC.64 R6, c[0x0][0x9a8] ;  /* 0x00026a00ff060b82 */ /* 0x000ea20000000a00 */
[--C-:B------:R-:W-:Y:S02]  /*a380*/  @P0 SHF.R.S32.HI R3, RZ, 0x1f, R23.reuse ;  /* 0x0000001fff030819 */ /* 0x100fe40000011417 */
[----:B------:R-:W-:Y:S02]  /*a390*/  @P1 SHF.R.S32.HI R5, RZ, 0x1f, R23 ;  /* 0x0000001fff051819 */ /* 0x000fe40000011417 */
[----:B------:R-:W-:-:S03]  /*a3a0*/  @P0 SHF.R.S32.HI R15, RZ, 0x1f, R22 ;  /* 0x0000001fff0f0819 */ /* 0x000fc60000011416 */
[----:B------:R-:W3:Y:S08]  /*a3b0*/  @P1 LDC.64 R8, c[0x0][0x9b8] ;  /* 0x00026e00ff081b82 */ /* 0x000ef00000000a00 */
[----:B------:R-:W4:Y:S08]  /*a3c0*/  @P0 LDC.64 R10, c[0x0][0x9b0] ;  /* 0x00026c00ff0a0b82 */ /* 0x000f300000000a00 */
[----:B------:R-:W0:Y:S01]  /*a3d0*/  @P1 LDC.64 R12, c[0x0][0x9c0] ;  /* 0x00027000ff0c1b82 */ /* 0x000e220000000a00 */
[----:B--2---:R-:W-:-:S02]  /*a3e0*/  @P0 IMAD R0, R3, R6, RZ ;  /* 0x0000000603000224 */ /* 0x004fc400078e02ff */
[----:B------:R-:W-:-:S04]  /*a3f0*/  @P0 IMAD.WIDE.U32 R2, R23, R6, RZ ;  /* 0x0000000617020225 */ /* 0x000fc800078e00ff */
[----:B------:R-:W-:Y:S02]  /*a400*/  @P0 IMAD R7, R23, R7, R0 ;  /* 0x0000000717070224 */ /* 0x000fe400078e0200 */
[-C--:B---3--:R-:W-:Y:S02]  /*a410*/  @P1 IMAD R4, R5, R8.reuse, RZ ;  /* 0x0000000805041224 */ /* 0x088fe400078e02ff */
[----:B------:R-:W-:Y:S01]  /*a420*/  @P0 IMAD.IADD R3, R3, 0x1, R7 ;  /* 0x0000000103030824 */ /* 0x000fe200078e0207 */
[----:B------:R-:W-:Y:S01]  /*a430*/  @P1 SHF.R.S32.HI R7, RZ, 0x1f, R22 ;  /* 0x0000001fff071819 */ /* 0x000fe20000011416 */
[C---:B------:R-:W-:Y:S02]  /*a440*/  @P1 IMAD R9, R23.reuse, R9, R4 ;  /* 0x0000000917091224 */ /* 0x040fe400078e0204 */
[----:B------:R-:W-:-:S04]  /*a450*/  @P1 IMAD.WIDE.U32 R4, R23, R8, RZ ;  /* 0x0000000817041225 */ /* 0x000fc800078e00ff */
[----:B----4-:R-:W-:Y:S02]  /*a460*/  @P0 IMAD R0, R15, R10, RZ ;  /* 0x0000000a0f000224 */ /* 0x010fe400078e02ff */
[----:B------:R-:W-:Y:S02]  /*a470*/  @P1 IMAD.IADD R5, R5, 0x1, R9 ;  /* 0x0000000105051824 */ /* 0x000fe400078e0209 */
[C---:B------:R-:W-:Y:S02]  /*a480*/  @P0 IMAD R9, R22.reuse, R11, R0 ;  /* 0x0000000b16090224 */ /* 0x040fe400078e0200 */
[----:B0-----:R-:W-:Y:S02]  /*a490*/  @P1 IMAD R6, R7, R12, RZ ;  /* 0x0000000c07061224 */ /* 0x001fe400078e02ff */
        /* <DEDUP_REMOVED lines=10> */
[----:B------:R-:W-:Y:S01]  /*a540*/  @P1 LEA.HI.X R9, R6, UR7, R3, 0x2, P3 ;  /* 0x0000000706091c11 */ /* 0x000fe200098f1403 */
[----:B------:R-:W-:-:S04]  /*a550*/  IMAD.MOV.U32 R3, RZ, RZ, 0x3f800000 ;  /* 0x3f800000ff037424 */ /* 0x000fc800078e00ff */
        /* <DEDUP_REMOVED lines=10> */
[----:B------:R-:W-:-:S04]  /*a600*/  MOV R3, UR4 ;  /* 0x0000000400037c02 */ /* 0x000fc80008000f00 */
[----:B------:R-:W-:-:S04]  /*a610*/  SHF.L.U32 R3, R3, 0x1f, RZ ;  /* 0x0000001f03037819 */ /* 0x000fc800000006ff */
[----:B------:R0:W2:Y:S03]  /*a620*/  SYNCS.PHASECHK.TRANS64.TRYWAIT P0, [R16+URZ+0x22800], R3 ;  /* 0x02280003100075a7 */ /* 0x0000a6000800017f */
[----:B--2---:R-:W-:Y:S05]  /*a630*/  @!P0 NANOSLEEP.SYNCS 0x989680 ;  /* 0x009896800000895d */ /* 0x004fea0003900000 */
[----:B------:R-:W2:Y:S01]  /*a640*/  @!P0 SYNCS.PHASECHK.TRANS64 P0, [R16+URZ+0x22800], R3 ;  /* 0x02280003100085a7 */ /* 0x000ea2000800007f */
[----:B------:R-:W-:Y:S04]  /*a650*/  BSSY B0, `(.L_x_1654) ;  /* 0x0000006000007945 */ /* 0x000fe80003800000 */
[----:B--2---:R-:W-:Y:S05]  /*a660*/  @P0 BRA `(.L_x_1655) ;  /* 0x0000000000100947 */ /* 0x004fea0003800000 */
.L_x_1656:
[----:B--2---:R2:W3:Y:S02]  /*a670*/  SYNCS.PHASECHK.TRANS64.TRYWAIT P0, [R16+URZ+0x22800], R3 ;  /* 0x02280003100075a7 */ /* 0x0044e4000800017f */
[----:B---3--:R-:W-:Y:S05]  /*a680*/  @!P0 NANOSLEEP.SYNCS 0x989680 ;  /* 0x009896800000895d */ /* 0x008fea0003900000 */
[----:B------:R-:W3:Y:S02]  /*a690*/  @!P0 SYNCS.PHASECHK.TRANS64 P0, [R16+URZ+0x22800], R3 ;  /* 0x02280003100085a7 */ /* 0x000ee4000800007f */
[----:B---3--:R-:W-:Y:S05]  /*a6a0*/  @!P0 BRA `(.L_x_1656) ;  /* 0xfffffffc00f08947 */ /* 0x008fea000383ffff */
.L_x_1655:
[----:B------:R-:W-:Y:S05]  /*a6b0*/  BSYNC B0 ;  /* 0x0000000000007941 */ /* 0x000fea0003800000 */
.L_x_1654:
[----:B------:R-:W-:Y:S05]  /*a6c0*/  BRA `(.L_x_1657) ;  /* 0x0000006c009c7947 */ /* 0x000fea0003800000 */
.L_x_1653:
[----:B------:R-:W-:Y:S01]  /*a6d0*/  ULOP3.LUT UP0, URZ, UR42, 0x1bf, URZ, 0xc0, !UPT ;  /* 0x000001bf2a3f7892 */ /* 0x000fe2000f80c03f */
[----:B-----5:R-:W-:Y:S01]  /*a6e0*/  SHF.R.S32.HI R0, RZ, 0x1f, R24 ;  /* 0x0000001fff007819 */ /* 0x020fe20000011418 */
[----:B------:R-:W-:Y:S01]  /*a6f0*/  ULDC.64 UR4, c[0x0][0x3f8] ;  /* 0x0000fe0000047ab9 */ /* 0x000fe20000000a00 */
[----:B------:R-:W-:Y:S01]  /*a700*/  ULDC.64 UR6, c[0x0][0x408] ;  /* 0x0001020000067ab9 */ /* 0x000fe20000000a00 */
[----:B------:R-:W-:Y:S02]  /*a710*/  IMAD.WIDE.U32 R26, R24, UR4, RZ ;  /* 0x00000004181a7c25 */ /* 0x000fe4000f8e00ff */
[----:B------:R-:W-:Y:S02]  /*a720*/  PLOP3.LUT P0, PT, PT, PT, UP0, 0x80, 0x0 ;  /* 0x000000000000781c */ /* 0x000fe40003f0f008 */
[C---:B------:R-:W-:Y:S02]  /*a730*/  IMAD R3, R0.reuse, UR4, RZ ;  /* 0x0000000400037c24 */ /* 0x040fe4000f8e02ff */
[----:B------:R-:W-:-:S02]  /*a740*/  IMAD R5, R0, UR6, RZ ;  /* 0x0000000600057c24 */ /* 0x000fc4000f8e02ff */
[C---:B------:R-:W-:Y:S02]  /*a750*/  IMAD R3, R24.reuse, UR5, R3 ;  /* 0x0000000518037c24 */ /* 0x040fe4000f8e0203 */
[C---:B------:R-:W-:Y:S02]  /*a760*/  IMAD R5, R24.reuse, UR7, R5 ;  /* 0x0000000718057c24 */ /* 0x040fe4000f8e0205 */
[----:B------:R-:W-:-:S04]  /*a770*/  IMAD.WIDE.U32 R24, R24, UR6, RZ ;  /* 0x0000000618187c25 */ /* 0x000fc8000f8e00ff */
[----:B------:R-:W-:Y:S02]  /*a780*/  IMAD.IADD R29, R3, 0x1, R27 ;  /* 0x00000001031d7824 */ /* 0x000fe400078e021b */
[----:B------:R-:W-:Y:S01]  /*a790*/  IMAD.IADD R31, R5, 0x1, R25 ;  /* 0x00000001051f7824 */ /* 0x000fe200078e0219 */
[----:B------:R-:W-:Y:S06]  /*a7a0*/  @!P0 BRA `(.L_x_1658) ;  /* 0x0000000000408947 */ /* 0x000fec0003800000 */
[----:B------:R-:W-:Y:S01]  /*a7b0*/  MOV R0, 0x0 ;  /* 0x0000000000007802 */ /* 0x000fe20000000f00 */
[----:B------:R-:W-:Y:S01]  /*a7c0*/  ULDC.64 UR4, c[0x4][0xc8] ;  /* 0x0100320000047ab9 */ /* 0x000fe20000000a00 */
[----:B------:R-:W-:Y:S01]  /*a7d0*/  ULDC.64 UR6, c[0x4][0xd0] ;  /* 0x0100340000067ab9 */ /* 0x000fe20000000a00 */
[----:B------:R-:W-:Y:S01]  /*a7e0*/  IMAD.U32 R4, RZ, RZ, UR4 ;  /* 0x00000004ff047e24 */ /* 0x000fe2000f8e00ff */
[----:B------:R0:W2:Y:S01]  /*a7f0*/  LDC.64 R14, c[0x4][R0] ;  /* 0x01000000000e7b82 */ /* 0x0000a20000000a00 */
        /* <DEDUP_REMOVED lines=10> */
[----:B-12---:R-:W-:Y:S05]  /*a8a0*/  CALL.ABS.NOINC R14 ;  /* 0x000000000e007343 */ /* 0x006fea0003c00000 */
.L_x_1658:
[----:B------:R-:W-:Y:S01]  /*a8b0*/  ULDC.U8 UR4, c[0x0][0x410] ;  /* 0x0001040000047ab9 */ /* 0x000fe20000000000 */
[----:B------:R-:W-:Y:S01]  /*a8c0*/  BSSY B0, `(.L_x_1659) ;  /* 0x00006bf000007945 */ /* 0x000fe20003800000 */
[----:B------:R-:W-:Y:S02]  /*a8d0*/  ISETP.NE.AND P0, PT, RZ, UR4, PT ;  /* 0x00000004ff007c0c */ /* 0x000fe4000bf05270 */
[----:B------:R-:W-:-:S11]  /*a8e0*/  IADD3 R10, R176, R178, RZ ;  /* 0x000000b2b00a7210 */ /* 0x000fd60007ffe0ff */
[----:B------:R-:W-:Y:S05]  /*a8f0*/  @!P0 BRA `(.L_x_1660) ;  /* 0x0000003400788947 */ /* 0x000fea0003800000 */
[----:B------:R-:W0:Y:S01]  /*a900*/  LDC R45, c[0x0][0x448] ;  /* 0x00011200ff2d7b82 */ /* 0x000e220000000800 */
[----:B------:R-:W-:Y:S01]  /*a910*/  ULDC.64 UR4, c[0x0][0x3f8] ;  /* 0x0000fe0000047ab9 */ /* 0x000fe20000000a00 */
[----:B------:R-:W-:Y:S01]  /*a920*/  IMAD.MOV.U32 R4, RZ, RZ, R26 ;  /* 0x000000ffff047224 */ /* 0x000fe200078e001a */
[----:B------:R-:W-:Y:S01]  /*a930*/  ULDC.64 UR6, c[0x0][0x408] ;  /* 0x0001020000067ab9 */ /* 0x000fe20000000a00 */
[----:B------:R-:W-:Y:S01]  /*a940*/  IMAD.MOV.U32 R6, RZ, RZ, R24 ;  /* 0x000000ffff067224 */ /* 0x000fe200078e0018 */
[----:B------:R-:W-:Y:S01]  /*a950*/  ULDC.64 UR8, c[0x0][0x400] ;  /* 0x0001000000087ab9 */ /* 0x000fe20000000a00 */
[----:B------:R-:W-:Y:S01]  /*a960*/  IMAD.MOV.U32 R7, RZ, RZ, R31 ;  /* 0x000000ffff077224 */ /* 0x000fe200078e001f */
[----:B0-----:R-:W-:-:S13]  /*a970*/  ISETP.NE.AND P0, PT, R45, 0x1, PT ;  /* 0x000000012d00780c */ /* 0x001fda0003f05270 */
[----:B------:R-:W0:Y:S08]  /*a980*/  @P0 LDC R3, c[0x0][0x44c] ;  /* 0x00011300ff030b82 */ /* 0x000e300000000800 */
[----:B------:R-:W2:Y:S01]  /*a990*/  @P0 LDC R5, c[0x0][0x450] ;  /* 0x00011400ff050b82 */ /* 0x000ea20000000800 */
[----:B0-----:R-:W-:-:S04]  /*a9a0*/  @P0 IMAD.HI.U32 R0, R10, R3, RZ ;  /* 0x000000030a000227 */ /* 0x001fc800078e00ff */
[----:B------:R-:W-:Y:S01]  /*a9b0*/  IMAD.MOV.U32 R3, RZ, RZ, R10 ;  /* 0x000000ffff037224 */ /* 0x000fe200078e000a */
[----:B--2---:R-:W-:Y:S01]  /*a9c0*/  @P0 SHF.R.U32.HI R3, RZ, R5, R0 ;  /* 0x00000005ff030219 */ /* 0x004fe20000011600 */
[----:B------:R-:W-:-:S03]  /*a9d0*/  IMAD.MOV.U32 R5, RZ, RZ, R29 ;  /* 0x000000ffff057224 */ /* 0x000fc600078e001d */
[----:B------:R-:W-:Y:S01]  /*a9e0*/  SHF.R.S32.HI R0, RZ, 0x1f, R3 ;  /* 0x0000001fff007819 */ /* 0x000fe20000011403 */
[----:B------:R-:W-:-:S04]  /*a9f0*/  IMAD.WIDE.U32 R4, R3, UR4, R4 ;  /* 0x0000000403047c25 */ /* 0x000fc8000f8e0004 */
[----:B------:R-:W-:Y:S02]  /*aa00*/  IMAD R8, R0, UR4, RZ ;  /* 0x0000000400087c24 */ /* 0x000fe4000f8e02ff */
[----:B------:R-:W-:-:S04]  /*aa10*/  IMAD.WIDE.U32 R6, R3, UR6, R6 ;  /* 0x0000000603067c25 */ /* 0x000fc8000f8e0006 */
[C---:B------:R-:W-:Y:S01]  /*aa20*/  IMAD R13, R3.reuse, UR5, R8 ;  /* 0x00000005030d7c24 */ /* 0x040fe2000f8e0208 */
[----:B------:R-:W-:Y:S01]  /*aa30*/  ULDC.64 UR4, c[0x0][0x3e8] ;  /* 0x0000fa0000047ab9 */ /* 0x000fe20000000a00 */
[----:B------:R-:W-:Y:S01]  /*aa40*/  IMAD R8, R0, UR6, RZ ;  /* 0x0000000600087c24 */ /* 0x000fe2000f8e02ff */
[----:B------:R-:W-:Y:S01]  /*aa50*/  IADD3 R0, P0, R4, UR4, RZ ;  /* 0x0000000404007c10 */ /* 0x000fe2000ff1e0ff */
[----:B------:R-:W-:Y:S01]  /*aa60*/  UMOV UR4, 0xffffffff ;  /* 0xffffffff00047882 */ /* 0x000fe20000000000 */
[----:B------:R-:W-:Y:S01]  /*aa70*/  IADD3 R4, P1, R6, UR8, RZ ;  /* 0x0000000806047c10 */ /* 0x000fe2000ff3e0ff */
[----:B------:R-:W-:Y:S01]  /*aa80*/  IMAD R3, R3, UR7, R8 ;  /* 0x0000000703037c24 */ /* 0x000fe2000f8e0208 */
[----:B------:R-:W-:-:S04]  /*aa90*/  IADD3.X R13, R5, UR5, R13, P0, !PT ;  /* 0x00000005050d7c10 */ /* 0x000fc800087fe40d */
[----:B------:R-:W-:Y:S01]  /*aaa0*/  IADD3.X R5, R7, UR9, R3, P1, !PT ;  /* 0x0000000907057c10 */ /* 0x000fe20008ffe403 */
[----:B------:R-:W-:Y:S06]  /*aab0*/  BRA.DIV UR4, `(.L_x_1661) ;  /* 0x000001f204107947 */ /* 0x000fec000b800000 */
[----:B------:R0:W2:Y:S04]  /*aac0*/  SHFL.IDX PT, R3, R13, RZ, 0x1e1f ;  /* 0x001e1fff0d037589 */ /* 0x0000a800000e0000 */
[----:B------:R-:W3:Y:S04]  /*aad0*/  SHFL.IDX PT, R0, R0, RZ, 0x1e1f ;  /* 0x001e1fff00007589 */ /* 0x000ee800000e0000 */
[----:B------:R-:W4:Y:S04]  /*aae0*/  SHFL.IDX PT, R5, R5, RZ, 0x1e1f ;  /* 0x001e1fff05057589 */ /* 0x000f2800000e0000 */
[----:B------:R0:W0:Y:S02]  /*aaf0*/  SHFL.IDX PT, R14, R4, RZ, 0x1e1f ;  /* 0x001e1fff040e7589 */ /* 0x00002400000e0000 */
.L_x_1970:
[----:B------:R-:W-:Y:S01]  /*ab00*/  IMAD R45, R170, R45, RZ ;  /* 0x0000002daa2d7224 */ /* 0x000fe200078e02ff */
[----:B------:R-:W-:Y:S01]  /*ab10*/  BSSY B1, `(.L_x_1662) ;  /* 0x0000047000017945 */ /* 0x000fe20003800000 */
[----:B------:R-:W-:Y:S02]  /*ab20*/  CS2R R8, SRZ ;  /* 0x0000000000087805 */ /* 0x000fe4000001ff00 */
[----:B0-----:R-:W-:Y:S02]  /*ab30*/  CS2R R12, SRZ ;  /* 0x00000000000c7805 */ /* 0x001fe4000001ff00 */
        /* <DEDUP_REMOVED lines=12> */
[----:B------:R-:W-:Y:S01]  /*ac00*/  ULDC UR4, c[0x0][0x3f4] ;  /* 0x0000fd0000047ab9 */ /* 0x000fe20000000800 */
[----:B------:R-:W-:Y:S02]  /*ac10*/  CS2R R38, SRZ ;  /* 0x0000000000267805 */ /* 0x000fe4000001ff00 */
[----:B------:R-:W-:Y:S02]  /*ac20*/  ISETP.GE.AND P5, PT, R174, UR4, PT ;  /* 0x00000004ae007c0c */ /* 0x000fe4000bfa6270 */
[----:B------:R-:W-:Y:S02]  /*ac30*/  CS2R R36, SRZ ;  /* 0x0000000000247805 */ /* 0x000fe4000001ff00 */
[----:B------:R-:W-:Y:S02]  /*ac40*/  ISETP.GE.AND P2, PT, R190, UR4, PT ;  /* 0x00000004be007c0c */ /* 0x000fe4000bf46270 */
[----:B------:R-:W-:Y:S02]  /*ac50*/  CS2R R32, SRZ ;  /* 0x0000000000207805 */ /* 0x000fe4000001ff00 */
[----:B------:R-:W-:-:S05]  /*ac60*/  ISETP.GE.AND P3, PT, R189, UR4, PT ;  /* 0x00000004bd007c0c */ /* 0x000fca000bf66270 */
[----:B------:R-:W-:Y:S02]  /*ac70*/  @!P5 SHF.R.S32.HI R4, RZ, 0x1f, R174 ;  /* 0x0000001fff04d819 */ /* 0x000fe400000114ae */
[C---:B---3--:R-:W-:Y:S02]  /*ac80*/  @!P5 IADD3 R6, P0, R174.reuse, R0, RZ ;  /* 0x00000000ae06d210 */ /* 0x048fe40007f1e0ff */
[----:B------:R-:W-:Y:S02]  /*ac90*/  @!P5 IADD3 R8, P1, R174, R14, RZ ;  /* 0x0000000eae08d210 */ /* 0x000fe40007f3e0ff */
[----:B------:R-:W-:Y:S01]  /*aca0*/  @!P2 IADD3 R10, P4, R190, R0, RZ ;  /* 0x00000000be0aa210 */ /* 0x000fe20007f9e0ff */
[--C-:B--2---:R-:W-:Y:S02]  /*acb0*/  @!P5 IMAD.X R7, R3, 0x1, R4.reuse, P0 ;  /* 0x000000010307d824 */ /* 0x104fe400000e0604 */
[----:B----4-:R-:W-:Y:S01]  /*acc0*/  @!P5 IMAD.X R9, R5, 0x1, R4, P1 ;  /* 0x000000010509d824 */ /* 0x010fe200008e0604 */
[----:B------:R-:W-:Y:S01]  /*acd0*/  ISETP.GE.AND P1, PT, R192, UR4, PT ;  /* 0x00000004c0007c0c */ /* 0x000fe2000bf26270 */
[----:B------:R-:W-:Y:S01]  /*ace0*/  @!P2 IMAD.X R11, R3, 0x1, R214, P4 ;  /* 0x00000001030ba824 */ /* 0x000fe200020e06d6 */
[----:B------:R-:W-:Y:S01]  /*acf0*/  @!P2 IADD3 R12, P0, R190, R14, RZ ;  /* 0x0000000ebe0ca210 */ /* 0x000fe20007f1e0ff */
[----:B------:R0:W5:Y:S01]  /*ad00*/  @!P5 LD.E.64 R38, desc[UR38][R6.64] ;  /* 0x000000260626d980 */ /* 0x000162000c101b00 */
[----:B------:R-:W-:-:S03]  /*ad10*/  @!P3 IADD3 R20, P4, R189, R0, RZ ;  /* 0x00000000bd14b210 */ /* 0x000fc60007f9e0ff */
[----:B------:R-:W5:Y:S01]  /*ad20*/  @!P5 LD.E.64 R36, desc[UR38][R8.64] ;  /* 0x000000260824d980 */ /* 0x000f62000c101b00 */
[----:B------:R-:W-:Y:S02]  /*ad30*/  @!P3 IADD3 R40, P5, R189, R14, RZ ;  /* 0x0000000ebd28b210 */ /* 0x000fe40007fbe0ff */
[----:B------:R-:W-:Y:S01]  /*ad40*/  CS2R R34, SRZ ;  /* 0x0000000000227805 */ /* 0x000fe2000001ff00 */
[----:B------:R-:W-:Y:S01]  /*ad50*/  @!P2 IMAD.X R13, R5, 0x1, R214, P0 ;  /* 0x00000001050da824 */ /* 0x000fe200000e06d6 */
[----:B------:R-:W-:Y:S02]  /*ad60*/  CS2R R28, SRZ ;  /* 0x00000000001c7805 */ /* 0x000fe4000001ff00 */
[----:B------:R-:W-:Y:S01]  /*ad70*/  CS2R R30, SRZ ;  /* 0x00000000001e7805 */ /* 0x000fe2000001ff00 */
[--C-:B------:R-:W-:Y:S01]  /*ad80*/  @!P3 IMAD.X R21, R3, 0x1, R213.reuse, P4 ;  /* 0x000000010315b824 */ /* 0x100fe200020e06d5 */
[----:B------:R-:W5:Y:S01]  /*ad90*/  @!P2 LD.E.64 R32, desc[UR38][R10.64] ;  /* 0x000000260a20a980 */ /* 0x000f62000c101b00 */
[----:B------:R-:W-:Y:S01]  /*ada0*/  @!P3 IMAD.X R41, R5, 0x1, R213, P5 ;  /* 0x000000010529b824 */ /* 0x000fe200028e06d5 */
[----:B------:R-:W-:-:S02]  /*adb0*/  ISETP.GE.AND P0, PT, R191, UR4, PT ;  /* 0x00000004bf007c0c */ /* 0x000fc4000bf06270 */
[----:B------:R2:W5:Y:S01]  /*adc0*/  @!P2 LD.E.64 R34, desc[UR38][R12.64] ;  /* 0x000000260c22a980 */ /* 0x000562000c101b00 */
[----:B------:R-:W-:Y:S02]  /*add0*/  ISETP.GE.AND P2, PT, R193, UR4, PT ;  /* 0x00000004c1007c0c */ /* 0x000fe4000bf46270 */
[C---:B------:R-:W-:Y:S01]  /*ade0*/  @!P1 IADD3 R42, P4, R192.reuse, R14, RZ ;  /* 0x0000000ec02a9210 */ /* 0x040fe20007f9e0ff */
[----:B------:R3:W5:Y:S04]  /*adf0*/  @!P3 LD.E.64 R28, desc[UR38][R20.64] ;  /* 0x00000026141cb980 */ /* 0x000768000c101b00 */
[----:B------:R4:W5:Y:S01]  /*ae00*/  @!P3 LD.E.64 R30, desc[UR38][R40.64] ;  /* 0x00000026281eb980 */ /* 0x000962000c101b00 */
[----:B0-----:R-:W-:Y:S02]  /*ae10*/  @!P1 IADD3 R6, P3, R192, R0, RZ ;  /* 0x00000000c0069210 */ /* 0x001fe40007f7e0ff */
[----:B------:R-:W-:-:S02]  /*ae20*/  CS2R R24, SRZ ;  /* 0x0000000000187805 */ /* 0x000fc4000001ff00 */
[----:B------:R-:W-:Y:S01]  /*ae30*/  CS2R R26, SRZ ;  /* 0x00000000001a7805 */ /* 0x000fe2000001ff00 */
[----:B------:R-:W-:Y:S01]  /*ae40*/  @!P1 IMAD.X R43, R5, 0x1, R212, P4 ;  /* 0x00000001052b9824 */ /* 0x000fe200020e06d4 */
[----:B------:R-:W-:Y:S02]  /*ae50*/  @!P1 IADD3.X R7, R3, R212, RZ, P3, !PT ;  /* 0x000000d403079210 */ /* 0x000fe40001ffe4ff */
[----:B--2---:R-:W-:Y:S02]  /*ae60*/  CS2R R12, SRZ ;  /* 0x00000000000c7805 */ /* 0x004fe4000001ff00 */
[-C--:B------:R-:W-:Y:S01]  /*ae70*/  @!P0 IADD3 R46, P5, R191, R0.reuse, RZ ;  /* 0x00000000bf2e8210 */ /* 0x080fe20007fbe0ff */
[----:B------:R0:W5:Y:S01]  /*ae80*/  @!P1 LD.E.64 R26, desc[UR38][R42.64] ;  /* 0x000000262a1a9980 */ /* 0x000162000c101b00 */
[----:B------:R-:W-:Y:S02]  /*ae90*/  @!P2 IADD3 R48, P3, R193, R0, RZ ;  /* 0x00000000c130a210 */ /* 0x000fe40007f7e0ff */
[----:B---3--:R-:W-:-:S02]  /*aea0*/  CS2R R20, SRZ ;  /* 0x0000000000147805 */ /* 0x008fc4000001ff00 */
[----:B------:R-:W-:Y:S01]  /*aeb0*/  CS2R R8, SRZ ;  /* 0x0000000000087805 */ /* 0x000fe2000001ff00 */
[----:B------:R0:W5:Y:S01]  /*aec0*/  @!P1 LD.E.64 R24, desc[UR38][R6.64] ;  /* 0x0000002606189980 */ /* 0x000162000c101b00 */
[-C--:B----4-:R-:W-:Y:S02]  /*aed0*/  @!P0 IADD3 R40, P1, R191, R14.reuse, RZ ;  /* 0x0000000ebf288210 */ /* 0x090fe40007f3e0ff */
[----:B------:R-:W-:Y:S02]  /*aee0*/  CS2R R10, SRZ ;  /* 0x00000000000a7805 */ /* 0x000fe4000001ff00 */
[----:B------:R-:W-:Y:S01]  /*aef0*/  @!P2 IADD3 R14, P4, R193, R14, RZ ;  /* 0x0000000ec10ea210 */ /* 0x000fe20007f9e0ff */
[--C-:B------:R-:W-:Y:S02]  /*af00*/  @!P0 IMAD.X R47, R3, 0x1, R211.reuse, P5 ;  /* 0x00000001032f8824 */ /* 0x100fe400028e06d3 */
[----:B------:R-:W-:Y:S02]  /*af10*/  @!P0 IMAD.X R41, R5, 0x1, R211, P1 ;  /* 0x0000000105298824 */ /* 0x000fe400008e06d3 */
[--C-:B------:R-:W-:Y:S01]  /*af20*/  @!P2 IMAD.X R49, R3, 0x1, R210.reuse, P3 ;  /* 0x000000010331a824 */ /* 0x100fe200018e06d2 */
[----:B------:R0:W5:Y:S01]  /*af30*/  @!P0 LD.E.64 R12, desc[UR38][R46.64] ;  /* 0x000000262e0c8980 */ /* 0x000162000c101b00 */
[----:B------:R-:W-:-:S03]  /*af40*/  @!P2 IMAD.X R15, R5, 0x1, R210, P4 ;  /* 0x00000001050fa824 */ /* 0x000fc600020e06d2 */
[----:B------:R0:W5:Y:S04]  /*af50*/  @!P0 LD.E.64 R20, desc[UR38][R40.64] ;  /* 0x0000002628148980 */ /* 0x000168000c101b00 */
[----:B------:R0:W5:Y:S04]  /*af60*/  @!P2 LD.E.64 R8, desc[UR38][R48.64] ;  /* 0x000000263008a980 */ /* 0x000168000c101b00 */
[----:B------:R0:W5:Y:S02]  /*af70*/  @!P2 LD.E.64 R10, desc[UR38][R14.64] ;  /* 0x000000260e0aa980 */ /* 0x000164000c101b00 */
.L_x_1663:
[----:B------:R-:W-:Y:S05]  /*af80*/  BSYNC B1 ;  /* 0x0000000000017941 */ /* 0x000fea0003800000 */
.L_x_1662:
[----:B------:R-:W-:Y:S01]  /*af90*/  ULEA.HI UR4, UR37, UR37, URZ, 0x1 ;  /* 0x0000002525047291 */ /* 0x000fe2000f8f083f */
[----:B--2---:R-:W-:Y:S01]  /*afa0*/  VIADDMNMX R3, R45, -R178, 0x80, PT ;  /* 0x000000802d037446 */ /* 0x004fe200038009b2 */
[----:B------:R-:W-:Y:S02]  /*afb0*/  BSSY B1, `(.L_x_1664) ;  /* 0x0000008000017945 */ /* 0x000fe40003800000 */
[----:B------:R-:W-:Y:S01]  /*afc0*/  ULOP3.LUT UR4, UR4, 0xfffffffe, URZ, 0xc0, !UPT ;  /* 0xfffffffe04047892 */ /* 0x000fe2000f8ec03f */
[----:B------:R-:W-:-:S03]  /*afd0*/  ISETP.GE.AND P1, PT, R176, R3, PT ;  /* 0x00000003b000720c */ /* 0x000fc60003f26270 */
[----:B------:R-:W-:-:S06]  /*afe0*/  UIADD3 UR4, UR37, -UR4, URZ ;  /* 0x8000000425047290 */ /* 0x000fcc000fffe03f */
[----:B----4-:R-:W-:-:S05]  /*aff0*/  IMAD.U32 R5, RZ, RZ, UR4 ;  /* 0x00000004ff057e24 */ /* 0x010fca000f8e00ff */
[----:B------:R-:W-:-:S04]  /*b000*/  SHF.L.U32 R5, R5, 0x1f, RZ ;  /* 0x0000001f05057819 */ /* 0x000fc800000006ff */
[----:B------:R-:W2:Y:S02]  /*b010*/  SYNCS.PHASECHK.TRANS64.TRYWAIT P0, [R16+URZ+0x22800], R5 ;  /* 0x02280005100075a7 */ /* 0x000ea4000800017f */
[----:B--2---:R-:W-:Y:S05]  /*b020*/  @!P0 BRA `(.L_x_1665) ;  /* 0x000001ec00208947 */ /* 0x004fea0003800000 */
.L_x_1971:
[----:B------:R-:W-:Y:S05]  /*b030*/  BSYNC B1 ;  /* 0x0000000000017941 */ /* 0x000fea0003800000 */
.L_x_1664:
[----:B------:R-:W-:Y:S05]  /*b040*/  @P1 BRA `(.L_x_1666) ;  /* 0x0000006400181947 */ /* 0x000fea0003800000 */
[----:B---3--:R-:W3:Y:S01]  /*b050*/  LDC R0, c[0x0][0x3f4] ;  /* 0x0000fd00ff007b82 */ /* 0x008ee20000000800 */
[----:B------:R-:W-:Y:S01]  /*b060*/  BSSY B1, `(.L_x_1667) ;  /* 0x000007f000017945 */ /* 0x000fe20003800000 */
[-C--:B---3--:R-:W-:Y:S02]  /*b070*/  ISETP.GE.AND P0, PT, R174, R0.reuse, PT ;  /* 0x00000000ae00720c */ /* 0x088fe40003f06270 */
[-C--:B------:R-:W-:Y:S02]  /*b080*/  ISETP.GE.AND P1, PT, R190, R0.reuse, PT ;  /* 0x00000000be00720c */ /* 0x080fe40003f26270 */
[-C--:B------:R-:W-:Y:S02]  /*b090*/  ISETP.GE.AND P2, PT, R189, R0.reuse, PT ;  /* 0x00000000bd00720c */ /* 0x080fe40003f46270 */
[-C--:B------:R-:W-:Y:S02]  /*b0a0*/  ISETP.GE.AND P3, PT, R192, R0.reuse, PT ;  /* 0x00000000c000720c */ /* 0x080fe40003f66270 */
[----:B------:R-:W-:-:S02]  /*b0b0*/  ISETP.GE.AND P4, PT, R191, R0, PT ;  /* 0x00000000bf00720c */ /* 0x000fc40003f86270 */
[----:B------:R-:W-:Y:S01]  /*b0c0*/  ISETP.GE.AND P5, PT, R193, R0, PT ;  /* 0x00000000c100720c */ /* 0x000fe20003fa6270 */
[----:B------:R-:W-:Y:S02]  /*b0d0*/  IMAD.IADD R0, R16, 0x1, R199 ;  /* 0x0000000110007824 */ /* 0x000fe400078e02c7 */
[----:B------:R-:W-:Y:S10]  /*b0e0*/  @P0 BRA `(.L_x_1668) ;  /* 0x0000000400d80947 */ /* 0x000ff40003800000 */
[----:B0-2---:R-:W0:Y:S01]  /*b0f0*/  LDS.128 R4, [R0+0x10400] ;  /* 0x0104000000047984 */ /* 0x005e220000000c00 */
[----:B-----5:R-:W-:Y:S02]  /*b100*/  SHF.R.U32.HI R14, RZ, 0x8, R38 ;  /* 0x00000008ff0e7819 */ /* 0x020fe40000011626 */
        /* <DEDUP_REMOVED lines=24> */
[----:B0-----:R-:W-:-:S02]  /*b290*/  F2FP.F16.E4M3.UNPACK_B R3, R6.H1 ;  /* 0x00000006ff03723e */ /* 0x001fc400030006ff */
[----:B------:R-:W-:Y:S02]  /*b2a0*/  F2FP.F16.E4M3.UNPACK_B R42, R45 ;  /* 0x0000002dff2a723e */ /* 0x000fe400020006ff */
[----:B------:R-:W-:Y:S01]  /*b2b0*/  F2FP.F16.E4M3.UNPACK_B R39, R41 ;  /* 0x00000029ff27723e */ /* 0x000fe200020006ff */
[----:B------:R-:W-:Y:S01]  /*b2c0*/  HADD2.F32 R14, -RZ, R3.H1_H1 ;  /* 0x30000003ff0e7230 */ /* 0x000fe20000004100 */
[--C-:B------:R-:W-:Y:S01]  /*b2d0*/  LOP3.LUT R43, R43, 0xff0000, R36.reuse, 0xf8, !PT ;  /* 0x00ff00002b2b7812 */ /* 0x100fe200078ef824 */
[--C-:B------:R-:W-:Y:S01]  /*b2e0*/  HADD2.F32 R46, -RZ, R42.reuse.H1_H1 ;  /* 0x3000002aff2e7230 */ /* 0x100fe20000004100 */
[----:B------:R-:W-:Y:S01]  /*b2f0*/  F2FP.F16.E4M3.UNPACK_B R6, R6 ;  /* 0x00000006ff06723e */ /* 0x000fe200020006ff */
[----:B------:R-:W-:Y:S01]  /*b300*/  HADD2.F32 R40, -RZ, R39.H1_H1 ;  /* 0x30000027ff287230 */ /* 0x000fe20000004100 */
[----:B------:R-:W-:Y:S01]  /*b310*/  LOP3.LUT R43, R43, 0xff000000, R36, 0xf8, !PT ;  /* 0xff0000002b2b7812 */ /* 0x000fe200078ef824 */
[----:B------:R-:W-:Y:S01]  /*b320*/  HADD2.F32 R42, -RZ, R42.H0_H0 ;  /* 0x2000002aff2a7230 */ /* 0x000fe20000004100 */
[----:B------:R-:W-:Y:S01]  /*b330*/  LOP3.LUT R38, R15, 0xff000000, R38, 0xf8, !PT ;  /* 0xff0000000f267812 */ /* 0x000fe200078ef826 */
[C---:B------:R-:W-:Y:S01]  /*b340*/  FMUL.FTZ R48, R14.reuse, R46 ;  /* 0x0000002e0e307220 */ /* 0x040fe20000410000 */
[-C--:B------:R-:W-:Y:S01]  /*b350*/  F2FP.F16.E4M3.UNPACK_B R36, R7.reuse ;  /* 0x00000007ff24723e */ /* 0x080fe200020006ff */
[----:B------:R-:W-:Y:S01]  /*b360*/  FMUL.FTZ R47, R14, R40 ;  /* 0x000000280e2f7220 */ /* 0x000fe20000410000 */
[----:B------:R-:W-:Y:S01]  /*b370*/  F2FP.F16.E4M3.UNPACK_B R37, R7.H1 ;  /* 0x00000007ff25723e */ /* 0x000fe200030006ff */
[----:B------:R-:W-:Y:S01]  /*b380*/  HADD2.F32 R15, -RZ, R3.H0_H0 ;  /* 0x20000003ff0f7230 */ /* 0x000fe20000004100 */
[-C--:B------:R-:W-:Y:S01]  /*b390*/  F2FP.F16.E4M3.UNPACK_B R7, R5.reuse ;  /* 0x00000005ff07723e */ /* 0x080fe200020006ff */
[----:B------:R-:W-:Y:S01]  /*b3a0*/  HADD2.F32 R39, -RZ, R39.H0_H0 ;  /* 0x20000027ff277230 */ /* 0x000fe20000004100 */
[----:B------:R-:W-:Y:S01]  /*b3b0*/  F2FP.F16.E4M3.UNPACK_B R14, R5.H1 ;  /* 0x00000005ff0e723e */ /* 0x000fe200030006ff */
[----:B------:R-:W-:-:S02]  /*b3c0*/  HADD2.F32 R5, -RZ, R6.H1_H1 ;  /* 0x30000006ff057230 */ /* 0x000fc40000004100 */
[C---:B------:R-:W-:Y:S01]  /*b3d0*/  FFMA.FTZ R48, R15.reuse, R40, -R48 ;  /* 0x000000280f307223 */ /* 0x040fe20000010830 */
        /* <DEDUP_REMOVED lines=71> */
.L_x_1668:
[----:B------:R-:W-:Y:S05]  /*b850*/  BSYNC B1 ;  /* 0x0000000000017941 */ /* 0x000fea0003800000 */
.L_x_1667:
[----:B------:R-:W-:Y:S04]  /*b860*/  BSSY B1, `(.L_x_1669) ;  /* 0x000007c000017945 */ /* 0x000fe80003800000 */
[----:B------:R-:W-:Y:S05]  /*b870*/  @P1 BRA `(.L_x_1670) ;  /* 0x0000000400e81947 */ /* 0x000fea0003800000 */
[----:B0-23--:R-:W0:Y:S01]  /*b880*/  LDS.128 R4, [R206] ;  /* 0x00000000ce047984 */ /* 0x00de220000000c00 */
        /* <DEDUP_REMOVED lines=13> */
[----:B------:R-:W-:Y:S02]  /*b960*/  LOP3.LUT R14, R32, 0xff, RZ, 0xc0, !PT ;  /* 0x000000ff200e7812 */ /* 0x000fe400078ec0ff */
        /* <DEDUP_REMOVED lines=107> */
.L_x_1670:
[----:B------:R-:W-:Y:S05]  /*c020*/  BSYNC B1 ;  /* 0x0000000000017941 */ /* 0x000fea0003800000 */
.L_x_1669:
[----:B------:R-:W-:Y:S04]  /*c030*/  BSSY B1, `(.L_x_1671) ;  /* 0x0000078000017945 */ /* 0x000fe80003800000 */
[----:B------:R-:W-:Y:S05]  /*c040*/  @P2 BRA `(.L_x_1672) ;  /* 0x0000000400d82947 */ /* 0x000fea0003800000 */
[----:B0-234-:R-:W0:Y:S01]  /*c050*/  LDS.128 R4, [R0+0x12400] ;  /* 0x0124000000047984 */ /* 0x01de220000000c00 */
        /* <DEDUP_REMOVED lines=117> */
.L_x_1672:
[----:B------:R-:W-:Y:S05]  /*c7b0*/  BSYNC B1 ;  /* 0x0000000000017941 */ /* 0x000fea0003800000 */
.L_x_1671:
        /* <DEDUP_REMOVED lines=124> */
.L_x_1674:
[----:B------:R-:W-:Y:S05]  /*cf80*/  BSYNC B1 ;  /* 0x0000000000017941 */ /* 0x000fea0003800000 */
.L_x_1673:
[----:B------:R-:W-:Y:S04]  /*cf90*/  BSSY B1, `(.L_x_1675) ;  /* 0x0000078000017945 */ /* 0x000fe80003800000 */
[----:B------:R-:W-:Y:S05]  /*cfa0*/  @P4 BRA `(.L_x_1676) ;  /* 0x0000000400d84947 */ /* 0x000fea0003800000 */
[----:B0-234-:R-:W0:Y:S01]  /*cfb0*/  LDS.128 R4, [R0+0x14400] ;  /* 0x0144000000047984 */ /* 0x01de220000000c00 */
[----:B-----5:R-:W-:Y:S02]  /*cfc0*/  SHF.R.U32.HI R14, RZ, 0x8, R12 ;  /* 0x00000008ff0e7819 */ /* 0x020fe4000001160c */
[----:B------:R-:W-:Y:S02]  /*cfd0*/  SHF.R.U32.HI R24, RZ, 0x8, R13 ;  /* 0x00000008ff187819 */ /* 0x000fe4000001160d */
[----:B------:R-:W-:Y:S02]  /*cfe0*/  LOP3.LUT R3, R12, 0xff, RZ, 0xc0, !PT ;  /* 0x000000ff0c037812 */ /* 0x000fe400078ec0ff */
[----:B------:R-:W-:Y:S02]  /*cff0*/  LOP3.LUT R14, R14, 0xff, RZ, 0xc0, !PT ;  /* 0x000000ff0e0e7812 */ /* 0x000fe400078ec0ff */
[----:B------:R-:W-:Y:S02]  /*d000*/  SHF.R.U32.HI R27, RZ, 0x8, R21 ;  /* 0x00000008ff1b7819 */ /* 0x000fe40000011615 */
[----:B------:R-:W-:-:S02]  /*d010*/  LOP3.LUT R15, R13, 0xff, RZ, 0xc0, !PT ;  /* 0x000000ff0d0f7812 */ /* 0x000fc400078ec0ff */
[----:B------:R-:W-:Y:S02]  /*d020*/  LOP3.LUT R24, R24, 0xff, RZ, 0xc0, !PT ;  /* 0x000000ff18187812 */ /* 0x000fe400078ec0ff */
[----:B------:R-:W-:Y:S02]  /*d030*/  PRMT R3, R14, 0x7604, R3 ;  /* 0x000076040e037816 */ /* 0x000fe40000000003 */
[----:B------:R-:W-:Y:S02]  /*d040*/  SHF.R.U32.HI R29, RZ, 0x10, R21 ;  /* 0x00000010ff1d7819 */ /* 0x000fe40000011615 */
[----:B------:R-:W-:Y:S02]  /*d050*/  SHF.R.U32.HI R14, RZ, 0x8, R20 ;  /* 0x00000008ff0e7819 */ /* 0x000fe40000011614 */
[----:B------:R-:W-:Y:S01]  /*d060*/  SHF.R.U32.HI R28, RZ, 0x10, R13 ;  /* 0x00000010ff1c7819 */ /* 0x000fe2000001160d */
[----:B------:R-:W-:Y:S01]  /*d070*/  IMAD.U32 R29, R29, 0x10000, RZ ;  /* 0x000100001d1d7824 */ /* 0x000fe200078e00ff */
[----:B------:R-:W-:-:S02]  /*d080*/  LOP3.LUT R26, R21, 0xff, RZ, 0xc0, !PT ;  /* 0x000000ff151a7812 */ /* 0x000fc400078ec0ff */
[----:B------:R-:W-:Y:S02]  /*d090*/  LOP3.LUT R27, R27, 0xff, RZ, 0xc0, !PT ;  /* 0x000000ff1b1b7812 */ /* 0x000fe400078ec0ff */
[----:B------:R-:W-:Y:S02]  /*d0a0*/  PRMT R15, R24, 0x7604, R15 ;  /* 0x00007604180f7816 */ /* 0x000fe4000000000f */
[----:B------:R-:W-:Y:S02]  /*d0b0*/  LOP3.LUT R24, R20, 0xff, RZ, 0xc0, !PT ;  /* 0x000000ff14187812 */ /* 0x000fe400078ec0ff */
[----:B------:R-:W-:Y:S02]  /*d0c0*/  LOP3.LUT R25, R14, 0xff, RZ, 0xc0, !PT ;  /* 0x000000ff0e197812 */ /* 0x000fe400078ec0ff */
[----:B------:R-:W-:Y:S02]  /*d0d0*/  SHF.L.U32 R14, R28, 0x10, RZ ;  /* 0x000000101c0e7819 */ /* 0x000fe400000006ff */
[----:B------:R-:W-:-:S02]  /*d0e0*/  PRMT R26, R27, 0x7604, R26 ;  /* 0x000076041b1a7816 */ /* 0x000fc4000000001a */
        /* <DEDUP_REMOVED lines=98> */
.L_x_1676:
[----:B------:R-:W-:Y:S05]  /*d710*/  BSYNC B1 ;  /* 0x0000000000017941 */ /* 0x000fea0003800000 */
.L_x_1675:
        /* <DEDUP_REMOVED lines=9> */
[----:B------:R-:W-:Y:S02]  /*d7b0*/  SHF.R.U32.HI R14, RZ, 0x8, R10 ;  /* 0x00000008ff0e7819 */ /* 0x000fe4000001160a */
        /* <DEDUP_REMOVED lines=114> */
.L_x_1660:
[----:B------:R-:W0:Y:S01]  /*dee0*/  LDC R25, c[0x0][0x448] ;  /* 0x00011200ff197b82 */ /* 0x000e220000000800 */
[----:B------:R-:W-:Y:S01]  /*def0*/  IMAD.MOV.U32 R9, RZ, RZ, R10 ;  /* 0x000000ffff097224 */ /* 0x000fe200078e000a */
[----:B------:R-:W-:Y:S01]  /*df00*/  ULDC.64 UR4, c[0x0][0x3f8] ;  /* 0x0000fe0000047ab9 */ /* 0x000fe20000000a00 */
[----:B------:R-:W-:Y:S01]  /*df10*/  IMAD.MOV.U32 R6, RZ, RZ, R24 ;  /* 0x000000ffff067224 */ /* 0x000fe200078e0018 */
[----:B------:R-:W-:Y:S01]  /*df20*/  ULDC.64 UR6, c[0x0][0x408] ;  /* 0x0001020000067ab9 */ /* 0x000fe20000000a00 */
[----:B------:R-:W-:Y:S01]  /*df30*/  IMAD.MOV.U32 R7, RZ, RZ, R31 ;  /* 0x000000ffff077224 */ /* 0x000fe200078e001f */
[----:B------:R-:W-:Y:S01]  /*df40*/  ULDC.64 UR8, c[0x0][0x400] ;  /* 0x0001000000087ab9 */ /* 0x000fe20000000a00 */
[----:B------:R-:W-:Y:S02]  /*df50*/  IMAD.MOV.U32 R4, RZ, RZ, R26 ;  /* 0x000000ffff047224 */ /* 0x000fe400078e001a */
[----:B------:R-:W-:Y:S01]  /*df60*/  IMAD.MOV.U32 R5, RZ, RZ, R29 ;  /* 0x000000ffff057224 */ /* 0x000fe200078e001d */
[----:B0-----:R-:W-:-:S13]  /*df70*/  ISETP.NE.AND P0, PT, R25, 0x1, PT ;  /* 0x000000011900780c */ /* 0x001fda0003f05270 */
[----:B------:R-:W0:Y:S08]  /*df80*/  @P0 LDC R3, c[0x0][0x44c] ;  /* 0x00011300ff030b82 */ /* 0x000e300000000800 */
[----:B------:R-:W2:Y:S01]  /*df90*/  @P0 LDC R0, c[0x0][0x450] ;  /* 0x00011400ff000b82 */ /* 0x000ea20000000800 */
[----:B0-----:R-:W-:-:S05]  /*dfa0*/  @P0 IMAD.HI.U32 R3, R10, R3, RZ ;  /* 0x000000030a030227 */ /* 0x001fca00078e00ff */
[----:B--2---:R-:W-:-:S04]  /*dfb0*/  @P0 SHF.R.U32.HI R9, RZ, R0, R3 ;  /* 0x00000000ff090219 */ /* 0x004fc80000011603 */
[----:B------:R-:W-:Y:S01]  /*dfc0*/  SHF.R.S32.HI R0, RZ, 0x1f, R9 ;  /* 0x0000001fff007819 */ /* 0x000fe20000011409 */
[----:B------:R-:W-:-:S04]  /*dfd0*/  IMAD.WIDE.U32 R6, R9, UR6, R6 ;  /* 0x0000000609067c25 */ /* 0x000fc8000f8e0006 */
[----:B------:R-:W-:Y:S01]  /*dfe0*/  IMAD R8, R0, UR4, RZ ;  /* 0x0000000400087c24 */ /* 0x000fe2000f8e02ff */
[----:B------:R-:W-:Y:S01]  /*dff0*/  IADD3 R21, P1, R6, UR8, RZ ;  /* 0x0000000806157c10 */ /* 0x000fe2000ff3e0ff */
[----:B------:R-:W-:-:S04]  /*e000*/  IMAD.WIDE.U32 R4, R9, UR4, R4 ;  /* 0x0000000409047c25 */ /* 0x000fc8000f8e0004 */
[----:B------:R-:W-:Y:S02]  /*e010*/  IMAD R0, R0, UR6, RZ ;  /* 0x0000000600007c24 */ /* 0x000fe4000f8e02ff */
[C---:B------:R-:W-:Y:S01]  /*e020*/  IMAD R13, R9.reuse, UR5, R8 ;  /* 0x00000005090d7c24 */ /* 0x040fe2000f8e0208 */
[----:B------:R-:W-:Y:S01]  /*e030*/  ULDC.64 UR4, c[0x0][0x3e8] ;  /* 0x0000fa0000047ab9 */ /* 0x000fe20000000a00 */
[----:B------:R-:W-:Y:S01]  /*e040*/  IMAD R6, R9, UR7, R0 ;  /* 0x0000000709067c24 */ /* 0x000fe2000f8e0200 */
[----:B------:R-:W-:Y:S01]  /*e050*/  IADD3 R3, P0, R4, UR4, RZ ;  /* 0x0000000404037c10 */ /* 0x000fe2000ff1e0ff */
[----:B------:R-:W-:-:S03]  /*e060*/  UMOV UR4, 0xffffffff ;  /* 0xffffffff00047882 */ /* 0x000fc60000000000 */
[----:B------:R-:W-:Y:S02]  /*e070*/  IADD3.X R13, R5, UR5, R13, P0, !PT ;  /* 0x00000005050d7c10 */ /* 0x000fe400087fe40d */
[----:B------:R-:W-:Y:S01]  /*e080*/  IADD3.X R20, R7, UR9, R6, P1, !PT ;  /* 0x0000000907147c10 */ /* 0x000fe20008ffe406 */
[----:B------:R-:W-:Y:S06]  /*e090*/  BRA.DIV UR4, `(.L_x_1677) ;  /* 0x000001be04187947 */ /* 0x000fec000b800000 */
[----:B------:R0:W2:Y:S04]  /*e0a0*/  SHFL.IDX PT, R0, R13, RZ, 0x1e1f ;  /* 0x001e1fff0d007589 */ /* 0x0000a800000e0000 */
[----:B------:R-:W3:Y:S04]  /*e0b0*/  SHFL.IDX PT, R3, R3, RZ, 0x1e1f ;  /* 0x001e1fff03037589 */ /* 0x000ee800000e0000 */
[----:B------:R-:W4:Y:S04]  /*e0c0*/  SHFL.IDX PT, R20, R20, RZ, 0x1e1f ;  /* 0x001e1fff14147589 */ /* 0x000f2800000e0000 */
[----:B------:R-:W0:Y:S02]  /*e0d0*/  SHFL.IDX PT, R21, R21, RZ, 0x1e1f ;  /* 0x001e1fff15157589 */ /* 0x000e2400000e0000 */
.L_x_1977:
[----:B------:R-:W-:Y:S01]  /*e0e0*/  IMAD R45, R170, R25, RZ ;  /* 0x00000019aa2d7224 */ /* 0x000fe200078e02ff */
[----:B------:R-:W-:Y:S01]  /*e0f0*/  BSSY B1, `(.L_x_1678) ;  /* 0x0000038000017945 */ /* 0x000fe20003800000 */
[----:B------:R-:W-:Y:S02]  /*e100*/  CS2R R4, SRZ ;  /* 0x0000000000047805 */ /* 0x000fe4000001ff00 */
[----:B------:R-:W-:Y:S02]  /*e110*/  CS2R R6, SRZ ;  /* 0x0000000000067805 */ /* 0x000fe4000001ff00 */
[----:B------:R-:W-:Y:S02]  /*e120*/  CS2R R8, SRZ ;  /* 0x0000000000087805 */ /* 0x000fe4000001ff00 */
[----:B------:R-:W-:Y:S02]  /*e130*/  ISETP.GE.AND P0, PT, R10, R45, PT ;  /* 0x0000002d0a00720c */ /* 0x000fe40003f06270 */
[----:B------:R-:W-:-:S02]  /*e140*/  CS2R R10, SRZ ;  /* 0x00000000000a7805 */ /* 0x000fc4000001ff00 */
[----:B0-----:R-:W-:Y:S02]  /*e150*/  CS2R R12, SRZ ;  /* 0x00000000000c7805 */ /* 0x001fe4000001ff00 */
        /* <DEDUP_REMOVED lines=10> */
[C---:B------:R-:W-:Y:S01]  /*e200*/  VIADD R5, R18.reuse, 0x40 ;  /* 0x0000004012057836 */ /* 0x040fe20000000000 */
[----:B------:R-:W-:Y:S02]  /*e210*/  ISETP.GE.AND P2, PT, R18, UR4, PT ;  /* 0x0000000412007c0c */ /* 0x000fe4000bf46270 */
[----:B------:R-:W-:Y:S02]  /*e220*/  CS2R R24, SRZ ;  /* 0x0000000000187805 */ /* 0x000fe4000001ff00 */
[----:B------:R-:W-:Y:S02]  /*e230*/  ISETP.GE.AND P1, PT, R4, UR4, PT ;  /* 0x0000000404007c0c */ /* 0x000fe4000bf26270 */
[----:B------:R-:W-:Y:S02]  /*e240*/  CS2R R26, SRZ ;  /* 0x00000000001a7805 */ /* 0x000fe4000001ff00 */
[----:B------:R-:W-:-:S02]  /*e250*/  ISETP.GE.AND P0, PT, R5, UR4, PT ;  /* 0x0000000405007c0c */ /* 0x000fc4000bf06270 */
[----:B------:R-:W-:Y:S02]  /*e260*/  CS2R R6, SRZ ;  /* 0x0000000000067805 */ /* 0x000fe4000001ff00 */
[----:B------:R-:W-:Y:S02]  /*e270*/  CS2R R28, SRZ ;  /* 0x00000000001c7805 */ /* 0x000fe4000001ff00 */
[----:B------:R-:W-:Y:S02]  /*e280*/  CS2R R30, SRZ ;  /* 0x00000000001e7805 */ /* 0x000fe4000001ff00 */
[----:B------:R-:W-:Y:S02]  /*e290*/  @!P2 SHF.R.S32.HI R5, RZ, 0x1f, R18 ;  /* 0x0000001fff05a819 */ /* 0x000fe40000011412 */
[C---:B---3--:R-:W-:Y:S01]  /*e2a0*/  @!P2 IADD3 R36, P3, R18.reuse, R3, RZ ;  /* 0x000000031224a210 */ /* 0x048fe20007f7e0ff */
[----:B------:R-:W-:Y:S01]  /*e2b0*/  @!P1 IMAD.SHL.U32 R42, R179, 0x10, RZ ;  /* 0x00000010b32a9824 */ /* 0x000fe200078e00ff */
[----:B------:R-:W-:Y:S01]  /*e2c0*/  @!P2 IADD3 R38, P4, R18, R21, RZ ;  /* 0x000000151226a210 */ /* 0x000fe20007f9e0ff */
[----:B------:R-:W-:-:S02]  /*e2d0*/  @!P0 IMAD.SHL.U32 R48, R180, 0x10, RZ ;  /* 0x00000010b4308824 */ /* 0x000fc400078e00ff */
[----:B--2---:R-:W-:Y:S01]  /*e2e0*/  @!P2 IMAD.X R37, R0, 0x1, R5, P3 ;  /* 0x000000010025a824 */ /* 0x004fe200018e0605 */
[----:B----4-:R-:W-:Y:S02]  /*e2f0*/  @!P2 IADD3.X R39, R20, R5, RZ, P4, !PT ;  /* 0x000000051427a210 */ /* 0x010fe400027fe4ff */
[----:B------:R-:W-:Y:S02]  /*e300*/  @!P1 SHF.R.S32.HI R5, RZ, 0x1f, R42 ;  /* 0x0000001fff059819 */ /* 0x000fe4000001142a */
[C---:B------:R-:W-:Y:S02]  /*e310*/  @!P1 IADD3 R40, P5, R42.reuse, R3, RZ ;  /* 0x000000032a289210 */ /* 0x040fe40007fbe0ff */
[----:B------:R-:W-:Y:S02]  /*e320*/  CS2R R8, SRZ ;  /* 0x0000000000087805 */ /* 0x000fe4000001ff00 */
[----:B------:R-:W-:Y:S02]  /*e330*/  @!P1 IADD3 R42, P4, R42, R21, RZ ;  /* 0x000000152a2a9210 */ /* 0x000fe40007f9e0ff */
[----:B------:R-:W-:-:S02]  /*e340*/  CS2R R10, SRZ ;  /* 0x00000000000a7805 */ /* 0x000fc4000001ff00 */
[----:B------:R-:W-:Y:S01]  /*e350*/  @!P0 IADD3 R46, P3, R48, R3, RZ ;  /* 0x00000003302e8210 */ /* 0x000fe20007f7e0ff */
[--C-:B------:R-:W-:Y:S01]  /*e360*/  @!P1 IMAD.X R41, R0, 0x1, R5.reuse, P5 ;  /* 0x0000000100299824 */ /* 0x100fe200028e0605 */
[----:B------:R-:W-:Y:S01]  /*e370*/  @!P0 SHF.R.S32.HI R3, RZ, 0x1f, R48 ;  /* 0x0000001fff038819 */ /* 0x000fe20000011430 */
[----:B------:R-:W-:Y:S01]  /*e380*/  @!P1 IMAD.X R43, R20, 0x1, R5, P4 ;  /* 0x00000001142b9824 */ /* 0x000fe200020e0605 */
[----:B------:R-:W-:Y:S02]  /*e390*/  @!P0 IADD3 R48, P5, R48, R21, RZ ;  /* 0x0000001530308210 */ /* 0x000fe40007fbe0ff */
[----:B------:R-:W-:Y:S02]  /*e3a0*/  CS2R R4, SRZ ;  /* 0x0000000000047805 */ /* 0x000fe4000001ff00 */
[----:B------:R-:W-:Y:S02]  /*e3b0*/  CS2R R32, SRZ ;  /* 0x0000000000207805 */ /* 0x000fe4000001ff00 */
[----:B------:R-:W-:-:S02]  /*e3c0*/  CS2R R34, SRZ ;  /* 0x0000000000227805 */ /* 0x000fc4000001ff00 */
[----:B------:R-:W-:Y:S02]  /*e3d0*/  CS2R R12, SRZ ;  /* 0x00000000000c7805 */ /* 0x000fe4000001ff00 */
[----:B------:R-:W-:Y:S01]  /*e3e0*/  CS2R R14, SRZ ;  /* 0x00000000000e7805 */ /* 0x000fe2000001ff00 */
[--C-:B------:R-:W-:Y:S01]  /*e3f0*/  @!P0 IMAD.X R47, R0, 0x1, R3.reuse, P3 ;  /* 0x00000001002f8824 */ /* 0x100fe200018e0603 */
[----:B------:R0:W5:Y:S01]  /*e400*/  @!P2 LD.E.128 R24, desc[UR38][R36.64] ;  /* 0x000000262418a980 */ /* 0x000162000c101d00 */
[----:B------:R-:W-:-:S03]  /*e410*/  @!P0 IMAD.X R49, R20, 0x1, R3, P5 ;  /* 0x0000000114318824 */ /* 0x000fc600028e0603 */
[----:B------:R0:W5:Y:S04]  /*e420*/  @!P2 LD.E.128 R4, desc[UR38][R38.64] ;  /* 0x000000262604a980 */ /* 0x000168000c101d00 */
[----:B------:R0:W5:Y:S04]  /*e430*/  @!P1 LD.E.128 R28, desc[UR38][R40.64] ;  /* 0x00000026281c9980 */ /* 0x000168000c101d00 */
[----:B------:R0:W5:Y:S04]  /*e440*/  @!P1 LD.E.128 R8, desc[UR38][R42.64] ;  /* 0x000000262a089980 */ /* 0x000168000c101d00 */
[----:B------:R0:W5:Y:S04]  /*e450*/  @!P0 LD.E.128 R32, desc[UR38][R46.64] ;  /* 0x000000262e208980 */ /* 0x000168000c101d00 */
[----:B------:R0:W5:Y:S02]  /*e460*/  @!P0 LD.E.128 R12, desc[UR38][R48.64] ;  /* 0x00000026300c8980 */ /* 0x000164000c101d00 */
.L_x_1679:
[----:B------:R-:W-:Y:S05]  /*e470*/  BSYNC B1 ;  /* 0x0000000000017941 */ /* 0x000fea0003800000 */
.L_x_1678:
[----:B------:R-:W-:Y:S01]  /*e480*/  ULEA.HI UR4, UR37, UR37, URZ, 0x1 ;  /* 0x0000002525047291 */ /* 0x000fe2000f8f083f */
[----:B---3--:R-:W-:Y:S01]  /*e490*/  VIADDMNMX R3, R45, -R178, 0x80, PT ;  /* 0x000000802d037446 */ /* 0x008fe200038009b2 */
[----:B------:R-:W-:Y:S02]  /*e4a0*/  BSSY B1, `(.L_x_1680) ;  /* 0x0000008000017945 */ /* 0x000fe40003800000 */
[----:B------:R-:W-:Y:S01]  /*e4b0*/  ULOP3.LUT UR4, UR4, 0xfffffffe, URZ, 0xc0, !UPT ;  /* 0xfffffffe04047892 */ /* 0x000fe2000f8ec03f */
[----:B------:R-:W-:-:S03]  /*e4c0*/  ISETP.GE.AND P1, PT, R176, R3, PT ;  /* 0x00000003b000720c */ /* 0x000fc60003f26270 */
[----:B------:R-:W-:-:S06]  /*e4d0*/  UIADD3 UR4, UR37, -UR4, URZ ;  /* 0x8000000425047290 */ /* 0x000fcc000fffe03f */
[----:B------:R-:W-:-:S05]  /*e4e0*/  IMAD.U32 R21, RZ, RZ, UR4 ;  /* 0x00000004ff157e24 */ /* 0x000fca000f8e00ff */
[----:B------:R-:W-:-:S04]  /*e4f0*/  SHF.L.U32 R21, R21, 0x1f, RZ ;  /* 0x0000001f15157819 */ /* 0x000fc800000006ff */
[----:B------:R-:W3:Y:S02]  /*e500*/  SYNCS.PHASECHK.TRANS64.TRYWAIT P0, [R16+URZ+0x22800], R21 ;  /* 0x02280015100075a7 */ /* 0x000ee4000800017f */
[----:B---3--:R-:W-:Y:S05]  /*e510*/  @!P0 BRA `(.L_x_1681) ;  /* 0x000001b800688947 */ /* 0x008fea0003800000 */
.L_x_1978:
[----:B------:R-:W-:Y:S05]  /*e520*/  BSYNC B1 ;  /* 0x0000000000017941 */ /* 0x000fea0003800000 */
.L_x_1680:
[----:B------:R-:W-:Y:S05]  /*e530*/  @P1 BRA `(.L_x_1666) ;  /* 0x0000002c00dc1947 */ /* 0x000fea0003800000 */
[----:B------:R-:W0:Y:S01]  /*e540*/  LDC R3, c[0x0][0x3f4] ;  /* 0x0000fd00ff037b82 */ /* 0x000e220000000800 */
[C---:B--2---:R-:W-:Y:S01]  /*e550*/  VIADD R0, R18.reuse, 0x20 ;  /* 0x0000002012007836 */ /* 0x044fe20000000000 */
[----:B------:R-:W-:Y:S01]  /*e560*/  BSSY B1, `(.L_x_1682) ;  /* 0x00000fc000017945 */ /* 0x000fe20003800000 */
[C---:B----4-:R-:W-:Y:S01]  /*e570*/  VIADD R20, R18.reuse, 0x40 ;  /* 0x0000004012147836 */ /* 0x050fe20000000000 */
[-C--:B0-----:R-:W-:Y:S02]  /*e580*/  ISETP.GE.AND P0, PT, R18, R3.reuse, PT ;  /* 0x000000031200720c */ /* 0x081fe40003f06270 */
[-C--:B------:R-:W-:Y:S02]  /*e590*/  ISETP.GE.AND P1, PT, R0, R3.reuse, PT ;  /* 0x000000030000720c */ /* 0x080fe40003f26270 */
[----:B------:R-:W-:-:S09]  /*e5a0*/  ISETP.GE.AND P2, PT, R20, R3, PT ;  /* 0x000000031400720c */ /* 0x000fd20003f46270 */
[----:B------:R-:W-:Y:S05]  /*e5b0*/  @P0 BRA `(.L_x_1683) ;  /* 0x0000000c00d80947 */ /* 0x000fea0003800000 */
[----:B-----5:R-:W-:Y:S02]  /*e5c0*/  SHF.R.U32.HI R0, RZ, 0x8, R24 ;  /* 0x00000008ff007819 */ /* 0x020fe40000011618 */
[----:B------:R-:W-:Y:S02]  /*e5d0*/  LOP3.LUT R20, R24, 0xff, RZ, 0xc0, !PT ;  /* 0x000000ff18147812 */ /* 0x000fe400078ec0ff */
[----:B---3--:R-:W-:Y:S02]  /*e5e0*/  LOP3.LUT R21, R0, 0xff, RZ, 0xc0, !PT ;  /* 0x000000ff00157812 */ /* 0x008fe400078ec0ff */
[----:B------:R-:W-:Y:S02]  /*e5f0*/  LEA.HI R0, R3, R208, RZ, 0x1c ;  /* 0x000000d003007211 */ /* 0x000fe400078fe0ff */
[----:B------:R-:W-:Y:S02]  /*e600*/  PRMT R45, R21, 0x7604, R20 ;  /* 0x00007604152d7816 */ /* 0x000fe40000000014 */
[----:B------:R-:W-:-:S02]  /*e610*/  SHF.R.S32.HI R21, RZ, 0x1f, R0 ;  /* 0x0000001fff157819 */ /* 0x000fc40000011400 */
[----:B------:R-:W-:Y:S02]  /*e620*/  SHF.R.U32.HI R37, RZ, 0x8, R25 ;  /* 0x00000008ff257819 */ /* 0x000fe40000011619 */
[----:B------:R-:W-:Y:S01]  /*e630*/  LEA.HI R20, R21, R0, RZ, 0x2 ;  /* 0x0000000015147211 */ /* 0x000fe200078f10ff */
[----:B------:R-:W-:Y:S01]  /*e640*/  IMAD.SHL.U32 R0, R0, 0x10, RZ ;  /* 0x0000001000007824 */ /* 0x000fe200078e00ff */
[----:B------:R-:W-:Y:S02]  /*e650*/  SHF.R.U32.HI R39, RZ, 0x8, R26 ;  /* 0x00000008ff277819 */ /* 0x000fe4000001161a */
[----:B------:R-:W-:Y:S01]  /*e660*/  LOP3.LUT R36, R25, 0xff, RZ, 0xc0, !PT ;  /* 0x000000ff19247812 */ /* 0x000fe200078ec0ff */
[----:B------:R-:W-:Y:S01]  /*e670*/  IMAD.SHL.U32 R20, R20, 0x800, RZ ;  /* 0x0000080014147824 */ /* 0x000fe200078e00ff */
[----:B------:R-:W-:Y:S02]  /*e680*/  LOP3.LUT R21, R181, 0x30, R0, 0xf8, !PT ;  /* 0x00000030b5157812 */ /* 0x000fe400078ef800 */
[----:B------:R-:W-:-:S02]  /*e690*/  LOP3.LUT R38, R26, 0xff, RZ, 0xc0, !PT ;  /* 0x000000ff1a267812 */ /* 0x000fc400078ec0ff */
[----:B------:R-:W-:Y:S02]  /*e6a0*/  LOP3.LUT R21, R21, R182, RZ, 0x3c, !PT ;  /* 0x000000b615157212 */ /* 0x000fe400078e3cff */
[----:B------:R-:W-:Y:S02]  /*e6b0*/  LOP3.LUT R20, R20, 0xffffe000, RZ, 0xc0, !PT ;  /* 0xffffe00014147812 */ /* 0x000fe400078ec0ff */
[----:B------:R-:W-:Y:S02]  /*e6c0*/  LOP3.LUT R37, R37, 0xff, RZ, 0xc0, !PT ;  /* 0x000000ff25257812 */ /* 0x000fe400078ec0ff */
[----:B------:R-:W-:Y:S02]  /*e6d0*/  LOP3.LUT R39, R39, 0xff, RZ, 0xc0, !PT ;  /* 0x000000ff27277812 */ /* 0x000fe400078ec0ff */
[----:B------:R-:W-:Y:S02]  /*e6e0*/  IADD3 R21, R21, R183, R20 ;  /* 0x000000b715157210 */ /* 0x000fe40007ffe014 */
[----:B------:R-:W-:-:S02]  /*e6f0*/  PRMT R46, R37, 0x7604, R36 ;  /* 0x00007604252e7816 */ /* 0x000fc40000000024 */
[----:B------:R-:W-:Y:S01]  /*e700*/  PRMT R47, R39, 0x7604, R38 ;  /* 0x00007604272f7816 */ /* 0x000fe20000000026 */
[----:B------:R-:W-:Y:S01]  /*e710*/  IMAD.IADD R0, R16, 0x1, R21 ;  /* 0x0000000110007824 */ /* 0x000fe200078e0215 */
[----:B------:R-:W-:Y:S02]  /*e720*/  SHF.R.U32.HI R37, RZ, 0x8, R27 ;  /* 0x00000008ff257819 */ /* 0x000fe4000001161b */
[----:B------:R-:W-:Y:S02]  /*e730*/  SHF.R.U32.HI R39, RZ, 0x8, R4 ;  /* 0x00000008ff277819 */ /* 0x000fe40000011604 */
[----:B------:R-:W-:Y:S02]  /*e740*/  SHF.R.U32.HI R40, RZ, 0x8, R5 ;  /* 0x00000008ff287819 */ /* 0x000fe40000011605 */
[----:B------:R-:W-:Y:S02]  /*e750*/  LOP3.LUT R36, R27, 0xff, RZ, 0xc0, !PT ;  /* 0x000000ff1b247812 */ /* 0x000fe400078ec0ff */
[----:B------:R-:W-:-:S02]  /*e760*/  LOP3.LUT R38, R4, 0xff, RZ, 0xc0, !PT ;  /* 0x000000ff04267812 */ /* 0x000fc400078ec0ff */
[----:B------:R-:W-:Y:S02]  /*e770*/  LOP3.LUT R37, R37, 0xff, RZ, 0xc0, !PT ;  /* 0x000000ff25257812 */ /* 0x000fe400078ec0ff */
[----:B------:R-:W-:Y:S02]  /*e780*/  LOP3.LUT R39, R39, 0xff, RZ, 0xc0, !PT ;  /* 0x000000ff27277812 */ /* 0x000fe400078ec0ff */
[----:B------:R-:W-:Y:S02]  /*e790*/  LOP3.LUT R21, R40, 0xff, RZ, 0xc0, !PT ;  /* 0x000000ff28157812 */ /* 0x000fe400078ec0ff */
[----:B------:R-:W0:Y:S01]  /*e7a0*/  LDS.128 R40, [R0+0x10400] ;  /* 0x0104000000287984 */ /* 0x000e220000000c00 */
[----:B------:R-:W-:Y:S02]  /*e7b0*/  PRMT R48, R37, 0x7604, R36 ;  /* 0x0000760425307816 */ /* 0x000fe40000000024 */
[----:B------:R-:W-:Y:S02]  /*e7c0*/  PRMT R53, R39, 0x7604, R38 ;  /* 0x0000760427357816 */ /* 0x000fe40000000026 */
[----:B------:R-:W2:Y:S01]  /*e7d0*/  LDS.128 R36, [R217+0x10400] ;  /* 0x01040000d9247984 */ /* 0x000ea20000000c00 */
[----:B------:R-:W-:-:S02]  /*e7e0*/  SHF.R.U32.HI R52, RZ, 0x8, R7 ;  /* 0x00000008ff347819 */ /* 0x000fc40000011607 */
[----:B------:R-:W-:Y:S02]  /*e7f0*/  LOP3.LUT R51, R7, 0xff, RZ, 0xc0, !PT ;  /* 0x000000ff07337812 */ /* 0x000fe400078ec0ff */
[----:B------:R-:W-:Y:S02]  /*e800*/  LOP3.LUT R52, R52, 0xff, RZ, 0xc0, !PT ;  /* 0x000000ff34347812 */ /* 0x000fe400078ec0ff */
[----:B------:R-:W-:Y:S02]  /*e810*/  LOP3.LUT R20, R5, 0xff, RZ, 0xc0, !PT ;  /* 0x000000ff05147812 */ /* 0x000fe400078ec0ff */
[----:B------:R-:W-:Y:S02]  /*e820*/  SHF.R.U32.HI R50, RZ, 0x8, R6 ;  /* 0x00000008ff327819 */ /* 0x000fe40000011606 */
[----:B------:R-:W-:Y:S02]  /*e830*/  PRMT R52, R52, 0x7604, R51 ;  /* 0x0000760434347816 */ /* 0x000fe40000000033 */
[----:B------:R-:W-:-:S02]  /*e840*/  LOP3.LUT R49, R6, 0xff, RZ, 0xc0, !PT ;  /* 0x000000ff06317812 */ /* 0x000fc400078ec0ff */
        /* <DEDUP_REMOVED lines=24> */
[----:B0-----:R-:W-:Y:S02]  /*e9d0*/  F2FP.F16.E4M3.UNPACK_B R24, R41 ;  /* 0x00000029ff18723e */ /* 0x001fe400020006ff */
[----:B------:R-:W-:Y:S01]  /*e9e0*/  F2FP.F16.E4M3.UNPACK_B R26, R52 ;  /* 0x00000034ff1a723e */ /* 0x000fe200020006ff */
[----:B------:R-:W-:Y:S01]  /*e9f0*/  HADD2.F32 R58, -RZ, R27.H0_H0 ;  /* 0x2000001bff3a7230 */ /* 0x000fe20000004100 */
[----:B------:R-:W-:Y:S01]  /*ea00*/  LOP3.LUT R56, R21, 0xff000000, R4, 0xf8, !PT ;  /* 0xff00000015387812 */ /* 0x000fe200078ef804 */
[----:B------:R-:W-:Y:S01]  /*ea10*/  HADD2.F32 R5, -RZ, R24.H0_H0 ;  /* 0x20000018ff057230 */ /* 0x000fe20000004100 */
[----:B--2---:R-:W-:Y:S01]  /*ea20*/  F2FP.F16.E4M3.UNPACK_B R21, R37 ;  /* 0x00000025ff15723e */ /* 0x004fe200020006ff */
[----:B------:R-:W-:Y:S01]  /*ea30*/  HADD2.F32 R54, -RZ, R26.H0_H0 ;  /* 0x2000001aff367230 */ /* 0x000fe20000004100 */
[----:B------:R-:W-:Y:S01]  /*ea40*/  LOP3.LUT R57, R57, 0xff0000, R6, 0xf8, !PT ;  /* 0x00ff000039397812 */ /* 0x000fe200078ef806 */
[----:B------:R-:W-:Y:S01]  /*ea50*/  HADD2.F32 R24, -RZ, R24.H1_H1 ;  /* 0x30000018ff187230 */ /* 0x000fe20000004100 */
[----:B------:R-:W-:Y:S01]  /*ea60*/  F2FP.F16.E4M3.UNPACK_B R47, R41.H1 ;  /* 0x00000029ff2f723e */ /* 0x000fe200030006ff */
[--C-:B------:R-:W-:Y:S01]  /*ea70*/  HADD2.F32 R25, -RZ, R21.reuse.H0_H0 ;  /* 0x20000015ff197230 */ /* 0x100fe20000004100 */
[-C--:B------:R-:W-:Y:S01]  /*ea80*/  F2FP.F16.E4M3.UNPACK_B R49, R43.reuse ;  /* 0x0000002bff31723e */ /* 0x080fe200020006ff */
[----:B------:R-:W-:Y:S01]  /*ea90*/  HADD2.F32 R21, -RZ, R21.H1_H1 ;  /* 0x30000015ff157230 */ /* 0x000fe20000004100 */
[----:B------:R-:W-:-:S02]  /*eaa0*/  F2FP.F16.E4M3.UNPACK_B R50, R43.H1 ;  /* 0x0000002bff32723e */ /* 0x000fc400030006ff */
[-C--:B------:R-:W-:Y:S02]  /*eab0*/  F2FP.F16.E4M3.UNPACK_B R41, R40.reuse ;  /* 0x00000028ff29723e */ /* 0x080fe400020006ff */
[----:B------:R-:W-:Y:S01]  /*eac0*/  F2FP.F16.E4M3.UNPACK_B R43, R40.H1 ;  /* 0x00000028ff2b723e */ /* 0x000fe200030006ff */
[----:B------:R-:W-:Y:S01]  /*ead0*/  FMUL.FTZ R40, R5, R58 ;  /* 0x0000003a05287220 */ /* 0x000fe20000410000 */
[----:B------:R-:W-:Y:S01]  /*eae0*/  LOP3.LUT R6, R57, 0xff000000, R6, 0xf8, !PT ;  /* 0xff00000039067812 */ /* 0x000fe200078ef806 */
[-C--:B------:R-:W-:Y:S01]  /*eaf0*/  FMUL.FTZ R57, R5, R54.reuse ;  /* 0x0000003605397220 */ /* 0x080fe20000410000 */
[----:B------:R-:W-:Y:S01]  /*eb00*/  F2FP.F16.E4M3.UNPACK_B R55, R55.H1 ;  /* 0x00000037ff37723e */ /* 0x000fe200030006ff */
[C---:B------:R-:W-:Y:S01]  /*eb10*/  FFMA.FTZ R5, R25.reuse, R54, -R40 ;  /* 0x0000003619057223 */ /* 0x040fe20000010828 */
[----:B------:R-:W-:Y:S01]  /*eb20*/  F2FP.F16.E4M3.UNPACK_B R52, R52.H1 ;  /* 0x00000034ff34723e */ /* 0x000fe200030006ff */
[----:B------:R-:W-:Y:S01]  /*eb30*/  FFMA.FTZ R25, R25, R58, R57 ;  /* 0x0000003a19197223 */ /* 0x000fe20000010039 */
[----:B------:R-:W-:Y:S01]  /*eb40*/  LOP3.LUT R59, R59, 0xff000000, R7, 0xf8, !PT ;  /* 0xff0000003b3b7812 */ /* 0x000fe200078ef807 */
[----:B------:R-:W-:Y:S01]  /*eb50*/  HADD2.F32 R40, -RZ, R26.H1_H1 ;  /* 0x3000001aff287230 */ /* 0x000fe20000004100 */
[----:B------:R-:W-:Y:S01]  /*eb60*/  F2FP.F16.E4M3.UNPACK_B R45, R37.H1 ;  /* 0x00000025ff2d723e */ /* 0x000fe200030006ff */
[----:B------:R-:W-:Y:S01]  /*eb70*/  HADD2.F32 R54, -RZ, R27.H1_H1 ;  /* 0x3000001bff367230 */ /* 0x000fe20000004100 */
[-C--:B------:R-:W-:Y:S01]  /*eb80*/  F2FP.F16.E4M3.UNPACK_B R7, R42.reuse ;  /* 0x0000002aff07723e */ /* 0x080fe200020006ff */
[----:B------:R-:W-:Y:S01]  /*eb90*/  HADD2.F32 R57, -RZ, R55.H0_H0 ;  /* 0x20000037ff397230 */ /* 0x000fe20000004100 */
[----:B------:R-:W-:Y:S01]  /*eba0*/  F2FP.F16.E4M3.UNPACK_B R48, R42.H1 ;  /* 0x0000002aff30723e */ /* 0x000fe200030006ff */
[----:B------:R-:W-:-:S02]  /*ebb0*/  HADD2.F32 R26, -RZ, R47.H0_H0 ;  /* 0x2000002fff1a7230 */ /* 0x000fc40000004100 */
[C---:B------:R-:W-:Y:S01]  /*ebc0*/  FMUL.FTZ R58, R24.reuse, R54 ;  /* 0x00000036183a7220 */ /* 0x040fe20000410000 */
[----:B------:R-:W-:Y:S02]  /*ebd0*/  HADD2.F32 R42, -RZ, R52.H0_H0 ;  /* 0x20000034ff2a7230 */ /* 0x000fe40000004100 */
[-C--:B------:R-:W-:Y:S01]  /*ebe0*/  FMUL.FTZ R61, R24, R40.reuse ;  /* 0x00000028183d7220 */ /* 0x080fe20000410000 */
[----:B------:R-:W-:Y:S02]  /*ebf0*/  HADD2.F32 R27, -RZ, R45.H0_H0 ;  /* 0x2000002dff1b7230 */ /* 0x000fe40000004100 */
[C---:B------:R-:W-:Y:S01]  /*ec00*/  FMUL.FTZ R60, R26.reuse, R57 ;  /* 0x000000391a3c7220 */ /* 0x040fe20000410000 */
[C---:B------:R-:W-:Y:S01]  /*ec10*/  FFMA.FTZ R24, R21.reuse, R40, -R58 ;  /* 0x0000002815187223 */ /* 0x040fe2000001083a */
[----:B------:R-:W-:Y:S01]  /*ec20*/  FMUL.FTZ R62, R26, R42 ;  /* 0x0000002a1a3e7220 */ /* 0x000fe20000410000 */
[----:B------:R-:W-:Y:S01]  /*ec30*/  FFMA.FTZ R26, R21, R54, R61 ;  /* 0x00000036151a7223 */ /* 0x000fe2000001003d */
[C---:B------:R-:W-:Y:S01]  /*ec40*/  FFMA.FTZ R21, R27.reuse, R42, -R60 ;  /* 0x0000002a1b157223 */ /* 0x040fe2000001083c */
[----:B------:R-:W-:Y:S01]  /*ec50*/  F2FP.F16.E4M3.UNPACK_B R54, R53 ;  /* 0x00000035ff36723e */ /* 0x000fe200020006ff */
[----:B------:R-:W-:Y:S01]  /*ec60*/  FFMA.FTZ R27, R27, R57, R62 ;  /* 0x000000391b1b7223 */ /* 0x000fe2000001003e */
[----:B------:R-:W-:Y:S01]  /*ec70*/  F2FP.F16.E4M3.UNPACK_B R57, R59 ;  /* 0x0000003bff39723e */ /* 0x000fe200020006ff */
[----:B------:R-:W-:Y:S01]  /*ec80*/  HADD2.F32 R58, -RZ, R55.H1_H1 ;  /* 0x30000037ff3a7230 */ /* 0x000fe20000004100 */
[----:B------:R-:W-:Y:S01]  /*ec90*/  F2FP.F16.E4M3.UNPACK_B R46, R39 ;  /* 0x00000027ff2e723e */ /* 0x000fe200020006ff */
[----:B------:R-:W-:Y:S01]  /*eca0*/  HADD2.F32 R47, -RZ, R47.H1_H1 ;  /* 0x3000002fff2f7230 */ /* 0x000fe20000004100 */
[----:B------:R-:W-:Y:S01]  /*ecb0*/  F2FP.F16.E4M3.UNPACK_B R59, R59.H1 ;  /* 0x0000003bff3b723e */ /* 0x000fe200030006ff */
[----:B------:R-:W-:Y:S01]  /*ecc0*/  HADD2.F32 R61, -RZ, R57.H0_H0 ;  /* 0x20000039ff3d7230 */ /* 0x000fe20000004100 */
[----:B------:R-:W-:Y:S01]  /*ecd0*/  F2FP.F16.E4M3.UNPACK_B R53, R53.H1 ;  /* 0x00000035ff35723e */ /* 0x000fe200030006ff */
[----:B------:R-:W-:-:S02]  /*ece0*/  HADD2.F32 R42, -RZ, R49.H0_H0 ;  /* 0x20000031ff2a7230 */ /* 0x000fc40000004100 */
[C---:B------:R-:W-:Y:S01]  /*ecf0*/  FMUL.FTZ R60, R47.reuse, R58 ;  /* 0x0000003a2f3c7220 */ /* 0x040fe20000410000 */
[----:B------:R-:W-:Y:S01]  /*ed00*/  HADD2.F32 R52, -RZ, R52.H1_H1 ;  /* 0x30000034ff347230 */ /* 0x000fe20000004100 */
[----:B------:R-:W-:Y:S01]  /*ed10*/  F2FP.F16.E4M3.UNPACK_B R39, R39.H1 ;  /* 0x00000027ff27723e */ /* 0x000fe200030006ff */
[----:B------:R-:W-:Y:S02]  /*ed20*/  HADD2.F32 R55, -RZ, R54.H0_H0 ;  /* 0x20000036ff377230 */ /* 0x000fe40000004100 */
[C---:B------:R-:W-:Y:S01]  /*ed30*/  FMUL.FTZ R63, R42.reuse, R61 ;  /* 0x0000003d2a3f7220 */ /* 0x040fe20000410000 */
[----:B------:R-:W-:Y:S02]  /*ed40*/  HADD2.F32 R45, -RZ, R45.H1_H1 ;  /* 0x3000002dff2d7230 */ /* 0x000fe40000004100 */
[----:B------:R-:W-:Y:S01]  /*ed50*/  FMUL.FTZ R47, R47, R52 ;  /* 0x000000342f2f7220 */ /* 0x000fe20000410000 */
[----:B------:R-:W-:Y:S02]  /*ed60*/  HADD2.F32 R40, -RZ, R46.H0_H0 ;  /* 0x2000002eff287230 */ /* 0x000fe40000004100 */
[----:B------:R-:W-:Y:S01]  /*ed70*/  FMUL.FTZ R42, R42, R55 ;  /* 0x000000372a2a7220 */ /* 0x000fe20000410000 */
[----:B------:R-:W-:-:S02]  /*ed80*/  HADD2.F32 R54, -RZ, R54.H1_H1 ;  /* 0x30000036ff367230 */ /* 0x000fc40000004100 */
[C---:B------:R-:W-:Y:S01]  /*ed90*/  FFMA.FTZ R58, R45.reuse, R58, R47 ;  /* 0x0000003a2d3a7223 */ /* 0x040fe2000001002f */
[----:B------:R-:W-:Y:S02]  /*eda0*/  HADD2.F32 R57, -RZ, R57.H1_H1 ;  /* 0x30000039ff397230 */ /* 0x000fe40000004100 */
[C---:B------:R-:W-:Y:S01]  /*edb0*/  FFMA.FTZ R61, R40.reuse, R61, R42 ;  /* 0x0000003d283d7223 */ /* 0x040fe2000001002a */
[----:B------:R-:W-:Y:S02]  /*edc0*/  HADD2.F32 R49, -RZ, R49.H1_H1 ;  /* 0x30000031ff317230 */ /* 0x000fe40000004100 */
[----:B------:R-:W-:Y:S01]  /*edd0*/  FFMA.FTZ R60, R45, R52, -R60 ;  /* 0x000000342d3c7223 */ /* 0x000fe2000001083c */
[----:B------:R-:W-:Y:S02]  /*ede0*/  HADD2.F32 R47, -RZ, R59.H0_H0 ;  /* 0x2000003bff2f7230 */ /* 0x000fe40000004100 */
[----:B------:R-:W-:Y:S01]  /*edf0*/  FFMA.FTZ R63, R40, R55, -R63 ;  /* 0x00000037283f7223 */ /* 0x000fe2000001083f */
        /* <DEDUP_REMOVED lines=8> */
[----:B------:R-:W-:Y:S01]  /*ee80*/  F2FP.F16.E4M3.UNPACK_B R37, R36 ;  /* 0x00000024ff25723e */ /* 0x000fe200020006ff */
[----:B------:R-:W-:Y:S01]  /*ee90*/  FFMA.FTZ R64, R46, R57, R52 ;  /* 0x000000392e407223 */ /* 0x000fe20000010034 */
[----:B------:R-:W-:-:S02]  /*eea0*/  HADD2.F32 R53, -RZ, R53.H1_H1 ;  /* 0x30000035ff357230 */ /* 0x000fc40000004100 */
[C---:B------:R-:W-:Y:S01]  /*eeb0*/  FFMA.FTZ R65, R40.reuse, R47, R42 ;  /* 0x0000002f28417223 */ /* 0x040fe2000001002a */
[----:B------:R-:W-:Y:S01]  /*eec0*/  FFMA.FTZ R57, R40, R45, -R49 ;  /* 0x0000002d28397223 */ /* 0x000fe20000010831 */
[----:B------:R-:W-:Y:S01]  /*eed0*/  F2FP.F16.E4M3.UNPACK_B R47, R56.H1 ;  /* 0x00000038ff2f723e */ /* 0x000fe200030006ff */
[----:B------:R-:W-:Y:S01]  /*eee0*/  HADD2.F32 R59, -RZ, R59.H1_H1 ;  /* 0x3000003bff3b7230 */ /* 0x000fe20000004100 */
[----:B------:R-:W-:Y:S01]  /*eef0*/  F2FP.F16.E4M3.UNPACK_B R45, R51.H1 ;  /* 0x00000033ff2d723e */ /* 0x000fe200030006ff */
[----:B------:R-:W-:Y:S01]  /*ef00*/  HADD2.F32 R50, -RZ, R50.H1_H1 ;  /* 0x30000032ff327230 */ /* 0x000fe20000004100 */
[----:B------:R-:W-:Y:S01]  /*ef10*/  F2FP.F16.E4M3.UNPACK_B R36, R36.H1 ;  /* 0x00000024ff24723e */ /* 0x000fe200030006ff */
[----:B------:R-:W-:Y:S01]  /*ef20*/  FFMA.FTZ R62, R46, R54, -R55 ;  /* 0x000000362e3e7223 */ /* 0x000fe20000010837 */
[----:B------:R-:W-:Y:S01]  /*ef30*/  HADD2.F32 R49, -RZ, R47.H0_H0 ;  /* 0x2000002fff317230 */ /* 0x000fe20000004100 */
[----:B------:R-:W-:Y:S01]  /*ef40*/  F2FP.F16.E4M3.UNPACK_B R56, R56 ;  /* 0x00000038ff38723e */ /* 0x000fe200020006ff */
        /* <DEDUP_REMOVED lines=9> */
[C---:B------:R-:W-:Y:S01]  /*efe0*/  FFMA.FTZ R66, R40.reuse, R53, -R55 ;  /* 0x0000003528427223 */ /* 0x040fe20000010837 */
[----:B------:R-:W-:Y:S02]  /*eff0*/  HADD2.F32 R43, -RZ, R43.H1_H1 ;  /* 0x3000002bff2b7230 */ /* 0x000fe40000004100 */
        /* <DEDUP_REMOVED lines=9> */
[----:B------:R-:W-:Y:S01]  /*f090*/  F2FP.F16.E4M3.UNPACK_B R4, R38 ;  /* 0x00000026ff04723e */ /* 0x000fe200020006ff */
[----:B------:R-:W-:-:S02]  /*f0a0*/  HADD2.F32 R39, -RZ, R41.H0_H0 ;  /* 0x20000029ff277230 */ /* 0x000fc40000004100 */
[C---:B------:R-:W-:Y:S01]  /*f0b0*/  FFMA.FTZ R53, R36.reuse, R45, -R53 ;  /* 0x0000002d24357223 */ /* 0x040fe20000010835 */
[----:B------:R-:W-:Y:S01]  /*f0c0*/  FFMA.FTZ R52, R36, R47, R40 ;  /* 0x0000002f24347223 */ /* 0x000fe20000010028 */
[----:B------:R-:W-:Y:S01]  /*f0d0*/  HADD2.F32 R40, -RZ, R51.H0_H0 ;  /* 0x20000033ff287230 */ /* 0x000fe20000004100 */
[----:B------:R-:W-:Y:S01]  /*f0e0*/  F2FP.F16.E4M3.UNPACK_B R38, R38.H1 ;  /* 0x00000026ff26723e */ /* 0x000fe200030006ff */
        /* <DEDUP_REMOVED lines=34> */
[----:B------:R-:W-:Y:S01]  /*f310*/  F2FP.SATFINITE.E4M3.F32.PACK_AB_MERGE_C R27, R58, R27, RZ ;  /* 0x0000001b3a1b723e */ /* 0x000fe200048070ff */
[----:B------:R-:W-:Y:S01]  /*f320*/  FFMA.FTZ R48, R38, R41, -R37 ;  /* 0x0000002926307223 */ /* 0x000fe20000010825 */
[----:B------:R-:W-:-:S02]  /*f330*/  HADD2.F32 R37, -RZ, R20.H0_H0 ;  /* 0x20000014ff257230 */ /* 0x000fc40000004100 */
[----:B------:R-:W-:Y:S01]  /*f340*/  FFMA.FTZ R55, R38, R43, R54 ;  /* 0x0000002b26377223 */ /* 0x000fe20000010036 */
[--C-:B------:R-:W-:Y:S01]  /*f350*/  HADD2.F32 R20, -RZ, R7.reuse.H0_H0 ;  /* 0x20000007ff147230 */ /* 0x100fe20000004100 */
[----:B------:R-:W-:Y:S01]  /*f360*/  F2FP.SATFINITE.E4M3.F32.PACK_AB_MERGE_C R65, R68, R65, RZ ;  /* 0x000000414441723e */ /* 0x000fe200048070ff */
        /* <DEDUP_REMOVED lines=16> */
[----:B------:R-:W-:Y:S02]  /*f470*/  F2FP.SATFINITE.E4M3.F32.PACK_AB_MERGE_C R40, R55, R40, RZ ;  /* 0x000000283728723e */ /* 0x000fe400048070ff */
[----:B------:R-:W-:Y:S02]  /*f480*/  F2FP.SATFINITE.E4M3.F32.PACK_AB_MERGE_C R5, R24, R5, R21 ;  /* 0x000000051805723e */ /* 0x000fe40004807015 */
[----:B------:R-:W-:Y:S02]  /*f490*/  F2FP.SATFINITE.E4M3.F32.PACK_AB_MERGE_C R7, R62, R63, R7 ;  /* 0x0000003f3e07723e */ /* 0x000fe40004807007 */
        /* <DEDUP_REMOVED lines=8> */
.L_x_1683:
[----:B------:R-:W-:Y:S05]  /*f520*/  BSYNC B1 ;  /* 0x0000000000017941 */ /* 0x000fea0003800000 */
.L_x_1682:
[----:B------:R-:W-:Y:S04]  /*f530*/  BSSY B1, `(.L_x_1684) ;  /* 0x0000100000017945 */ /* 0x000fe80003800000 */
[----:B------:R-:W-:Y:S05]  /*f540*/  @P1 BRA `(.L_x_1685) ;  /* 0x0000000c00f81947 */ /* 0x000fea0003800000 */
[----:B0----5:R-:W-:Y:S02]  /*f550*/  SHF.R.U32.HI R0, RZ, 0x8, R28 ;  /* 0x00000008ff007819 */ /* 0x021fe4000001161c */
[----:B------:R-:W-:Y:S02]  /*f560*/  LOP3.LUT R5, R28, 0xff, RZ, 0xc0, !PT ;  /* 0x000000ff1c057812 */ /* 0x000fe400078ec0ff */
[----:B------:R-:W-:Y:S02]  /*f570*/  LOP3.LUT R4, R0, 0xff, RZ, 0xc0, !PT ;  /* 0x000000ff00047812 */ /* 0x000fe400078ec0ff */
[----:B------:R-:W-:Y:S02]  /*f580*/  LEA.HI R0, R3, R179, RZ, 0x1c ;  /* 0x000000b303007211 */ /* 0x000fe400078fe0ff */
[----:B------:R-:W-:Y:S02]  /*f590*/  PRMT R37, R4, 0x7604, R5 ;  /* 0x0000760404257816 */ /* 0x000fe40000000005 */
[----:B------:R-:W-:-:S02]  /*f5a0*/  SHF.R.S32.HI R5, RZ, 0x1f, R0 ;  /* 0x0000001fff057819 */ /* 0x000fc40000011400 */
[----:B------:R-:W-:Y:S02]  /*f5b0*/  SHF.R.U32.HI R24, RZ, 0x8, R31 ;  /* 0x00000008ff187819 */ /* 0x000fe4000001161f */
[----:B------:R-:W-:Y:S01]  /*f5c0*/  LEA.HI R4, R5, R0, RZ, 0x2 ;  /* 0x0000000005047211 */ /* 0x000fe200078f10ff */
[----:B------:R-:W-:Y:S01]  /*f5d0*/  IMAD.SHL.U32 R0, R0, 0x10, RZ ;  /* 0x0000001000007824 */ /* 0x000fe200078e00ff */
[----:B---3--:R-:W-:Y:S02]  /*f5e0*/  LOP3.LUT R21, R31, 0xff, RZ, 0xc0, !PT ;  /* 0x000000ff1f157812 */ /* 0x008fe400078ec0ff */
[----:B------:R-:W-:Y:S01]  /*f5f0*/  SHF.R.U32.HI R20, RZ, 0x8, R8 ;  /* 0x00000008ff147819 */ /* 0x000fe20000011608 */
[----:B------:R-:W-:Y:S01]  /*f600*/  IMAD.SHL.U32 R4, R4, 0x800, RZ ;  /* 0x0000080004047824 */ /* 0x000fe200078e00ff */
[----:B------:R-:W-:Y:S02]  /*f610*/  LOP3.LUT R5, R181, 0x30, R0, 0xf8, !PT ;  /* 0x00000030b5057812 */ /* 0x000fe400078ef800 */
[----:B------:R-:W-:-:S02]  /*f620*/  LOP3.LUT R0, R24, 0xff, RZ, 0xc0, !PT ;  /* 0x000000ff18007812 */ /* 0x000fc400078ec0ff */
[----:B------:R-:W-:Y:S02]  /*f630*/  SHF.R.U32.HI R6, RZ, 0x8, R29 ;  /* 0x00000008ff067819 */ /* 0x000fe4000001161d */
[----:B------:R-:W-:Y:S02]  /*f640*/  LOP3.LUT R25, R8, 0xff, RZ, 0xc0, !PT ;  /* 0x000000ff08197812 */ /* 0x000fe400078ec0ff */
[----:B------:R-:W-:Y:S02]  /*f650*/  LOP3.LUT R20, R20, 0xff, RZ, 0xc0, !PT ;  /* 0x000000ff14147812 */ /* 0x000fe400078ec0ff */
[----:B------:R-:W-:Y:S02]  /*f660*/  PRMT R41, R0, 0x7604, R21 ;  /* 0x0000760400297816 */ /* 0x000fe40000000015 */
[----:B------:R-:W-:Y:S02]  /*f670*/  LOP3.LUT R5, R5, R182, RZ, 0x3c, !PT ;  /* 0x000000b605057212 */ /* 0x000fe400078e3cff */
[----:B------:R-:W-:-:S02]  /*f680*/  LOP3.LUT R4, R4, 0xffffe000, RZ, 0xc0, !PT ;  /* 0xffffe00004047812 */ /* 0x000fc400078ec0ff */
[----:B------:R-:W-:Y:S02]  /*f690*/  SHF.R.U32.HI R0, RZ, 0x8, R9 ;  /* 0x00000008ff007819 */ /* 0x000fe40000011609 */
[----:B------:R-:W-:Y:S02]  /*f6a0*/  LOP3.LUT R7, R29, 0xff, RZ, 0xc0, !PT ;  /* 0x000000ff1d077812 */ /* 0x000fe400078ec0ff */
[----:B------:R-:W-:Y:S02]  /*f6b0*/  LOP3.LUT R6, R6, 0xff, RZ, 0xc0, !PT ;  /* 0x000000ff06067812 */ /* 0x000fe400078ec0ff */
[----:B------:R-:W-:Y:S02]  /*f6c0*/  PRMT R45, R20, 0x7604, R25 ;  /* 0x00007604142d7816 */ /* 0x000fe40000000019 */
[----:B------:R-:W-:Y:S02]  /*f6d0*/  IADD3 R21, R5, R183, R4 ;  /* 0x000000b705157210 */ /* 0x000fe40007ffe004 */
[----:B------:R-:W-:-:S02]  /*f6e0*/  LOP3.LUT R25, R9, 0xff, RZ, 0xc0, !PT ;  /* 0x000000ff09197812 */ /* 0x000fc400078ec0ff */
[----:B------:R-:W-:Y:S02]  /*f6f0*/  SHF.R.U32.HI R24, RZ, 0x8, R11 ;  /* 0x00000008ff187819 */ /* 0x000fe4000001160b */
[----:B------:R-:W-:Y:S02]  /*f700*/  LOP3.LUT R0, R0, 0xff, RZ, 0xc0, !PT ;  /* 0x000000ff00007812 */ /* 0x000fe400078ec0ff */
[----:B------:R-:W-:Y:S02]  /*f710*/  SHF.R.U32.HI R20, RZ, 0x8, R10 ;  /* 0x00000008ff147819 */ /* 0x000fe4000001160a */
[----:B------:R-:W-:Y:S02]  /*f720*/  PRMT R36, R6, 0x7604, R7 ;  /* 0x0000760406247816 */ /* 0x000fe40000000007 */
[----:B------:R-:W-:Y:S02]  /*f730*/  SHF.R.U32.HI R6, RZ, 0x8, R30 ;  /* 0x00000008ff067819 */ /* 0x000fe4000001161e */
[----:B------:R-:W-:-:S02]  /*f740*/  LOP3.LUT R27, R10, 0xff, RZ, 0xc0, !PT ;  /* 0x000000ff0a1b7812 */ /* 0x000fc400078ec0ff */
[----:B------:R-:W-:Y:S02]  /*f750*/  LOP3.LUT R24, R24, 0xff, RZ, 0xc0, !PT ;  /* 0x000000ff18187812 */ /* 0x000fe400078ec0ff */
[----:B------:R-:W-:Y:S01]  /*f760*/  PRMT R49, R0, 0x7604, R25 ;  /* 0x0000760400317816 */ /* 0x000fe20000000019 */
[----:B------:R-:W-:Y:S01]  /*f770*/  IMAD.IADD R0, R16, 0x1, R21 ;  /* 0x0000000110007824 */ /* 0x000fe200078e0215 */
[----:B------:R-:W-:Y:S02]  /*f780*/  LOP3.LUT R20, R20, 0xff, RZ, 0xc0, !PT ;  /* 0x000000ff14147812 */ /* 0x000fe400078ec0ff */
[----:B------:R-:W-:Y:S02]  /*f790*/  LOP3.LUT R43, R11, 0xff, RZ, 0xc0, !PT ;  /* 0x000000ff0b2b7812 */ /* 0x000fe400078ec0ff */
[----:B------:R-:W-:Y:S02]  /*f7a0*/  LOP3.LUT R7, R30, 0xff, RZ, 0xc0, !PT ;  /* 0x000000ff1e077812 */ /* 0x000fe400078ec0ff */
[----:B------:R-:W-:-:S02]  /*f7b0*/  LOP3.LUT R6, R6, 0xff, RZ, 0xc0, !PT ;  /* 0x000000ff06067812 */ /* 0x000fc400078ec0ff */
[----:B------:R-:W-:Y:S02]  /*f7c0*/  PRMT R51, R20, 0x7604, R27 ;  /* 0x0000760414337816 */ /* 0x000fe4000000001b */
[----:B------:R-:W-:Y:S02]  /*f7d0*/  PRMT R53, R24, 0x7604, R43 ;  /* 0x0000760418357816 */ /* 0x000fe4000000002b */
[----:B------:R-:W0:Y:S01]  /*f7e0*/  LDS.128 R24, [R0+0x10400] ;  /* 0x0104000000187984 */ /* 0x000e220000000c00 */
[----:B------:R-:W-:Y:S02]  /*f7f0*/  PRMT R39, R6, 0x7604, R7 ;  /* 0x0000760406277816 */ /* 0x000fe40000000007 */
[----:B------:R-:W-:Y:S01]  /*f800*/  SHF.R.U32.HI R21, RZ, 0x10, R29 ;  /* 0x00000010ff157819 */ /* 0x000fe2000001161d */
[----:B------:R-:W2:Y:S01]  /*f810*/  LDS.128 R4, [R216+0x10400] ;  /* 0x01040000d8047984 */ /* 0x000ea20000000c00 */
[----:B------:R-:W-:Y:S02]  /*f820*/  SHF.R.U32.HI R20, RZ, 0x10, R28 ;  /* 0x00000010ff147819 */ /* 0x000fe4000001161c */
[----:B------:R-:W-:-:S02]  /*f830*/  LOP3.LUT R21, R21, 0xff, RZ, 0xc0, !PT ;  /* 0x000000ff15157812 */ /* 0x000fc400078ec0ff */
[----:B------:R-:W-:Y:S02]  /*f840*/  SHF.R.U32.HI R38, RZ, 0x10, R30 ;  /* 0x00000010ff267819 */ /* 0x000fe4000001161e */
[----:B------:R-:W-:Y:S02]  /*f850*/  PRMT R21, R21, 0x7054, R36 ;  /* 0x0000705415157816 */ /* 0x000fe40000000024 */
[----:B------:R-:W-:Y:S02]  /*f860*/  SHF.R.U32.HI R36, RZ, 0x10, R9 ;  /* 0x00000010ff247819 */ /* 0x000fe40000011609 */
[----:B------:R-:W-:Y:S02]  /*f870*/  LOP3.LUT R20, R20, 0xff, RZ, 0xc0, !PT ;  /* 0x000000ff14147812 */ /* 0x000fe400078ec0ff */
[----:B------:R-:W-:Y:S02]  /*f880*/  LOP3.LUT R38, R38, 0xff, RZ, 0xc0, !PT ;  /* 0x000000ff26267812 */ /* 0x000fe400078ec0ff */
[----:B------:R-:W-:-:S02]  /*f890*/  LOP3.LUT R36, R36, 0xff, RZ, 0xc0, !PT ;  /* 0x000000ff24247812 */ /* 0x000fc400078ec0ff */
[----:B------:R-:W-:Y:S02]  /*f8a0*/  PRMT R37, R20, 0x7054, R37 ;  /* 0x0000705414257816 */ /* 0x000fe40000000025 */
[----:B------:R-:W-:Y:S02]  /*f8b0*/  SHF.R.U32.HI R40, RZ, 0x10, R31 ;  /* 0x00000010ff287819 */ /* 0x000fe4000001161f */
[----:B------:R-:W-:Y:S02]  /*f8c0*/  PRMT R39, R38, 0x7054, R39 ;  /* 0x0000705426277816 */ /* 0x000fe40000000027 */
[----:B------:R-:W-:Y:S02]  /*f8d0*/  SHF.R.U32.HI R20, RZ, 0x10, R8 ;  /* 0x00000010ff147819 */ /* 0x000fe40000011608 */
[----:B------:R-:W-:Y:S02]  /*f8e0*/  SHF.R.U32.HI R38, RZ, 0x10, R10 ;  /* 0x00000010ff267819 */ /* 0x000fe4000001160a */
[----:B------:R-:W-:-:S02]  /*f8f0*/  PRMT R49, R36, 0x7054, R49 ;  /* 0x0000705424317816 */ /* 0x000fc40000000031 */
[----:B------:R-:W-:Y:S02]  /*f900*/  LOP3.LUT R40, R40, 0xff, RZ, 0xc0, !PT ;  /* 0x000000ff28287812 */ /* 0x000fe400078ec0ff */
[----:B------:R-:W-:Y:S02]  /*f910*/  LOP3.LUT R20, R20, 0xff, RZ, 0xc0, !PT ;  /* 0x000000ff14147812 */ /* 0x000fe400078ec0ff */
[----:B------:R-:W-:Y:S02]  /*f920*/  LOP3.LUT R38, R38, 0xff, RZ, 0xc0, !PT ;  /* 0x000000ff26267812 */ /* 0x000fe400078ec0ff */
[----:B------:R-:W-:Y:S02]  /*f930*/  LOP3.LUT R49, R49, 0xff000000, R9, 0xf8, !PT ;  /* 0xff00000031317812 */ /* 0x000fe400078ef809 */
[----:B------:R-:W-:Y:S02]  /*f940*/  PRMT R43, R40, 0x7054, R41 ;  /* 0x00007054282b7816 */ /* 0x000fe40000000029 */
[----:B------:R-:W-:-:S02]  /*f950*/  PRMT R47, R20, 0x7054, R45 ;  /* 0x00007054142f7816 */ /* 0x000fc4000000002d */
        /* <DEDUP_REMOVED lines=10> */
[-C--:B--2---:R-:W-:Y:S02]  /*fa00*/  F2FP.F16.E4M3.UNPACK_B R10, R5.reuse ;  /* 0x00000005ff0a723e */ /* 0x084fe400020006ff */
[----:B------:R-:W-:Y:S01]  /*fa10*/  F2FP.F16.E4M3.UNPACK_B R21, R5.H1 ;  /* 0x00000005ff15723e */ /* 0x000fe200030006ff */
[----:B------:R-:W-:Y:S01]  /*fa20*/  HADD2.F32 R5, -RZ, R36.H0_H0 ;  /* 0x20000024ff057230 */ /* 0x000fe20000004100 */
[----:B------:R-:W-:Y:S01]  /*fa30*/  LOP3.LUT R40, R40, 0xff, RZ, 0xc0, !PT ;  /* 0x000000ff28287812 */ /* 0x000fe200078ec0ff */
[----:B------:R-:W-:Y:S01]  /*fa40*/  HADD2.F32 R46, -RZ, R42.H0_H0 ;  /* 0x2000002aff2e7230 */ /* 0x000fe20000004100 */
[----:B------:R-:W-:Y:S01]  /*fa50*/  LOP3.LUT R20, R39, 0xff000000, R30, 0xf8, !PT ;  /* 0xff00000027147812 */ /* 0x000fe200078ef81e */
[----:B------:R-:W-:Y:S01]  /*fa60*/  HADD2.F32 R9, -RZ, R10.H0_H0 ;  /* 0x2000000aff097230 */ /* 0x000fe20000004100 */
[----:B------:R-:W-:Y:S01]  /*fa70*/  LOP3.LUT R45, R43, 0xff000000, R31, 0xf8, !PT ;  /* 0xff0000002b2d7812 */ /* 0x000fe200078ef81f */
[----:B------:R-:W-:Y:S01]  /*fa80*/  HADD2.F32 R36, -RZ, R36.H1_H1 ;  /* 0x30000024ff247230 */ /* 0x000fe20000004100 */
[-C--:B------:R-:W-:Y:S01]  /*fa90*/  F2FP.F16.E4M3.UNPACK_B R38, R27.reuse ;  /* 0x0000001bff26723e */ /* 0x080fe200020006ff */
[----:B------:R-:W-:Y:S01]  /*faa0*/  HADD2.F32 R43, -RZ, R42.H1_H1 ;  /* 0x3000002aff2b7230 */ /* 0x000fe20000004100 */
[----:B------:R-:W-:-:S02]  /*fab0*/  F2FP.F16.E4M3.UNPACK_B R39, R27.H1 ;  /* 0x0000001bff27723e */ /* 0x000fc400030006ff */
[----:B------:R-:W-:Y:S01]  /*fac0*/  PRMT R53, R40, 0x7054, R53 ;  /* 0x0000705428357816 */ /* 0x000fe20000000035 */
[C---:B------:R-:W-:Y:S01]  /*fad0*/  FMUL.FTZ R55, R36.reuse, R51 ;  /* 0x0000003324377220 */ /* 0x040fe20000410000 */
[-C--:B------:R-:W-:Y:S01]  /*fae0*/  F2FP.F16.E4M3.UNPACK_B R27, R24.reuse ;  /* 0x00000018ff1b723e */ /* 0x080fe200020006ff */
[----:B------:R-:W-:Y:S01]  /*faf0*/  FMUL.FTZ R36, R36, R43 ;  /* 0x0000002b24247220 */ /* 0x000fe20000410000 */
[----:B------:R-:W-:Y:S01]  /*fb00*/  F2FP.F16.E4M3.UNPACK_B R31, R24.H1 ;  /* 0x00000018ff1f723e */ /* 0x000fe200030006ff */
[----:B------:R-:W-:Y:S01]  /*fb10*/  FMUL.FTZ R24, R5, R50 ;  /* 0x0000003205187220 */ /* 0x000fe20000410000 */
[----:B------:R-:W-:Y:S02]  /*fb20*/  LOP3.LUT R40, R37, 0xff000000, R28, 0xf8, !PT ;  /* 0xff00000025287812 */ /* 0x000fe400078ef81c */
[----:B------:R-:W-:Y:S01]  /*fb30*/  F2FP.F16.E4M3.UNPACK_B R37, R25.H1 ;  /* 0x00000019ff25723e */ /* 0x000fe200030006ff */
[-C--:B------:R-:W-:Y:S01]  /*fb40*/  FMUL.FTZ R25, R5, R46.reuse ;  /* 0x0000002e05197220 */ /* 0x080fe20000410000 */
[----:B------:R-:W-:Y:S01]  /*fb50*/  F2FP.F16.E4M3.UNPACK_B R49, R49.H1 ;  /* 0x00000031ff31723e */ /* 0x000fe200030006ff */
[----:B------:R-:W-:Y:S01]  /*fb60*/  FFMA.FTZ R5, R9, R46, -R24 ;  /* 0x0000002e09057223 */ /* 0x000fe20000010818 */
[----:B------:R-:W-:Y:S01]  /*fb70*/  F2FP.F16.E4M3.UNPACK_B R41, R41.H1 ;  /* 0x00000029ff29723e */ /* 0x000fe200030006ff */
[----:B------:R-:W-:-:S02]  /*fb80*/  HADD2.F32 R24, -RZ, R10.H1_H1 ;  /* 0x3000000aff187230 */ /* 0x000fc40000004100 */
[----:B------:R-:W-:Y:S01]  /*fb90*/  FFMA.FTZ R9, R9, R50, R25 ;  /* 0x0000003209097223 */ /* 0x000fe20000010019 */
[----:B------:R-:W-:Y:S01]  /*fba0*/  HADD2.F32 R46, -RZ, R49.H0_H0 ;  /* 0x20000031ff2e7230 */ /* 0x000fe20000004100 */
[----:B------:R-:W-:Y:S01]  /*fbb0*/  LOP3.LUT R53, R53, 0xff000000, R11, 0xf8, !PT ;  /* 0xff00000035357812 */ /* 0x000fe200078ef80b */
[----:B------:R-:W-:Y:S01]  /*fbc0*/  HADD2.F32 R10, -RZ, R37.H0_H0 ;  /* 0x20000025ff0a7230 */ /* 0x000fe20000004100 */
[-C--:B------:R-:W-:Y:S01]  /*fbd0*/  F2FP.F16.E4M3.UNPACK_B R29, R7.reuse ;  /* 0x00000007ff1d723e */ /* 0x080fe200020006ff */
[----:B------:R-:W-:Y:S01]  /*fbe0*/  HADD2.F32 R42, -RZ, R41.H0_H0 ;  /* 0x20000029ff2a7230 */ /* 0x000fe20000004100 */
[----:B------:R-:W-:Y:S01]  /*fbf0*/  F2FP.F16.E4M3.UNPACK_B R30, R7.H1 ;  /* 0x00000007ff1e723e */ /* 0x000fe200030006ff */
[----:B------:R-:W-:Y:S02]  /*fc00*/  HADD2.F32 R25, -RZ, R21.H0_H0 ;  /* 0x20000015ff197230 */ /* 0x000fe40000004100 */
[----:B------:R-:W-:Y:S01]  /*fc10*/  FMUL.FTZ R48, R10, R46 ;  /* 0x0000002e0a307220 */ /* 0x000fe20000410000 */
[----:B------:R-:W-:-:S02]  /*fc20*/  HADD2.F32 R37, -RZ, R37.H1_H1 ;  /* 0x30000025ff257230 */ /* 0x000fc40000004100 */
        /* <DEDUP_REMOVED lines=37> */
[-C--:B------:R-:W-:Y:S01]  /*fe80*/  F2FP.F16.E4M3.UNPACK_B R37, R47.reuse.H1 ;  /* 0x0000002fff25723e */ /* 0x080fe200030006ff */
[----:B------:R-:W-:Y:S01]  /*fe90*/  FMUL.FTZ R25, R25, R36 ;  /* 0x0000002419197220 */ /* 0x000fe20000410000 */
[----:B------:R-:W-:Y:S01]  /*fea0*/  F2FP.F16.E4M3.UNPACK_B R29, R40.H1 ;  /* 0x00000028ff1d723e */ /* 0x000fe200030006ff */
[C---:B------:R-:W-:Y:S01]  /*feb0*/  FFMA.FTZ R59, R21.reuse, R36, -R38 ;  /* 0x00000024153b7223 */ /* 0x040fe20000010826 */
[----:B------:R-:W-:Y:S01]  /*fec0*/  F2FP.F16.E4M3.UNPACK_B R11, R4.H1 ;  /* 0x00000004ff0b723e */ /* 0x000fe200030006ff */
[----:B------:R-:W-:Y:S01]  /*fed0*/  FFMA.FTZ R60, R21, R42, R25 ;  /* 0x0000002a153c7223 */ /* 0x000fe20000010019 */
[----:B------:R-:W-:Y:S01]  /*fee0*/  HADD2.F32 R53, -RZ, R53.H1_H1 ;  /* 0x30000035ff357230 */ /* 0x000fe20000004100 */
[----:B------:R-:W-:Y:S01]  /*fef0*/  F2FP.F16.E4M3.UNPACK_B R47, R47 ;  /* 0x0000002fff2f723e */ /* 0x000fe200020006ff */
[----:B------:R-:W-:Y:S01]  /*ff00*/  HADD2.F32 R39, -RZ, R39.H1_H1 ;  /* 0x30000027ff277230 */ /* 0x000fe20000004100 */
[----:B------:R-:W-:Y:S01]  /*ff10*/  F2FP.F16.E4M3.UNPACK_B R7, R4 ;  /* 0x00000004ff07723e */ /* 0x000fe200020006ff */
[----:B------:R-:W-:Y:S01]  /*ff20*/  HADD2.F32 R38, -RZ, R37.H0_H0 ;  /* 0x20000025ff267230 */ /* 0x000fe20000004100 */
[----:B------:R-:W-:Y:S01]  /*ff30*/  F2FP.F16.E4M3.UNPACK_B R40, R40 ;  /* 0x00000028ff28723e */ /* 0x000fe200020006ff */
[----:B------:R-:W-:-:S02]  /*ff40*/  HADD2.F32 R25, -RZ, R31.H0_H0 ;  /* 0x2000001fff197230 */ /* 0x000fc40000004100 */
[----:B------:R-:W-:Y:S01]  /*ff50*/  FMUL.FTZ R41, R39, R53 ;  /* 0x0000003527297220 */ /* 0x000fe20000410000 */
[----:B------:R-:W-:Y:S01]  /*ff60*/  HADD2.F32 R36, -RZ, R29.H0_H0 ;  /* 0x2000001dff247230 */ /* 0x000fe20000004100 */
[----:B------:R-:W-:Y:S01]  /*ff70*/  F2FP.F16.E4M3.UNPACK_B R4, R6 ;  /* 0x00000006ff04723e */ /* 0x000fe200020006ff */
[----:B------:R-:W-:Y:S02]  /*ff80*/  HADD2.F32 R45, -RZ, R45.H1_H1 ;  /* 0x3000002dff2d7230 */ /* 0x000fe40000004100 */
[C---:B------:R-:W-:Y:S01]  /*ff90*/  FMUL.FTZ R42, R25.reuse, R38 ;  /* 0x00000026192a7220 */ /* 0x040fe20000410000 */
[----:B------:R-:W-:Y:S02]  /*ffa0*/  HADD2.F32 R30, -RZ, R30.H1_H1 ;  /* 0x3000001eff1e7230 */ /* 0x000fe40000004100 */
[----:B------:R-:W-:Y:S01]  /*ffb0*/  FMUL.FTZ R25, R25, R36 ;  /* 0x0000002419197220 */ /* 0x000fe20000410000 */
[----:B------:R-:W-:Y:S02]  /*ffc0*/  HADD2.F32 R21, -RZ, R11.H0_H0 ;  /* 0x2000000bff157230 */ /* 0x000fe40000004100 */
[----:B------:R-:W-:Y:S01]  /*ffd0*/  FMUL.FTZ R46, R39, R45 ;  /* 0x0000002d272e7220 */ /* 0x000fe20000410000 */
[----:B------:R-:W-:-:S02]  /*ffe0*/  HADD2.F32 R31, -RZ, R31.H1_H1 ;  /* 0x3000001fff1f7230 */ /* 0x000fc40000004100 */
[C---:B------:R-:W-:Y:S01]  /*fff0*/  FFMA.FTZ R62, R30.reuse, R45, -R41 ;  /* 0x0000002d1e3e7223 */ /* 0x040fe20000010829 */
[----:B------:R-:W-:Y:S02]  /*10000*/  HADD2.F32 R11, -RZ, R11.H1_H1 ;  /* 0x3000000bff0b7230 */ /* 0x000fe40000004100 */
[C---:B------:R-:W-:Y:S01]  /*10010*/  FFMA.FTZ R41, R21.reuse, R38, R25 ;  /* 0x0000002615297223 */ /* 0x040fe20000010019 */
[----:B------:R-:W-:Y:S01]  /*10020*/  FFMA.FTZ R53, R30, R53, R46 ;  /* 0x000000351e357223 */ /* 0x000fe2000001002e */
[----:B------:R-:W-:Y:S02]  /*10030*/  HADD2.F32 R38, -RZ, R37.H1_H1 ;  /* 0x30000025ff267230 */ /* 0x000fe40000004100 */
[----:B------:R-:W-:Y:S01]  /*10040*/  FFMA.FTZ R39, R21, R36, -R42 ;  /* 0x0000002415277223 */ /* 0x000fe2000001082a */
[----:B------:R-:W-:Y:S01]  /*10050*/  HADD2.F32 R30, -RZ, R29.H1_H1 ;  /* 0x3000001dff1e7230 */ /* 0x000fe20000004100 */
[----:B------:R-:W-:Y:S01]  /*10060*/  F2FP.F16.E4M3.UNPACK_B R28, R6.H1 ;  /* 0x00000006ff1c723e */ /* 0x000fe200030006ff */
[----:B------:R-:W-:-:S02]  /*10070*/  HADD2.F32 R36, -RZ, R47.H0_H0 ;  /* 0x2000002fff247230 */ /* 0x000fc40000004100 */
[C---:B------:R-:W-:Y:S01]  /*10080*/  FMUL.FTZ R42, R31.reuse, R38 ;  /* 0x000000261f2a7220 */ /* 0x040fe20000410000 */
[--C-:B------:R-:W-:Y:S02]  /*10090*/  HADD2.F32 R21, -RZ, R27.reuse.H0_H0 ;  /* 0x2000001bff157230 */ /* 0x100fe40000004100 */
[-C--:B------:R-:W-:Y:S01]  /*100a0*/  FMUL.FTZ R31, R31, R30.reuse ;  /* 0x0000001e1f1f7220 */ /* 0x080fe20000410000 */
[----:B------:R-:W-:Y:S02]  /*100b0*/  HADD2.F32 R27, -RZ, R27.H1_H1 ;  /* 0x3000001bff1b7230 */ /* 0x000fe40000004100 */
[C---:B------:R-:W-:Y:S01]  /*100c0*/  FFMA.FTZ R48, R11.reuse, R30, -R42 ;  /* 0x0000001e0b307223 */ /* 0x040fe2000001082a */
[----:B------:R-:W-:Y:S02]  /*100d0*/  HADD2.F32 R30, -RZ, R40.H0_H0 ;  /* 0x20000028ff1e7230 */ /* 0x000fe40000004100 */
[----:B------:R-:W-:Y:S01]  /*100e0*/  FFMA.FTZ R50, R11, R38, R31 ;  /* 0x000000260b327223 */ /* 0x000fe2000001001f */
[----:B------:R-:W-:-:S02]  /*100f0*/  HADD2.F32 R11, -RZ, R7.H0_H0 ;  /* 0x20000007ff0b7230 */ /* 0x000fc40000004100 */
[C---:B------:R-:W-:Y:S01]  /*10100*/  FMUL.FTZ R42, R21.reuse, R36 ;  /* 0x00000024152a7220 */ /* 0x040fe20000410000 */
[----:B------:R-:W-:Y:S01]  /*10110*/  HADD2.F32 R38, -RZ, R47.H1_H1 ;  /* 0x3000002fff267230 */ /* 0x000fe20000004100 */
[----:B------:R-:W-:Y:S01]  /*10120*/  F2FP.F16.E4M3.UNPACK_B R6, R26 ;  /* 0x0000001aff06723e */ /* 0x000fe200020006ff */
[----:B------:R-:W-:Y:S02]  /*10130*/  HADD2.F32 R40, -RZ, R40.H1_H1 ;  /* 0x30000028ff287230 */ /* 0x000fe40000004100 */
        /* <DEDUP_REMOVED lines=63> */
.L_x_1685:
[----:B------:R-:W-:Y:S05]  /*10530*/  BSYNC B1 ;  /* 0x0000000000017941 */ /* 0x000fea0003800000 */
.L_x_1684:
[----:B------:R-:W-:Y:S05]  /*10540*/  @P2 BRA `(.L_x_1666) ;  /* 0x0000000c00d82947 */ /* 0x000fea0003800000 */
[----:B0-2--5:R-:W-:Y:S02]  /*10550*/  SHF.R.U32.HI R4, RZ, 0x8, R32 ;  /* 0x00000008ff047819 */ /* 0x025fe40000011620 */
[----:B------:R-:W-:Y:S02]  /*10560*/  LOP3.LUT R0, R32, 0xff, RZ, 0xc0, !PT ;  /* 0x000000ff20007812 */ /* 0x000fe400078ec0ff */
[----:B------:R-:W-:Y:S02]  /*10570*/  SHF.R.U32.HI R8, RZ, 0x8, R34 ;  /* 0x00000008ff087819 */ /* 0x000fe40000011622 */
[----:B------:R-:W-:Y:S02]  /*10580*/  LOP3.LUT R5, R4, 0xff, RZ, 0xc0, !PT ;  /* 0x000000ff04057812 */ /* 0x000fe400078ec0ff */
[----:B------:R-:W-:Y:S02]  /*10590*/  LEA.HI R3, R3, R180, RZ, 0x1c ;  /* 0x000000b403037211 */ /* 0x000fe400078fe0ff */
[----:B------:R-:W-:-:S02]  /*105a0*/  LOP3.LUT R4, R34, 0xff, RZ, 0xc0, !PT ;  /* 0x000000ff22047812 */ /* 0x000fc400078ec0ff */
[----:B------:R-:W-:Y:S02]  /*105b0*/  LOP3.LUT R9, R8, 0xff, RZ, 0xc0, !PT ;  /* 0x000000ff08097812 */ /* 0x000fe400078ec0ff */
[----:B---3--:R-:W-:Y:S02]  /*105c0*/  PRMT R21, R5, 0x7604, R0 ;  /* 0x0000760405157816 */ /* 0x008fe40000000000 */
        /* <DEDUP_REMOVED lines=13> */
[----:B------:R-:W-:Y:S02]  /*106a0*/  LOP3.LUT R7, R12, 0xff, RZ, 0xc0, !PT ;  /* 0x000000ff0c077812 */ /* 0x000fe400078ec0ff */
[----:B------:R-:W-:Y:S02]  /*106b0*/  LOP3.LUT R8, R8, 0xff, RZ, 0xc0, !PT ;  /* 0x000000ff08087812 */ /* 0x000fe400078ec0ff */
[----:B------:R-:W-:Y:S02]  /*106c0*/  IADD3 R3, R3, R183, R0 ;  /* 0x000000b703037210 */ /* 0x000fe40007ffe000 */
[----:B------:R-:W-:Y:S02]  /*106d0*/  PRMT R29, R8, 0x7604, R7 ;  /* 0x00007604081d7816 */ /* 0x000fe40000000007 */
[----:B------:R-:W-:Y:S01]  /*106e0*/  SHF.R.U32.HI R6, RZ, 0x8, R35 ;  /* 0x00000008ff067819 */ /* 0x000fe20000011623 */
[----:B------:R-:W-:Y:S01]  /*106f0*/  IMAD.IADD R0, R16, 0x1, R3 ;  /* 0x0000000110007824 */ /* 0x000fe200078e0203 */
[----:B------:R-:W-:-:S02]  /*10700*/  SHF.R.U32.HI R8, RZ, 0x8, R13 ;  /* 0x00000008ff087819 */ /* 0x000fc4000001160d */
[----:B------:R-:W-:Y:S02]  /*10710*/  LOP3.LUT R5, R35, 0xff, RZ, 0xc0, !PT ;  /* 0x000000ff23057812 */ /* 0x000fe400078ec0ff */
[----:B------:R-:W-:Y:S02]  /*10720*/  LOP3.LUT R6, R6, 0xff, RZ, 0xc0, !PT ;  /* 0x000000ff06067812 */ /* 0x000fe400078ec0ff */
[----:B------:R-:W-:Y:S02]  /*10730*/  LOP3.LUT R3, R8, 0xff, RZ, 0xc0, !PT ;  /* 0x000000ff08037812 */ /* 0x000fe400078ec0ff */
[----:B------:R-:W0:Y:S01]  /*10740*/  LDS.128 R8, [R0+0x10400] ;  /* 0x0104000000087984 */ /* 0x000e220000000c00 */
[----:B------:R-:W-:Y:S02]  /*10750*/  PRMT R24, R6, 0x7604, R5 ;  /* 0x0000760406187816 */ /* 0x000fe40000000005 */
[----:B------:R-:W-:Y:S01]  /*10760*/  SHF.R.U32.HI R31, RZ, 0x8, R15 ;  /* 0x00000008ff1f7819 */ /* 0x000fe2000001160f */
[----:B------:R-:W2:Y:S01]  /*10770*/  LDS.128 R4, [R215+0x10400] ;  /* 0x01040000d7047984 */ /* 0x000ea20000000c00 */
[----:B------:R-:W-:-:S02]  /*10780*/  LOP3.LUT R30, R15, 0xff, RZ, 0xc0, !PT ;  /* 0x000000ff0f1e7812 */ /* 0x000fc400078ec0ff */
[----:B------:R-:W-:Y:S02]  /*10790*/  LOP3.LUT R31, R31, 0xff, RZ, 0xc0, !PT ;  /* 0x000000ff1f1f7812 */ /* 0x000fe400078ec0ff */
[----:B------:R-:W-:Y:S02]  /*107a0*/  LOP3.LUT R26, R13, 0xff, RZ, 0xc0, !PT ;  /* 0x000000ff0d1a7812 */ /* 0x000fe400078ec0ff */
[----:B------:R-:W-:Y:S02]  /*107b0*/  SHF.R.U32.HI R28, RZ, 0x8, R14 ;  /* 0x00000008ff1c7819 */ /* 0x000fe4000001160e */
[----:B------:R-:W-:Y:S02]  /*107c0*/  PRMT R30, R31, 0x7604, R30 ;  /* 0x000076041f1e7816 */ /* 0x000fe4000000001e */
[----:B------:R-:W-:Y:S02]  /*107d0*/  PRMT R26, R3, 0x7604, R26 ;  /* 0x00007604031a7816 */ /* 0x000fe4000000001a */
[----:B------:R-:W-:-:S02]  /*107e0*/  SHF.R.U32.HI R31, RZ, 0x10, R13 ;  /* 0x00000010ff1f7819 */ /* 0x000fc4000001160d */
[----:B------:R-:W-:Y:S02]  /*107f0*/  LOP3.LUT R27, R14, 0xff, RZ, 0xc0, !PT ;  /* 0x000000ff0e1b7812 */ /* 0x000fe400078ec0ff */
[----:B------:R-:W-:Y:S01]  /*10800*/  LOP3.LUT R28, R28, 0xff, RZ, 0xc0, !PT ;  /* 0x000000ff1c1c7812 */ /* 0x000fe200078ec0ff */
[----:B------:R-:W-:Y:S01]  /*10810*/  IMAD.U32 R31, R31, 0x10000, RZ ;  /* 0x000100001f1f7824 */ /* 0x000fe200078e00ff */
[----:B------:R-:W-:Y:S02]  /*10820*/  SHF.R.U32.HI R3, RZ, 0x10, R33 ;  /* 0x00000010ff037819 */ /* 0x000fe40000011621 */
[----:B------:R-:W-:Y:S02]  /*10830*/  PRMT R37, R28, 0x7604, R27 ;  /* 0x000076041c257816 */ /* 0x000fe4000000001b */
[----:B------:R-:W-:Y:S01]  /*10840*/  SHF.R.U32.HI R39, RZ, 0x10, R15 ;  /* 0x00000010ff277819 */ /* 0x000fe2000001160f */
[----:B------:R-:W-:Y:S01]  /*10850*/  IMAD.U32 R3, R3, 0x10000, RZ ;  /* 0x0001000003037824 */ /* 0x000fe200078e00ff */
[----:B------:R-:W-:-:S02]  /*10860*/  SHF.R.U32.HI R27, RZ, 0x10, R35 ;  /* 0x00000010ff1b7819 */ /* 0x000fc40000011623 */
[----:B------:R-:W-:Y:S02]  /*10870*/  SHF.L.U32 R39, R39, 0x10, RZ ;  /* 0x0000001027277819 */ /* 0x000fe400000006ff */
[----:B------:R-:W-:Y:S01]  /*10880*/  LOP3.LUT R21, R21, 0xff0000, R32, 0xf8, !PT ;  /* 0x00ff000015157812 */ /* 0x000fe200078ef820 */
[----:B------:R-:W-:Y:S01]  /*10890*/  IMAD.U32 R27, R27, 0x10000, RZ ;  /* 0x000100001b1b7824 */ /* 0x000fe200078e00ff */
        /* <DEDUP_REMOVED lines=13> */
[----:B------:R-:W-:Y:S01]  /*10970*/  LOP3.LUT R20, R25, 0xff000000, R34, 0xf8, !PT ;  /* 0xff00000019147812 */ /* 0x000fe200078ef822 */
[--C-:B------:R-:W-:Y:S01]  /*10980*/  HADD2.F32 R38, -RZ, R37.reuse.H0_H0 ;  /* 0x20000025ff267230 */ /* 0x100fe20000004100 */
[----:B------:R-:W-:Y:S01]  /*10990*/  F2FP.F16.E4M3.UNPACK_B R31, R32 ;  /* 0x00000020ff1f723e */ /* 0x000fe200020006ff */
[----:B------:R-:W-:Y:S01]  /*109a0*/  HADD2.F32 R37, -RZ, R37.H1_H1 ;  /* 0x30000025ff257230 */ /* 0x000fe20000004100 */
[----:B------:R-:W-:-:S02]  /*109b0*/  LOP3.LUT R34, R27, 0xff000000, R35, 0xf8, !PT ;  /* 0xff0000001b227812 */ /* 0x000fc400078ef823 */
[----:B------:R-:W-:Y:S01]  /*109c0*/  LOP3.LUT R35, R29, 0xff000000, R12, 0xf8, !PT ;  /* 0xff0000001d237812 */ /* 0x000fe200078ef80c */
[--C-:B------:R-:W-:Y:S01]  /*109d0*/  HADD2.F32 R33, -RZ, R31.reuse.H0_H0 ;  /* 0x2000001fff217230 */ /* 0x100fe20000004100 */
[-C--:B--2---:R-:W-:Y:S01]  /*109e0*/  F2FP.F16.E4M3.UNPACK_B R12, R5.reuse ;  /* 0x00000005ff0c723e */ /* 0x084fe200020006ff */
[----:B------:R-:W-:Y:S01]  /*109f0*/  HADD2.F32 R31, -RZ, R31.H1_H1 ;  /* 0x3000001fff1f7230 */ /* 0x000fe20000004100 */
[----:B------:R-:W-:Y:S01]  /*10a00*/  F2FP.F16.E4M3.UNPACK_B R13, R5.H1 ;  /* 0x00000005ff0d723e */ /* 0x000fe200030006ff */
[--C-:B------:R-:W-:Y:S01]  /*10a10*/  HADD2.F32 R5, -RZ, R24.reuse.H0_H0 ;  /* 0x20000018ff057230 */ /* 0x100fe20000004100 */
[-C--:B------:R-:W-:Y:S01]  /*10a20*/  F2FP.F16.E4M3.UNPACK_B R3, R6.reuse ;  /* 0x00000006ff03723e */ /* 0x080fe200020006ff */
[----:B------:R-:W-:Y:S01]  /*10a30*/  HADD2.F32 R24, -RZ, R24.H1_H1 ;  /* 0x30000018ff187230 */ /* 0x000fe20000004100 */
[----:B------:R-:W-:Y:S01]  /*10a40*/  F2FP.F16.E4M3.UNPACK_B R14, R6.H1 ;  /* 0x00000006ff0e723e */ /* 0x000fe200030006ff */
[--C-:B------:R-:W-:Y:S01]  /*10a50*/  HADD2.F32 R6, -RZ, R12.reuse.H0_H0 ;  /* 0x2000000cff067230 */ /* 0x100fe20000004100 */
        /* <DEDUP_REMOVED lines=8> */
[-C--:B------:R-:W-:Y:S01]  /*10ae0*/  F2FP.F16.E4M3.UNPACK_B R26, R10.reuse ;  /* 0x0000000aff1a723e */ /* 0x080fe200020006ff */
[----:B------:R-:W-:Y:S01]  /*10af0*/  HADD2.F32 R12, -RZ, R12.H1_H1 ;  /* 0x3000000cff0c7230 */ /* 0x000fe20000004100 */
[----:B------:R-:W-:Y:S01]  /*10b00*/  F2FP.F16.E4M3.UNPACK_B R27, R10.H1 ;  /* 0x0000000aff1b723e */ /* 0x000fe200030006ff */
[----:B------:R-:W-:-:S02]  /*10b10*/  HADD2.F32 R39, -RZ, R36.H0_H0 ;  /* 0x20000024ff277230 */ /* 0x000fc40000004100 */
[C---:B------:R-:W-:Y:S01]  /*10b20*/  FMUL.FTZ R43, R24.reuse, R37 ;  /* 0x00000025182b7220 */ /* 0x040fe20000410000 */
[----:B------:R-:W-:Y:S02]  /*10b30*/  HADD2.F32 R10, -RZ, R25.H0_H0 ;  /* 0x20000019ff0a7230 */ /* 0x000fe40000004100 */
[----:B------:R-:W-:Y:S01]  /*10b40*/  FMUL.FTZ R24, R24, R31 ;  /* 0x0000001f18187220 */ /* 0x000fe20000410000 */
[----:B------:R-:W-:Y:S01]  /*10b50*/  HADD2.F32 R33, -RZ, R32.H0_H0 ;  /* 0x20000020ff217230 */ /* 0x000fe20000004100 */
[----:B------:R-:W-:Y:S01]  /*10b60*/  F2FP.F16.E4M3.UNPACK_B R28, R11 ;  /* 0x0000000bff1c723e */ /* 0x000fe200020006ff */
[----:B------:R-:W-:Y:S02]  /*10b70*/  HADD2.F32 R6, -RZ, R13.H0_H0 ;  /* 0x2000000dff067230 */ /* 0x000fe40000004100 */
[----:B------:R-:W-:Y:S01]  /*10b80*/  FMUL.FTZ R45, R10, R39 ;  /* 0x000000270a2d7220 */ /* 0x000fe20000410000 */
[----:B------:R-:W-:Y:S01]  /*10b90*/  FFMA.FTZ R42, R12, R37, R24 ;  /* 0x000000250c2a7223 */ /* 0x000fe20000010018 */
[----:B------:R-:W-:Y:S01]  /*10ba0*/  FMUL.FTZ R10, R10, R33 ;  /* 0x000000210a0a7220 */ /* 0x000fe20000410000 */
[----:B------:R-:W-:Y:S01]  /*10bb0*/  FFMA.FTZ R38, R12, R31, -R43 ;  /* 0x0000001f0c267223 */ /* 0x000fe2000001082b */
[----:B------:R-:W-:Y:S01]  /*10bc0*/  F2FP.F16.E4M3.UNPACK_B R24, R41 ;  /* 0x00000029ff18723e */ /* 0x000fe200020006ff */
[C---:B------:R-:W-:Y:S01]  /*10bd0*/  FFMA.FTZ R45, R6.reuse, R33, -R45 ;  /* 0x00000021062d7223 */ /* 0x040fe2000001082d */
[-C--:B------:R-:W-:Y:S01]  /*10be0*/  F2FP.F16.E4M3.UNPACK_B R12, R34.reuse ;  /* 0x00000022ff0c723e */ /* 0x080fe200020006ff */
[----:B------:R-:W-:Y:S01]  /*10bf0*/  FFMA.FTZ R39, R6, R39, R10 ;  /* 0x0000002706277223 */ /* 0x000fe2000001000a */
[----:B------:R-:W-:Y:S01]  /*10c00*/  F2FP.F16.E4M3.UNPACK_B R15, R7 ;  /* 0x00000007ff0f723e */ /* 0x000fe200020006ff */
[----:B------:R-:W-:Y:S01]  /*10c10*/  HADD2.F32 R36, -RZ, R36.H1_H1 ;  /* 0x30000024ff247230 */ /* 0x000fe20000004100 */
[----:B------:R-:W-:Y:S01]  /*10c20*/  F2FP.F16.E4M3.UNPACK_B R29, R11.H1 ;  /* 0x0000000bff1d723e */ /* 0x000fe200030006ff */
        /* <DEDUP_REMOVED lines=8> */
[--C-:B------:R-:W-:Y:S02]  /*10cb0*/  HADD2.F32 R31, -RZ, R12.reuse.H0_H0 ;  /* 0x2000000cff1f7230 */ /* 0x100fe40000004100 */
        /* <DEDUP_REMOVED lines=11> */
[----:B------:R-:W-:Y:S01]  /*10d70*/  FFMA.FTZ R37, R6, R31, -R37 ;  /* 0x0000001f06257223 */ /* 0x000fe20000010825 */
[----:B------:R-:W-:Y:S01]  /*10d80*/  HADD2.F32 R15, -RZ, R15.H1_H1 ;  /* 0x3000000fff0f7230 */ /* 0x000fe20000004100 */
[----:B------:R-:W-:Y:S01]  /*10d90*/  F2FP.F16.E4M3.UNPACK_B R11, R8 ;  /* 0x00000008ff0b723e */ /* 0x000fe200020006ff */
[----:B------:R-:W-:-:S02]  /*10da0*/  HADD2.F32 R25, -RZ, R41.H0_H0 ;  /* 0x20000029ff197230 */ /* 0x000fc40000004100 */
[C---:B------:R-:W-:Y:S01]  /*10db0*/  FMUL.FTZ R32, R28.reuse, R24 ;  /* 0x000000181c207220 */ /* 0x040fe20000410000 */
[----:B------:R-:W-:Y:S02]  /*10dc0*/  HADD2.F32 R10, -RZ, R29.H0_H0 ;  /* 0x2000001dff0a7230 */ /* 0x000fe40000004100 */
[-C--:B------:R-:W-:Y:S01]  /*10dd0*/  FMUL.FTZ R31, R28, R12.reuse ;  /* 0x0000000c1c1f7220 */ /* 0x080fe20000410000 */
[--C-:B------:R-:W-:Y:S02]  /*10de0*/  HADD2.F32 R13, -RZ, R34.reuse.H0_H0 ;  /* 0x20000022ff0d7230 */ /* 0x100fe40000004100 */
[C---:B------:R-:W-:Y:S01]  /*10df0*/  FFMA.FTZ R48, R15.reuse, R12, -R32 ;  /* 0x0000000c0f307223 */ /* 0x040fe20000010820 */
[----:B------:R-:W-:Y:S02]  /*10e00*/  HADD2.F32 R6, -RZ, R21.H0_H0 ;  /* 0x20000015ff067230 */ /* 0x000fe40000004100 */
[C---:B------:R-:W-:Y:S01]  /*10e10*/  FMUL.FTZ R33, R10.reuse, R25 ;  /* 0x000000190a217220 */ /* 0x040fe20000410000 */
[----:B------:R-:W-:Y:S01]  /*10e20*/  FFMA.FTZ R50, R15, R24, R31 ;  /* 0x000000180f327223 */ /* 0x000fe2000001001f */
[----:B------:R-:W-:Y:S01]  /*10e30*/  F2FP.F16.E4M3.UNPACK_B R8, R8.H1 ;  /* 0x00000008ff08723e */ /* 0x000fe200030006ff */
[----:B------:R-:W-:Y:S01]  /*10e40*/  FMUL.FTZ R10, R10, R13 ;  /* 0x0000000d0a0a7220 */ /* 0x000fe20000410000 */
[----:B------:R-:W-:Y:S01]  /*10e50*/  F2FP.F16.E4M3.UNPACK_B R15, R35.H1 ;  /* 0x00000023ff0f723e */ /* 0x000fe200030006ff */
[----:B------:R-:W-:Y:S01]  /*10e60*/  HADD2.F32 R34, -RZ, R34.H1_H1 ;  /* 0x30000022ff227230 */ /* 0x000fe20000004100 */
[----:B------:R-:W-:Y:S01]  /*10e70*/  F2FP.F16.E4M3.UNPACK_B R7, R4 ;  /* 0x00000004ff07723e */ /* 0x000fe200020006ff */
[----:B------:R-:W-:Y:S01]  /*10e80*/  HADD2.F32 R24, -RZ, R41.H1_H1 ;  /* 0x30000029ff187230 */ /* 0x000fe20000004100 */
[----:B------:R-:W-:Y:S01]  /*10e90*/  F2FP.F16.E4M3.UNPACK_B R12, R30.H1 ;  /* 0x0000001eff0c723e */ /* 0x000fe200030006ff */
[----:B------:R-:W-:Y:S01]  /*10ea0*/  HADD2.F32 R29, -RZ, R29.H1_H1 ;  /* 0x3000001dff1d7230 */ /* 0x000fe20000004100 */
[----:B------:R-:W-:Y:S01]  /*10eb0*/  F2FP.F16.E4M3.UNPACK_B R4, R4.H1 ;  /* 0x00000004ff04723e */ /* 0x000fe200030006ff */
[----:B------:R-:W-:Y:S01]  /*10ec0*/  FFMA.FTZ R49, R6, R25, R10 ;  /* 0x0000001906317223 */ /* 0x000fe2000001000a */
[----:B------:R-:W-:-:S02]  /*10ed0*/  HADD2.F32 R25, -RZ, R15.H0_H0 ;  /* 0x2000000fff197230 */ /* 0x000fc40000004100 */
[----:B------:R-:W-:Y:S01]  /*10ee0*/  FFMA.FTZ R47, R6, R13, -R33 ;  /* 0x0000000d062f7223 */ /* 0x000fe20000010821 */
[----:B------:R-:W-:Y:S02]  /*10ef0*/  HADD2.F32 R10, -RZ, R8.H0_H0 ;  /* 0x20000008ff0a7230 */ /* 0x000fe40000004100 */
[C---:B------:R-:W-:Y:S01]  /*10f00*/  FMUL.FTZ R28, R29.reuse, R24 ;  /* 0x000000181d1c7220 */ /* 0x040fe20000410000 */
[----:B------:R-:W-:Y:S02]  /*10f10*/  HADD2.F32 R21, -RZ, R21.H1_H1 ;  /* 0x30000015ff157230 */ /* 0x000fe40000004100 */
[----:B------:R-:W-:Y:S01]  /*10f20*/  FMUL.FTZ R31, R29, R34 ;  /* 0x000000221d1f7220 */ /* 0x000fe20000410000 */
[----:B------:R-:W-:Y:S02]  /*10f30*/  HADD2.F32 R13, -RZ, R12.H0_H0 ;  /* 0x2000000cff0d7230 */ /* 0x000fe40000004100 */
[----:B------:R-:W-:Y:S01]  /*10f40*/  FMUL.FTZ R29, R10, R25 ;  /* 0x000000190a1d7220 */ /* 0x000fe20000410000 */
[----:B------:R-:W-:-:S02]  /*10f50*/  HADD2.F32 R6, -RZ, R4.H0_H0 ;  /* 0x20000004ff067230 */ /* 0x000fc40000004100 */
[C---:B------:R-:W-:Y:S01]  /*10f60*/  FFMA.FTZ R52, R21.reuse, R34, -R28 ;  /* 0x0000002215347223 */ /* 0x040fe2000001081c */
[----:B------:R-:W-:Y:S01]  /*10f70*/  FFMA.FTZ R54, R21, R24, R31 ;  /* 0x0000001815367223 */ /* 0x000fe2000001001f */
[-C--:B------:R-:W-:Y:S01]  /*10f80*/  FMUL.FTZ R10, R10, R13.reuse ;  /* 0x0000000d0a0a7220 */ /* 0x080fe20000410000 */
[----:B------:R-:W-:Y:S02]  /*10f90*/  HADD2.F32 R21, -RZ, R15.H1_H1 ;  /* 0x3000000fff157230 */ /* 0x000fe40000004100 */
[C---:B------:R-:W-:Y:S01]  /*10fa0*/  FFMA.FTZ R29, R6.reuse, R13, -R29 ;  /* 0x0000000d061d7223 */ /* 0x040fe2000001081d */
[----:B------:R-:W-:Y:S02]  /*10fb0*/  HADD2.F32 R8, -RZ, R8.H1_H1 ;  /* 0x30000008ff087230 */ /* 0x000fe40000004100 */
[----:B------:R-:W-:Y:S01]  /*10fc0*/  FFMA.FTZ R24, R6, R25, R10 ;  /* 0x0000001906187223 */ /* 0x000fe2000001000a */
[----:B------:R-:W-:Y:S01]  /*10fd0*/  HADD2.F32 R13, -RZ, R12.H1_H1 ;  /* 0x3000000cff0d7230 */ /* 0x000fe20000004100 */
[----:B------:R-:W-:Y:S01]  /*10fe0*/  F2FP.F16.E4M3.UNPACK_B R35, R35 ;  /* 0x00000023ff23723e */ /* 0x000fe200020006ff */
[----:B------:R-:W-:Y:S01]  /*10ff0*/  HADD2.F32 R4, -RZ, R4.H1_H1 ;  /* 0x30000004ff047230 */ /* 0x000fe20000004100 */
[----:B------:R-:W-:Y:S01]  /*11000*/  F2FP.F16.E4M3.UNPACK_B R30, R30 ;  /* 0x0000001eff1e723e */ /* 0x000fe200020006ff */
[C---:B------:R-:W-:Y:S01]  /*11010*/  FMUL.FTZ R25, R8.reuse, R21 ;  /* 0x0000001508197220 */ /* 0x040fe20000410000 */
[-C--:B------:R-:W-:Y:S01]  /*11020*/  FMUL.FTZ R8, R8, R13.reuse ;  /* 0x0000000d08087220 */ /* 0x080fe20000410000 */
[----:B------:R-:W-:Y:S01]  /*11030*/  HADD2.F32 R15, -RZ, R35.H0_H0 ;  /* 0x20000023ff0f7230 */ /* 0x000fe20000004100 */
[----:B------:R-:W-:Y:S01]  /*11040*/  F2FP.F16.E4M3.UNPACK_B R10, R40.H1 ;  /* 0x00000028ff0a723e */ /* 0x000fe200030006ff */
[----:B------:R-:W-:Y:S01]  /*11050*/  FFMA.FTZ R28, R4, R13, -R25 ;  /* 0x0000000d041c7223 */ /* 0x000fe20000010819 */
[----:B------:R-:W-:-:S02]  /*11060*/  HADD2.F32 R6, -RZ, R11.H0_H0 ;  /* 0x2000000bff067230 */ /* 0x000fc40000004100 */
[----:B------:R-:W-:Y:S01]  /*11070*/  FFMA.FTZ R31, R4, R21, R8 ;  /* 0x00000015041f7223 */ /* 0x000fe20000010008 */
[--C-:B------:R-:W-:Y:S01]  /*11080*/  HADD2.F32 R13, -RZ, R30.reuse.H0_H0 ;  /* 0x2000001eff0d7230 */ /* 0x100fe20000004100 */
[----:B------:R-:W-:Y:S01]  /*11090*/  F2FP.F16.E4M3.UNPACK_B R40, R40 ;  /* 0x00000028ff28723e */ /* 0x000fe200020006ff */
[----:B------:R-:W-:Y:S02]  /*110a0*/  HADD2.F32 R8, -RZ, R35.H1_H1 ;  /* 0x30000023ff087230 */ /* 0x000fe40000004100 */
[C---:B------:R-:W-:Y:S01]  /*110b0*/  FMUL.FTZ R21, R6.reuse, R15 ;  /* 0x0000000f06157220 */ /* 0x040fe20000410000 */
[----:B------:R-:W-:Y:S02]  /*110c0*/  HADD2.F32 R11, -RZ, R11.H1_H1 ;  /* 0x3000000bff0b7230 */ /* 0x000fe40000004100 */
[----:B------:R-:W-:Y:S01]  /*110d0*/  FMUL.FTZ R25, R6, R13 ;  /* 0x0000000d06197220 */ /* 0x000fe20000410000 */
[----:B------:R-:W-:Y:S01]  /*110e0*/  HADD2.F32 R4, -RZ, R7.H0_H0 ;  /* 0x20000007ff047230 */ /* 0x000fe20000004100 */
[----:B------:R-:W-:Y:S01]  /*110f0*/  F2FP.SATFINITE.E4M3.F32.PACK_AB_MERGE_C R45, R46, R45, RZ ;  /* 0x0000002d2e2d723e */ /* 0x000fe200048070ff */
[----:B------:R-:W-:-:S02]  /*11100*/  HADD2.F32 R30, -RZ, R30.H1_H1 ;  /* 0x3000001eff1e7230 */ /* 0x000fc40000004100 */
[C---:B------:R-:W-:Y:S01]  /*11110*/  FMUL.FTZ R6, R11.reuse, R8 ;  /* 0x000000080b067220 */ /* 0x040fe20000410000 */
[----:B------:R-:W-:Y:S02]  /*11120*/  HADD2.F32 R7, -RZ, R7.H1_H1 ;  /* 0x30000007ff077230 */ /* 0x000fe40000004100 */
[C---:B------:R-:W-:Y:S01]  /*11130*/  FFMA.FTZ R21, R4.reuse, R13, -R21 ;  /* 0x0000000d04157223 */ /* 0x040fe20000010815 */
        /* <DEDUP_REMOVED lines=9> */
[----:B------:R-:W-:Y:S01]  /*111d0*/  F2FP.SATFINITE.E4M3.F32.PACK_AB_MERGE_C R36, R36, R39, RZ ;  /* 0x000000272424723e */ /* 0x000fe200048070ff */
[----:B------:R-:W-:Y:S02]  /*111e0*/  HADD2.F32 R8, -RZ, R4.H1_H1 ;  /* 0x30000004ff087230 */ /* 0x000fe40000004100 */
[C---:B------:R-:W-:Y:S01]  /*111f0*/  FMUL.FTZ R13, R6.reuse, R11 ;  /* 0x0000000b060d7220 */ /* 0x040fe20000410000 */
[----:B------:R-:W-:Y:S02]  /*11200*/  HADD2.F32 R4, -RZ, R14.H0_H0 ;  /* 0x2000000eff047230 */ /* 0x000fe40000004100 */
[----:B------:R-:W-:Y:S01]  /*11210*/  FMUL.FTZ R15, R6, R7 ;  /* 0x00000007060f7220 */ /* 0x000fe20000410000 */
[----:B------:R-:W-:Y:S01]  /*11220*/  HADD2.F32 R10, -RZ, R10.H1_H1 ;  /* 0x3000000aff0a7230 */ /* 0x000fe20000004100 */
[----:B------:R-:W-:Y:S01]  /*11230*/  F2FP.SATFINITE.E4M3.F32.PACK_AB_MERGE_C R5, R38, R5, R45 ;  /* 0x000000052605723e */ /* 0x000fe2000480702d */
[----:B------:R-:W-:-:S02]  /*11240*/  HADD2.F32 R27, -RZ, R27.H1_H1 ;  /* 0x3000001bff1b7230 */ /* 0x000fc40000004100 */
[----:B------:R-:W-:Y:S01]  /*11250*/  FFMA.FTZ R32, R4, R7, -R13 ;  /* 0x0000000704207223 */ /* 0x000fe2000001080d */
[----:B------:R-:W-:Y:S01]  /*11260*/  HADD2.F32 R14, -RZ, R14.H1_H1 ;  /* 0x3000000eff0e7230 */ /* 0x000fe20000004100 */
[----:B------:R-:W-:Y:S01]  /*11270*/  F2FP.SATFINITE.E4M3.F32.PACK_AB_MERGE_C R9, R42, R9, R36 ;  /* 0x000000092a09723e */ /* 0x000fe20004807024 */
[----:B------:R-:W-:Y:S02]  /*11280*/  HADD2.F32 R6, -RZ, R26.H0_H0 ;  /* 0x2000001aff067230 */ /* 0x000fe40000004100 */
[C---:B------:R-:W-:Y:S01]  /*11290*/  FMUL.FTZ R7, R27.reuse, R10 ;  /* 0x0000000a1b077220 */ /* 0x040fe20000410000 */
[-C--:B------:R-:W-:Y:S01]  /*112a0*/  FMUL.FTZ R13, R27, R8.reuse ;  /* 0x000000081b0d7220 */ /* 0x080fe20000410000 */
[----:B------:R-:W-:Y:S01]  /*112b0*/  FFMA.FTZ R27, R4, R11, R15 ;  /* 0x0000000b041b7223 */ /* 0x000fe2000001000f */
[----:B------:R-:W-:Y:S02]  /*112c0*/  HADD2.F32 R11, -RZ, R40.H0_H0 ;  /* 0x20000028ff0b7230 */ /* 0x000fe40000004100 */
[----:B------:R-:W-:Y:S01]  /*112d0*/  FFMA.FTZ R33, R14, R8, -R7 ;  /* 0x000000080e217223 */ /* 0x000fe20000010807 */
[----:B------:R-:W-:-:S02]  /*112e0*/  HADD2.F32 R7, -RZ, R20.H0_H0 ;  /* 0x20000014ff077230 */ /* 0x000fc40000004100 */
[----:B------:R-:W-:Y:S01]  /*112f0*/  FFMA.FTZ R34, R14, R10, R13 ;  /* 0x0000000a0e227223 */ /* 0x000fe2000001000d */
[----:B------:R-:W-:Y:S02]  /*11300*/  HADD2.F32 R40, -RZ, R40.H1_H1 ;  /* 0x30000028ff287230 */ /* 0x000fe40000004100 */
[C---:B------:R-:W-:Y:S01]  /*11310*/  FMUL.FTZ R13, R6.reuse, R11 ;  /* 0x0000000b060d7220 */ /* 0x040fe20000410000 */
[----:B------:R-:W-:Y:S02]  /*11320*/  HADD2.F32 R26, -RZ, R26.H1_H1 ;  /* 0x3000001aff1a7230 */ /* 0x000fe40000004100 */
[----:B------:R-:W-:Y:S01]  /*11330*/  FMUL.FTZ R8, R6, R7 ;  /* 0x0000000706087220 */ /* 0x000fe20000410000 */
[----:B------:R-:W-:Y:S01]  /*11340*/  HADD2.F32 R20, -RZ, R20.H1_H1 ;  /* 0x30000014ff147230 */ /* 0x000fe20000004100 */
[----:B------:R-:W-:Y:S01]  /*11350*/  F2FP.SATFINITE.E4M3.F32.PACK_AB_MERGE_C R32, R33, R32, RZ ;  /* 0x000000202120723e */ /* 0x000fe200048070ff */
[--C-:B------:R-:W-:Y:S02]  /*11360*/  HADD2.F32 R4, -RZ, R3.reuse.H0_H0 ;  /* 0x20000003ff047230 */ /* 0x100fe40000004100 */
[----:B------:R-:W-:Y:S01]  /*11370*/  FMUL.FTZ R14, R26, R40 ;  /* 0x000000281a0e7220 */ /* 0x000fe20000410000 */
[----:B------:R-:W-:-:S02]  /*11380*/  HADD2.F32 R3, -RZ, R3.H1_H1 ;  /* 0x30000003ff037230 */ /* 0x000fc40000004100 */
[-C--:B------:R-:W-:Y:S01]  /*11390*/  FMUL.FTZ R15, R26, R20.reuse ;  /* 0x000000141a0f7220 */ /* 0x080fe20000410000 */
[----:B------:R-:W-:Y:S01]  /*113a0*/  F2FP.SATFINITE.E4M3.F32.PACK_AB_MERGE_C R27, R34, R27, RZ ;  /* 0x0000001b221b723e */ /* 0x000fe200048070ff */
        /* <DEDUP_REMOVED lines=16> */
.L_x_1666:
[----:B------:R-:W-:Y:S05]  /*114b0*/  BSYNC B0 ;  /* 0x0000000000007941 */ /* 0x000fea0003800000 */
.L_x_1659:
        /* <DEDUP_REMOVED lines=8> */
.L_x_1657:
[----:B0-23--:R-:W-:-:S05]  /*11540*/  IMAD.U32 R0, RZ, RZ, UR41 ;  /* 0x00000029ff007e24 */ /* 0x00dfca000f8e00ff */
[----:B------:R-:W-:-:S13]  /*11550*/  ISETP.NE.AND P0, PT, R0, 0x3, PT ;  /* 0x000000030000780c */ /* 0x000fda0003f05270 */
[----:B------:R-:W-:Y:S05]  /*11560*/  @!P0 BRA `(.L_x_1686) ;  /* 0x0000000000048947 */ /* 0x000fea0003800000 */
[----:B------:R-:W-:Y:S01]  /*11570*/  BPT.TRAP 0x1 ;  /* 0x000000040000795c */ /* 0x000fe20000300000 */
.L_x_1686:
[----:B-----5:R-:W-:Y:S01]  /*11580*/  IMAD R8, R168, 0x8, R16 ;  /* 0x00000008a8087824 */ /* 0x020fe200078e0210 */
[----:B------:R-:W-:-:S04]  /*11590*/  SHF.L.U32 R3, R169, 0x1f, RZ ;  /* 0x0000001fa9037819 */ /* 0x000fc800000006ff */
[----:B------:R0:W2:Y:S01]  /*115a0*/  SYNCS.PHASECHK.TRANS64.TRYWAIT P1, [R8+URZ+0x22830], R3 ;  /* 0x02283003080075a7 */ /* 0x0000a2000802017f */
[----:B------:R-:W-:Y:S05]  /*115b0*/  @!P0 BRA `(.L_x_1687) ;  /* 0x0000000000048947 */ /* 0x000fea0003800000 */
[----:B------:R-:W-:Y:S01]  /*115c0*/  BPT.TRAP 0x1 ;  /* 0x000000040000795c */ /* 0x000fe20000300000 */
.L_x_1687:
[----:B--2---:R-:W-:Y:S05]  /*115d0*/  @P1 BRA `(.L_x_1688) ;  /* 0x0000000000081947 */ /* 0x004fea0003800000 */
[----:B------:R-:W2:Y:S02]  /*115e0*/  SYNCS.PHASECHK.TRANS64.TRYWAIT P1, [R8+URZ+0x22830], R3 ;  /* 0x02283003080075a7 */ /* 0x000ea4000802017f */
[----:B--2---:R-:W-:Y:S05]  /*115f0*/  @!P1 BRA `(.L_x_1689) ;  /* 0x0000018800449947 */ /* 0x004fea0003800000 */
.L_x_1688:
[----:B------:R-:W-:Y:S05]  /*11600*/  WARPSYNC.ALL ;  /* 0x0000000000007948 */ /* 0x000fea0003800000 */
[----:B------:R-:W-:Y:S01]  /*11610*/  VIADD R0, R16, 0x16400 ;  /* 0x0001640010007836 */ /* 0x000fe20000000000 */
[----:B------:R-:W-:Y:S01]  /*11620*/  R2UR UR28, R44 ;  /* 0x000000002c1c72ca */ /* 0x000fe200000e0000 */
[----:B----4-:R-:W-:Y:S01]  /*11630*/  IMAD.MOV.U32 R7, RZ, RZ, -0x7fffffe0 ;  /* 0x80000020ff077424 */ /* 0x010fe200078e00ff */
[----:B------:R-:W-:Y:S01]  /*11640*/  WARPGROUP.ARRIVE ;  /* 0x00000000000079c5 */ /* 0x000fe20000000000 */
[----:B------:R-:W-:Y:S01]  /*11650*/  UMOV UR29, 0x80000020 ;  /* 0x80000020001d7882 */ /* 0x000fe20000000000 */
[----:B------:R-:W-:Y:S01]  /*11660*/  SHF.R.U32.HI R0, RZ, 0x4, R0 ;  /* 0x00000004ff007819 */ /* 0x000fe20000011600 */
[----:B------:R-:W-:Y:S01]  /*11670*/  IMAD.MOV.U32 R11, RZ, RZ, -0x7fffffe0 ;  /* 0x80000020ff0b7424 */ /* 0x000fe200078e00ff */
[----:B------:R-:W-:Y:S01]  /*11680*/  R2UR UR31, R7 ;  /* 0x00000000071f72ca */ /* 0x000fe200000e0000 */
[----:B------:R-:W-:Y:S01]  /*11690*/  UMOV UR9, 0x80000020 ;  /* 0x8000002000097882 */ /* 0x000fe20000000000 */
[----:B------:R-:W-:Y:S01]  /*116a0*/  LOP3.LUT R0, R0, 0x3fff, RZ, 0xc0, !PT ;  /* 0x00003fff00007812 */ /* 0x000fe200078ec0ff */
[----:B------:R-:W-:Y:S01]  /*116b0*/  UMOV UR13, 0x80000020 ;  /* 0x80000020000d7882 */ /* 0x000fe20000000000 */
[----:B------:R-:W-:Y:S01]  /*116c0*/  R2UR UR11, R11 ;  /* 0x000000000b0b72ca */ /* 0x000fe200000e0000 */
[----:B------:R-:W-:Y:S01]  /*116d0*/  IMAD.MOV.U32 R11, RZ, RZ, -0x7fffffe0 ;  /* 0x80000020ff0b7424 */ /* 0x000fe200078e00ff */
[----:B------:R-:W-:Y:S01]  /*116e0*/  LOP3.LUT R5, R0, 0x10000, RZ, 0xfc, !PT ;  /* 0x0001000000057812 */ /* 0x000fe200078efcff */
[----:B------:R-:W-:Y:S01]  /*116f0*/  ULOP3.LUT UR28, UR28, 0x10000, URZ, 0xfc, !UPT ;  /* 0x000100001c1c7892 */ /* 0x000fe2000f8efc3f */
[----:B------:R-:W-:Y:S01]  /*11700*/  IMAD.MOV.U32 R7, RZ, RZ, -0x7fffffe0 ;  /* 0x80000020ff077424 */ /* 0x000fe200078e00ff */
[----:B------:R-:W-:Y:S01]  /*11710*/  UMOV UR17, 0x80000020 ;  /* 0x8000002000117882 */ /* 0x000fe20000000000 */
[----:B------:R-:W-:Y:S01]  /*11720*/  R2UR UR15, R11 ;  /* 0x000000000b0f72ca */ /* 0x000fe200000e0000 */
[----:B------:R-:W-:Y:S01]  /*11730*/  IMAD R6, R168, 0x600, R5 ;  /* 0x00000600a8067824 */ /* 0x000fe200078e0205 */
[----:B------:R-:W-:Y:S01]  /*11740*/  UIADD3 UR8, UR28, 0x2, URZ ;  /* 0x000000021c087890 */ /* 0x000fe2000fffe03f */
[----:B------:R-:W-:Y:S01]  /*11750*/  IMAD.MOV.U32 R11, RZ, RZ, -0x7fffffe0 ;  /* 0x80000020ff0b7424 */ /* 0x000fe200078e00ff */
[----:B------:R-:W-:Y:S01]  /*11760*/  UIADD3 UR12, UR28, 0x200, URZ ;  /* 0x000002001c0c7890 */ /* 0x000fe2000fffe03f */
[C---:B------:R-:W-:Y:S01]  /*11770*/  VIADD R10, R6.reuse, 0x2 ;  /* 0x00000002060a7836 */ /* 0x040fe20000000000 */
[----:B------:R-:W-:Y:S01]  /*11780*/  R2UR UR30, R6 ;  /* 0x00000000061e72ca */ /* 0x000fe200000e0000 */
[----:B------:R-:W-:Y:S01]  /*11790*/  UIADD3 UR16, UR28, 0x202, URZ ;  /* 0x000002021c107890 */ /* 0x000fe2000fffe03f */
[----:B------:R-:W-:Y:S01]  /*117a0*/  R2UR UR19, R11 ;  /* 0x000000000b1372ca */ /* 0x000fe200000e0000 */
[----:B------:R-:W-:Y:S01]  /*117b0*/  UIADD3 UR20, UR28, 0x400, URZ ;  /* 0x000004001c147890 */ /* 0x000fe2000fffe03f */
[----:B------:R-:W-:Y:S01]  /*117c0*/  R2UR UR10, R10 ;  /* 0x000000000a0a72ca */ /* 0x000fe200000e0000 */
[----:B------:R-:W-:Y:S01]  /*117d0*/  VIADD R10, R6, 0x200 ;  /* 0x00000200060a7836 */ /* 0x000fe20000000000 */
[----:B------:R-:W-:Y:S01]  /*117e0*/  MOV R11, 0x80000020 ;  /* 0x80000020000b7802 */ /* 0x000fe20000000f00 */
[----:B------:R-:W-:Y:S01]  /*117f0*/  UMOV UR21, 0x80000020 ;  /* 0x8000002000157882 */ /* 0x000fe20000000000 */
[----:B------:R-:W-:Y:S01]  /*11800*/  R2UR UR27, R7 ;  /* 0x00000000071b72ca */ /* 0x000fe200000e0000 */
[----:B------:R-:W-:Y:S01]  /*11810*/  UIADD3 UR24, UR28, 0x402, URZ ;  /* 0x000004021c187890 */ /* 0x000fe2000fffe03f */
[----:B------:R-:W-:Y:S01]  /*11820*/  R2UR UR14, R10 ;  /* 0x000000000a0e72ca */ /* 0x000fe200000e0000 */
[----:B------:R-:W-:Y:S01]  /*11830*/  VIADD R10, R6, 0x202 ;  /* 0x00000202060a7836 */ /* 0x000fe20000000000 */
[----:B------:R-:W-:Y:S01]  /*11840*/  R2UR UR23, R11 ;  /* 0x000000000b1772ca */ /* 0x000fe200000e0000 */
[----:B------:R-:W-:Y:S01]  /*11850*/  QGMMA.64x128x32.F32.E4M3.E4M3 R24, gdesc[UR28], RZ, !UPT, gsb0 ;  /* 0x01e000001c1879f3 */ /* 0x000fe2000c0008ff */
[----:B------:R-:W-:-:S02]  /*11860*/  UMOV UR25, 0x80000020 ;  /* 0x8000002000197882 */ /* 0x000fc40000000000 */
[----:B------:R-:W-:Y:S01]  /*11870*/  R2UR UR18, R10 ;  /* 0x000000000a1272ca */ /* 0x000fe200000e0000 */
[C---:B------:R-:W-:Y:S02]  /*11880*/  VIADD R10, R6.reuse, 0x400 ;  /* 0x00000400060a7836 */ /* 0x040fe40000000000 */
[----:B------:R-:W-:-:S03]  /*11890*/  VIADD R6, R6, 0x402 ;  /* 0x0000040206067836 */ /* 0x000fc60000000000 */
[----:B------:R-:W-:Y:S02]  /*118a0*/  R2UR UR22, R10 ;  /* 0x000000000a1672ca */ /* 0x000fe400000e0000 */
[----:B------:R-:W-:Y:S01]  /*118b0*/  R2UR UR26, R6 ;  /* 0x00000000061a72ca */ /* 0x000fe200000e0000 */
        /* <DEDUP_REMOVED lines=18> */
.L_x_1690:
[----:B------:R-:W3:Y:S01]  /*119e0*/  LDC R6, c[0x0][0x448] ;  /* 0x00011200ff067b82 */ /* 0x000ee20000000800 */
[C---:B------:R-:W-:Y:S01]  /*119f0*/  FMUL.FTZ R10, R2.reuse, R30 ;  /* 0x0000001e020a7220 */ /* 0x040fe20000410000 */
[C---:B------:R-:W-:Y:S01]  /*11a00*/  FMUL.FTZ R30, R2.reuse, R54 ;  /* 0x00000036021e7220 */ /* 0x040fe20000410000 */
[----:B------:R-:W-:Y:S01]  /*11a10*/  FMUL.FTZ R54, R2, R78 ;  /* 0x0000004e02367220 */ /* 0x000fe20000410000 */
[----:B------:R-:W-:Y:S02]  /*11a20*/  IMAD.IADD R78, R194, 0x1, R178 ;  /* 0x00000001c24e7824 */ /* 0x000fe400078e02b2 */
[C---:B------:R-:W-:Y:S01]  /*11a30*/  FMUL.FTZ R92, R2.reuse, R52 ;  /* 0x00000034025c7220 */ /* 0x040fe20000410000 */
[----:B------:R-:W-:Y:S02]  /*11a40*/  IMAD.MOV.U32 R52, RZ, RZ, -0x80 ;  /* 0xffffff80ff347424 */ /* 0x000fe400078e00ff */
[----:B------:R-:W-:Y:S01]  /*11a50*/  FMUL.FTZ R94, R2, R60 ;  /* 0x0000003c025e7220 */ /* 0x000fe20000410000 */
[----:B0-2---:R-:W-:-:S02]  /*11a60*/  VIADD R8, R8, 0x22840 ;  /* 0x0002284008087836 */ /* 0x005fc40000000000 */
[C---:B------:R-:W-:Y:S01]  /*11a70*/  FMUL.FTZ R3, R2.reuse, R27 ;  /* 0x0000001b02037220 */ /* 0x040fe20000410000 */
[----:B------:R-:W-:Y:S02]  /*11a80*/  IMAD R100, R89, R52, 0x80 ;  /* 0x0000008059647424 */ /* 0x000fe400078e0234 */
        /* <DEDUP_REMOVED lines=13> */
[----:B---3--:R-:W-:Y:S01]  /*11b60*/  ISETP.NE.AND P1, PT, R6, 0x1, PT ;  /* 0x000000010600780c */ /* 0x008fe20003f25270 */
        /* <DEDUP_REMOVED lines=20> */
[----:B------:R-:W2:Y:S01]  /*11cb0*/  @P1 LDC R9, c[0x0][0x450] ;  /* 0x00011400ff091b82 */ /* 0x000ea20000000800 */
        /* <DEDUP_REMOVED lines=23> */
[----:B--2---:R-:W-:Y:S01]  /*11e30*/  @P1 SHF.R.U32.HI R78, RZ, R9, R6 ;  /* 0x00000009ff4e1219 */ /* 0x004fe20000011606 */
[----:B------:R-:W-:Y:S01]  /*11e40*/  IMAD.U32 R9, RZ, RZ, UR40 ;  /* 0x00000028ff097e24 */ /* 0x000fe2000f8e00ff */
[----:B------:R-:W0:Y:S01]  /*11e50*/  LDC.64 R6, c[0x0][0x9e0] ;  /* 0x00027800ff067b82 */ /* 0x000e220000000a00 */
[C---:B------:R-:W-:Y:S01]  /*11e60*/  FMUL.FTZ R84, R2.reuse, R84 ;  /* 0x0000005402547220 */ /* 0x040fe20000410000 */
[----:B------:R-:W-:Y:S01]  /*11e70*/  FMUL.FTZ R85, R2, R85 ;  /* 0x0000005502557220 */ /* 0x000fe20000410000 */
[----:B------:R-:W2:Y:S01]  /*11e80*/  SHFL.IDX PT, R60, R78, RZ, 0x1c1f ;  /* 0x001c1fff4e3c7589 */ /* 0x000ea200000e0000 */
[----:B------:R-:W-:Y:S01]  /*11e90*/  PRMT R8, R9, 0x654, R8 ;  /* 0x0000065409087816 */ /* 0x000fe20000000008 */
[----:B------:R-:W-:-:S02]  /*11ea0*/  VIADD R9, R100, 0x1 ;  /* 0x0000000164097836 */ /* 0x000fc40000000000 */
[C---:B------:R-:W-:Y:S01]  /*11eb0*/  FMUL.FTZ R52, R2.reuse, R86 ;  /* 0x0000005602347220 */ /* 0x040fe20000410000 */
[----:B------:R-:W-:Y:S01]  /*11ec0*/  FMUL.FTZ R53, R2, R87 ;  /* 0x0000005702357220 */ /* 0x000fe20000410000 */
[----:B------:R3:W-:Y:S01]  /*11ed0*/  SYNCS.ARRIVE.TRANS64.RED.A1T0 RZ, [R8+URZ], RZ ;  /* 0x000000ff08ff79a7 */ /* 0x0007e2000810043f */
[----:B------:R-:W4:Y:S01]  /*11ee0*/  MUFU.TANH R13, R13 ;  /* 0x0000000d000d7308 */ /* 0x000f220000002400 */
[----:B------:R-:W-:Y:S01]  /*11ef0*/  ULDC UR43, c[0x0][0x9dc] ;  /* 0x00027700002b7ab9 */ /* 0x000fe20000000800 */
[----:B------:R-:W-:Y:S01]  /*11f00*/  LEA R82, R89, 0xffffff80, 0x7 ;  /* 0xffffff8059527811 */ /* 0x000fe200078e38ff */
[----:B------:R-:W-:Y:S01]  /*11f10*/  ULOP3.LUT UR43, URZ, UR43, URZ, 0x33, !UPT ;  /* 0x0000002b3f2b7292 */ /* 0x000fe2000f8e333f */
[----:B---3--:R-:W-:-:S04]  /*11f20*/  IMAD R8, R172, -0x2, R9 ;  /* 0xfffffffeac087824 */ /* 0x008fc800078e0209 */
[----:B------:R-:W3:Y:S01]  /*11f30*/  MUFU.TANH R90, R90 ;  /* 0x0000005a005a7308 */ /* 0x000ee20000002400 */
[----:B------:R-:W-:Y:S01]  /*11f40*/  IMAD.IADD R9, R171, 0x1, R100 ;  /* 0x00000001ab097824 */ /* 0x000fe200078e0264 */
[----:B------:R-:W-:-:S03]  /*11f50*/  IADD3 R59, -R170, R8, R171 ;  /* 0x00000008aa3b7210 */ /* 0x000fc60007ffe1ab */
[----:B------:R-:W-:Y:S01]  /*11f60*/  IMAD R81, R172, -0x2, R9 ;  /* 0xfffffffeac517824 */ /* 0x000fe200078e0209 */
[----:B0-----:R-:W-:Y:S02]  /*11f70*/  ISETP.GE.AND P2, PT, R7, 0x1, PT ;  /* 0x000000010700780c */ /* 0x001fe40003f46270 */
[----:B------:R-:W0:Y:S01]  /*11f80*/  MUFU.TANH R0, R0 ;  /* 0x0000000000007308 */ /* 0x000e220000002400 */
[C---:B------:R-:W-:Y:S02]  /*11f90*/  IMAD.IADD R86, R59.reuse, 0x1, R6 ;  /* 0x000000013b567824 */ /* 0x040fe400078e0206 */
[----:B------:R-:W-:-:S03]  /*11fa0*/  VIADD R83, R59, UR43 ;  /* 0x0000002b3b537c36 */ /* 0x000fc60008000000 */
[----:B--2---:R-:W-:Y:S01]  /*11fb0*/  VIADDMNMX R80, R60, R86, R81, PT ;  /* 0x000000563c507246 */ /* 0x004fe20003800151 */
[----:B------:R-:W-:Y:S01]  /*11fc0*/  IMAD.IADD R79, R83, 0x1, R60 ;  /* 0x00000001534f7824 */ /* 0x000fe200078e023c */
        /* <DEDUP_REMOVED lines=61> */
[----:B--234-:R-:W-:Y:S05]  /*123a0*/  @!P2 BRA `(.L_x_1691) ;  /* 0x000000000050a947 */ /* 0x01cfea0003800000 */
[----:B------:R-:W-:Y:S01]  /*123b0*/  IADD3 R59, -R170, R171, R60 ;  /* 0x000000abaa3b7210 */ /* 0x000fe20007ffe13c */
[----:B------:R-:W-:Y:S03]  /*123c0*/  BSSY B0, `(.L_x_1692) ;  /* 0x000000e000007945 */ /* 0x000fe60003800000 */
[----:B------:R-:W-:-:S13]  /*123d0*/  ISETP.GT.AND P3, PT, R59, -0x1, PT ;  /* 0xffffffff3b00780c */ /* 0x000fda0003f64270 */
[----:B------:R-:W-:Y:S05]  /*123e0*/  @P3 BRA `(.L_x_1693) ;  /* 0x00000000001c3947 */ /* 0x000fea0003800000 */
[----:B------:R-:W-:Y:S02]  /*123f0*/  ISETP.NE.AND P3, PT, R7, 0x1, PT ;  /* 0x000000010700780c */ /* 0x000fe40003f65270 */
[----:B------:R-:W-:-:S11]  /*12400*/  LOP3.LUT R59, RZ, R59, RZ, 0x33, !PT ;  /* 0x0000003bff3b7212 */ /* 0x000fd600078e33ff */
[----:B------:R-:W2:Y:S02]  /*12410*/  @P3 LDC.64 R8, c[0x0][0x9e8] ;  /* 0x00027a00ff083b82 */ /* 0x000ea40000000a00 */
[----:B--2---:R-:W-:-:S05]  /*12420*/  @P3 IMAD.HI.U32 R8, R59, R8, RZ ;  /* 0x000000083b083227 */ /* 0x004fca00078e00ff */
[----:B------:R-:W-:-:S04]  /*12430*/  @P3 SHF.R.U32.HI R59, RZ, R9, R8 ;  /* 0x00000009ff3b3219 */ /* 0x000fc80000011608 */
[----:B------:R-:W-:Y:S01]  /*12440*/  LOP3.LUT R59, RZ, R59, RZ, 0x33, !PT ;  /* 0x0000003bff3b7212 */ /* 0x000fe200078e33ff */
[----:B------:R-:W-:Y:S06]  /*12450*/  BRA `(.L_x_1694) ;  /* 0x0000000000107947 */ /* 0x000fec0003800000 */
.L_x_1693:
[----:B------:R-:W-:-:S13]  /*12460*/  ISETP.NE.AND P3, PT, R7, 0x1, PT ;  /* 0x000000010700780c */ /* 0x000fda0003f65270 */
[----:B------:R-:W2:Y:S02]  /*12470*/  @P3 LDC.64 R8, c[0x0][0x9e8] ;  /* 0x00027a00ff083b82 */ /* 0x000ea40000000a00 */
[----:B--2---:R-:W-:-:S05]  /*12480*/  @P3 IMAD.HI.U32 R8, R59, R8, RZ ;  /* 0x000000083b083227 */ /* 0x004fca00078e00ff */
[----:B------:R-:W-:-:S07]  /*12490*/  @P3 SHF.R.U32.HI R59, RZ, R9, R8 ;  /* 0x00000009ff3b3219 */ /* 0x000fce0000011608 */
.L_x_1694:
[----:B------:R-:W-:Y:S05]  /*124a0*/  BSYNC B0 ;  /* 0x0000000000007941 */ /* 0x000fea0003800000 */
.L_x_1692:
[----:B------:R-:W-:-:S04]  /*124b0*/  IMAD R59, R59, R7, -R82 ;  /* 0x000000073b3b7224 */ /* 0x000fc800078e0a52 */
[----:B------:R-:W-:-:S05]  /*124c0*/  IMAD R8, R172, -0x2, R59 ;  /* 0xfffffffeac087824 */ /* 0x000fca00078e023b */
[----:B------:R-:W-:Y:S02]  /*124d0*/  VIMNMX R79, R79, R8, !PT ;  /* 0x000000084f4f7248 */ /* 0x000fe40007fe0100 */
[----:B------:R-:W-:-:S07]  /*124e0*/  VIADDMNMX R80, R8, R7, R80, PT ;  /* 0x0000000708507246 */ /* 0x000fce0003800150 */
.L_x_1691:
[C---:B------:R-:W-:Y:S02]  /*124f0*/  ISETP.GE.AND P3, PT, R100.reuse, 0x2, PT ;  /* 0x000000026400780c */ /* 0x040fe40003f66270 */
[----:B------:R-:W-:Y:S02]  /*12500*/  ISETP.GE.AND P5, PT, R100, 0x9, PT ;  /* 0x000000096400780c */ /* 0x000fe40003fa6270 */
[----:B------:R-:W-:Y:S02]  /*12510*/  ISETP.GT.AND P4, PT, R79, 0x1, !P3 ;  /* 0x000000014f00780c */ /* 0x000fe40005f84270 */
[----:B------:R-:W-:Y:S02]  /*12520*/  P2R R87, PR, RZ, 0x20 ;  /* 0x00000020ff577803 */ /* 0x000fe40000000000 */
[----:B------:R-:W-:-:S04]  /*12530*/  ISETP.LT.OR P4, PT, R80, 0x2, P4 ;  /* 0x000000025000780c */ /* 0x000fc80002781670 */
[----:B------:R-:W-:Y:S02]  /*12540*/  FSEL R90, R90, -INF , !P4 ;  /* 0xff8000005a5a7808 */ /* 0x000fe40006000000 */
[----:B------:R-:W-:Y:S02]  /*12550*/  ISETP.GT.AND P4, PT, R79, 0x8, !P5 ;  /* 0x000000084f00780c */ /* 0x000fe40006f84270 */
[----:B------:R-:W-:Y:S02]  /*12560*/  ISETP.GE.AND P5, PT, R100, 0xa, PT ;  /* 0x0000000a6400780c */ /* 0x000fe40003fa6270 */
[----:B------:R-:W-:Y:S02]  /*12570*/  ISETP.LT.OR P4, PT, R80, 0x9, P4 ;  /* 0x000000095000780c */ /* 0x000fe40002781670 */
[----:B------:R-:W-:Y:S02]  /*12580*/  P2R R101, PR, RZ, 0x20 ;  /* 0x00000020ff657803 */ /* 0x000fe40000000000 */
[----:B0-----:R-:W-:-:S02]  /*12590*/  FSEL R91, R91, -INF , !P4 ;  /* 0xff8000005b5b7808 */ /* 0x001fc40006000000 */
[----:B------:R-:W-:Y:S02]  /*125a0*/  ISETP.GT.AND P4, PT, R79, 0x9, !P5 ;  /* 0x000000094f00780c */ /* 0x000fe40006f84270 */
[----:B------:R-:W-:Y:S02]  /*125b0*/  ISETP.GE.AND P5, PT, R100, 0x11, PT ;  /* 0x000000116400780c */ /* 0x000fe40003fa6270 */
[----:B------:R-:W-:Y:S02]  /*125c0*/  ISETP.LT.OR P4, PT, R80, 0xa, P4 ;  /* 0x0000000a5000780c */ /* 0x000fe40002781670 */
[----:B------:R-:W-:Y:S02]  /*125d0*/  P2R R102, PR, RZ, 0x20 ;  /* 0x00000020ff667803 */ /* 0x000fe40000000000 */
[----:B------:R-:W-:Y:S02]  /*125e0*/  FSEL R73, R29, -INF , !P4 ;  /* 0xff8000001d497808 */ /* 0x000fe40006000000 */
[----:B------:R-:W-:-:S02]  /*125f0*/  ISETP.GT.AND P4, PT, R79, 0x10, !P5 ;  /* 0x000000104f00780c */ /* 0x000fc40006f84270 */
[----:B------:R-:W-:Y:S02]  /*12600*/  ISETP.GE.AND P5, PT, R100, 0x12, PT ;  /* 0x000000126400780c */ /* 0x000fe40003fa6270 */
[----:B------:R-:W-:Y:S02]  /*12610*/  ISETP.LT.OR P4, PT, R80, 0x11, P4 ;  /* 0x000000115000780c */ /* 0x000fe40002781670 */
[----:B------:R-:W-:Y:S02]  /*12620*/  P2R R103, PR, RZ, 0x20 ;  /* 0x00000020ff677803 */ /* 0x000fe40000000000 */
[----:B------:R-:W-:Y:S02]  /*12630*/  FSEL R72, R32, -INF , !P4 ;  /* 0xff80000020487808 */ /* 0x000fe40006000000 */
[----:B------:R-:W-:Y:S02]  /*12640*/  ISETP.GT.AND P4, PT, R79, 0x11, !P5 ;  /* 0x000000114f00780c */ /* 0x000fe40006f84270 */
[----:B------:R-:W-:-:S02]  /*12650*/  ISETP.GE.AND P5, PT, R100, 0x19, PT ;  /* 0x000000196400780c */ /* 0x000fc40003fa6270 */
[----:B------:R-:W-:Y:S02]  /*12660*/  ISETP.LT.OR P4, PT, R80, 0x12, P4 ;  /* 0x000000125000780c */ /* 0x000fe40002781670 */
[----:B------:R-:W-:Y:S02]  /*12670*/  P2R R104, PR, RZ, 0x20 ;  /* 0x00000020ff687803 */ /* 0x000fe40000000000 */
[----:B------:R-:W-:Y:S02]  /*12680*/  FSEL R69, R33, -INF , !P4 ;  /* 0xff80000021457808 */ /* 0x000fe40006000000 */
[----:B------:R-:W-:Y:S02]  /*12690*/  ISETP.GT.AND P4, PT, R79, 0x18, !P5 ;  /* 0x000000184f00780c */ /* 0x000fe40006f84270 */
[----:B------:R-:W-:Y:S02]  /*126a0*/  ISETP.GE.AND P5, PT, R100, 0x1a, PT ;  /* 0x0000001a6400780c */ /* 0x000fe40003fa6270 */
[----:B------:R-:W-:-:S02]  /*126b0*/  ISETP.LT.OR P4, PT, R80, 0x19, P4 ;  /* 0x000000195000780c */ /* 0x000fc40002781670 */
[----:B------:R-:W-:Y:S02]  /*126c0*/  P2R R105, PR, RZ, 0x20 ;  /* 0x00000020ff697803 */ /* 0x000fe40000000000 */
[----:B------:R-:W-:Y:S02]  /*126d0*/  FSEL R68, R36, -INF , !P4 ;  /* 0xff80000024447808 */ /* 0x000fe40006000000 */
[----:B------:R-:W-:Y:S02]  /*126e0*/  ISETP.GT.AND P4, PT, R79, 0x19, !P5 ;  /* 0x000000194f00780c */ /* 0x000fe40006f84270 */
[----:B------:R-:W-:Y:S02]  /*126f0*/  ISETP.GE.AND P5, PT, R100, 0x21, PT ;  /* 0x000000216400780c */ /* 0x000fe40003fa6270 */
[----:B------:R-:W-:Y:S02]  /*12700*/  ISETP.LT.OR P4, PT, R80, 0x1a, P4 ;  /* 0x0000001a5000780c */ /* 0x000fe40002781670 */
[----:B------:R-:W-:-:S02]  /*12710*/  P2R R106, PR, RZ, 0x20 ;  /* 0x00000020ff6a7803 */ /* 0x000fc40000000000 */
[----:B------:R-:W-:Y:S02]  /*12720*/  FSEL R67, R37, -INF , !P4 ;  /* 0xff80000025437808 */ /* 0x000fe40006000000 */
[----:B------:R-:W-:Y:S02]  /*12730*/  ISETP.GT.AND P4, PT, R79, 0x20, !P5 ;  /* 0x000000204f00780c */ /* 0x000fe40006f84270 */
[----:B------:R-:W-:Y:S02]  /*12740*/  ISETP.GE.AND P5, PT, R100, 0x22, PT ;  /* 0x000000226400780c */ /* 0x000fe40003fa6270 */
[----:B------:R-:W-:Y:S02]  /*12750*/  ISETP.LT.OR P4, PT, R80, 0x21, P4 ;  /* 0x000000215000780c */ /* 0x000fe40002781670 */
[----:B------:R-:W-:Y:S02]  /*12760*/  P2R R107, PR, RZ, 0x20 ;  /* 0x00000020ff6b7803 */ /* 0x000fe40000000000 */
[----:B------:R-:W-:-:S02]  /*12770*/  FSEL R66, R40, -INF , !P4 ;  /* 0xff80000028427808 */ /* 0x000fc40006000000 */
        /* <DEDUP_REMOVED lines=47> */
[----:B------:R-:W-:-:S04]  /*12a70*/  ISETP.LT.OR P4, PT, R80, 0x49, P4 ;  /* 0x000000495000780c */ /* 0x000fc80002781670 */
[----:B------:R-:W-:Y:S02]  /*12a80*/  FSEL R57, R94, -INF , !P4 ;  /* 0xff8000005e397808 */ /* 0x000fe40006000000 */
[----:B------:R-:W-:Y:S02]  /*12a90*/  ISETP.GT.AND P4, PT, R79, 0x49, !P5 ;  /* 0x000000494f00780c */ /* 0x000fe40006f84270 */
[----:B------:R-:W-:Y:S02]  /*12aa0*/  P2R R94, PR, RZ, 0x20 ;  /* 0x00000020ff5e7803 */ /* 0x000fe40000000000 */
[----:B------:R-:W-:Y:S02]  /*12ab0*/  ISETP.LT.OR P4, PT, R80, 0x4a, P4 ;  /* 0x0000004a5000780c */ /* 0x000fe40002781670 */
[----:B------:R-:W-:Y:S02]  /*12ac0*/  ISETP.GE.AND P5, PT, R100, 0x51, PT ;  /* 0x000000516400780c */ /* 0x000fe40003fa6270 */
[----:B------:R-:W-:-:S02]  /*12ad0*/  FSEL R40, R95, -INF , !P4 ;  /* 0xff8000005f287808 */ /* 0x000fc40006000000 */
[C---:B------:R-:W-:Y:S02]  /*12ae0*/  ISETP.GT.AND P4, PT, R79.reuse, 0x50, !P5 ;  /* 0x000000504f00780c */ /* 0x040fe40006f84270 */
        /* <DEDUP_REMOVED lines=34> */
[----:B------:R-:W-:Y:S01]  /*12d10*/  ISETP.GT.AND P4, PT, R79, 0x69, !P5 ;  /* 0x000000694f00780c */ /* 0x000fe20006f84270 */
[----:B------:R-:W0:Y:S01]  /*12d20*/  SHFL.IDX PT, R74, R78, 0x1, 0x1c1f ;  /* 0x003c1f004e4a7f89 */ /* 0x000e2200000e0000 */
[----:B------:R-:W-:-:S02]  /*12d30*/  P2R R119, PR, RZ, 0x20 ;  /* 0x00000020ff777803 */ /* 0x000fc40000000000 */
[----:B------:R-:W-:Y:S02]  /*12d40*/  ISETP.LT.OR P4, PT, R80, 0x6a, P4 ;  /* 0x0000006a5000780c */ /* 0x000fe40002781670 */
[----:B------:R-:W-:Y:S02]  /*12d50*/  ISETP.GE.AND P5, PT, R100, 0x71, PT ;  /* 0x000000716400780c */ /* 0x000fe40003fa6270 */
[----:B------:R-:W-:Y:S02]  /*12d60*/  FSEL R41, R75, -INF , !P4 ;  /* 0xff8000004b297808 */ /* 0x000fe40006000000 */
[----:B------:R-:W-:Y:S02]  /*12d70*/  ISETP.GT.AND P4, PT, R79, 0x70, !P5 ;  /* 0x000000704f00780c */ /* 0x000fe40006f84270 */
[----:B------:R-:W-:Y:S02]  /*12d80*/  P2R R120, PR, RZ, 0x20 ;  /* 0x00000020ff787803 */ /* 0x000fe40000000000 */
[----:B------:R-:W-:-:S04]  /*12d90*/  ISETP.LT.OR P4, PT, R80, 0x71, P4 ;  /* 0x000000715000780c */ /* 0x000fc80002781670 */
[----:B------:R-:W-:Y:S02]  /*12da0*/  FSEL R36, R76, -INF , !P4 ;  /* 0xff8000004c247808 */ /* 0x000fe40006000000 */
[----:B------:R-:W-:-:S04]  /*12db0*/  ISETP.GE.AND P4, PT, R100, 0x72, PT ;  /* 0x000000726400780c */ /* 0x000fc80003f86270 */
[----:B------:R-:W-:Y:S02]  /*12dc0*/  ISETP.GT.AND P5, PT, R79, 0x71, !P4 ;  /* 0x000000714f00780c */ /* 0x000fe400067a4270 */
[----:B0-----:R-:W-:Y:S02]  /*12dd0*/  VIADDMNMX R70, R74, R86, R81, PT ;  /* 0x000000564a467246 */ /* 0x001fe40003800151 */
[----:B------:R-:W-:Y:S02]  /*12de0*/  ISETP.LT.OR P5, PT, R80, 0x72, P5 ;  /* 0x000000725000780c */ /* 0x000fe40002fa1670 */
[----:B------:R-:W-:Y:S02]  /*12df0*/  IADD3 R71, R83, R74, RZ ;  /* 0x0000004a53477210 */ /* 0x000fe40007ffe0ff */
        /* <DEDUP_REMOVED lines=10> */
[----:B------:R-:W-:-:S04]  /*12ea0*/  ISETP.GE.AND P6, PT, R100, 0x7a, PT ;  /* 0x0000007a6400780c */ /* 0x000fc80003fc6270 */
[----:B------:R-:W-:Y:S02]  /*12eb0*/  P2R R76, PR, RZ, 0x40 ;  /* 0x00000040ff4c7803 */ /* 0x000fe40000000000 */
[----:B------:R-:W-:-:S04]  /*12ec0*/  ISETP.GT.AND P6, PT, R79, 0x79, !P6 ;  /* 0x000000794f00780c */ /* 0x000fc800077c4270 */
[----:B------:R-:W-:-:S04]  /*12ed0*/  ISETP.LT.OR P6, PT, R80, 0x7a, P6 ;  /* 0x0000007a5000780c */ /* 0x000fc800037c1670 */
[----:B------:R-:W-:Y:S01]  /*12ee0*/  FSEL R13, R85, -INF , !P6 ;  /* 0xff800000550d7808 */ /* 0x000fe20007000000 */
[----:B------:R-:W-:Y:S08]  /*12ef0*/  @!P2 BRA `(.L_x_1695) ;  /* 0x000000000050a947 */ /* 0x000ff00003800000 */
[----:B------:R-:W-:Y:S01]  /*12f00*/  IADD3 R74, -R170, R171, R74 ;  /* 0x000000abaa4a7210 */ /* 0x000fe20007ffe14a */
[----:B------:R-:W-:Y:S03]  /*12f10*/  BSSY B0, `(.L_x_1696) ;  /* 0x000000e000007945 */ /* 0x000fe60003800000 */
        /* <DEDUP_REMOVED lines=9> */
.L_x_1697:
[----:B------:R-:W-:-:S13]  /*12fb0*/  ISETP.NE.AND P6, PT, R7, 0x1, PT ;  /* 0x000000010700780c */ /* 0x000fda0003fc5270 */
[----:B------:R-:W0:Y:S02]  /*12fc0*/  @P6 LDC.64 R8, c[0x0][0x9e8] ;  /* 0x00027a00ff086b82 */ /* 0x000e240000000a00 */
[----:B0-----:R-:W-:-:S05]  /*12fd0*/  @P6 IMAD.HI.U32 R8, R74, R8, RZ ;  /* 0x000000084a086227 */ /* 0x001fca00078e00ff */
[----:B------:R-:W-:-:S07]  /*12fe0*/  @P6 SHF.R.U32.HI R74, RZ, R9, R8 ;  /* 0x00000009ff4a6219 */ /* 0x000fce0000011608 */
.L_x_1698:
[----:B------:R-:W-:Y:S05]  /*12ff0*/  BSYNC B0 ;  /* 0x0000000000007941 */ /* 0x000fea0003800000 */
.L_x_1696:
[----:B------:R-:W-:-:S04]  /*13000*/  IMAD R9, R74, R7, -R82 ;  /* 0x000000074a097224 */ /* 0x000fc800078e0a52 */
[----:B------:R-:W-:-:S05]  /*13010*/  IMAD R8, R172, -0x2, R9 ;  /* 0xfffffffeac087824 */ /* 0x000fca00078e0209 */
[----:B------:R-:W-:Y:S02]  /*13020*/  VIMNMX R71, R71, R8, !PT ;  /* 0x0000000847477248 */ /* 0x000fe40007fe0100 */
[----:B------:R-:W-:-:S07]  /*13030*/  VIADDMNMX R70, R8, R7, R70, PT ;  /* 0x0000000708467246 */ /* 0x000fce0003800146 */
.L_x_1695:
[C---:B------:R-:W-:Y:S01]  /*13040*/  ISETP.GT.AND P3, PT, R71.reuse, 0x1, !P3 ;  /* 0x000000014700780c */ /* 0x040fe20005f64270 */
[----:B------:R-:W-:Y:S01]  /*13050*/  ULDC UR35, c[0x0][0x988] ;  /* 0x0002620000237ab9 */ /* 0x000fe20000000800 */
[----:B------:R-:W-:Y:S01]  /*13060*/  ISETP.NE.AND P6, PT, R104, RZ, PT ;  /* 0x000000ff6800720c */ /* 0x000fe20003fc5270 */
[----:B------:R-:W-:Y:S01]  /*13070*/  IMAD.U32 R78, RZ, RZ, UR35 ;  /* 0x00000023ff4e7e24 */ /* 0x000fe2000f8e00ff */
[----:B------:R-:W-:Y:S02]  /*13080*/  ISETP.LT.OR P3, PT, R70, 0x2, P3 ;  /* 0x000000024600780c */ /* 0x000fe40001f61670 */
[----:B------:R-:W-:Y:S02]  /*13090*/  ISETP.GT.AND P4, PT, R71, 0x71, !P4 ;  /* 0x000000714700780c */ /* 0x000fe40006784270 */
[----:B------:R-:W-:Y:S02]  /*130a0*/  FSEL R9, R3, -INF , !P3 ;  /* 0xff80000003097808 */ /* 0x000fe40005800000 */
[----:B------:R-:W-:-:S02]  /*130b0*/  ISETP.NE.AND P3, PT, R87, RZ, PT ;  /* 0x000000ff5700720c */ /* 0x000fc40003f65270 */
[C---:B------:R-:W-:Y:S02]  /*130c0*/  ISETP.GT.AND P5, PT, R71.reuse, 0x78, !P5 ;  /* 0x000000784700780c */ /* 0x040fe40006fa4270 */
[----:B------:R-:W-:Y:S02]  /*130d0*/  ISETP.GT.AND P3, PT, R71, 0x8, !P3 ;  /* 0x000000084700780c */ /* 0x000fe40005f64270 */
[C---:B------:R-:W-:Y:S02]  /*130e0*/  ISETP.LT.OR P4, PT, R70.reuse, 0x72, P4 ;  /* 0x000000724600780c */ /* 0x040fe40002781670 */
[C---:B------:R-:W-:Y:S02]  /*130f0*/  ISETP.LT.OR P3, PT, R70.reuse, 0x9, P3 ;  /* 0x000000094600780c */ /* 0x040fe40001f61670 */
[----:B------:R-:W-:Y:S02]  /*13100*/  ISETP.LT.OR P5, PT, R70, 0x79, P5 ;  /* 0x000000794600780c */ /* 0x000fe40002fa1670 */
[----:B------:R-:W-:-:S02]  /*13110*/  FSEL R8, R10, -INF , !P3 ;  /* 0xff8000000a087808 */ /* 0x000fc40005800000 */
[----:B------:R-:W-:Y:S02]  /*13120*/  ISETP.NE.AND P3, PT, R101, RZ, PT ;  /* 0x000000ff6500720c */ /* 0x000fe40003f65270 */
[----:B------:R-:W-:Y:S02]  /*13130*/  FMNMX.FTZ R10, R75, R90, !PT ;  /* 0x0000005a4b0a7209 */ /* 0x000fe40007810000 */
[----:B------:R-:W-:Y:S02]  /*13140*/  ISETP.GT.AND P3, PT, R71, 0x9, !P3 ;  /* 0x000000094700780c */ /* 0x000fe40005f64270 */
[----:B------:R-:W-:Y:S02]  /*13150*/  FMNMX.FTZ R10, R91, R10, !PT ;  /* 0x0000000a5b0a7209 */ /* 0x000fe40007810000 */
[----:B------:R-:W-:Y:S02]  /*13160*/  ISETP.LT.OR P3, PT, R70, 0xa, P3 ;  /* 0x0000000a4600780c */ /* 0x000fe40001f61670 */
[----:B------:R-:W-:-:S02]  /*13170*/  FSEL R24, R24, -INF , !P4 ;  /* 0xff80000018187808 */ /* 0x000fc40006000000 */
[----:B------:R-:W-:Y:S02]  /*13180*/  FSEL R4, R4, -INF , !P3 ;  /* 0xff80000004047808 */ /* 0x000fe40005800000 */
[----:B------:R-:W-:Y:S02]  /*13190*/  ISETP.NE.AND P3, PT, R102, RZ, PT ;  /* 0x000000ff6600720c */ /* 0x000fe40003f65270 */
[----:B------:R-:W-:Y:S02]  /*131a0*/  FSEL R52, R52, -INF , !P5 ;  /* 0xff80000034347808 */ /* 0x000fe40006800000 */
        /* <DEDUP_REMOVED lines=22> */
[----:B------:R-:W-:Y:S02]  /*13310*/  ISETP.NE.AND P6, PT, R115, RZ, PT ;  /* 0x000000ff7300720c */ /* 0x000fe40003fc5270 */
        /* <DEDUP_REMOVED lines=54> */
[----:B------:R-:W-:-:S03]  /*13680*/  ISETP.GT.AND P3, PT, R71, 0x40, !P3 ;  /* 0x000000404700780c */ /* 0x000fc60005f64270 */
[----:B------:R-:W0:Y:S01]  /*13690*/  SHFL.BFLY PT, R11, R10, 0x2, 0x1f ;  /* 0x0c401f000a0b7f89 */ /* 0x000e2200000e0000 */
[----:B------:R-:W-:-:S04]  /*136a0*/  ISETP.LT.OR P3, PT, R70, 0x41, P3 ;  /* 0x000000414600780c */ /* 0x000fc80001f61670 */
[----:B------:R-:W-:Y:S02]  /*136b0*/  FSEL R34, R34, -INF , !P3 ;  /* 0xff80000022227808 */ /* 0x000fe40005800000 */
[----:B------:R-:W-:Y:S02]  /*136c0*/  ISETP.GT.AND P3, PT, R71, 0x41, !P6 ;  /* 0x000000414700780c */ /* 0x000fe40007764270 */
[----:B------:R-:W-:Y:S02]  /*136d0*/  ISETP.NE.AND P6, PT, R120, RZ, PT ;  /* 0x000000ff7800720c */ /* 0x000fe40003fc5270 */
[----:B------:R-:W-:-:S04]  /*136e0*/  ISETP.LT.OR P3, PT, R70, 0x42, P3 ;  /* 0x000000424600780c */ /* 0x000fc80001f61670 */
[----:B------:R-:W-:Y:S02]  /*136f0*/  FSEL R35, R35, -INF , !P3 ;  /* 0xff80000023237808 */ /* 0x000fe40005800000 */
[----:B------:R-:W-:-:S04]  /*13700*/  ISETP.NE.AND P3, PT, R116, RZ, PT ;  /* 0x000000ff7400720c */ /* 0x000fc80003f65270 */
[----:B------:R-:W-:Y:S02]  /*13710*/  ISETP.GT.AND P3, PT, R71, 0x48, !P3 ;  /* 0x000000484700780c */ /* 0x000fe40005f64270 */
[----:B0-----:R-:W-:Y:S02]  /*13720*/  FMNMX.FTZ R74, R10, R11, !PT ;  /* 0x0000000b0a4a7209 */ /* 0x001fe40007810000 */
[----:B------:R-:W-:-:S03]  /*13730*/  ISETP.LT.OR P3, PT, R70, 0x49, P3 ;  /* 0x000000494600780c */ /* 0x000fc60001f61670 */
[----:B------:R-:W0:Y:S01]  /*13740*/  SHFL.BFLY PT, R11, R74, 0x1, 0x1f ;  /* 0x0c201f004a0b7f89 */ /* 0x000e2200000e0000 */
[----:B------:R-:W-:Y:S02]  /*13750*/  FSEL R38, R38, -INF , !P3 ;  /* 0xff80000026267808 */ /* 0x000fe40005800000 */
[----:B------:R-:W-:-:S04]  /*13760*/  ISETP.NE.AND P3, PT, R94, RZ, PT ;  /* 0x000000ff5e00720c */ /* 0x000fc80003f65270 */
[----:B------:R-:W-:-:S04]  /*13770*/  ISETP.GT.AND P3, PT, R71, 0x49, !P3 ;  /* 0x000000494700780c */ /* 0x000fc80005f64270 */
[----:B------:R-:W-:-:S04]  /*13780*/  ISETP.LT.OR P3, PT, R70, 0x4a, P3 ;  /* 0x0000004a4600780c */ /* 0x000fc80001f61670 */
[----:B------:R-:W-:Y:S02]  /*13790*/  FSEL R39, R39, -INF , !P3 ;  /* 0xff80000027277808 */ /* 0x000fe40005800000 */
[----:B------:R-:W-:-:S04]  /*137a0*/  ISETP.NE.AND P3, PT, R95, RZ, PT ;  /* 0x000000ff5f00720c */ /* 0x000fc80003f65270 */
[----:B------:R-:W-:Y:S02]  /*137b0*/  ISETP.GT.AND P3, PT, R71, 0x50, !P3 ;  /* 0x000000504700780c */ /* 0x000fe40005f64270 */
[----:B0-----:R-:W-:Y:S02]  /*137c0*/  FMNMX.FTZ R11, R74, R11, !PT ;  /* 0x0000000b4a0b7209 */ /* 0x001fe40007810000 */
[----:B------:R-:W-:-:S03]  /*137d0*/  ISETP.LT.OR P3, PT, R70, 0x51, P3 ;  /* 0x000000514600780c */ /* 0x000fc60001f61670 */
[----:B------:R-:W-:Y:S01]  /*137e0*/  FFMA.FTZ R78, R11, R78, -8 ;  /* 0xc10000000b4e7423 */ /* 0x000fe2000001004e */
        /* <DEDUP_REMOVED lines=33> */
[----:B------:R-:W-:-:S04]  /*13a00*/  FSETP.NEU.FTZ.AND P3, PT, R11, -INF , PT ;  /* 0xff8000000b00780b */ /* 0x000fc80003f7d000 */
[----:B------:R-:W-:Y:S02]  /*13a10*/  FSEL R78, R78, RZ, P3 ;  /* 0x000000ff4e4e7208 */ /* 0x000fe40001800000 */
[----:B------:R-:W-:Y:S02]  /*13a20*/  ISETP.GT.AND P3, PT, R71, RZ, !P6 ;  /* 0x000000ff4700720c */ /* 0x000fe40007764270 */
[----:B------:R-:W-:Y:S01]  /*13a30*/  ISETP.NE.AND P6, PT, R76, RZ, PT ;  /* 0x000000ff4c00720c */ /* 0x000fe20003fc5270 */
[----:B------:R-:W-:-:S01]  /*13a40*/  FFMA.FTZ R59, R59, UR35, -R78 ;  /* 0x000000233b3b7c23 */ /* 0x000fc2000801084e */
[----:B------:R-:W-:Y:S01]  /*13a50*/  ISETP.LT.OR P3, PT, R70, 0x1, P3 ;  /* 0x000000014600780c */ /* 0x000fe20001f61670 */
[----:B------:R-:W-:-:S01]  /*13a60*/  FFMA.FTZ R74, R91, UR35, -R78 ;  /* 0x000000235b4a7c23 */ /* 0x000fc2000801084e */
[--C-:B------:R-:W-:Y:S01]  /*13a70*/  FFMA.FTZ R73, R73, UR35, -R78.reuse ;  /* 0x0000002349497c23 */ /* 0x100fe2000801084e */
[----:B------:R-:W-:-:S01]  /*13a80*/  FFMA.FTZ R72, R72, UR35, -R78 ;  /* 0x0000002348487c23 */ /* 0x000fc2000801084e */
[----:B------:R-:W-:Y:S01]  /*13a90*/  FSEL R76, R0, -INF , !P3 ;  /* 0xff800000004c7808 */ /* 0x000fe20005800000 */
[----:B------:R-:W-:-:S01]  /*13aa0*/  FFMA.FTZ R0, R75, UR35, -R78 ;  /* 0x000000234b007c23 */ /* 0x000fc2000801084e */
[----:B------:R-:W-:Y:S01]  /*13ab0*/  ISETP.GT.AND P3, PT, R71, 0x79, !P6 ;  /* 0x000000794700780c */ /* 0x000fe20007764270 */
[----:B------:R-:W-:-:S01]  /*13ac0*/  FFMA.FTZ R75, R90, UR35, -R78 ;  /* 0x000000235a4b7c23 */ /* 0x000fc2000801084e */
[----:B------:R-:W-:Y:S01]  /*13ad0*/  FMNMX.FTZ R77, R76, R9, !PT ;  /* 0x000000094c4d7209 */ /* 0x000fe20007810000 */
[----:B------:R-:W-:Y:S01]  /*13ae0*/  MUFU.EX2 R74, R74 ;  /* 0x0000004a004a7308 */ /* 0x000fe20000000800 */
[----:B------:R-:W-:Y:S01]  /*13af0*/  ISETP.LT.OR P3, PT, R70, 0x7a, P3 ;  /* 0x0000007a4600780c */ /* 0x000fe20001f61670 */
[--C-:B------:R-:W-:Y:S01]  /*13b00*/  FFMA.FTZ R69, R69, UR35, -R78.reuse ;  /* 0x0000002345457c23 */ /* 0x100fe2000801084e */
[----:B------:R-:W-:Y:S01]  /*13b10*/  FMNMX.FTZ R77, R8, R77, !PT ;  /* 0x0000004d084d7209 */ /* 0x000fe20007810000 */
[--C-:B------:R-:W-:Y:S01]  /*13b20*/  FFMA.FTZ R68, R68, UR35, -R78.reuse ;  /* 0x0000002344447c23 */ /* 0x100fe2000801084e */
[----:B------:R-:W-:Y:S01]  /*13b30*/  FSEL R53, R53, -INF , !P3 ;  /* 0xff80000035357808 */ /* 0x000fe20005800000 */
[--C-:B------:R-:W-:Y:S01]  /*13b40*/  FFMA.FTZ R67, R67, UR35, -R78.reuse ;  /* 0x0000002343437c23 */ /* 0x100fe2000801084e */
[----:B------:R-:W-:Y:S01]  /*13b50*/  FMNMX.FTZ R77, R4, R77, !PT ;  /* 0x0000004d044d7209 */ /* 0x000fe20007810000 */
[----:B------:R0:W-:Y:S01]  /*13b60*/  MUFU.EX2 R70, R59 ;  /* 0x0000003b00467308 */ /* 0x0001e20000000800 */
[----:B------:R-:W-:-:S01]  /*13b70*/  FFMA.FTZ R66, R66, UR35, -R78 ;  /* 0x0000002342427c23 */ /* 0x000fc2000801084e */
[--C-:B------:R-:W-:Y:S01]  /*13b80*/  FFMA.FTZ R63, R63, UR35, -R78.reuse ;  /* 0x000000233f3f7c23 */ /* 0x100fe2000801084e */
[----:B------:R-:W-:Y:S01]  /*13b90*/  FMNMX.FTZ R10, R12, R77, !PT ;  /* 0x0000004d0c0a7209 */ /* 0x000fe20007810000 */
[--C-:B------:R-:W-:Y:S01]  /*13ba0*/  FFMA.FTZ R60, R60, UR35, -R78.reuse ;  /* 0x000000233c3c7c23 */ /* 0x100fe2000801084e */
[----:B------:R-:W-:-:S01]  /*13bb0*/  FFMA.FTZ R64, R64, UR35, -R78 ;  /* 0x0000002340407c23 */ /* 0x000fc2000801084e */
[--C-:B------:R-:W-:Y:S01]  /*13bc0*/  FFMA.FTZ R61, R61, UR35, -R78.reuse ;  /* 0x000000233d3d7c23 */ /* 0x100fe2000801084e */
[----:B------:R-:W-:Y:S01]  /*13bd0*/  FMNMX.FTZ R10, R3, R10, !PT ;  /* 0x0000000a030a7209 */ /* 0x000fe20007810000 */
[----:B------:R-:W-:Y:S01]  /*13be0*/  MUFU.EX2 R0, R0 ;  /* 0x0000000000007308 */ /* 0x000fe20000000800 */
[----:B0-----:R-:W-:-:S01]  /*13bf0*/  FFMA.FTZ R59, R56, UR35, -R78 ;  /* 0x00000023383b7c23 */ /* 0x001fc2000801084e */
[--C-:B------:R-:W-:Y:S01]  /*13c00*/  FFMA.FTZ R56, R33, UR35, -R78.reuse ;  /* 0x0000002321387c23 */ /* 0x100fe2000801084e */
[----:B------:R-:W-:Y:S01]  /*13c10*/  FMNMX.FTZ R77, R15, R10, !PT ;  /* 0x0000000a0f4d7209 */ /* 0x000fe20007810000 */
[--C-:B------:R-:W-:Y:S01]  /*13c20*/  FFMA.FTZ R33, R44, UR35, -R78.reuse ;  /* 0x000000232c217c23 */ /* 0x100fe2000801084e */
[----:B------:R-:W-:-:S01]  /*13c30*/  FFMA.FTZ R44, R41, UR35, -R78 ;  /* 0x00000023292c7c23 */ /* 0x000fc2000801084e */
[----:B------:R-:W-:Y:S01]  /*13c40*/  IMAD.U32 R41, RZ, RZ, UR35 ;  /* 0x00000023ff297e24 */ /* 0x000fe2000f8e00ff */
[----:B------:R-:W-:Y:S01]  /*13c50*/  FMNMX.FTZ R77, R14, R77, !PT ;  /* 0x0000004d0e4d7209 */ /* 0x000fe20007810000 */
[----:B------:R-:W-:Y:S01]  /*13c60*/  MUFU.EX2 R75, R75 ;  /* 0x0000004b004b7308 */ /* 0x000fe20000000800 */
        /* <DEDUP_REMOVED lines=17> */
[----:B------:R-:W-:Y:S01]  /*13d80*/  FFMA.FTZ R78, R13, UR35, -R78 ;  /* 0x000000230d4e7c23 */ /* 0x000fe2000801084e */
[----:B------:R-:W-:Y:S01]  /*13d90*/  FMNMX.FTZ R77, R27, R10, !PT ;  /* 0x0000000a1b4d7209 */ /* 0x000fe20007810000 */
[----:B------:R-:W0:Y:S03]  /*13da0*/  MUFU.EX2 R73, R73 ;  /* 0x0000004900497308 */ /* 0x000e260000000800 */
[----:B------:R-:W-:-:S04]  /*13db0*/  FMNMX.FTZ R77, R28, R77, !PT ;  /* 0x0000004d1c4d7209 */ /* 0x000fc80007810000 */
[----:B------:R-:W-:Y:S01]  /*13dc0*/  FMNMX.FTZ R10, R30, R77, !PT ;  /* 0x0000004d1e0a7209 */ /* 0x000fe20007810000 */
[----:B------:R-:W-:Y:S03]  /*13dd0*/  MUFU.EX2 R72, R72 ;  /* 0x0000004800487308 */ /* 0x000fe60000000800 */
[----:B------:R-:W-:-:S04]  /*13de0*/  FMNMX.FTZ R77, R31, R10, !PT ;  /* 0x0000000a1f4d7209 */ /* 0x000fc80007810000 */
[----:B------:R-:W-:Y:S01]  /*13df0*/  FMNMX.FTZ R10, R34, R77, !PT ;  /* 0x0000004d220a7209 */ /* 0x000fe20007810000 */
[----:B------:R-:W-:Y:S01]  /*13e00*/  MUFU.EX2 R69, R69 ;  /* 0x0000004500457308 */ /* 0x000fe20000000800 */
[----:B0-----:R-:W-:Y:S02]  /*13e10*/  F2FP.SATFINITE.E4M3.F32.PACK_AB_MERGE_C R164, R73, R74, RZ ;  /* 0x0000004a49a4723e */ /* 0x001fe400048070ff */
[----:B------:R-:W-:Y:S02]  /*13e20*/  FMNMX.FTZ R79, R35, R10, !PT ;  /* 0x0000000a234f7209 */ /* 0x000fe40007810000 */
[----:B------:R-:W-:Y:S02]  /*13e30*/  F2FP.SATFINITE.E4M3.F32.PACK_AB_MERGE_C R164, R75, R0, R164 ;  /* 0x000000004ba4723e */ /* 0x000fe400048070a4 */
[----:B------:R-:W-:Y:S01]  /*13e40*/  FMNMX.FTZ R10, R38, R79, !PT ;  /* 0x0000004f260a7209 */ /* 0x000fe20007810000 */
[----:B------:R-:W-:Y:S03]  /*13e50*/  MUFU.EX2 R68, R68 ;  /* 0x0000004400447308 */ /* 0x000fe60000000800 */
[----:B------:R-:W-:-:S04]  /*13e60*/  FMNMX.FTZ R79, R39, R10, !PT ;  /* 0x0000000a274f7209 */ /* 0x000fc80007810000 */
        /* <DEDUP_REMOVED lines=19> */
[----:B------:R-:W-:-:S05]  /*13fa0*/  FMNMX.FTZ R10, R53, R10, !PT ;  /* 0x0000000a350a7209 */ /* 0x000fca0007810000 */
[----:B------:R-:W0:Y:S01]  /*13fb0*/  SHFL.BFLY PT, R71, R10, 0x2, 0x1f ;  /* 0x0c401f000a477f89 */ /* 0x000e2200000e0000 */
[----:B------:R-:W-:Y:S08]  /*13fc0*/  MUFU.EX2 R62, R62 ;  /* 0x0000003e003e7308 */ /* 0x000ff00000000800 */
[----:B------:R-:W-:Y:S08]  /*13fd0*/  MUFU.EX2 R64, R92 ;  /* 0x0000005c00407308 */ /* 0x000ff00000000800 */
[----:B------:R-:W-:Y:S01]  /*13fe0*/  MUFU.EX2 R79, R93 ;  /* 0x0000005d004f7308 */ /* 0x000fe20000000800 */
[----:B0-----:R-:W-:-:S07]  /*13ff0*/  FMNMX.FTZ R71, R10, R71, !PT ;  /* 0x000000470a477209 */ /* 0x001fce0007810000 */
[----:B------:R-:W-:Y:S01]  /*14000*/  MUFU.EX2 R57, R57 ;  /* 0x0000003900397308 */ /* 0x000fe20000000800 */
[----:B------:R-:W0:Y:S07]  /*14010*/  SHFL.BFLY PT, R10, R71, 0x1, 0x1f ;  /* 0x0c201f00470a7f89 */ /* 0x000e2e00000e0000 */
[----:B------:R-:W-:Y:S08]  /*14020*/  MUFU.EX2 R40, R40 ;  /* 0x0000002800287308 */ /* 0x000ff00000000800 */
[----:B------:R-:W-:Y:S08]  /*14030*/  MUFU.EX2 R65, R65 ;  /* 0x0000004100417308 */ /* 0x000ff00000000800 */
[----:B------:R-:W-:Y:S01]  /*14040*/  MUFU.EX2 R49, R49 ;  /* 0x0000003100317308 */ /* 0x000fe20000000800 */
[----:B0-----:R-:W-:-:S04]  /*14050*/  FMNMX.FTZ R10, R71, R10, !PT ;  /* 0x0000000a470a7209 */ /* 0x001fc80007810000 */
[C---:B------:R-:W-:Y:S01]  /*14060*/  FSETP.NEU.FTZ.AND P3, PT, R10.reuse, -INF , PT ;  /* 0xff8000000a00780b */ /* 0x040fe20003f7d000 */
[----:B------:R-:W-:-:S02]  /*14070*/  FFMA.FTZ R41, R10, R41, -8 ;  /* 0xc10000000a297423 */ /* 0x000fc40000010029 */
[----:B------:R-:W-:Y:S03]  /*14080*/  MUFU.EX2 R48, R48 ;  /* 0x0000003000307308 */ /* 0x000fe60000000800 */
[----:B------:R-:W-:-:S05]  /*14090*/  FSEL R41, R41, RZ, P3 ;  /* 0x000000ff29297208 */ /* 0x000fca0001800000 */
[----:B------:R-:W-:Y:S01]  /*140a0*/  MUFU.EX2 R32, R32 ;  /* 0x0000002000207308 */ /* 0x000fe20000000800 */
[----:B------:R-:W-:-:S01]  /*140b0*/  FFMA.FTZ R13, R76, UR35, -R41 ;  /* 0x000000234c0d7c23 */ /* 0x000fc20008010829 */
[--C-:B------:R-:W-:Y:S01]  /*140c0*/  FFMA.FTZ R76, R9, UR35, -R41.reuse ;  /* 0x00000023094c7c23 */ /* 0x100fe20008010829 */
[----:B------:R-:W-:-:S01]  /*140d0*/  FFMA.FTZ R71, R8, UR35, -R41 ;  /* 0x0000002308477c23 */ /* 0x000fc20008010829 */
[--C-:B------:R-:W-:Y:S01]  /*140e0*/  FFMA.FTZ R80, R4, UR35, -R41.reuse ;  /* 0x0000002304507c23 */ /* 0x100fe20008010829 */
[----:B------:R-:W-:-:S01]  /*140f0*/  FFMA.FTZ R4, R12, UR35, -R41 ;  /* 0x000000230c047c23 */ /* 0x000fc20008010829 */
[----:B------:R-:W-:Y:S01]  /*14100*/  FFMA.FTZ R12, R27, UR35, -R41 ;  /* 0x000000231b0c7c23 */ /* 0x000fe20008010829 */
[----:B------:R-:W-:-:S01]  /*14110*/  FADD.FTZ R27, R0, R75 ;  /* 0x0000004b001b7221 */ /* 0x000fc20000010000 */
[----:B------:R-:W-:Y:S01]  /*14120*/  MUFU.EX2 R13, R13 ;  /* 0x0000000d000d7308 */ /* 0x000fe20000000800 */
[----:B------:R-:W-:-:S01]  /*14130*/  FFMA.FTZ R8, R20, UR35, -R41 ;  /* 0x0000002314087c23 */ /* 0x000fc20008010829 */
[----:B------:R-:W-:Y:S01]  /*14140*/  FFMA.FTZ R3, R3, UR35, -R41 ;  /* 0x0000002303037c23 */ /* 0x000fe20008010829 */
[----:B------:R-:W-:-:S01]  /*14150*/  FADD.FTZ R20, R74, R27 ;  /* 0x0000001b4a147221 */ /* 0x000fc20000010000 */
[--C-:B------:R-:W-:Y:S01]  /*14160*/  FFMA.FTZ R15, R15, UR35, -R41.reuse ;  /* 0x000000230f0f7c23 */ /* 0x100fe20008010829 */
[----:B------:R-:W-:-:S01]  /*14170*/  FFMA.FTZ R9, R21, UR35, -R41 ;  /* 0x0000002315097c23 */ /* 0x000fc20008010829 */
[----:B------:R-:W-:Y:S01]  /*14180*/  FFMA.FTZ R21, R35, UR35, -R41 ;  /* 0x0000002323157c23 */ /* 0x000fe20008010829 */
[----:B------:R-:W-:-:S01]  /*14190*/  FADD.FTZ R27, R73, R20 ;  /* 0x00000014491b7221 */ /* 0x000fc20000010000 */
        /* <DEDUP_REMOVED lines=9> */
[----:B------:R-:W-:-:S01]  /*14230*/  FFMA.FTZ R42, R42, UR35, -R41 ;  /* 0x000000232a2a7c23 */ /* 0x000fc20008010829 */
[--C-:B------:R-:W-:Y:S01]  /*14240*/  FFMA.FTZ R43, R43, UR35, -R41.reuse ;  /* 0x000000232b2b7c23 */ /* 0x100fe20008010829 */
[----:B------:R-:W-:-:S01]  /*14250*/  FFMA.FTZ R46, R46, UR35, -R41 ;  /* 0x000000232e2e7c23 */ /* 0x000fc20008010829 */
[--C-:B------:R-:W-:Y:S01]  /*14260*/  FFMA.FTZ R47, R47, UR35, -R41.reuse ;  /* 0x000000232f2f7c23 */ /* 0x100fe20008010829 */
[----:B------:R-:W-:-:S01]  /*14270*/  FFMA.FTZ R50, R50, UR35, -R41 ;  /* 0x0000002332327c23 */ /* 0x000fc20008010829 */
[--C-:B------:R-:W-:Y:S01]  /*14280*/  FFMA.FTZ R51, R51, UR35, -R41.reuse ;  /* 0x0000002333337c23 */ /* 0x100fe20008010829 */
[----:B------:R-:W-:-:S01]  /*14290*/  FFMA.FTZ R54, R54, UR35, -R41 ;  /* 0x0000002336367c23 */ /* 0x000fc20008010829 */
[----:B------:R-:W3:Y:S01]  /*142a0*/  MUFU.EX2 R80, R80 ;  /* 0x0000005000507308 */ /* 0x000ee20000000800 */
[----:B0-----:R-:W-:-:S01]  /*142b0*/  FADD.FTZ R20, R13, R76 ;  /* 0x0000004c0d147221 */ /* 0x001fc20000010000 */
[--C-:B------:R-:W-:Y:S01]  /*142c0*/  FFMA.FTZ R55, R55, UR35, -R41.reuse ;  /* 0x0000002337377c23 */ /* 0x100fe20008010829 */
[----:B------:R-:W-:-:S01]  /*142d0*/  FFMA.FTZ R58, R58, UR35, -R41 ;  /* 0x000000233a3a7c23 */ /* 0x000fc20008010829 */
[--C-:B------:R-:W-:Y:S01]  /*142e0*/  FFMA.FTZ R24, R24, UR35, -R41.reuse ;  /* 0x0000002318187c23 */ /* 0x100fe20008010829 */
[----:B------:R-:W-:-:S03]  /*142f0*/  FFMA.FTZ R52, R52, UR35, -R41 ;  /* 0x0000002334347c23 */ /* 0x000fc60008010829 */
[----:B------:R-:W0:Y:S08]  /*14300*/  MUFU.EX2 R4, R4 ;  /* 0x0000000400047308 */ /* 0x000e300000000800 */
[----:B------:R4:W-:Y:S08]  /*14310*/  MUFU.EX2 R81, R15 ;  /* 0x0000000f00517308 */ /* 0x0009f00000000800 */
[----:B------:R-:W5:Y:S01]  /*14320*/  MUFU.EX2 R3, R3 ;  /* 0x0000000300037308 */ /* 0x000f620000000800 */
[----:B----4-:R-:W-:-:S01]  /*14330*/  FFMA.FTZ R15, R28, UR35, -R41 ;  /* 0x000000231c0f7c23 */ /* 0x010fc20008010829 */
[----:B------:R-:W-:Y:S01]  /*14340*/  FADD.FTZ R28, R72, R27 ;  /* 0x0000001b481c7221 */ /* 0x000fe20000010000 */
[----:B--2---:R-:W-:-:S01]  /*14350*/  FADD.FTZ R27, R71, R20 ;  /* 0x00000014471b7221 */ /* 0x004fc20000010000 */
[----:B---3--:R-:W-:-:S02]  /*14360*/  F2FP.SATFINITE.E4M3.F32.PACK_AB_MERGE_C R71, R80, R71, RZ ;  /* 0x000000475047723e */ /* 0x008fc400048070ff */
[----:B------:R-:W-:-:S01]  /*14370*/  FADD.FTZ R35, R69, R28 ;  /* 0x0000001c45237221 */ /* 0x000fc20000010000 */
[----:B------:R-:W-:Y:S01]  /*14380*/  FADD.FTZ R27, R80, R27 ;  /* 0x0000001b501b7221 */ /* 0x000fe20000010000 */
[----:B------:R2:W3:Y:S01]  /*14390*/  MUFU.EX2 R82, R14 ;  /* 0x0000000e00527308 */ /* 0x0004e20000000800 */
[----:B------:R-:W-:Y:S01]  /*143a0*/  F2FP.SATFINITE.E4M3.F32.PACK_AB_MERGE_C R165, R76, R13, R71 ;  /* 0x0000000d4ca5723e */ /* 0x000fe20004807047 */
[----:B------:R-:W-:-:S04]  /*143b0*/  FADD.FTZ R20, R68, R35 ;  /* 0x0000002344147221 */ /* 0x000fc80000010000 */
[----:B------:R-:W-:Y:S01]  /*143c0*/  FADD.FTZ R35, R67, R20 ;  /* 0x0000001443237221 */ /* 0x000fe20000010000 */
[----:B0-----:R-:W-:-:S01]  /*143d0*/  FADD.FTZ R20, R4, R27 ;  /* 0x0000001b04147221 */ /* 0x001fc20000010000 */
[----:B------:R-:W0:Y:S01]  /*143e0*/  MUFU.EX2 R8, R8 ;  /* 0x0000000800087308 */ /* 0x000e220000000800 */
[----:B--2---:R-:W-:-:S01]  /*143f0*/  FFMA.FTZ R14, R34, UR35, -R41 ;  /* 0x00000023220e7c23 */ /* 0x004fc20008010829 */
[----:B------:R-:W-:Y:S01]  /*14400*/  FADD.FTZ R28, R66, R35 ;  /* 0x00000023421c7221 */ /* 0x000fe20000010000 */
[----:B-----5:R-:W-:-:S01]  /*14410*/  FADD.FTZ R20, R3, R20 ;  /* 0x0000001403147221 */ /* 0x020fc20000010000 */
[----:B------:R-:W-:Y:S02]  /*14420*/  FFMA.FTZ R41, R53, UR35, -R41 ;  /* 0x0000002335297c23 */ /* 0x000fe40008010829 */
[----:B------:R-:W-:-:S01]  /*14430*/  FADD.FTZ R35, R63, R28 ;  /* 0x0000001c3f237221 */ /* 0x000fc20000010000 */
[----:B------:R-:W-:Y:S01]  /*14440*/  FADD.FTZ R27, R81, R20 ;  /* 0x00000014511b7221 */ /* 0x000fe20000010000 */
[----:B------:R-:W2:Y:S01]  /*14450*/  MUFU.EX2 R9, R9 ;  /* 0x0000000900097308 */ /* 0x000ea20000000800 */
[----:B---3--:R-:W-:Y:S01]  /*14460*/  F2FP.SATFINITE.E4M3.F32.PACK_AB_MERGE_C R81, R82, R81, RZ ;  /* 0x000000515251723e */ /* 0x008fe200048070ff */
[----:B------:R-:W-:Y:S01]  /*14470*/  FADD.FTZ R0, R60, R35 ;  /* 0x000000233c007221 */ /* 0x000fe20000010000 */
[----:B------:R-:W-:-:S01]  /*14480*/  FADD.FTZ R27, R82, R27 ;  /* 0x0000001b521b7221 */ /* 0x000fc20000010000 */
[----:B------:R-:W-:-:S02]  /*14490*/  F2FP.SATFINITE.E4M3.F32.PACK_AB_MERGE_C R60, R77, R60, RZ ;  /* 0x0000003c4d3c723e */ /* 0x000fc400048070ff */
[----:B------:R-:W-:-:S01]  /*144a0*/  FADD.FTZ R20, R77, R0 ;  /* 0x000000004d147221 */ /* 0x000fc20000010000 */
[----:B------:R-:W-:Y:S01]  /*144b0*/  F2FP.SATFINITE.E4M3.F32.PACK_AB_MERGE_C R167, R3, R4, R81 ;  /* 0x0000000403a7723e */ /* 0x000fe20004807051 */
[----:B------:R-:W3:Y:S01]  /*144c0*/  MUFU.EX2 R25, R25 ;  /* 0x0000001900197308 */ /* 0x000ee20000000800 */
[----:B0-----:R-:W-:-:S01]  /*144d0*/  FADD.FTZ R0, R8, R27 ;  /* 0x0000001b08007221 */ /* 0x001fc20000010000 */
[----:B------:R-:W-:Y:S01]  /*144e0*/  FADD.FTZ R27, R61, R20 ;  /* 0x000000143d1b7221 */ /* 0x000fe20000010000 */
[----:B------:R-:W-:Y:S02]  /*144f0*/  F2FP.SATFINITE.E4M3.F32.PACK_AB_MERGE_C R20, R79, R64, RZ ;  /* 0x000000404f14723e */ /* 0x000fe400048070ff */
[----:B------:R-:W-:Y:S01]  /*14500*/  F2FP.SATFINITE.E4M3.F32.PACK_AB_MERGE_C R160, R63, R66, R60 ;  /* 0x000000423fa0723e */ /* 0x000fe2000480703c */
[----:B------:R-:W-:-:S01]  /*14510*/  FADD.FTZ R35, R62, R27 ;  /* 0x0000001b3e237221 */ /* 0x000fc20000010000 */
[----:B------:R-:W-:Y:S01]  /*14520*/  F2FP.SATFINITE.E4M3.F32.PACK_AB_MERGE_C R162, R62, R61, R20 ;  /* 0x0000003d3ea2723e */ /* 0x000fe20004807014 */
[----:B------:R-:W0:Y:S01]  /*14530*/  MUFU.EX2 R26, R26 ;  /* 0x0000001a001a7308 */ /* 0x000e220000000800 */
[----:B--2---:R-:W-:-:S01]  /*14540*/  FADD.FTZ R0, R9, R0 ;  /* 0x0000000009007221 */ /* 0x004fc20000010000 */
[----:B------:R-:W-:Y:S01]  /*14550*/  FADD.FTZ R64, R64, R35 ;  /* 0x0000002340407221 */ /* 0x000fe20000010000 */
[----:B------:R-:W-:-:S03]  /*14560*/  F2FP.SATFINITE.E4M3.F32.PACK_AB_MERGE_C R20, R40, R57, RZ ;  /* 0x000000392814723e */ /* 0x000fc600048070ff */
[----:B------:R-:W-:Y:S01]  /*14570*/  FADD.FTZ R64, R79, R64 ;  /* 0x000000404f407221 */ /* 0x000fe20000010000 */
[----:B------:R-:W-:Y:S01]  /*14580*/  F2FP.SATFINITE.E4M3.F32.PACK_AB_MERGE_C R156, R70, R65, R20 ;  /* 0x00000041469c723e */ /* 0x000fe20004807014 */
[----:B------:R-:W2:Y:S01]  /*14590*/  MUFU.EX2 R12, R12 ;  /* 0x0000000c000c7308 */ /* 0x000ea20000000800 */
[----:B---3--:R-:W-:-:S01]  /*145a0*/  FADD.FTZ R27, R25, R0 ;  /* 0x00000000191b7221 */ /* 0x008fc20000010000 */
[----:B------:R-:W-:Y:S01]  /*145b0*/  FADD.FTZ R65, R65, R64 ;  /* 0x0000004041417221 */ /* 0x000fe20000010000 */
[----:B------:R-:W-:-:S03]  /*145c0*/  F2FP.SATFINITE.E4M3.F32.PACK_AB_MERGE_C R20, R48, R49, RZ ;  /* 0x000000313014723e */ /* 0x000fc600048070ff */
[----:B------:R-:W-:Y:S02]  /*145d0*/  FADD.FTZ R70, R70, R65 ;  /* 0x0000004146467221 */ /* 0x000fe40000010000 */
[----:B------:R-:W3:Y:S01]  /*145e0*/  MUFU.EX2 R15, R15 ;  /* 0x0000000f000f7308 */ /* 0x000ee20000000800 */
[----:B0-----:R-:W-:-:S01]  /*145f0*/  FADD.FTZ R27, R26, R27 ;  /* 0x0000001b1a1b7221 */ /* 0x001fc20000010000 */
[----:B------:R-:W-:Y:S01]  /*14600*/  F2FP.SATFINITE.E4M3.F32.PACK_AB_MERGE_C R26, R26, R25, RZ ;  /* 0x000000191a1a723e */ /* 0x000fe200048070ff */
[----:B------:R-:W-:-:S03]  /*14610*/  FADD.FTZ R57, R57, R70 ;  /* 0x0000004639397221 */ /* 0x000fc60000010000 */
[----:B------:R-:W-:Y:S01]  /*14620*/  F2FP.SATFINITE.E4M3.F32.PACK_AB_MERGE_C R161, R9, R8, R26 ;  /* 0x0000000809a1723e */ /* 0x000fe2000480701a */
[----:B------:R-:W-:-:S01]  /*14630*/  FADD.FTZ R57, R40, R57 ;  /* 0x0000003928397221 */ /* 0x000fc20000010000 */
[----:B------:R-:W0:Y:S01]  /*14640*/  MUFU.EX2 R30, R30 ;  /* 0x0000001e001e7308 */ /* 0x000e220000000800 */
[----:B--2---:R-:W-:-:S01]  /*14650*/  FADD.FTZ R0, R12, R27 ;  /* 0x0000001b0c007221 */ /* 0x004fc20000010000 */
[----:B------:R-:W-:-:S06]  /*14660*/  IMAD.MOV.U32 R9, RZ, RZ, R178 ;  /* 0x000000ffff097224 */ /* 0x000fcc00078e00b2 */
[----:B------:R-:W2:Y:S01]  /*14670*/  MUFU.EX2 R31, R31 ;  /* 0x0000001f001f7308 */ /* 0x000ea20000000800 */
[----:B---3--:R-:W-:-:S07]  /*14680*/  FADD.FTZ R27, R15, R0 ;  /* 0x000000000f1b7221 */ /* 0x008fce0000010000 */
[----:B------:R-:W3:Y:S01]  /*14690*/  MUFU.EX2 R14, R14 ;  /* 0x0000000e000e7308 */ /* 0x000ee20000000800 */
[----:B0-----:R-:W-:-:S07]  /*146a0*/  FADD.FTZ R0, R30, R27 ;  /* 0x0000001b1e007221 */ /* 0x001fce0000010000 */
[----:B------:R-:W0:Y:S01]  /*146b0*/  MUFU.EX2 R21, R21 ;  /* 0x0000001500157308 */ /* 0x000e220000000800 */
[----:B--2---:R-:W-:-:S01]  /*146c0*/  FADD.FTZ R27, R31, R0 ;  /* 0x000000001f1b7221 */ /* 0x004fc20000010000 */
[----:B------:R-:W-:-:S04]  /*146d0*/  F2FP.SATFINITE.E4M3.F32.PACK_AB_MERGE_C R30, R31, R30, RZ ;  /* 0x0000001e1f1e723e */ /* 0x000fc800048070ff */
[----:B------:R-:W-:Y:S02]  /*146e0*/  F2FP.SATFINITE.E4M3.F32.PACK_AB_MERGE_C R163, R15, R12, R30 ;  /* 0x0000000c0fa3723e */ /* 0x000fe4000480701e */
[----:B------:R-:W2:Y:S01]  /*146f0*/  MUFU.EX2 R38, R38 ;  /* 0x0000002600267308 */ /* 0x000ea20000000800 */
[----:B---3--:R-:W-:-:S07]  /*14700*/  FADD.FTZ R0, R14, R27 ;  /* 0x0000001b0e007221 */ /* 0x008fce0000010000 */
[----:B------:R-:W3:Y:S01]  /*14710*/  MUFU.EX2 R39, R39 ;  /* 0x0000002700277308 */ /* 0x000ee20000000800 */
[----:B0-----:R-:W-:-:S07]  /*14720*/  FADD.FTZ R27, R21, R0 ;  /* 0x00000000151b7221 */ /* 0x001fce0000010000 */
[----:B------:R-:W0:Y:S01]  /*14730*/  MUFU.EX2 R42, R42 ;  /* 0x0000002a002a7308 */ /* 0x000e220000000800 */
[----:B--2---:R-:W-:-:S07]  /*14740*/  FADD.FTZ R0, R38, R27 ;  /* 0x0000001b26007221 */ /* 0x004fce0000010000 */
[----:B------:R-:W2:Y:S01]  /*14750*/  MUFU.EX2 R59, R59 ;  /* 0x0000003b003b7308 */ /* 0x000ea20000000800 */
[----:B---3--:R-:W-:-:S01]  /*14760*/  FADD.FTZ R25, R39, R0 ;  /* 0x0000000027197221 */ /* 0x008fc20000010000 */
[----:B------:R-:W-:-:S04]  /*14770*/  F2FP.SATFINITE.E4M3.F32.PACK_AB_MERGE_C R38, R39, R38, RZ ;  /* 0x000000262726723e */ /* 0x000fc800048070ff */
[----:B------:R-:W-:Y:S02]  /*14780*/  F2FP.SATFINITE.E4M3.F32.PACK_AB_MERGE_C R157, R21, R14, R38 ;  /* 0x0000000e159d723e */ /* 0x000fe40004807026 */
[----:B------:R-:W3:Y:S01]  /*14790*/  MUFU.EX2 R43, R43 ;  /* 0x0000002b002b7308 */ /* 0x000ee20000000800 */
[----:B0-----:R-:W-:-:S07]  /*147a0*/  FADD.FTZ R0, R42, R25 ;  /* 0x000000192a007221 */ /* 0x001fce0000010000 */
[----:B------:R-:W0:Y:S01]  /*147b0*/  MUFU.EX2 R46, R46 ;  /* 0x0000002e002e7308 */ /* 0x000e220000000800 */
[C---:B--2---:R-:W-:Y:S01]  /*147c0*/  F2FP.SATFINITE.E4M3.F32.PACK_AB_MERGE_C R158, R59.reuse, R32, R20 ;  /* 0x000000203b9e723e */ /* 0x044fe20004807014 */
[----:B------:R-:W-:Y:S01]  /*147d0*/  FADD.FTZ R32, R32, R57 ;  /* 0x0000003920207221 */ /* 0x000fe20000010000 */
[----:B------:R-:W2:Y:S03]  /*147e0*/  @P1 LDC R20, c[0x0][0x450] ;  /* 0x00011400ff141b82 */ /* 0x000ea60000000800 */
[----:B------:R-:W-:-:S02]  /*147f0*/  FADD.FTZ R32, R59, R32 ;  /* 0x000000203b207221 */ /* 0x000fc40000010000 */
[----:B------:R-:W-:Y:S01]  /*14800*/  MUFU.EX2 R33, R33 ;  /* 0x0000002100217308 */ /* 0x000fe20000000800 */
[----:B---3--:R-:W-:-:S01]  /*14810*/  FADD.FTZ R25, R43, R0 ;  /* 0x000000002b197221 */ /* 0x008fc20000010000 */
[----:B------:R-:W-:-:S04]  /*14820*/  FADD.FTZ R49, R49, R32 ;  /* 0x0000002031317221 */ /* 0x000fc80000010000 */
[----:B------:R-:W-:Y:S02]  /*14830*/  FADD.FTZ R48, R48, R49 ;  /* 0x0000003130307221 */ /* 0x000fe40000010000 */
[----:B------:R-:W3:Y:S01]  /*14840*/  MUFU.EX2 R44, R44 ;  /* 0x0000002c002c7308 */ /* 0x000ee20000000800 */
[----:B0-----:R-:W-:-:S02]  /*14850*/  FADD.FTZ R0, R46, R25 ;  /* 0x000000192e007221 */ /* 0x001fc40000010000 */
[----:B------:R-:W0:Y:S05]  /*14860*/  @P1 LDC R25, c[0x0][0x44c] ;  /* 0x00011300ff191b82 */ /* 0x000e2a0000000800 */
[----:B------:R-:W4:Y:S08]  /*14870*/  MUFU.EX2 R47, R47 ;  /* 0x0000002f002f7308 */ /* 0x000f300000000800 */
[----:B------:R-:W-:Y:S01]  /*14880*/  MUFU.EX2 R45, R45 ;  /* 0x0000002d002d7308 */ /* 0x000fe20000000800 */
[----:B---3--:R-:W-:-:S07]  /*14890*/  F2FP.SATFINITE.E4M3.F32.PACK_AB_MERGE_C R3, R44, R33, RZ ;  /* 0x000000212c03723e */ /* 0x008fce00048070ff */
[----:B------:R-:W3:Y:S01]  /*148a0*/  MUFU.EX2 R56, R56 ;  /* 0x0000003800387308 */ /* 0x000ee20000000800 */
[C---:B----4-:R-:W-:Y:S01]  /*148b0*/  F2FP.SATFINITE.E4M3.F32.PACK_AB_MERGE_C R46, R47.reuse, R46, RZ ;  /* 0x0000002e2f2e723e */ /* 0x050fe200048070ff */
[----:B------:R-:W-:Y:S01]  /*148c0*/  FADD.FTZ R47, R47, R0 ;  /* 0x000000002f2f7221 */ /* 0x000fe20000010000 */
[----:B0-----:R-:W-:Y:S02]  /*148d0*/  @P1 IMAD.HI.U32 R25, R178, R25, RZ ;  /* 0x00000019b2191227 */ /* 0x001fe400078e00ff */
[----:B------:R-:W-:-:S03]  /*148e0*/  F2FP.SATFINITE.E4M3.F32.PACK_AB_MERGE_C R159, R43, R42, R46 ;  /* 0x0000002a2b9f723e */ /* 0x000fc6000480702e */
[----:B------:R-:W0:Y:S01]  /*148f0*/  MUFU.EX2 R50, R50 ;  /* 0x0000003200327308 */ /* 0x000e220000000800 */
[----:B--2---:R-:W-:-:S05]  /*14900*/  @P1 SHF.R.U32.HI R9, RZ, R20, R25 ;  /* 0x00000014ff091219 */ /* 0x004fca0000011619 */
[----:B------:R-:W-:Y:S02]  /*14910*/  IMAD.IADD R9, R88, 0x1, R9 ;  /* 0x0000000158097824 */ /* 0x000fe400078e0209 */
[----:B------:R-:W2:Y:S01]  /*14920*/  MUFU.EX2 R51, R51 ;  /* 0x0000003300337308 */ /* 0x000ea20000000800 */
[----:B---3--:R-:W-:Y:S01]  /*14930*/  F2FP.SATFINITE.E4M3.F32.PACK_AB_MERGE_C R152, R56, R45, R3 ;  /* 0x0000002d3898723e */ /* 0x008fe20004807003 */
[----:B------:R-:W-:Y:S01]  /*14940*/  FADD.FTZ R45, R45, R48 ;  /* 0x000000302d2d7221 */ /* 0x000fe20000010000 */
[----:B------:R-:W-:-:S03]  /*14950*/  IMAD.IADD R6, R9, 0x1, R6 ;  /* 0x0000000109067824 */ /* 0x000fc600078e0206 */
[----:B------:R-:W-:Y:S02]  /*14960*/  FADD.FTZ R56, R56, R45 ;  /* 0x0000002d38387221 */ /* 0x000fe40000010000 */
[----:B------:R-:W3:Y:S01]  /*14970*/  MUFU.EX2 R54, R54 ;  /* 0x0000003600367308 */ /* 0x000ee20000000800 */
[----:B0-----:R-:W-:-:S01]  /*14980*/  FADD.FTZ R0, R50, R47 ;  /* 0x0000002f32007221 */ /* 0x001fc20000010000 */
[----:B------:R-:W-:-:S04]  /*14990*/  FADD.FTZ R33, R33, R56 ;  /* 0x0000003821217221 */ /* 0x000fc80000010000 */
[----:B------:R-:W-:Y:S02]  /*149a0*/  FADD.FTZ R33, R44, R33 ;  /* 0x000000212c217221 */ /* 0x000fe40000010000 */
[----:B------:R-:W-:Y:S01]  /*149b0*/  MUFU.EX2 R29, R29 ;  /* 0x0000001d001d7308 */ /* 0x000fe20000000800 */
[----:B--2---:R-:W-:-:S07]  /*149c0*/  FADD.FTZ R3, R51, R0 ;  /* 0x0000000033037221 */ /* 0x004fce0000010000 */
[----:B------:R-:W0:Y:S01]  /*149d0*/  MUFU.EX2 R78, R78 ;  /* 0x0000004e004e7308 */ /* 0x000e220000000800 */
[----:B---3--:R-:W-:-:S07]  /*149e0*/  FADD.FTZ R0, R54, R3 ;  /* 0x0000000336007221 */ /* 0x008fce0000010000 */
[----:B------:R-:W2:Y:S08]  /*149f0*/  MUFU.EX2 R55, R55 ;  /* 0x0000003700377308 */ /* 0x000eb00000000800 */
[----:B------:R-:W-:Y:S01]  /*14a00*/  MUFU.EX2 R36, R36 ;  /* 0x0000002400247308 */ /* 0x000fe20000000800 */
[----:B0-----:R-:W-:-:S07]  /*14a10*/  F2FP.SATFINITE.E4M3.F32.PACK_AB_MERGE_C R3, R78, R29, RZ ;  /* 0x0000001d4e03723e */ /* 0x001fce00048070ff */
[----:B------:R-:W0:Y:S01]  /*14a20*/  MUFU.EX2 R37, R37 ;  /* 0x0000002500257308 */ /* 0x000e220000000800 */
[C---:B--2---:R-:W-:Y:S01]  /*14a30*/  F2FP.SATFINITE.E4M3.F32.PACK_AB_MERGE_C R54, R55.reuse, R54, RZ ;  /* 0x000000363736723e */ /* 0x044fe200048070ff */
[----:B------:R-:W-:-:S03]  /*14a40*/  FADD.FTZ R55, R55, R0 ;  /* 0x0000000037377221 */ /* 0x000fc60000010000 */
[----:B------:R-:W-:-:S03]  /*14a50*/  F2FP.SATFINITE.E4M3.F32.PACK_AB_MERGE_C R153, R51, R50, R54 ;  /* 0x000000323399723e */ /* 0x000fc60004807036 */
[----:B------:R-:W2:Y:S08]  /*14a60*/  MUFU.EX2 R58, R58 ;  /* 0x0000003a003a7308 */ /* 0x000eb00000000800 */
[----:B------:R-:W3:Y:S01]  /*14a70*/  MUFU.EX2 R13, R24 ;  /* 0x00000018000d7308 */ /* 0x000ee20000000800 */
[----:B0-----:R-:W-:Y:S01]  /*14a80*/  F2FP.SATFINITE.E4M3.F32.PACK_AB_MERGE_C R154, R37, R36, R3 ;  /* 0x00000024259a723e */ /* 0x001fe20004807003 */
[----:B------:R-:W-:-:S04]  /*14a90*/  FADD.FTZ R36, R36, R33 ;  /* 0x0000002124247221 */ /* 0x000fc80000010000 */
[----:B------:R-:W-:Y:S02]  /*14aa0*/  FADD.FTZ R36, R37, R36 ;  /* 0x0000002425247221 */ /* 0x000fe40000010000 */
[----:B------:R-:W0:Y:S01]  /*14ab0*/  MUFU.EX2 R52, R52 ;  /* 0x0000003400347308 */ /* 0x000e220000000800 */
[----:B--2---:R-:W-:-:S01]  /*14ac0*/  FADD.FTZ R0, R58, R55 ;  /* 0x000000373a007221 */ /* 0x004fc20000010000 */
[----:B------:R-:W-:-:S06]  /*14ad0*/  FADD.FTZ R29, R29, R36 ;  /* 0x000000241d1d7221 */ /* 0x000fcc0000010000 */
[----:B------:R-:W2:Y:S01]  /*14ae0*/  MUFU.EX2 R41, R41 ;  /* 0x0000002900297308 */ /* 0x000ea20000000800 */
[----:B---3--:R-:W-:-:S04]  /*14af0*/  FADD.FTZ R3, R13, R0 ;  /* 0x000000000d037221 */ /* 0x008fc80000010000 */
[----:B0-----:R-:W-:Y:S01]  /*14b00*/  FADD.FTZ R0, R52, R3 ;  /* 0x0000000334007221 */ /* 0x001fe20000010000 */
[----:B------:R-:W-:-:S01]  /*14b10*/  FADD.FTZ R3, R78, R29 ;  /* 0x0000001d4e037221 */ /* 0x000fc20000010000 */
[C---:B--2---:R-:W-:Y:S02]  /*14b20*/  F2FP.SATFINITE.E4M3.F32.PACK_AB_MERGE_C R4, R41.reuse, R52, RZ ;  /* 0x000000342904723e */ /* 0x044fe400048070ff */
[----:B------:R-:W-:-:S02]  /*14b30*/  FADD.FTZ R0, R41, R0 ;  /* 0x0000000029007221 */ /* 0x000fc40000010000 */
[----:B------:R-:W-:Y:S01]  /*14b40*/  F2FP.SATFINITE.E4M3.F32.PACK_AB_MERGE_C R155, R13, R58, R4 ;  /* 0x0000003a0d9b723e */ /* 0x000fe20004807004 */
[----:B------:R-:W-:Y:S01]  /*14b50*/  VIADD R4, R89, 0xfffffffe ;  /* 0xfffffffe59047836 */ /* 0x000fe20000000000 */
        /* <DEDUP_REMOVED lines=12> */
.L_x_1701:
[----:B------:R-:W-:-:S13]  /*14c20*/  ISETP.NE.AND P3, PT, R7, 0x1, PT ;  /* 0x000000010700780c */ /* 0x000fda0003f65270 */
[----:B------:R-:W0:Y:S02]  /*14c30*/  @P3 LDC.64 R12, c[0x0][0x9e8] ;  /* 0x00027a00ff0c3b82 */ /* 0x000e240000000a00 */
[----:B0-----:R-:W-:-:S05]  /*14c40*/  @P3 IMAD.HI.U32 R12, R8, R12, RZ ;  /* 0x0000000c080c3227 */ /* 0x001fca00078e00ff */
[----:B------:R-:W-:-:S07]  /*14c50*/  @P3 SHF.R.U32.HI R8, RZ, R13, R12 ;  /* 0x0000000dff083219 */ /* 0x000fce000001160c */
.L_x_1702:
[----:B------:R-:W-:Y:S05]  /*14c60*/  BSYNC B0 ;  /* 0x0000000000007941 */ /* 0x000fea0003800000 */
.L_x_1700:
[----:B------:R-:W-:-:S05]  /*14c70*/  IMAD R7, R8, R7, R7 ;  /* 0x0000000708077224 */ /* 0x000fca00078e0207 */
[----:B------:R-:W-:-:S07]  /*14c80*/  VIMNMX R6, R6, R7, PT ;  /* 0x0000000706067248 */ /* 0x000fce0003fe0100 */
.L_x_1699:
[----:B------:R-:W-:Y:S01]  /*14c90*/  SHF.R.S32.HI R7, RZ, 0x1f, R6 ;  /* 0x0000001fff077819 */ /* 0x000fe20000011406 */
[----:B------:R-:W-:Y:S01]  /*14ca0*/  ULDC UR32, c[0x0][0x9e4] ;  /* 0x0002790000207ab9 */ /* 0x000fe20000000800 */
[----:B------:R-:W-:Y:S01]  /*14cb0*/  ULDC UR4, c[0x0][0x9e4] ;  /* 0x0002790000047ab9 */ /* 0x000fe20000000800 */
[----:B------:R-:W-:Y:S01]  /*14cc0*/  ULDC UR5, c[0x0][0x988] ;  /* 0x0002620000057ab9 */ /* 0x000fe20000000800 */
[----:B------:R-:W-:Y:S01]  /*14cd0*/  LEA.HI R7, R7, R6, RZ, 0x7 ;  /* 0x0000000607077211 */ /* 0x000fe200078f38ff */
[----:B------:R-:W-:Y:S01]  /*14ce0*/  ULDC UR7, c[0x0][0x988] ;  /* 0x0002620000077ab9 */ /* 0x000fe20000000800 */
[----:B------:R-:W-:Y:S01]  /*14cf0*/  ULDC UR6, c[0x0][0x988] ;  /* 0x0002620000067ab9 */ /* 0x000fe20000000800 */
[----:B------:R-:W-:Y:S01]  /*14d00*/  ULDC UR34, c[0x0][0x9e0] ;  /* 0x0002780000227ab9 */ /* 0x000fe20000000800 */
[----:B------:R-:W-:Y:S01]  /*14d10*/  SHF.R.S32.HI R7, RZ, 0x7, R7 ;  /* 0x00000007ff077819 */ /* 0x000fe20000011407 */
[----:B------:R-:W-:Y:S01]  /*14d20*/  ULDC UR33, c[0x0][0x9e0] ;  /* 0x0002780000217ab9 */ /* 0x000fe20000000800 */
[----:B------:R-:W-:-:S02]  /*14d30*/  CS2R R150, SRZ ;  /* 0x0000000000967805 */ /* 0x000fc4000001ff00 */
[----:B------:R-:W-:Y:S02]  /*14d40*/  CS2R R148, SRZ ;  /* 0x0000000000947805 */ /* 0x000fe4000001ff00 */
[----:B------:R-:W-:Y:S02]  /*14d50*/  VIMNMX R12, R198, R7, !PT ;  /* 0x00000007c60c7248 */ /* 0x000fe40007fe0100 */
[----:B------:R-:W-:Y:S02]  /*14d60*/  CS2R R146, SRZ ;  /* 0x0000000000927805 */ /* 0x000fe4000001ff00 */
[----:B------:R-:W-:Y:S02]  /*14d70*/  CS2R R144, SRZ ;  /* 0x0000000000907805 */ /* 0x000fe4000001ff00 */
        /* <DEDUP_REMOVED lines=29> */
[----:B------:R-:W-:Y:S06]  /*14f50*/  @!P3 BRA `(.L_x_1703) ;  /* 0x000000380018b947 */ /* 0x000fec0003800000 */
[----:B------:R-:W-:-:S07]  /*14f60*/  IMAD.MOV.U32 R151, RZ, RZ, RZ ;  /* 0x000000ffff977224 */ /* 0x000fce00078e00ff */
.L_x_1723:
[----:B------:R-:W-:Y:S01]  /*14f70*/  ISETP.NE.AND P3, PT, R184, RZ, PT ;  /* 0x000000ffb800720c */ /* 0x000fe20003f65270 */
[----:B------:R-:W-:Y:S01]  /*14f80*/  VIADD R13, R168, 0x1 ;  /* 0x00000001a80d7836 */ /* 0x000fe20000000000 */
[----:B------:R-:W-:Y:S05]  /*14f90*/  YIELD ;  /* 0x0000000000007946 */ /* 0x000fea0003800000 */
[----:B------:R-:W-:-:S04]  /*14fa0*/  ISETP.NE.AND P4, PT, R13, 0x2, PT ;  /* 0x000000020d00780c */ /* 0x000fc80003f85270 */
[----:B------:R-:W-:Y:S02]  /*14fb0*/  SEL R14, RZ, 0x1, P4 ;  /* 0x00000001ff0e7807 */ /* 0x000fe40002000000 */
[----:B------:R-:W-:Y:S02]  /*14fc0*/  SEL R13, R13, RZ, P4 ;  /* 0x000000ff0d0d7207 */ /* 0x000fe40002000000 */
[----:B------:R-:W-:Y:S01]  /*14fd0*/  LOP3.LUT R14, R169, R14, RZ, 0x3c, !PT ;  /* 0x0000000ea90e7212 */ /* 0x000fe200078e3cff */
[----:B------:R-:W-:Y:S06]  /*14fe0*/  @P3 BRA `(.L_x_1704) ;  /* 0x0000000000303947 */ /* 0x000fec0003800000 */
[----:B------:R-:W-:Y:S05]  /*14ff0*/  @!P0 BRA `(.L_x_1705) ;  /* 0x0000000000048947 */ /* 0x000fea0003800000 */
[----:B------:R-:W-:Y:S01]  /*15000*/  BPT.TRAP 0x1 ;  /* 0x000000040000795c */ /* 0x000fe20000300000 */
.L_x_1705:
[----:B------:R-:W-:Y:S01]  /*15010*/  IMAD R7, R13, 0x8, R16 ;  /* 0x000000080d077824 */ /* 0x000fe200078e0210 */
[----:B------:R-:W-:-:S04]  /*15020*/  SHF.L.U32 R6, R14, 0x1f, RZ ;  /* 0x0000001f0e067819 */ /* 0x000fc800000006ff */
[----:B------:R0:W2:Y:S01]  /*15030*/  SYNCS.PHASECHK.TRANS64.TRYWAIT P4, [R7+URZ+0x22830], R6 ;  /* 0x02283006070075a7 */ /* 0x0000a2000808017f */
[----:B------:R-:W-:Y:S05]  /*15040*/  @!P0 BRA `(.L_x_1706) ;  /* 0x0000000000048947 */ /* 0x000fea0003800000 */
[----:B------:R-:W-:Y:S01]  /*15050*/  BPT.TRAP 0x1 ;  /* 0x000000040000795c */ /* 0x000fe20000300000 */
.L_x_1706:
[----:B------:R-:W-:Y:S04]  /*15060*/  BSSY B0, `(.L_x_1704) ;  /* 0x0000004000007945 */ /* 0x000fe80003800000 */
[----:B--2---:R-:W-:Y:S05]  /*15070*/  @P4 BRA `(.L_x_1707) ;  /* 0x0000000000084947 */ /* 0x004fea0003800000 */
[----:B------:R-:W2:Y:S02]  /*15080*/  SYNCS.PHASECHK.TRANS64.TRYWAIT P4, [R7+URZ+0x22830], R6 ;  /* 0x02283006070075a7 */ /* 0x000ea4000808017f */
[----:B--2---:R-:W-:Y:S05]  /*15090*/  @!P4 BRA `(.L_x_1708) ;  /* 0x0000014c00b0c947 */ /* 0x004fea0003800000 */
.L_x_1707:
[----:B------:R-:W-:Y:S05]  /*150a0*/  BSYNC B0 ;  /* 0x0000000000007941 */ /* 0x000fea0003800000 */
.L_x_1704:
[----:B------:R-:W3:Y:S01]  /*150b0*/  S2R R8, SR_TID.X ;  /* 0x0000000000087919 */ /* 0x000ee20000002100 */
[----:B0-2---:R-:W-:Y:S01]  /*150c0*/  MOV R7, 0x80000020 ;  /* 0x8000002000077802 */ /* 0x005fe20000000f00 */
[----:B------:R-:W-:Y:S05]  /*150d0*/  WARPSYNC.ALL ;  /* 0x0000000000007948 */ /* 0x000fea0003800000 */
[----:B------:R-:W-:Y:S01]  /*150e0*/  R2UR UR31, R7 ;  /* 0x00000000071f72ca */ /* 0x000fe200000e0000 */
[----:B------:R-:W-:Y:S02]  /*150f0*/  IMAD R6, R13, 0x600, R5 ;  /* 0x000006000d067824 */ /* 0x000fe400078e0205 */
[----:B------:R-:W-:-:S03]  /*15100*/  IMAD.MOV.U32 R9, RZ, RZ, -0x7fffffe0 ;  /* 0x80000020ff097424 */ /* 0x000fc600078e00ff */
[----:B------:R-:W-:Y:S02]  /*15110*/  R2UR UR30, R6 ;  /* 0x00000000061e72ca */ /* 0x000fe400000e0000 */
[----:B------:R-:W-:Y:S01]  /*15120*/  R2UR UR11, R9 ;  /* 0x00000000090b72ca */ /* 0x000fe200000e0000 */
[----:B------:R-:W-:-:S05]  /*15130*/  IMAD.MOV.U32 R9, RZ, RZ, -0x7fffffe0 ;  /* 0x80000020ff097424 */ /* 0x000fca00078e00ff */
[----:B------:R-:W-:Y:S01]  /*15140*/  R2UR UR15, R9 ;  /* 0x00000000090f72ca */ /* 0x000fe200000e0000 */
[----:B------:R-:W-:-:S05]  /*15150*/  IMAD.MOV.U32 R9, RZ, RZ, -0x7fffffe0 ;  /* 0x80000020ff097424 */ /* 0x000fca00078e00ff */
[----:B------:R-:W-:Y:S01]  /*15160*/  R2UR UR19, R9 ;  /* 0x00000000091372ca */ /* 0x000fe200000e0000 */
[----:B------:R-:W-:Y:S01]  /*15170*/  IMAD.MOV.U32 R9, RZ, RZ, -0x7fffffe0 ;  /* 0x80000020ff097424 */ /* 0x000fe200078e00ff */
[----:B---3--:R-:W-:-:S04]  /*15180*/  SHF.R.U32.HI R8, RZ, 0x7, R8 ;  /* 0x00000007ff087819 */ /* 0x008fc80000011608 */
[----:B------:R-:W-:Y:S01]  /*15190*/  R2UR UR23, R9 ;  /* 0x00000000091772ca */ /* 0x000fe200000e0000 */
[----:B------:R-:W-:Y:S02]  /*151a0*/  VIADD R7, R8, 0x8 ;  /* 0x0000000808077836 */ /* 0x000fe40000000000 */
[----:B------:R-:W-:-:S03]  /*151b0*/  VIADD R8, R6, 0x2 ;  /* 0x0000000206087836 */ /* 0x000fc60000000000 */
[----:B------:R0:W-:Y:S02]  /*151c0*/  BAR.SYNC.DEFER_BLOCKING R7, 0x100 ;  /* 0x000400070000751d */ /* 0x0001e40000010000 */
[----:B------:R-:W-:Y:S01]  /*151d0*/  R2UR UR10, R8 ;  /* 0x00000000080a72ca */ /* 0x000fe200000e0000 */
[----:B------:R-:W-:-:S05]  /*151e0*/  VIADD R8, R6, 0x200 ;  /* 0x0000020006087836 */ /* 0x000fca0000000000 */
[----:B------:R-:W-:Y:S01]  /*151f0*/  R2UR UR14, R8 ;  /* 0x00000000080e72ca */ /* 0x000fe200000e0000 */
[----:B------:R-:W-:Y:S02]  /*15200*/  VIADD R8, R6, 0x202 ;  /* 0x0000020206087836 */ /* 0x000fe40000000000 */
[----:B0-----:R-:W-:-:S03]  /*15210*/  IMAD.MOV.U32 R7, RZ, RZ, -0x7fffffe0 ;  /* 0x80000020ff077424 */ /* 0x001fc600078e00ff */
[----:B------:R-:W-:Y:S01]  /*15220*/  R2UR UR18, R8 ;  /* 0x00000000081272ca */ /* 0x000fe200000e0000 */
[C---:B------:R-:W-:Y:S01]  /*15230*/  VIADD R8, R6.reuse, 0x400 ;  /* 0x0000040006087836 */ /* 0x040fe20000000000 */
[----:B------:R-:W-:Y:S01]  /*15240*/  R2UR UR27, R7 ;  /* 0x00000000071b72ca */ /* 0x000fe200000e0000 */
[----:B------:R-:W-:-:S03]  /*15250*/  VIADD R6, R6, 0x402 ;  /* 0x0000040206067836 */ /* 0x000fc60000000000 */
[----:B------:R-:W-:Y:S02]  /*15260*/  R2UR UR22, R8 ;  /* 0x00000000081672ca */ /* 0x000fe400000e0000 */
[----:B------:R-:W-:Y:S01]  /*15270*/  R2UR UR26, R6 ;  /* 0x00000000061a72ca */ /* 0x000fe200000e0000 */
        /* <DEDUP_REMOVED lines=18> */
[----:B------:R-:W-:Y:S05]  /*153a0*/  @P3 BRA `(.L_x_1709) ;  /* 0x0000000000283947 */ /* 0x000fea0003800000 */
[----:B------:R-:W-:Y:S05]  /*153b0*/  @!P0 BRA `(.L_x_1710) ;  /* 0x0000000000048947 */ /* 0x000fea0003800000 */
[----:B------:R-:W-:Y:S01]  /*153c0*/  BPT.TRAP 0x1 ;  /* 0x000000040000795c */ /* 0x000fe20000300000 */
.L_x_1710:
[----:B------:R-:W-:Y:S02]  /*153d0*/  SHF.L.U32 R6, R169, 0x1f, RZ ;  /* 0x0000001fa9067819 */ /* 0x000fe400000006ff */
[----:B------:R-:W-:-:S04]  /*153e0*/  LEA R7, R168, R16, 0x3 ;  /* 0x00000010a8077211 */ /* 0x000fc800078e18ff */
[----:B------:R0:W2:Y:S01]  /*153f0*/  SYNCS.PHASECHK.TRANS64.TRYWAIT P3, [R7+URZ+0x22850], R6 ;  /* 0x02285006070075a7 */ /* 0x0000a2000806017f */
[----:B------:R-:W-:Y:S05]  /*15400*/  @!P0 BRA `(.L_x_1711) ;  /* 0x0000000000048947 */ /* 0x000fea0003800000 */
[----:B------:R-:W-:Y:S01]  /*15410*/  BPT.TRAP 0x1 ;  /* 0x000000040000795c */ /* 0x000fe20000300000 */
.L_x_1711:
[----:B--2---:R-:W-:Y:S05]  /*15420*/  @P3 BRA `(.L_x_1709) ;  /* 0x0000000000083947 */ /* 0x004fea0003800000 */
[----:B------:R-:W2:Y:S02]  /*15430*/  SYNCS.PHASECHK.TRANS64.TRYWAIT P3, [R7+URZ+0x22850], R6 ;  /* 0x02285006070075a7 */ /* 0x000ea4000806017f */
[----:B--2---:R-:W-:Y:S05]  /*15440*/  @!P3 BRA `(.L_x_1712) ;  /* 0x0000014800d8b947 */ /* 0x004fea0003800000 */
.L_x_1709:
[----:B0-2---:R-:W-:Y:S01]  /*15450*/  VIADD R6, R16, 0x400 ;  /* 0x0000040010067836 */ /* 0x005fe20000000000 */
[----:B------:R-:W-:Y:S05]  /*15460*/  WARPSYNC.ALL ;  /* 0x0000000000007948 */ /* 0x000fea0003800000 */
[----:B------:R-:W-:Y:S01]  /*15470*/  SHF.R.U32.HI R6, RZ, 0x4, R6 ;  /* 0x00000004ff067819 */ /* 0x000fe20000011606 */
[----:B------:R-:W-:Y:S01]  /*15480*/  WARPGROUP.ARRIVE ;  /* 0x00000000000079c5 */ /* 0x000fe20000000000 */
[----:B------:R-:W-:-:S05]  /*15490*/  IMAD.MOV.U32 R9, RZ, RZ, 0x40000040 ;  /* 0x40000040ff097424 */ /* 0x000fca00078e00ff */
[----:B------:R-:W0:Y:S01]  /*154a0*/  S2R R15, SR_TID.X ;  /* 0x00000000000f7919 */ /* 0x000e220000002100 */
[----:B------:R-:W-:-:S04]  /*154b0*/  LOP3.LUT R6, R6, 0x3fff, RZ, 0xc0, !PT ;  /* 0x00003fff06067812 */ /* 0x000fc800078ec0ff */
[----:B------:R-:W-:-:S05]  /*154c0*/  LOP3.LUT R7, R6, 0x10000, RZ, 0xfc, !PT ;  /* 0x0001000006077812 */ /* 0x000fca00078efcff */
[----:B------:R-:W-:Y:S02]  /*154d0*/  IMAD R6, R168, 0x400, R7 ;  /* 0x00000400a8067824 */ /* 0x000fe400078e0207 */
[----:B------:R-:W-:Y:S02]  /*154e0*/  IMAD.MOV.U32 R7, RZ, RZ, 0x40000040 ;  /* 0x40000040ff077424 */ /* 0x000fe400078e00ff */
[C---:B------:R-:W-:Y:S01]  /*154f0*/  VIADD R8, R6.reuse, 0x2 ;  /* 0x0000000206087836 */ /* 0x040fe20000000000 */
[----:B------:R-:W-:Y:S02]  /*15500*/  R2UR UR10, R6 ;  /* 0x00000000060a72ca */ /* 0x000fe400000e0000 */
[----:B------:R-:W-:Y:S01]  /*15510*/  R2UR UR11, R7 ;  /* 0x00000000070b72ca */ /* 0x000fe200000e0000 */
[----:B------:R-:W-:-:S12]  /*15520*/  IMAD.MOV.U32 R7, RZ, RZ, 0x40000040 ;  /* 0x40000040ff077424 */ /* 0x000fd800078e00ff */
[----:B------:R-:W-:Y:S01]  /*15530*/  QGMMA.64x128x32.F32.E4M3.E4M3 R88, R164, gdesc[UR8], R88, gsb0 ;  /* 0x01e00008a4587df3 */ /* 0x000fe20008000858 */
[----:B------:R-:W-:Y:S01]  /*15540*/  R2UR UR10, R8 ;  /* 0x00000000080a72ca */ /* 0x000fe200000e0000 */
[C---:B------:R-:W-:Y:S01]  /*15550*/  VIADD R8, R6.reuse, 0x4 ;  /* 0x0000000406087836 */ /* 0x040fe20000000000 */
[----:B------:R-:W-:Y:S01]  /*15560*/  R2UR UR11, R9 ;  /* 0x00000000090b72ca */ /* 0x000fe200000e0000 */
[----:B------:R-:W-:Y:S01]  /*15570*/  IMAD.MOV.U32 R9, RZ, RZ, 0x40000040 ;  /* 0x40000040ff097424 */ /* 0x000fe200078e00ff */
[----:B0-----:R-:W-:Y:S01]  /*15580*/  SHF.R.U32.HI R15, RZ, 0x7, R15 ;  /* 0x00000007ff0f7819 */ /* 0x001fe2000001160f */
[----:B------:R-:W-:Y:S01]  /*15590*/  VIADD R6, R6, 0x6 ;  /* 0x0000000606067836 */ /* 0x000fe20000000000 */
[----:B------:R-:W-:Y:S02]  /*155a0*/  WARPGROUP.DEPBAR.LE gsb0, 0x0 ;  /* 0x00008000000079c5 */ /* 0x000fe40000010000 */
[----:B------:R-:W-:-:S07]  /*155b0*/  WARPGROUP.ARRIVE ;  /* 0x00000000000079c5 */ /* 0x000fce0000000000 */
[----:B------:R-:W-:Y:S01]  /*155c0*/  QGMMA.64x128x32.F32.E4M3.E4M3 R88, R160, gdesc[UR8], R88, gsb0 ;  /* 0x01e00008a0587df3 */ /* 0x000fe20008000858 */
[----:B------:R-:W-:Y:S02]  /*155d0*/  R2UR UR10, R8 ;  /* 0x00000000080a72ca */ /* 0x000fe400000e0000 */
[----:B------:R-:W-:Y:S01]  /*155e0*/  R2UR UR11, R9 ;  /* 0x00000000090b72ca */ /* 0x000fe200000e0000 */
[----:B------:R-:W-:Y:S02]  /*155f0*/  WARPGROUP.DEPBAR.LE gsb0, 0x0 ;  /* 0x00008000000079c5 */ /* 0x000fe40000010000 */
[----:B------:R-:W-:-:S10]  /*15600*/  WARPGROUP.ARRIVE ;  /* 0x00000000000079c5 */ /* 0x000fd40000000000 */
[----:B------:R-:W-:Y:S01]  /*15610*/  QGMMA.64x128x32.F32.E4M3.E4M3 R88, R156, gdesc[UR8], R88, gsb0 ;  /* 0x01e000089c587df3 */ /* 0x000fe20008000858 */
[----:B------:R-:W-:Y:S02]  /*15620*/  R2UR UR10, R6 ;  /* 0x00000000060a72ca */ /* 0x000fe400000e0000 */
[----:B------:R-:W-:Y:S02]  /*15630*/  R2UR UR11, R7 ;  /* 0x00000000070b72ca */ /* 0x000fe400000e0000 */
[----:B------:R-:W-:Y:S01]  /*15640*/  IADD3 R6, -R15, 0xb, RZ ;  /* 0x0000000b0f067810 */ /* 0x000fe20007ffe1ff */
[----:B------:R-:W-:Y:S02]  /*15650*/  WARPGROUP.DEPBAR.LE gsb0, 0x0 ;  /* 0x00008000000079c5 */ /* 0x000fe40000010000 */
[----:B------:R-:W-:-:S08]  /*15660*/  WARPGROUP.ARRIVE ;  /* 0x00000000000079c5 */ /* 0x000fd00000000000 */
[----:B------:R-:W-:Y:S03]  /*15670*/  QGMMA.64x128x32.F32.E4M3.E4M3 R88, R152, gdesc[UR8], R88, gsb0 ;  /* 0x01e0000898587df3 */ /* 0x000fe60008000858 */
[----:B------:R-:W-:Y:S02]  /*15680*/  WARPGROUP.DEPBAR.LE gsb0, 0x0 ;  /* 0x00008000000079c5 */ /* 0x000fe40000010000 */
[----:B------:R0:W-:Y:S06]  /*15690*/  BAR.ARV R6, 0x100 ;  /* 0x000400060000751d */ /* 0x0001ec0000002000 */
[----:B------:R-:W-:Y:S05]  /*156a0*/  @!P0 BRA `(.L_x_1713) ;  /* 0x0000000000048947 */ /* 0x000fea0003800000 */
[----:B------:R-:W-:Y:S01]  /*156b0*/  BPT.TRAP 0x1 ;  /* 0x000000040000795c */ /* 0x000fe20000300000 */
.L_x_1713:
[----:B0-----:R-:W0:Y:S01]  /*156c0*/  @P1 LDC R6, c[0x0][0x44c] ;  /* 0x00011300ff061b82 */ /* 0x001e220000000800 */
        /* <DEDUP_REMOVED lines=12> */
[----:B------:R-:W-:Y:S01]  /*15790*/  FMUL.FTZ R76, R2, R83 ;  /* 0x00000053024c7220 */ /* 0x000fe20000410000 */
[----:B------:R-:W-:-:S02]  /*157a0*/  IMAD.IADD R83, R194, 0x1, R178 ;  /* 0x00000001c2537824 */ /* 0x000fc400078e02b2 */
        /* <DEDUP_REMOVED lines=18> */
[----:B------:R-:W-:Y:S02]  /*158d0*/  IMAD R6, R13, 0x8, R16 ;  /* 0x000000080d067824 */ /* 0x000fe400078e0210 */
        /* <DEDUP_REMOVED lines=15> */
[----:B------:R-:W-:-:S02]  /*159d0*/  VIADD R6, R6, 0x22840 ;  /* 0x0002284006067836 */ /* 0x000fc40000000000 */
[C---:B------:R-:W-:Y:S01]  /*159e0*/  FMUL.FTZ R54, R2.reuse, R57 ;  /* 0x0000003902367220 */ /* 0x040fe20000410000 */
[C---:B------:R-:W-:Y:S01]  /*159f0*/  FMUL.FTZ R52, R2.reuse, R59 ;  /* 0x0000003b02347220 */ /* 0x040fe20000410000 */
[----:B------:R-:W-:Y:S01]  /*15a00*/  FMUL.FTZ R55, R2, R62 ;  /* 0x0000003e02377220 */ /* 0x000fe20000410000 */
[----:B------:R-:W-:Y:S01]  /*15a10*/  MOV R7, UR40 ;  /* 0x0000002800077c02 */ /* 0x000fe20008000f00 */
[----:B------:R-:W0:Y:S01]  /*15a20*/  SHFL.IDX PT, R153, R83, RZ, 0x1c1f ;  /* 0x001c1fff53997589 */ /* 0x000e2200000e0000 */
[----:B------:R-:W-:Y:S02]  /*15a30*/  IMAD.SHL.U32 R78, R4, 0x80, RZ ;  /* 0x00000080044e7824 */ /* 0x000fe400078e00ff */
        /* <DEDUP_REMOVED lines=12> */
[----:B------:R-:W-:Y:S01]  /*15b00*/  PRMT R6, R7, 0x654, R6 ;  /* 0x0000065407067816 */ /* 0x000fe20000000006 */
[C---:B------:R-:W-:Y:S01]  /*15b10*/  FMUL.FTZ R77, R2.reuse, R80 ;  /* 0x00000050024d7220 */ /* 0x040fe20000410000 */
[C---:B------:R-:W-:Y:S01]  /*15b20*/  FMUL.FTZ R79, R2.reuse, R81 ;  /* 0x00000051024f7220 */ /* 0x040fe20000410000 */
[----:B------:R-:W-:Y:S01]  /*15b30*/  FMUL.FTZ R82, R2, R84 ;  /* 0x0000005402527220 */ /* 0x000fe20000410000 */
[----:B------:R-:W-:Y:S01]  /*15b40*/  IADD3 R7, -R78, 0x1, RZ ;  /* 0x000000014e077810 */ /* 0x000fe20007ffe1ff */
[C---:B------:R-:W-:Y:S01]  /*15b50*/  FMUL.FTZ R84, R2.reuse, R85 ;  /* 0x0000005502547220 */ /* 0x040fe20000410000 */
[C---:B------:R-:W-:Y:S01]  /*15b60*/  FMUL.FTZ R80, R2.reuse, R86 ;  /* 0x0000005602507220 */ /* 0x040fe20000410000 */
[----:B------:R-:W-:Y:S01]  /*15b70*/  FMUL.FTZ R81, R2, R87 ;  /* 0x0000005702517220 */ /* 0x000fe20000410000 */
[----:B------:R-:W2:Y:S01]  /*15b80*/  MUFU.TANH R15, R15 ;  /* 0x0000000f000f7308 */ /* 0x000ea20000002400 */
[----:B------:R-:W-:Y:S01]  /*15b90*/  IMAD R7, R172, -0x2, R7 ;  /* 0xfffffffeac077824 */ /* 0x000fe200078e0207 */
[----:B------:R3:W-:Y:S04]  /*15ba0*/  SYNCS.ARRIVE.TRANS64.RED.A1T0 RZ, [R6+URZ], RZ ;  /* 0x000000ff06ff79a7 */ /* 0x0007e8000810043f */
[----:B------:R-:W-:-:S02]  /*15bb0*/  IADD3 R7, -R170, R7, R171 ;  /* 0x00000007aa077210 */ /* 0x000fc40007ffe1ab */
[----:B------:R-:W4:Y:S03]  /*15bc0*/  MUFU.TANH R20, R20 ;  /* 0x0000001400147308 */ /* 0x000f260000002400 */
[C---:B------:R-:W-:Y:S02]  /*15bd0*/  VIADD R152, R7.reuse, UR34 ;  /* 0x0000002207987c36 */ /* 0x040fe40008000000 */
[----:B------:R-:W-:Y:S02]  /*15be0*/  VIADD R87, R7, UR43 ;  /* 0x0000002b07577c36 */ /* 0x000fe40008000000 */
[--C-:B0-----:R-:W-:Y:S01]  /*15bf0*/  IMAD.IADD R86, R152, 0x1, R153.reuse ;  /* 0x0000000198567824 */ /* 0x101fe200078e0299 */
        /* <DEDUP_REMOVED lines=68> */
[----:B------:R-:W-:Y:S01]  /*16040*/  IMAD.U32 R154, RZ, RZ, UR32 ;  /* 0x00000020ff9a7e24 */ /* 0x000fe2000f8e00ff */
[----:B------:R-:W-:-:S04]  /*16050*/  LOP3.LUT R153, RZ, R153, RZ, 0x33, !PT ;  /* 0x00000099ff997212 */ /* 0x000fc800078e33ff */
[----:B------:R-:W-:-:S13]  /*16060*/  ISETP.NE.AND P3, PT, R154, 0x1, PT ;  /* 0x000000019a00780c */ /* 0x000fda0003f65270 */
[----:B------:R-:W2:Y:S02]  /*16070*/  @P3 LDC.64 R6, c[0x0][0x9e8] ;  /* 0x00027a00ff063b82 */ /* 0x000ea40000000a00 */
[----:B--2---:R-:W-:-:S05]  /*16080*/  @P3 IMAD.HI.U32 R6, R153, R6, RZ ;  /* 0x0000000699063227 */ /* 0x004fca00078e00ff */
[----:B------:R-:W-:-:S04]  /*16090*/  @P3 SHF.R.U32.HI R153, RZ, R7, R6 ;  /* 0x00000007ff993219 */ /* 0x000fc80000011606 */
[----:B------:R-:W-:Y:S01]  /*160a0*/  LOP3.LUT R153, RZ, R153, RZ, 0x33, !PT ;  /* 0x00000099ff997212 */ /* 0x000fe200078e33ff */
[----:B------:R-:W-:Y:S06]  /*160b0*/  BRA `(.L_x_1717) ;  /* 0x0000000000147947 */ /* 0x000fec0003800000 */
.L_x_1716:
[----:B------:R-:W-:-:S05]  /*160c0*/  IMAD.U32 R154, RZ, RZ, UR32 ;  /* 0x00000020ff9a7e24 */ /* 0x000fca000f8e00ff */
[----:B------:R-:W-:-:S13]  /*160d0*/  ISETP.NE.AND P3, PT, R154, 0x1, PT ;  /* 0x000000019a00780c */ /* 0x000fda0003f65270 */
[----:B------:R-:W2:Y:S02]  /*160e0*/  @P3 LDC.64 R6, c[0x0][0x9e8] ;  /* 0x00027a00ff063b82 */ /* 0x000ea40000000a00 */
[----:B--2---:R-:W-:-:S05]  /*160f0*/  @P3 IMAD.HI.U32 R6, R153, R6, RZ ;  /* 0x0000000699063227 */ /* 0x004fca00078e00ff */
[----:B------:R-:W-:-:S07]  /*16100*/  @P3 SHF.R.U32.HI R153, RZ, R7, R6 ;  /* 0x00000007ff993219 */ /* 0x000fce0000011606 */
.L_x_1717:
[----:B------:R-:W-:Y:S05]  /*16110*/  BSYNC B0 ;  /* 0x0000000000007941 */ /* 0x000fea0003800000 */
.L_x_1715:
[----:B------:R-:W-:-:S04]  /*16120*/  IMAD R153, R153, R154, -R78 ;  /* 0x0000009a99997224 */ /* 0x000fc800078e0a4e */
[----:B------:R-:W-:-:S05]  /*16130*/  IMAD R153, R172, -0x2, R153 ;  /* 0xfffffffeac997824 */ /* 0x000fca00078e0299 */
[----:B------:R-:W-:Y:S02]  /*16140*/  VIADDMNMX R86, R153, R154, R86, PT ;  /* 0x0000009a99567246 */ /* 0x000fe40003800156 */
[----:B------:R-:W-:-:S07]  /*16150*/  VIMNMX R85, R85, R153, !PT ;  /* 0x0000009955557248 */ /* 0x000fce0007fe0100 */
.L_x_1714:
[----:B------:R-:W-:-:S04]  /*16160*/  ISETP.GT.AND P3, PT, R4, -0x1, PT ;  /* 0xffffffff0400780c */ /* 0x000fc80003f64270 */
[C---:B------:R-:W-:Y:S02]  /*16170*/  ISETP.GT.AND P5, PT, R85.reuse, RZ, P3 ;  /* 0x000000ff5500720c */ /* 0x040fe40001fa4270 */
[----:B------:R-:W-:Y:S02]  /*16180*/  ISETP.GT.AND P4, PT, R85, 0x1, P3 ;  /* 0x000000015500780c */ /* 0x000fe40001f84270 */
[C---:B------:R-:W-:Y:S02]  /*16190*/  ISETP.LT.OR P5, PT, R86.reuse, 0x1, P5 ;  /* 0x000000015600780c */ /* 0x040fe40002fa1670 */
[----:B------:R-:W-:Y:S02]  /*161a0*/  ISETP.LT.OR P4, PT, R86, 0x2, P4 ;  /* 0x000000025600780c */ /* 0x000fe40002781670 */
[----:B------:R-:W-:Y:S02]  /*161b0*/  FSEL R154, R15, -INF , !P5 ;  /* 0xff8000000f9a7808 */ /* 0x000fe40006800000 */
[----:B------:R-:W-:Y:S01]  /*161c0*/  FSEL R20, R20, -INF , !P4 ;  /* 0xff80000014147808 */ /* 0x000fe20006000000 */
[----:B------:R-:W2:Y:S01]  /*161d0*/  SHFL.IDX PT, R15, R83, 0x1, 0x1c1f ;  /* 0x003c1f00530f7f89 */ /* 0x000ea200000e0000 */
[----:B------:R-:W-:-:S02]  /*161e0*/  ISETP.GT.AND P5, PT, R85, 0x8, P3 ;  /* 0x000000085500780c */ /* 0x000fc40001fa4270 */
[----:B------:R-:W-:Y:S02]  /*161f0*/  ISETP.GT.AND P4, PT, R85, 0x9, P3 ;  /* 0x000000095500780c */ /* 0x000fe40001f84270 */
[C---:B------:R-:W-:Y:S02]  /*16200*/  ISETP.LT.OR P5, PT, R86.reuse, 0x9, P5 ;  /* 0x000000095600780c */ /* 0x040fe40002fa1670 */
[----:B------:R-:W-:Y:S02]  /*16210*/  ISETP.LT.OR P4, PT, R86, 0xa, P4 ;  /* 0x0000000a5600780c */ /* 0x000fe40002781670 */
[----:B0-----:R-:W-:Y:S02]  /*16220*/  FSEL R25, R25, -INF , !P5 ;  /* 0xff80000019197808 */ /* 0x001fe40006800000 */
[----:B------:R-:W-:Y:S02]  /*16230*/  FSEL R26, R26, -INF , !P4 ;  /* 0xff8000001a1a7808 */ /* 0x000fe40006000000 */
[----:B------:R-:W-:-:S02]  /*16240*/  ISETP.GT.AND P5, PT, R85, 0x10, P3 ;  /* 0x000000105500780c */ /* 0x000fc40001fa4270 */
[----:B------:R-:W-:Y:S02]  /*16250*/  ISETP.GT.AND P4, PT, R85, 0x11, P3 ;  /* 0x000000115500780c */ /* 0x000fe40001f84270 */
[C---:B------:R-:W-:Y:S02]  /*16260*/  ISETP.LT.OR P5, PT, R86.reuse, 0x11, P5 ;  /* 0x000000115600780c */ /* 0x040fe40002fa1670 */
[----:B------:R-:W-:Y:S02]  /*16270*/  ISETP.LT.OR P4, PT, R86, 0x12, P4 ;  /* 0x000000125600780c */ /* 0x000fe40002781670 */
[----:B------:R-:W-:Y:S02]  /*16280*/  FSEL R29, R29, -INF , !P5 ;  /* 0xff8000001d1d7808 */ /* 0x000fe40006800000 */
[----:B------:R-:W-:Y:S01]  /*16290*/  FSEL R30, R30, -INF , !P4 ;  /* 0xff8000001e1e7808 */ /* 0x000fe20006000000 */
[--C-:B--2---:R-:W-:Y:S01]  /*162a0*/  IMAD.IADD R152, R152, 0x1, R15.reuse ;  /* 0x0000000198987824 */ /* 0x104fe200078e020f */
[----:B------:R-:W-:Y:S01]  /*162b0*/  ISETP.GT.AND P5, PT, R85, 0x18, P3 ;  /* 0x000000185500780c */ /* 0x000fe20001fa4270 */
[----:B------:R-:W-:Y:S01]  /*162c0*/  IMAD.IADD R87, R87, 0x1, R15 ;  /* 0x0000000157577824 */ /* 0x000fe200078e020f */
[----:B------:R-:W-:-:S02]  /*162d0*/  ISETP.GT.AND P4, PT, R85, 0x19, P3 ;  /* 0x000000195500780c */ /* 0x000fc40001f84270 */
[C---:B------:R-:W-:Y:S02]  /*162e0*/  ISETP.LT.OR P5, PT, R86.reuse, 0x19, P5 ;  /* 0x000000195600780c */ /* 0x040fe40002fa1670 */
[----:B------:R-:W-:Y:S02]  /*162f0*/  ISETP.LT.OR P4, PT, R86, 0x1a, P4 ;  /* 0x0000001a5600780c */ /* 0x000fe40002781670 */
[----:B------:R-:W-:Y:S02]  /*16300*/  FSEL R33, R33, -INF , !P5 ;  /* 0xff80000021217808 */ /* 0x000fe40006800000 */
[----:B------:R-:W-:Y:S02]  /*16310*/  FSEL R34, R34, -INF , !P4 ;  /* 0xff80000022227808 */ /* 0x000fe40006000000 */
[C---:B------:R-:W-:Y:S02]  /*16320*/  ISETP.GT.AND P5, PT, R85.reuse, 0x20, P3 ;  /* 0x000000205500780c */ /* 0x040fe40001fa4270 */
        /* <DEDUP_REMOVED lines=70> */
[----:B------:R-:W-:Y:S01]  /*16790*/  FSEL R84, R84, -INF , !P4 ;  /* 0xff80000054547808 */ /* 0x000fe20006000000 */
[----:B------:R-:W-:Y:S08]  /*167a0*/  @!P2 BRA `(.L_x_1718) ;  /* 0x000000000058a947 */ /* 0x000ff00003800000 */
        /* <DEDUP_REMOVED lines=12> */
.L_x_1720:
[----:B------:R-:W-:-:S04]  /*16870*/  MOV R83, UR32 ;  /* 0x0000002000537c02 */ /* 0x000fc80008000f00 */
[----:B------:R-:W-:-:S13]  /*16880*/  ISETP.NE.AND P4, PT, R83, 0x1, PT ;  /* 0x000000015300780c */ /* 0x000fda0003f85270 */
[----:B------:R-:W0:Y:S02]  /*16890*/  @P4 LDC.64 R6, c[0x0][0x9e8] ;  /* 0x00027a00ff064b82 */ /* 0x000e240000000a00 */
[----:B0-----:R-:W-:-:S05]  /*168a0*/  @P4 IMAD.HI.U32 R6, R15, R6, RZ ;  /* 0x000000060f064227 */ /* 0x001fca00078e00ff */
[----:B------:R-:W-:-:S07]  /*168b0*/  @P4 SHF.R.U32.HI R15, RZ, R7, R6 ;  /* 0x00000007ff0f4219 */ /* 0x000fce0000011606 */
.L_x_1721:
[----:B------:R-:W-:Y:S05]  /*168c0*/  BSYNC B0 ;  /* 0x0000000000007941 */ /* 0x000fea0003800000 */
.L_x_1719:
[----:B------:R-:W-:-:S04]  /*168d0*/  IMAD R15, R15, R83, -R78 ;  /* 0x000000530f0f7224 */ /* 0x000fc800078e0a4e */
[----:B------:R-:W-:-:S05]  /*168e0*/  IMAD R15, R172, -0x2, R15 ;  /* 0xfffffffeac0f7824 */ /* 0x000fca00078e020f */
[----:B------:R-:W-:Y:S02]  /*168f0*/  VIADDMNMX R152, R15, R83, R152, PT ;  /* 0x000000530f987246 */ /* 0x000fe40003800198 */
[----:B------:R-:W-:-:S07]  /*16900*/  VIMNMX R87, R87, R15, !PT ;  /* 0x0000000f57577248 */ /* 0x000fce0007fe0100 */
.L_x_1718:
[----:B------:R-:W-:Y:S01]  /*16910*/  FMNMX.FTZ R7, R154, R11, !PT ;  /* 0x0000000b9a077209 */ /* 0x000fe20007810000 */
[----:B------:R-:W-:Y:S01]  /*16920*/  UMOV UR35, UR7 ;  /* 0x0000000700237c82 */ /* 0x000fe20008000000 */
        /* <DEDUP_REMOVED lines=63> */
[C---:B------:R-:W-:Y:S01]  /*16d20*/  ISETP.LT.OR P4, PT, R152.reuse, 0x22, P4 ;  /* 0x000000229800780c */ /* 0x040fe20002781670 */
[----:B------:R-:W0:Y:S01]  /*16d30*/  SHFL.BFLY PT, R6, R7, 0x2, 0x1f ;  /* 0x0c401f0007067f89 */ /* 0x000e2200000e0000 */
[----:B------:R-:W-:-:S02]  /*16d40*/  ISETP.LT.OR P5, PT, R152, 0x39, P5 ;  /* 0x000000399800780c */ /* 0x000fc40002fa1670 */
[----:B------:R-:W-:Y:S02]  /*16d50*/  FSEL R36, R36, -INF , !P4 ;  /* 0xff80000024247808 */ /* 0x000fe40006000000 */
[----:B------:R-:W-:Y:S02]  /*16d60*/  ISETP.GT.AND P4, PT, R87, 0x29, P3 ;  /* 0x000000295700780c */ /* 0x000fe40001f84270 */
[----:B------:R-:W-:Y:S02]  /*16d70*/  FSEL R47, R47, -INF , !P5 ;  /* 0xff8000002f2f7808 */ /* 0x000fe40006800000 */
[----:B------:R-:W-:Y:S02]  /*16d80*/  ISETP.GT.AND P5, PT, R87, 0x40, P3 ;  /* 0x000000405700780c */ /* 0x000fe40001fa4270 */
[C---:B------:R-:W-:Y:S02]  /*16d90*/  ISETP.LT.OR P4, PT, R152.reuse, 0x2a, P4 ;  /* 0x0000002a9800780c */ /* 0x040fe40002781670 */
[----:B------:R-:W-:-:S02]  /*16da0*/  ISETP.LT.OR P5, PT, R152, 0x41, P5 ;  /* 0x000000419800780c */ /* 0x000fc40002fa1670 */
[----:B------:R-:W-:Y:S02]  /*16db0*/  FSEL R40, R40, -INF , !P4 ;  /* 0xff80000028287808 */ /* 0x000fe40006000000 */
[----:B------:R-:W-:Y:S02]  /*16dc0*/  ISETP.GT.AND P4, PT, R87, 0x31, P3 ;  /* 0x000000315700780c */ /* 0x000fe40001f84270 */
[----:B------:R-:W-:Y:S02]  /*16dd0*/  FSEL R51, R51, -INF , !P5 ;  /* 0xff80000033337808 */ /* 0x000fe40006800000 */
[----:B------:R-:W-:Y:S02]  /*16de0*/  ISETP.GT.AND P5, PT, R87, 0x41, P3 ;  /* 0x000000415700780c */ /* 0x000fe40001fa4270 */
[----:B------:R-:W-:Y:S02]  /*16df0*/  ISETP.LT.OR P4, PT, R152, 0x32, P4 ;  /* 0x000000329800780c */ /* 0x000fe40002781670 */
[----:B0-----:R-:W-:-:S02]  /*16e00*/  FMNMX.FTZ R6, R7, R6, !PT ;  /* 0x0000000607067209 */ /* 0x001fc40007810000 */
[----:B------:R-:W-:Y:S02]  /*16e10*/  ISETP.LT.OR P5, PT, R152, 0x42, P5 ;  /* 0x000000429800780c */ /* 0x000fe40002fa1670 */
[----:B------:R-:W-:Y:S01]  /*16e20*/  FSEL R44, R44, -INF , !P4 ;  /* 0xff8000002c2c7808 */ /* 0x000fe20006000000 */
[----:B------:R-:W0:Y:S01]  /*16e30*/  SHFL.BFLY PT, R7, R6, 0x1, 0x1f ;  /* 0x0c201f0006077f89 */ /* 0x000e2200000e0000 */
[C---:B------:R-:W-:Y:S02]  /*16e40*/  ISETP.GT.AND P4, PT, R87.reuse, 0x39, P3 ;  /* 0x000000395700780c */ /* 0x040fe40001f84270 */
[----:B------:R-:W-:Y:S02]  /*16e50*/  FSEL R52, R52, -INF , !P5 ;  /* 0xff80000034347808 */ /* 0x000fe40006800000 */
[----:B------:R-:W-:Y:S02]  /*16e60*/  ISETP.GT.AND P5, PT, R87, 0x48, P3 ;  /* 0x000000485700780c */ /* 0x000fe40001fa4270 */
[----:B------:R-:W-:-:S02]  /*16e70*/  ISETP.LT.OR P4, PT, R152, 0x3a, P4 ;  /* 0x0000003a9800780c */ /* 0x000fc40002781670 */
[----:B------:R-:W-:Y:S02]  /*16e80*/  ISETP.LT.OR P5, PT, R152, 0x49, P5 ;  /* 0x000000499800780c */ /* 0x000fe40002fa1670 */
[----:B------:R-:W-:Y:S02]  /*16e90*/  FSEL R48, R48, -INF , !P4 ;  /* 0xff80000030307808 */ /* 0x000fe40006000000 */
[----:B------:R-:W-:Y:S02]  /*16ea0*/  FSEL R55, R55, -INF , !P5 ;  /* 0xff80000037377808 */ /* 0x000fe40006800000 */
[----:B------:R-:W-:-:S04]  /*16eb0*/  ISETP.GT.AND P5, PT, R87, RZ, P3 ;  /* 0x000000ff5700720c */ /* 0x000fc80001fa4270 */
[----:B------:R-:W-:Y:S02]  /*16ec0*/  ISETP.LT.OR P5, PT, R152, 0x1, P5 ;  /* 0x000000019800780c */ /* 0x000fe40002fa1670 */
[----:B0-----:R-:W-:Y:S01]  /*16ed0*/  FMNMX.FTZ R6, R6, R7, !PT ;  /* 0x0000000706067209 */ /* 0x001fe20007810000 */
[----:B------:R-:W-:-:S03]  /*16ee0*/  IMAD.U32 R7, RZ, RZ, UR35 ;  /* 0x00000023ff077e24 */ /* 0x000fc6000f8e00ff */
[C---:B------:R-:W-:Y:S01]  /*16ef0*/  FSETP.NEU.FTZ.AND P4, PT, R6.reuse, -INF , PT ;  /* 0xff8000000600780b */ /* 0x040fe20003f9d000 */
[----:B------:R-:W-:-:S05]  /*16f00*/  FFMA.FTZ R7, R6, R7, -8 ;  /* 0xc100000006077423 */ /* 0x000fca0000010007 */
[----:B------:R-:W-:-:S05]  /*16f10*/  FSEL R7, R7, RZ, P4 ;  /* 0x000000ff07077208 */ /* 0x000fca0002000000 */
[--C-:B------:R-:W-:Y:S01]  /*16f20*/  FFMA.FTZ R86, R29, UR35, -R7.reuse ;  /* 0x000000231d567c23 */ /* 0x100fe20008010807 */
[----:B------:R-:W-:Y:S01]  /*16f30*/  FSEL R29, R8, -INF , !P5 ;  /* 0xff800000081d7808 */ /* 0x000fe20006800000 */
[--C-:B------:R-:W-:Y:S01]  /*16f40*/  FFMA.FTZ R15, R20, UR35, -R7.reuse ;  /* 0x00000023140f7c23 */ /* 0x100fe20008010807 */
[----:B------:R-:W-:-:S01]  /*16f50*/  FFMA.FTZ R20, R25, UR35, -R7 ;  /* 0x0000002319147c23 */ /* 0x000fc20008010807 */
[--C-:B------:R-:W-:Y:S01]  /*16f60*/  FFMA.FTZ R25, R26, UR35, -R7.reuse ;  /* 0x000000231a197c23 */ /* 0x100fe20008010807 */
[----:B------:R-:W-:Y:S01]  /*16f70*/  FMNMX.FTZ R26, R29, R10, !PT ;  /* 0x0000000a1d1a7209 */ /* 0x000fe20007810000 */
[--C-:B------:R-:W-:Y:S01]  /*16f80*/  FFMA.FTZ R83, R30, UR35, -R7.reuse ;  /* 0x000000231e537c23 */ /* 0x100fe20008010807 */
[----:B------:R-:W-:Y:S01]  /*16f90*/  ISETP.GT.AND P5, PT, R87, 0x49, P3 ;  /* 0x000000495700780c */ /* 0x000fe20001fa4270 */
[----:B------:R0:W-:Y:S01]  /*16fa0*/  MUFU.EX2 R8, R86 ;  /* 0x0000005600087308 */ /* 0x0001e20000000800 */
[----:B------:R-:W-:Y:S01]  /*16fb0*/  FMNMX.FTZ R26, R9, R26, !PT ;  /* 0x0000001a091a7209 */ /* 0x000fe20007810000 */
[--C-:B------:R-:W-:Y:S01]  /*16fc0*/  FFMA.FTZ R153, R38, UR35, -R7.reuse ;  /* 0x0000002326997c23 */ /* 0x100fe20008010807 */
[----:B------:R-:W-:Y:S01]  /*16fd0*/  ISETP.LT.OR P5, PT, R152, 0x4a, P5 ;  /* 0x0000004a9800780c */ /* 0x000fe20002fa1670 */
[--C-:B------:R-:W-:Y:S01]  /*16fe0*/  FFMA.FTZ R78, R154, UR35, -R7.reuse ;  /* 0x000000239a4e7c23 */ /* 0x100fe20008010807 */
[----:B------:R-:W-:Y:S01]  /*16ff0*/  FMNMX.FTZ R85, R21, R26, !PT ;  /* 0x0000001a15557209 */ /* 0x000fe20007810000 */
[--C-:B------:R-:W-:Y:S01]  /*17000*/  FFMA.FTZ R26, R33, UR35, -R7.reuse ;  /* 0x00000023211a7c23 */ /* 0x100fe20008010807 */
[----:B------:R-:W-:Y:S01]  /*17010*/  FSEL R56, R56, -INF , !P5 ;  /* 0xff80000038387808 */ /* 0x000fe20006800000 */
[----:B------:R-:W-:Y:S01]  /*17020*/  MUFU.EX2 R15, R15 ;  /* 0x0000000f000f7308 */ /* 0x000fe20000000800 */
[----:B------:R-:W-:Y:S01]  /*17030*/  FMNMX.FTZ R30, R24, R85, !PT ;  /* 0x00000055181e7209 */ /* 0x000fe20007810000 */
[----:B0-----:R-:W-:Y:S01]  /*17040*/  FFMA.FTZ R86, R34, UR35, -R7 ;  /* 0x0000002322567c23 */ /* 0x001fe20008010807 */
[----:B------:R-:W-:-:S02]  /*17050*/  ISETP.GT.AND P5, PT, R87, 0x50, P3 ;  /* 0x000000505700780c */ /* 0x000fc40001fa4270 */
[----:B------:R-:W-:Y:S02]  /*17060*/  FMNMX.FTZ R33, R27, R30, !PT ;  /* 0x0000001e1b217209 */ /* 0x000fe40007810000 */
[----:B------:R-:W-:Y:S01]  /*17070*/  ISETP.LT.OR P5, PT, R152, 0x51, P5 ;  /* 0x000000519800780c */ /* 0x000fe20002fa1670 */
[----:B------:R-:W-:Y:S01]  /*17080*/  MUFU.EX2 R78, R78 ;  /* 0x0000004e004e7308 */ /* 0x000fe20000000800 */
[----:B------:R-:W-:Y:S02]  /*17090*/  FMNMX.FTZ R30, R28, R33, !PT ;  /* 0x000000211c1e7209 */ /* 0x000fe40007810000 */
[----:B------:R-:W-:Y:S02]  /*170a0*/  FSEL R59, R59, -INF , !P5 ;  /* 0xff8000003b3b7808 */ /* 0x000fe40006800000 */
[----:B------:R-:W-:Y:S01]  /*170b0*/  FMNMX.FTZ R85, R31, R30, !PT ;  /* 0x0000001e1f557209 */ /* 0x000fe20007810000 */
[----:B------:R-:W-:Y:S01]  /*170c0*/  FFMA.FTZ R30, R37, UR35, -R7 ;  /* 0x00000023251e7c23 */ /* 0x000fe20008010807 */
[----:B------:R-:W-:Y:S01]  /*170d0*/  ISETP.GT.AND P5, PT, R87, 0x51, P3 ;  /* 0x000000515700780c */ /* 0x000fe20001fa4270 */
[----:B------:R0:W-:Y:S01]  /*170e0*/  MUFU.EX2 R33, R86 ;  /* 0x0000005600217308 */ /* 0x0001e20000000800 */
[----:B------:R-:W-:-:S02]  /*170f0*/  FMNMX.FTZ R34, R32, R85, !PT ;  /* 0x0000005520227209 */ /* 0x000fc40007810000 */
[----:B------:R-:W-:Y:S02]  /*17100*/  ISETP.LT.OR P5, PT, R152, 0x52, P5 ;  /* 0x000000529800780c */ /* 0x000fe40002fa1670 */
[----:B------:R-:W-:Y:S02]  /*17110*/  FMNMX.FTZ R37, R35, R34, !PT ;  /* 0x0000002223257209 */ /* 0x000fe40007810000 */
[----:B------:R-:W-:Y:S01]  /*17120*/  FSEL R60, R60, -INF , !P5 ;  /* 0xff8000003c3c7808 */ /* 0x000fe20006800000 */
[----:B------:R-:W-:Y:S01]  /*17130*/  MUFU.EX2 R20, R20 ;  /* 0x0000001400147308 */ /* 0x000fe20000000800 */
[----:B------:R-:W-:Y:S01]  /*17140*/  ISETP.GT.AND P5, PT, R87, 0x58, P3 ;  /* 0x000000585700780c */ /* 0x000fe20001fa4270 */
[----:B0-----:R-:W-:Y:S01]  /*17150*/  FFMA.FTZ R86, R42, UR35, -R7 ;  /* 0x000000232a567c23 */ /* 0x001fe20008010807 */
[----:B------:R-:W-:Y:S02]  /*17160*/  FMNMX.FTZ R34, R36, R37, !PT ;  /* 0x0000002524227209 */ /* 0x000fe40007810000 */
[----:B------:R-:W-:-:S02]  /*17170*/  ISETP.LT.OR P5, PT, R152, 0x59, P5 ;  /* 0x000000599800780c */ /* 0x000fc40002fa1670 */
[----:B------:R-:W-:Y:S01]  /*17180*/  FMNMX.FTZ R85, R39, R34, !PT ;  /* 0x0000002227557209 */ /* 0x000fe20007810000 */
[--C-:B------:R-:W-:Y:S01]  /*17190*/  FFMA.FTZ R34, R41, UR35, -R7.reuse ;  /* 0x0000002329227c23 */ /* 0x100fe20008010807 */
[----:B------:R-:W-:Y:S01]  /*171a0*/  FSEL R63, R63, -INF , !P5 ;  /* 0xff8000003f3f7808 */ /* 0x000fe20006800000 */
[----:B------:R0:W-:Y:S01]  /*171b0*/  MUFU.EX2 R37, R153 ;  /* 0x0000009900257308 */ /* 0x0001e20000000800 */
[----:B------:R-:W-:Y:S02]  /*171c0*/  FMNMX.FTZ R38, R40, R85, !PT ;  /* 0x0000005528267209 */ /* 0x000fe40007810000 */
[----:B------:R-:W-:Y:S02]  /*171d0*/  ISETP.GT.AND P5, PT, R87, 0x59, P3 ;  /* 0x000000595700780c */ /* 0x000fe40001fa4270 */
[----:B------:R-:W-:Y:S02]  /*171e0*/  FMNMX.FTZ R41, R43, R38, !PT ;  /* 0x000000262b297209 */ /* 0x000fe40007810000 */
[----:B------:R-:W-:Y:S01]  /*171f0*/  ISETP.LT.OR P5, PT, R152, 0x5a, P5 ;  /* 0x0000005a9800780c */ /* 0x000fe20002fa1670 */
[----:B------:R-:W-:Y:S01]  /*17200*/  MUFU.EX2 R25, R25 ;  /* 0x0000001900197308 */ /* 0x000fe20000000800 */
[----:B------:R-:W-:Y:S01]  /*17210*/  FMNMX.FTZ R38, R44, R41, !PT ;  /* 0x000000292c267209 */ /* 0x000fe20007810000 */
[----:B0-----:R-:W-:Y:S01]  /*17220*/  FFMA.FTZ R153, R46, UR35, -R7 ;  /* 0x000000232e997c23 */ /* 0x001fe20008010807 */
[----:B------:R-:W-:-:S02]  /*17230*/  FSEL R64, R64, -INF , !P5 ;  /* 0xff80000040407808 */ /* 0x000fc40006800000 */
[----:B------:R-:W-:Y:S02]  /*17240*/  ISETP.GT.AND P5, PT, R87, 0x60, P3 ;  /* 0x000000605700780c */ /* 0x000fe40001fa4270 */
[----:B------:R-:W-:Y:S01]  /*17250*/  FMNMX.FTZ R85, R47, R38, !PT ;  /* 0x000000262f557209 */ /* 0x000fe20007810000 */
[----:B------:R-:W-:Y:S01]  /*17260*/  FFMA.FTZ R38, R45, UR35, -R7 ;  /* 0x000000232d267c23 */ /* 0x000fe20008010807 */
[----:B------:R-:W-:Y:S01]  /*17270*/  ISETP.LT.OR P5, PT, R152, 0x61, P5 ;  /* 0x000000619800780c */ /* 0x000fe20002fa1670 */
[----:B------:R0:W-:Y:S01]  /*17280*/  MUFU.EX2 R41, R86 ;  /* 0x0000005600297308 */ /* 0x0001e20000000800 */
[----:B------:R-:W-:Y:S02]  /*17290*/  FMNMX.FTZ R42, R48, R85, !PT ;  /* 0x00000055302a7209 */ /* 0x000fe40007810000 */
[----:B------:R-:W-:Y:S02]  /*172a0*/  FSEL R67, R67, -INF , !P5 ;  /* 0xff80000043437808 */ /* 0x000fe40006800000 */
[----:B------:R-:W-:-:S02]  /*172b0*/  ISETP.GT.AND P5, PT, R87, 0x61, P3 ;  /* 0x000000615700780c */ /* 0x000fc40001fa4270 */
[----:B------:R-:W-:Y:S01]  /*172c0*/  FMNMX.FTZ R45, R51, R42, !PT ;  /* 0x0000002a332d7209 */ /* 0x000fe20007810000 */
[----:B------:R-:W-:Y:S01]  /*172d0*/  MUFU.EX2 R83, R83 ;  /* 0x0000005300537308 */ /* 0x000fe20000000800 */
[----:B------:R-:W-:Y:S01]  /*172e0*/  ISETP.LT.OR P5, PT, R152, 0x62, P5 ;  /* 0x000000629800780c */ /* 0x000fe20002fa1670 */
[--C-:B0-----:R-:W-:Y:S01]  /*172f0*/  FFMA.FTZ R86, R50, UR35, -R7.reuse ;  /* 0x0000002332567c23 */ /* 0x101fe20008010807 */
[----:B------:R-:W-:Y:S02]  /*17300*/  FMNMX.FTZ R42, R52, R45, !PT ;  /* 0x0000002d342a7209 */ /* 0x000fe40007810000 */
[----:B------:R-:W-:Y:S02]  /*17310*/  FSEL R68, R68, -INF , !P5 ;  /* 0xff80000044447808 */ /* 0x000fe40006800000 */
[----:B------:R-:W-:Y:S01]  /*17320*/  ISETP.GT.AND P5, PT, R87, 0x68, P3 ;  /* 0x000000685700780c */ /* 0x000fe20001fa4270 */
[----:B------:R0:W-:Y:S01]  /*17330*/  MUFU.EX2 R45, R153 ;  /* 0x00000099002d7308 */ /* 0x0001e20000000800 */
[----:B------:R-:W-:Y:S01]  /*17340*/  FMNMX.FTZ R85, R55, R42, !PT ;  /* 0x0000002a37557209 */ /* 0x000fe20007810000 */
[----:B------:R-:W-:Y:S01]  /*17350*/  FFMA.FTZ R42, R49, UR35, -R7 ;  /* 0x00000023312a7c23 */ /* 0x000fe20008010807 */
[----:B------:R-:W-:-:S02]  /*17360*/  ISETP.LT.OR P5, PT, R152, 0x69, P5 ;  /* 0x000000699800780c */ /* 0x000fc40002fa1670 */
[----:B------:R-:W-:Y:S02]  /*17370*/  FMNMX.FTZ R46, R56, R85, !PT ;  /* 0x00000055382e7209 */ /* 0x000fe40007810000 */
[----:B------:R-:W-:Y:S01]  /*17380*/  FSEL R71, R71, -INF , !P5 ;  /* 0xff80000047477808 */ /* 0x000fe20006800000 */
[----:B------:R-:W-:Y:S01]  /*17390*/  MUFU.EX2 R26, R26 ;  /* 0x0000001a001a7308 */ /* 0x000fe20000000800 */
[----:B------:R-:W-:Y:S01]  /*173a0*/  FMNMX.FTZ R49, R59, R46, !PT ;  /* 0x0000002e3b317209 */ /* 0x000fe20007810000 */
[--C-:B0-----:R-:W-:Y:S01]  /*173b0*/  FFMA.FTZ R153, R54, UR35, -R7.reuse ;  /* 0x0000002336997c23 */ /* 0x101fe20008010807 */
[----:B------:R-:W-:Y:S02]  /*173c0*/  ISETP.GT.AND P5, PT, R87, 0x69, P3 ;  /* 0x000000695700780c */ /* 0x000fe40001fa4270 */
[----:B------:R-:W-:Y:S02]  /*173d0*/  FMNMX.FTZ R46, R60, R49, !PT ;  /* 0x000000313c2e7209 */ /* 0x000fe40007810000 */
[----:B------:R-:W-:Y:S01]  /*173e0*/  ISETP.LT.OR P5, PT, R152, 0x6a, P5 ;  /* 0x0000006a9800780c */ /* 0x000fe20002fa1670 */
[----:B------:R0:W-:Y:S01]  /*173f0*/  MUFU.EX2 R49, R86 ;  /* 0x0000005600317308 */ /* 0x0001e20000000800 */
[----:B------:R-:W-:Y:S01]  /*17400*/  FMNMX.FTZ R85, R63, R46, !PT ;  /* 0x0000002e3f557209 */ /* 0x000fe20007810000 */
[----:B------:R-:W-:Y:S01]  /*17410*/  FFMA.FTZ R46, R53, UR35, -R7 ;  /* 0x00000023352e7c23 */ /* 0x000fe20008010807 */
[----:B------:R-:W-:-:S02]  /*17420*/  FSEL R72, R72, -INF , !P5 ;  /* 0xff80000048487808 */ /* 0x000fc40006800000 */
[----:B------:R-:W-:Y:S02]  /*17430*/  ISETP.GT.AND P5, PT, R87, 0x70, P3 ;  /* 0x000000705700780c */ /* 0x000fe40001fa4270 */
[----:B------:R-:W-:Y:S01]  /*17440*/  FMNMX.FTZ R50, R64, R85, !PT ;  /* 0x0000005540327209 */ /* 0x000fe20007810000 */
[----:B------:R-:W-:Y:S01]  /*17450*/  MUFU.EX2 R30, R30 ;  /* 0x0000001e001e7308 */ /* 0x000fe20000000800 */
[----:B------:R-:W-:Y:S02]  /*17460*/  ISETP.LT.OR P5, PT, R152, 0x71, P5 ;  /* 0x000000719800780c */ /* 0x000fe40002fa1670 */
[----:B------:R-:W-:Y:S02]  /*17470*/  FMNMX.FTZ R53, R67, R50, !PT ;  /* 0x0000003243357209 */ /* 0x000fe40007810000 */
[----:B------:R-:W-:Y:S02]  /*17480*/  FSEL R75, R75, -INF , !P5 ;  /* 0xff8000004b4b7808 */ /* 0x000fe40006800000 */
[----:B------:R-:W-:Y:S01]  /*17490*/  ISETP.GT.AND P5, PT, R87, 0x71, P3 ;  /* 0x000000715700780c */ /* 0x000fe20001fa4270 */
[----:B------:R-:W-:Y:S01]  /*174a0*/  MUFU.EX2 R34, R34 ;  /* 0x0000002200227308 */ /* 0x000fe20000000800 */
[----:B------:R-:W-:-:S02]  /*174b0*/  FMNMX.FTZ R50, R68, R53, !PT ;  /* 0x0000003544327209 */ /* 0x000fc40007810000 */
[----:B------:R-:W-:Y:S02]  /*174c0*/  ISETP.LT.OR P5, PT, R152, 0x72, P5 ;  /* 0x000000729800780c */ /* 0x000fe40002fa1670 */
[----:B------:R-:W-:Y:S01]  /*174d0*/  FMNMX.FTZ R85, R71, R50, !PT ;  /* 0x0000003247557209 */ /* 0x000fe20007810000 */
[--C-:B------:R-:W-:Y:S01]  /*174e0*/  FFMA.FTZ R50, R57, UR35, -R7.reuse ;  /* 0x0000002339327c23 */ /* 0x100fe20008010807 */
[----:B------:R-:W-:Y:S01]  /*174f0*/  FSEL R76, R76, -INF , !P5 ;  /* 0xff8000004c4c7808 */ /* 0x000fe20006800000 */
[----:B------:R-:W-:Y:S01]  /*17500*/  MUFU.EX2 R38, R38 ;  /* 0x0000002600267308 */ /* 0x000fe20000000800 */
[C---:B------:R-:W-:Y:S02]  /*17510*/  ISETP.GT.AND P5, PT, R87.reuse, 0x78, P3 ;  /* 0x000000785700780c */ /* 0x040fe40001fa4270 */
[----:B------:R-:W-:Y:S02]  /*17520*/  FMNMX.FTZ R54, R72, R85, !PT ;  /* 0x0000005548367209 */ /* 0x000fe40007810000 */
[----:B------:R-:W-:Y:S01]  /*17530*/  ISETP.GT.AND P3, PT, R87, 0x79, P3 ;  /* 0x000000795700780c */ /* 0x000fe20001f64270 */
[--C-:B------:R-:W-:Y:S01]  /*17540*/  FFMA.FTZ R87, R58, UR35, -R7.reuse ;  /* 0x000000233a577c23 */ /* 0x100fe20008010807 */
[----:B------:R-:W-:Y:S01]  /*17550*/  ISETP.LT.OR P5, PT, R152, 0x79, P5 ;  /* 0x000000799800780c */ /* 0x000fe20002fa1670 */
[--C-:B------:R-:W-:Y:S01]  /*17560*/  FFMA.FTZ R58, R65, UR35, -R7.reuse ;  /* 0x00000023413a7c23 */ /* 0x100fe20008010807 */
[----:B------:R-:W-:Y:S01]  /*17570*/  FMNMX.FTZ R57, R75, R54, !PT ;  /* 0x000000364b397209 */ /* 0x000fe20007810000 */
[--C-:B------:R-:W-:Y:S01]  /*17580*/  FFMA.FTZ R65, R66, UR35, -R7.reuse ;  /* 0x0000002342417c23 */ /* 0x100fe20008010807 */
[----:B------:R-:W-:Y:S01]  /*17590*/  ISETP.LT.OR P3, PT, R152, 0x7a, P3 ;  /* 0x0000007a9800780c */ /* 0x000fe20001f61670 */
[--C-:B------:R-:W-:Y:S01]  /*175a0*/  FFMA.FTZ R152, R61, UR35, -R7.reuse ;  /* 0x000000233d987c23 */ /* 0x100fe20008010807 */
[----:B------:R-:W-:Y:S01]  /*175b0*/  FSEL R80, R80, -INF , !P5 ;  /* 0xff80000050507808 */ /* 0x000fe20006800000 */
[--C-:B------:R-:W-:Y:S01]  /*175c0*/  FFMA.FTZ R61, R62, UR35, -R7.reuse ;  /* 0x000000233e3d7c23 */ /* 0x100fe20008010807 */
[----:B------:R-:W-:Y:S01]  /*175d0*/  FMNMX.FTZ R85, R76, R57, !PT ;  /* 0x000000394c557209 */ /* 0x000fe20007810000 */
[--C-:B------:R-:W-:Y:S01]  /*175e0*/  FFMA.FTZ R62, R69, UR35, -R7.reuse ;  /* 0x00000023453e7c23 */ /* 0x100fe20008010807 */
[----:B------:R-:W-:Y:S01]  /*175f0*/  FSEL R81, R81, -INF , !P3 ;  /* 0xff80000051517808 */ /* 0x000fe20005800000 */
        /* <DEDUP_REMOVED lines=9> */
[----:B------:R-:W-:Y:S01]  /*17690*/  FSEL R82, R6, RZ, P4 ;  /* 0x000000ff06527208 */ /* 0x000fe20002000000 */
[----:B0-----:R-:W0:Y:S01]  /*176a0*/  SHFL.BFLY PT, R86, R85, 0x2, 0x1f ;  /* 0x0c401f0055567f89 */ /* 0x001e2200000e0000 */
[----:B------:R-:W-:Y:S01]  /*176b0*/  IMAD.U32 R84, RZ, RZ, UR35 ;  /* 0x00000023ff547e24 */ /* 0x000fe2000f8e00ff */
[----:B------:R-:W-:Y:S02]  /*176c0*/  MUFU.EX2 R42, R42 ;  /* 0x0000002a002a7308 */ /* 0x000fe40000000800 */
[----:B------:R-:W-:-:S04]  /*176d0*/  FADD.FTZ R82, -R82, R11 ;  /* 0x0000000b52527221 */ /* 0x000fc80000010100 */
[----:B------:R-:W-:Y:S02]  /*176e0*/  FMUL.FTZ R11, R82, UR35 ;  /* 0x00000023520b7c20 */ /* 0x000fe40008410000 */
[----:B------:R-:W-:Y:S08]  /*176f0*/  MUFU.EX2 R46, R46 ;  /* 0x0000002e002e7308 */ /* 0x000ff00000000800 */
[----:B------:R-:W2:Y:S01]  /*17700*/  MUFU.EX2 R11, R11 ;  /* 0x0000000b000b7308 */ /* 0x000ea20000000800 */
        /* <DEDUP_REMOVED lines=19> */
[----:B------:R-:W-:Y:S01]  /*17840*/  FSEL R43, R7, RZ, P3 ;  /* 0x000000ff072b7208 */ /* 0x000fe20001800000 */
[----:B------:R-:W-:-:S01]  /*17850*/  FFMA.FTZ R29, R29, UR35, -R82 ;  /* 0x000000231d1d7c23 */ /* 0x000fc20008010852 */
[----:B------:R-:W-:Y:S01]  /*17860*/  MUFU.EX2 R84, R84 ;  /* 0x0000005400547308 */ /* 0x000fe20000000800 */
[----:B------:R-:W-:-:S01]  /*17870*/  FFMA.FTZ R24, R24, UR35, -R82 ;  /* 0x0000002318187c23 */ /* 0x000fc20008010852 */
[----:B------:R-:W-:Y:S01]  /*17880*/  FFMA.FTZ R28, R28, UR35, -R82 ;  /* 0x000000231c1c7c23 */ /* 0x000fe20008010852 */
[----:B------:R-:W-:-:S01]  /*17890*/  FADD.FTZ R43, -R43, R10 ;  /* 0x0000000a2b2b7221 */ /* 0x000fc20000010100 */
[--C-:B------:R-:W-:Y:S01]  /*178a0*/  FFMA.FTZ R85, R47, UR35, -R82.reuse ;  /* 0x000000232f557c23 */ /* 0x100fe20008010852 */
[----:B------:R-:W-:-:S01]  /*178b0*/  FFMA.FTZ R47, R51, UR35, -R82 ;  /* 0x00000023332f7c23 */ /* 0x000fc20008010852 */
[--C-:B------:R-:W-:Y:S01]  /*178c0*/  FFMA.FTZ R51, R55, UR35, -R82.reuse ;  /* 0x0000002337337c23 */ /* 0x100fe20008010852 */
[----:B------:R-:W-:Y:S01]  /*178d0*/  FMUL.FTZ R86, R43, UR35 ;  /* 0x000000232b567c20 */ /* 0x000fe20008410000 */
[----:B------:R-:W-:Y:S01]  /*178e0*/  MUFU.EX2 R29, R29 ;  /* 0x0000001d001d7308 */ /* 0x000fe20000000800 */
[----:B------:R-:W-:-:S01]  /*178f0*/  FFMA.FTZ R43, R48, UR35, -R82 ;  /* 0x00000023302b7c23 */ /* 0x000fc20008010852 */
[----:B------:R-:W-:Y:S01]  /*17900*/  FFMA.FTZ R48, R52, UR35, -R82 ;  /* 0x0000002334307c23 */ /* 0x000fe20008010852 */
[----:B--2---:R-:W-:-:S01]  /*17910*/  FFMA.FTZ R52, R11, R3, R78 ;  /* 0x000000030b347223 */ /* 0x004fc2000001004e */
[--C-:B------:R-:W-:Y:S01]  /*17920*/  FFMA.FTZ R32, R32, UR35, -R82.reuse ;  /* 0x0000002320207c23 */ /* 0x100fe20008010852 */
[----:B------:R-:W-:-:S01]  /*17930*/  FFMA.FTZ R36, R36, UR35, -R82 ;  /* 0x0000002324247c23 */ /* 0x000fc20008010852 */
[----:B------:R-:W-:Y:S01]  /*17940*/  FFMA.FTZ R40, R40, UR35, -R82 ;  /* 0x0000002328287c23 */ /* 0x000fe20008010852 */
[----:B------:R-:W-:-:S01]  /*17950*/  FADD.FTZ R55, R15, R52 ;  /* 0x000000340f377221 */ /* 0x000fc20000010000 */
[----:B------:R-:W0:Y:S01]  /*17960*/  MUFU.EX2 R86, R86 ;  /* 0x0000005600567308 */ /* 0x000e220000000800 */
[----:B------:R-:W-:-:S01]  /*17970*/  FFMA.FTZ R52, R56, UR35, -R82 ;  /* 0x0000002338347c23 */ /* 0x000fc20008010852 */
[----:B------:R-:W-:Y:S01]  /*17980*/  FFMA.FTZ R44, R44, UR35, -R82 ;  /* 0x000000232c2c7c23 */ /* 0x000fe20008010852 */
[----:B------:R-:W-:-:S01]  /*17990*/  FADD.FTZ R56, R20, R55 ;  /* 0x0000003714387221 */ /* 0x000fc20000010000 */
[--C-:B------:R-:W-:Y:S01]  /*179a0*/  FFMA.FTZ R55, R59, UR35, -R82.reuse ;  /* 0x000000233b377c23 */ /* 0x100fe20008010852 */
[----:B------:R-:W-:-:S03]  /*179b0*/  FFMA.FTZ R81, R81, UR35, -R82 ;  /* 0x0000002351517c23 */ /* 0x000fc60008010852 */
[----:B------:R-:W2:Y:S08]  /*179c0*/  MUFU.EX2 R9, R9 ;  /* 0x0000000900097308 */ /* 0x000eb00000000800 */
[----:B------:R-:W3:Y:S01]  /*179d0*/  MUFU.EX2 R24, R24 ;  /* 0x0000001800187308 */ /* 0x000ee20000000800 */
[----:B0-----:R-:W-:-:S04]  /*179e0*/  FFMA.FTZ R3, R86, R0, R29 ;  /* 0x0000000056037223 */ /* 0x001fc8000001001d */
[----:B------:R-:W-:-:S03]  /*179f0*/  FADD.FTZ R0, R84, R3 ;  /* 0x0000000354007221 */ /* 0x000fc60000010000 */
[----:B------:R-:W0:Y:S01]  /*17a00*/  MUFU.EX2 R21, R21 ;  /* 0x0000001500157308 */ /* 0x000e220000000800 */
[----:B--2---:R-:W-:-:S07]  /*17a10*/  FADD.FTZ R3, R9, R0 ;  /* 0x0000000009037221 */ /* 0x004fce0000010000 */
[----:B------:R-:W2:Y:S01]  /*17a20*/  MUFU.EX2 R28, R28 ;  /* 0x0000001c001c7308 */ /* 0x000ea20000000800 */
[----:B---3--:R-:W-:-:S07]  /*17a30*/  FADD.FTZ R0, R24, R3 ;  /* 0x0000000318007221 */ /* 0x008fce0000010000 */
[----:B------:R-:W3:Y:S01]  /*17a40*/  MUFU.EX2 R27, R27 ;  /* 0x0000001b001b7308 */ /* 0x000ee20000000800 */
[----:B0-----:R-:W-:-:S07]  /*17a50*/  FADD.FTZ R3, R21, R0 ;  /* 0x0000000015037221 */ /* 0x001fce0000010000 */
[----:B------:R0:W-:Y:S01]  /*17a60*/  MUFU.EX2 R10, R85 ;  /* 0x00000055000a7308 */ /* 0x0001e20000000800 */
[----:B--2---:R-:W-:-:S07]  /*17a70*/  FADD.FTZ R0, R28, R3 ;  /* 0x000000031c007221 */ /* 0x004fce0000010000 */
[----:B------:R-:W2:Y:S01]  /*17a80*/  MUFU.EX2 R32, R32 ;  /* 0x0000002000207308 */ /* 0x000ea20000000800 */
[----:B0-----:R-:W-:-:S01]  /*17a90*/  FADD.FTZ R85, R25, R56 ;  /* 0x0000003819557221 */ /* 0x001fc20000010000 */
[----:B---3--:R-:W-:-:S03]  /*17aa0*/  FADD.FTZ R3, R27, R0 ;  /* 0x000000001b037221 */ /* 0x008fc60000010000 */
[----:B------:R-:W-:-:S03]  /*17ab0*/  FADD.FTZ R56, R8, R85 ;  /* 0x0000005508387221 */ /* 0x000fc60000010000 */
[----:B------:R-:W0:Y:S01]  /*17ac0*/  MUFU.EX2 R31, R31 ;  /* 0x0000001f001f7308 */ /* 0x000e220000000800 */
[----:B------:R-:W-:-:S01]  /*17ad0*/  FADD.FTZ R59, R83, R56 ;  /* 0x00000038533b7221 */ /* 0x000fc20000010000 */
[----:B------:R-:W-:-:S03]  /*17ae0*/  FFMA.FTZ R56, R60, UR35, -R82 ;  /* 0x000000233c387c23 */ /* 0x000fc60008010852 */
[----:B------:R-:W-:Y:S01]  /*17af0*/  FADD.FTZ R60, R26, R59 ;  /* 0x0000003b1a3c7221 */ /* 0x000fe20000010000 */
[----:B------:R-:W-:-:S02]  /*17b00*/  FFMA.FTZ R59, R63, UR35, -R82 ;  /* 0x000000233f3b7c23 */ /* 0x000fc40008010852 */
[----:B------:R-:W3:Y:S01]  /*17b10*/  MUFU.EX2 R36, R36 ;  /* 0x0000002400247308 */ /* 0x000ee20000000800 */
[----:B------:R-:W-:-:S01]  /*17b20*/  FADD.FTZ R85, R33, R60 ;  /* 0x0000003c21557221 */ /* 0x000fc20000010000 */
[----:B--2---:R-:W-:-:S03]  /*17b30*/  FADD.FTZ R0, R32, R3 ;  /* 0x0000000320007221 */ /* 0x004fc60000010000 */
[----:B------:R-:W-:-:S03]  /*17b40*/  FADD.FTZ R60, R30, R85 ;  /* 0x000000551e3c7221 */ /* 0x000fc60000010000 */
[----:B------:R-:W2:Y:S01]  /*17b50*/  MUFU.EX2 R35, R35 ;  /* 0x0000002300237308 */ /* 0x000ea20000000800 */
[----:B0-----:R-:W-:-:S01]  /*17b60*/  FADD.FTZ R3, R31, R0 ;  /* 0x000000001f037221 */ /* 0x001fc20000010000 */
[----:B------:R-:W-:Y:S01]  /*17b70*/  FADD.FTZ R63, R37, R60 ;  /* 0x0000003c253f7221 */ /* 0x000fe20000010000 */
[----:B------:R-:W-:-:S03]  /*17b80*/  FFMA.FTZ R60, R64, UR35, -R82 ;  /* 0x00000023403c7c23 */ /* 0x000fc60008010852 */
[----:B------:R-:W-:Y:S01]  /*17b90*/  FADD.FTZ R64, R34, R63 ;  /* 0x0000003f22407221 */ /* 0x000fe20000010000 */
[----:B------:R-:W-:-:S01]  /*17ba0*/  FFMA.FTZ R63, R67, UR35, -R82 ;  /* 0x00000023433f7c23 */ /* 0x000fc20008010852 */
[----:B------:R-:W0:Y:S01]  /*17bb0*/  MUFU.EX2 R40, R40 ;  /* 0x0000002800287308 */ /* 0x000e220000000800 */
[----:B---3--:R-:W-:-:S01]  /*17bc0*/  FADD.FTZ R0, R36, R3 ;  /* 0x0000000324007221 */ /* 0x008fc20000010000 */
[----:B------:R-:W-:-:S04]  /*17bd0*/  FADD.FTZ R85, R41, R64 ;  /* 0x0000004029557221 */ /* 0x000fc80000010000 */
[----:B------:R-:W-:Y:S02]  /*17be0*/  FADD.FTZ R64, R38, R85 ;  /* 0x0000005526407221 */ /* 0x000fe40000010000 */
[----:B------:R-:W3:Y:S01]  /*17bf0*/  MUFU.EX2 R39, R39 ;  /* 0x0000002700277308 */ /* 0x000ee20000000800 */
[----:B--2---:R-:W-:-:S01]  /*17c00*/  FADD.FTZ R3, R35, R0 ;  /* 0x0000000023037221 */ /* 0x004fc20000010000 */
[----:B------:R-:W-:Y:S01]  /*17c10*/  FADD.FTZ R67, R45, R64 ;  /* 0x000000402d437221 */ /* 0x000fe20000010000 */
[----:B------:R-:W-:-:S05]  /*17c20*/  FFMA.FTZ R64, R68, UR35, -R82 ;  /* 0x0000002344407c23 */ /* 0x000fca0008010852 */
[----:B------:R-:W2:Y:S01]  /*17c30*/  MUFU.EX2 R44, R44 ;  /* 0x0000002c002c7308 */ /* 0x000ea20000000800 */
[----:B0-----:R-:W-:-:S07]  /*17c40*/  FADD.FTZ R0, R40, R3 ;  /* 0x0000000328007221 */ /* 0x001fce0000010000 */
[----:B------:R-:W0:Y:S01]  /*17c50*/  MUFU.EX2 R43, R43 ;  /* 0x0000002b002b7308 */ /* 0x000e220000000800 */
[----:B---3--:R-:W-:-:S01]  /*17c60*/  FADD.FTZ R3, R39, R0 ;  /* 0x0000000027037221 */ /* 0x008fc20000010000 */
[----:B------:R-:W-:Y:S01]  /*17c70*/  FADD.FTZ R0, R42, R67 ;  /* 0x000000432a007221 */ /* 0x000fe20000010000 */
[----:B------:R-:W-:-:S05]  /*17c80*/  FFMA.FTZ R67, R71, UR35, -R82 ;  /* 0x0000002347437c23 */ /* 0x000fca0008010852 */
[----:B------:R-:W3:Y:S01]  /*17c90*/  MUFU.EX2 R47, R47 ;  /* 0x0000002f002f7308 */ /* 0x000ee20000000800 */
[----:B--2---:R-:W-:-:S04]  /*17ca0*/  FADD.FTZ R3, R44, R3 ;  /* 0x000000032c037221 */ /* 0x004fc80000010000 */
[----:B------:R-:W-:Y:S01]  /*17cb0*/  FADD.FTZ R68, R10, R3 ;  /* 0x000000030a447221 */ /* 0x000fe20000010000 */
[----:B------:R-:W-:-:S02]  /*17cc0*/  FADD.FTZ R3, R49, R0 ;  /* 0x0000000031037221 */ /* 0x000fc40000010000 */
[----:B------:R-:W2:Y:S01]  /*17cd0*/  MUFU.EX2 R48, R48 ;  /* 0x0000003000307308 */ /* 0x000ea20000000800 */
[----:B0-----:R-:W-:-:S01]  /*17ce0*/  FADD.FTZ R68, R43, R68 ;  /* 0x000000442b447221 */ /* 0x001fc20000010000 */
[----:B------:R-:W-:-:S04]  /*17cf0*/  FADD.FTZ R0, R46, R3 ;  /* 0x000000032e007221 */ /* 0x000fc80000010000 */
[----:B------:R-:W-:Y:S02]  /*17d00*/  FADD.FTZ R71, R53, R0 ;  /* 0x0000000035477221 */ /* 0x000fe40000010000 */
[----:B------:R-:W0:Y:S01]  /*17d10*/  MUFU.EX2 R51, R51 ;  /* 0x0000003300337308 */ /* 0x000e220000000800 */
[----:B---3--:R-:W-:-:S01]  /*17d20*/  FADD.FTZ R3, R47, R68 ;  /* 0x000000442f037221 */ /* 0x008fc20000010000 */
[----:B------:R-:W-:Y:S01]  /*17d30*/  FFMA.FTZ R68, R72, UR35, -R82 ;  /* 0x0000002348447c23 */ /* 0x000fe20008010852 */
[----:B------:R-:W-:-:S01]  /*17d40*/  FADD.FTZ R72, R50, R71 ;  /* 0x0000004732487221 */ /* 0x000fc20000010000 */
[----:B------:R-:W-:-:S03]  /*17d50*/  FFMA.FTZ R71, R75, UR35, -R82 ;  /* 0x000000234b477c23 */ /* 0x000fc60008010852 */
[----:B------:R-:W-:Y:S01]  /*17d60*/  FADD.FTZ R85, R57, R72 ;  /* 0x0000004839557221 */ /* 0x000fe20000010000 */
[----:B------:R-:W3:Y:S01]  /*17d70*/  MUFU.EX2 R52, R52 ;  /* 0x0000003400347308 */ /* 0x000ee20000000800 */
[----:B--2---:R-:W-:-:S02]  /*17d80*/  FADD.FTZ R0, R48, R3 ;  /* 0x0000000330007221 */ /* 0x004fc40000010000 */
[----:B------:R-:W-:-:S04]  /*17d90*/  FADD.FTZ R72, R54, R85 ;  /* 0x0000005536487221 */ /* 0x000fc80000010000 */
[----:B------:R-:W-:Y:S01]  /*17da0*/  FADD.FTZ R75, R61, R72 ;  /* 0x000000483d4b7221 */ /* 0x000fe20000010000 */
[----:B------:R-:W2:Y:S01]  /*17db0*/  MUFU.EX2 R55, R55 ;  /* 0x0000003700377308 */ /* 0x000ea20000000800 */
[----:B0-----:R-:W-:-:S01]  /*17dc0*/  FADD.FTZ R3, R51, R0 ;  /* 0x0000000033037221 */ /* 0x001fc20000010000 */
[----:B------:R-:W-:Y:S01]  /*17dd0*/  FFMA.FTZ R72, R76, UR35, -R82 ;  /* 0x000000234c487c23 */ /* 0x000fe20008010852 */
[----:B------:R-:W-:-:S01]  /*17de0*/  FADD.FTZ R76, R58, R75 ;  /* 0x0000004b3a4c7221 */ /* 0x000fc20000010000 */
[----:B------:R-:W-:-:S04]  /*17df0*/  FFMA.FTZ R75, R80, UR35, -R82 ;  /* 0x00000023504b7c23 */ /* 0x000fc80008010852 */
[----:B------:R-:W0:Y:S01]  /*17e00*/  MUFU.EX2 R56, R56 ;  /* 0x0000003800387308 */ /* 0x000e220000000800 */
[----:B---3--:R-:W-:-:S07]  /*17e10*/  FADD.FTZ R0, R52, R3 ;  /* 0x0000000334007221 */ /* 0x008fce0000010000 */
[----:B------:R-:W3:Y:S01]  /*17e20*/  MUFU.EX2 R59, R59 ;  /* 0x0000003b003b7308 */ /* 0x000ee20000000800 */
[----:B--2---:R-:W-:-:S07]  /*17e30*/  FADD.FTZ R3, R55, R0 ;  /* 0x0000000037037221 */ /* 0x004fce0000010000 */
[----:B------:R-:W2:Y:S01]  /*17e40*/  MUFU.EX2 R65, R65 ;  /* 0x0000004100417308 */ /* 0x000ea20000000800 */
[----:B0-----:R-:W-:-:S07]  /*17e50*/  FADD.FTZ R0, R56, R3 ;  /* 0x0000000338007221 */ /* 0x001fce0000010000 */
        /* <DEDUP_REMOVED lines=33> */
[----:B--2---:R-:W-:-:S01]  /*18070*/  FADD.FTZ R0, R75, R0 ;  /* 0x000000004b007221 */ /* 0x004fc20000010000 */
[----:B0-----:R-:W-:-:S03]  /*18080*/  FADD.FTZ R3, R79, R76 ;  /* 0x0000004c4f037221 */ /* 0x001fc60000010000 */
[----:B---3--:R-:W-:Y:S01]  /*18090*/  FADD.FTZ R0, R81, R0 ;  /* 0x0000000051007221 */ /* 0x008fe20000010000 */
[----:B------:R-:W-:Y:S06]  /*180a0*/  @!P0 BRA `(.L_x_1722) ;  /* 0x0000000000048947 */ /* 0x000fec0003800000 */
[----:B------:R-:W-:Y:S01]  /*180b0*/  BPT.TRAP 0x1 ;  /* 0x000000040000795c */ /* 0x000fe20000300000 */
.L_x_1722:
[----:B------:R-:W-:Y:S01]  /*180c0*/  F2FP.SATFINITE.E4M3.F32.PACK_AB_MERGE_C R26, R33, R26, RZ ;  /* 0x0000001a211a723e */ /* 0x000fe200048070ff */
[----:B------:R-:W-:Y:S01]  /*180d0*/  FMUL.FTZ R88, R88, R11 ;  /* 0x0000000b58587220 */ /* 0x000fe20000410000 */
[----:B------:R-:W-:Y:S01]  /*180e0*/  F2FP.SATFINITE.E4M3.F32.PACK_AB_MERGE_C R9, R24, R9, RZ ;  /* 0x000000091809723e */ /* 0x000fe200048070ff */
[-C--:B------:R-:W-:Y:S01]  /*180f0*/  FMUL.FTZ R89, R89, R11.reuse ;  /* 0x0000000b59597220 */ /* 0x080fe20000410000 */
[----:B------:R-:W-:Y:S01]  /*18100*/  F2FP.SATFINITE.E4M3.F32.PACK_AB_MERGE_C R166, R83, R8, R26 ;  /* 0x0000000853a6723e */ /* 0x000fe2000480701a */
[----:B------:R-:W-:Y:S01]  /*18110*/  IMAD R8, R168, 0x8, R16 ;  /* 0x00000008a8087824 */ /* 0x000fe200078e0210 */
[----:B------:R-:W-:Y:S01]  /*18120*/  ISETP.GT.AND P3, PT, R4, R12, PT ;  /* 0x0000000c0400720c */ /* 0x000fe20003f64270 */
[----:B------:R-:W-:Y:S01]  /*18130*/  FMUL.FTZ R92, R92, R11 ;  /* 0x0000000b5c5c7220 */ /* 0x000fe20000410000 */
[----:B------:R-:W-:Y:S01]  /*18140*/  F2FP.SATFINITE.E4M3.F32.PACK_AB_MERGE_C R165, R84, R29, R9 ;  /* 0x0000001d54a5723e */ /* 0x000fe20004807009 */
[----:B------:R-:W-:Y:S01]  /*18150*/  IMAD.U32 R9, RZ, RZ, UR40 ;  /* 0x00000028ff097e24 */ /* 0x000fe2000f8e00ff */
        /* <DEDUP_REMOVED lines=9> */
[----:B------:R-:W-:Y:S01]  /*181f0*/  FMUL.FTZ R100, R100, R11 ;  /* 0x0000000b64647220 */ /* 0x000fe20000410000 */
[----:B------:R-:W-:Y:S01]  /*18200*/  F2FP.SATFINITE.E4M3.F32.PACK_AB_MERGE_C R35, R40, R35, RZ ;  /* 0x000000232823723e */ /* 0x000fe200048070ff */
[----:B------:R0:W-:Y:S01]  /*18210*/  SYNCS.ARRIVE.TRANS64.RED.A1T0 RZ, [R8+URZ], RZ ;  /* 0x000000ff08ff79a7 */ /* 0x0001e2000810043f */
        /* <DEDUP_REMOVED lines=83> */
[----:B------:R-:W-:Y:S02]  /*18750*/  IMAD.MOV.U32 R169, RZ, RZ, R14 ;  /* 0x000000ffffa97224 */ /* 0x000fe400078e000e */
[----:B------:R-:W-:Y:S01]  /*18760*/  IMAD.MOV.U32 R168, RZ, RZ, R13 ;  /* 0x000000ffffa87224 */ /* 0x000fe200078e000d */
[----:B0-----:R-:W-:Y:S06]  /*18770*/  @P3 BRA `(.L_x_1723) ;  /* 0xffffffc400fc3947 */ /* 0x001fec000383ffff */
[----:B------:R-:W-:Y:S01]  /*18780*/  IMAD.MOV.U32 R10, RZ, RZ, R7 ;  /* 0x000000ffff0a7224 */ /* 0x000fe200078e0007 */
[----:B------:R-:W-:Y:S01]  /*18790*/  MOV R11, R6 ;  /* 0x00000006000b7202 */ /* 0x000fe20000000f00 */
[----:B------:R-:W-:Y:S02]  /*187a0*/  IMAD.MOV.U32 R168, RZ, RZ, R13 ;  /* 0x000000ffffa87224 */ /* 0x000fe400078e000d */
[----:B------:R-:W-:-:S07]  /*187b0*/  IMAD.MOV.U32 R169, RZ, RZ, R14 ;  /* 0x000000ffffa97224 */ /* 0x000fce00078e000e */
.L_x_1703:
[----:B------:R-:W0:Y:S01]  /*187c0*/  LDC R6, c[0x0][0x448] ;  /* 0x00011200ff067b82 */ /* 0x000e220000000800 */
[----:B------:R-:W-:Y:S01]  /*187d0*/  IADD3 R9, R171, 0x1, -R170 ;  /* 0x00000001ab097810 */ /* 0x000fe20007ffe8aa */
[----:B------:R-:W-:-:S06]  /*187e0*/  ULDC UR10, c[0x0][0x9dc] ;  /* 0x00027700000a7ab9 */ /* 0x000fcc0000000800 */
[----:B------:R-:W2:Y:S01]  /*187f0*/  LDC R13, c[0x0][0x9e4] ;  /* 0x00027900ff0d7b82 */ /* 0x000ea20000000800 */
[----:B0-----:R-:W-:Y:S01]  /*18800*/  ISETP.NE.AND P4, PT, R6, 0x1, PT ;  /* 0x000000010600780c */ /* 0x001fe20003f85270 */
[----:B------:R-:W-:Y:S01]  /*18810*/  VIADD R6, R178, 0x7f ;  /* 0x0000007fb2067836 */ /* 0x000fe20000000000 */
[----:B--2---:R-:W-:-:S11]  /*18820*/  ISETP.GE.AND P5, PT, R13, 0x1, PT ;  /* 0x000000010d00780c */ /* 0x004fd60003fa6270 */
[----:B------:R-:W0:Y:S08]  /*18830*/  @P4 LDC R7, c[0x0][0x44c] ;  /* 0x00011300ff074b82 */ /* 0x000e300000000800 */
[----:B------:R-:W2:Y:S01]  /*18840*/  @P4 LDC R8, c[0x0][0x450] ;  /* 0x00011400ff084b82 */ /* 0x000ea20000000800 */
[----:B0-----:R-:W-:-:S05]  /*18850*/  @P4 IMAD.HI.U32 R7, R6, R7, RZ ;  /* 0x0000000706074227 */ /* 0x001fca00078e00ff */
[----:B--2---:R-:W-:-:S05]  /*18860*/  @P4 SHF.R.U32.HI R6, RZ, R8, R7 ;  /* 0x00000008ff064219 */ /* 0x004fca0000011607 */
        /* <DEDUP_REMOVED lines=13> */
.L_x_1726:
[----:B------:R-:W-:-:S13]  /*18940*/  ISETP.NE.AND P1, PT, R13, 0x1, PT ;  /* 0x000000010d00780c */ /* 0x000fda0003f25270 */
[----:B------:R-:W0:Y:S02]  /*18950*/  @P1 LDC.64 R8, c[0x0][0x9e8] ;  /* 0x00027a00ff081b82 */ /* 0x000e240000000a00 */
[----:B0-----:R-:W-:-:S05]  /*18960*/  @P1 IMAD.HI.U32 R8, R6, R8, RZ ;  /* 0x0000000806081227 */ /* 0x001fca00078e00ff */
[----:B------:R-:W-:-:S07]  /*18970*/  @P1 SHF.R.U32.HI R6, RZ, R9, R8 ;  /* 0x00000009ff061219 */ /* 0x000fce0000011608 */
.L_x_1727:
[----:B------:R-:W-:Y:S05]  /*18980*/  BSYNC B0 ;  /* 0x0000000000007941 */ /* 0x000fea0003800000 */
.L_x_1725:
[----:B------:R-:W-:-:S05]  /*18990*/  IMAD R6, R6, R13, RZ ;  /* 0x0000000d06067224 */ /* 0x000fca00078e02ff */
[----:B------:R-:W-:-:S07]  /*189a0*/  VIMNMX R7, R7, R6, !PT ;  /* 0x0000000607077248 */ /* 0x000fce0007fe0100 */
.L_x_1724:
[----:B------:R-:W-:-:S05]  /*189b0*/  VIADD R7, R7, 0x7f ;  /* 0x0000007f07077836 */ /* 0x000fca0000000000 */
[----:B------:R-:W-:-:S04]  /*189c0*/  SHF.R.S32.HI R6, RZ, 0x1f, R7 ;  /* 0x0000001fff067819 */ /* 0x000fc80000011407 */
[----:B------:R-:W-:-:S04]  /*189d0*/  LEA.HI R6, R6, R7, RZ, 0x7 ;  /* 0x0000000706067211 */ /* 0x000fc800078f38ff */
[----:B------:R-:W-:-:S04]  /*189e0*/  SHF.R.S32.HI R7, RZ, 0x7, R6 ;  /* 0x00000007ff077819 */ /* 0x000fc80000011406 */
[----:B------:R-:W-:-:S04]  /*189f0*/  VIMNMX R14, R198, R7, !PT ;  /* 0x00000007c60e7248 */ /* 0x000fc80007fe0100 */
[----:B------:R-:W-:-:S13]  /*18a00*/  ISETP.GE.AND P1, PT, R4, R14, PT ;  /* 0x0000000e0400720c */ /* 0x000fda0003f26270 */
[----:B------:R-:W-:Y:S05]  /*18a10*/  @!P1 BRA `(.L_x_1728) ;  /* 0x00000028000c9947 */ /* 0x000fea0003800000 */
[----:B------:R-:W-:Y:S02]  /*18a20*/  IMAD.MOV.U32 R13, RZ, RZ, R10 ;  /* 0x000000ffff0d7224 */ /* 0x000fe400078e000a */
[----:B------:R-:W-:Y:S02]  /*18a30*/  IMAD.MOV.U32 R12, RZ, RZ, R11 ;  /* 0x000000ffff0c7224 */ /* 0x000fe400078e000b */
[----:B------:R-:W-:Y:S02]  /*18a40*/  IMAD.MOV.U32 R20, RZ, RZ, R169 ;  /* 0x000000ffff147224 */ /* 0x000fe400078e00a9 */
[----:B------:R-:W-:-:S07]  /*18a50*/  IMAD.MOV.U32 R15, RZ, RZ, R168 ;  /* 0x000000ffff0f7224 */ /* 0x000fce00078e00a8 */
.L_x_1740:
        /* <DEDUP_REMOVED lines=8> */
.L_x_1730:
[----:B------:R-:W-:-:S05]  /*18ae0*/  VIADD R6, R15, 0x1 ;  /* 0x000000010f067836 */ /* 0x000fca0000000000 */
[----:B------:R-:W-:-:S04]  /*18af0*/  ISETP.NE.AND P2, PT, R6, 0x2, PT ;  /* 0x000000020600780c */ /* 0x000fc80003f45270 */
[----:B------:R-:W-:Y:S02]  /*18b00*/  SEL R7, R6, RZ, P2 ;  /* 0x000000ff06077207 */ /* 0x000fe40001000000 */
[----:B------:R-:W-:Y:S02]  /*18b10*/  SHF.L.U32 R6, R169, 0x1f, RZ ;  /* 0x0000001fa9067819 */ /* 0x000fe400000006ff */
[----:B------:R-:W-:-:S04]  /*18b20*/  LEA R7, R7, R16, 0x3 ;  /* 0x0000001007077211 */ /* 0x000fc800078e18ff */
[----:B------:R0:W2:Y:S01]  /*18b30*/  SYNCS.PHASECHK.TRANS64.TRYWAIT P2, [R7+URZ+0x22830], R6 ;  /* 0x02283006070075a7 */ /* 0x0000a2000804017f */
[----:B------:R-:W-:Y:S05]  /*18b40*/  @!P0 BRA `(.L_x_1731) ;  /* 0x0000000000048947 */ /* 0x000fea0003800000 */
[----:B------:R-:W-:Y:S01]  /*18b50*/  BPT.TRAP 0x1 ;  /* 0x000000040000795c */ /* 0x000fe20000300000 */
.L_x_1731:
[----:B------:R-:W-:Y:S04]  /*18b60*/  BSSY B0, `(.L_x_1729) ;  /* 0x0000004000007945 */ /* 0x000fe80003800000 */
[----:B--2---:R-:W-:Y:S05]  /*18b70*/  @P2 BRA `(.L_x_1732) ;  /* 0x0000000000082947 */ /* 0x004fea0003800000 */
[----:B------:R-:W2:Y:S02]  /*18b80*/  SYNCS.PHASECHK.TRANS64.TRYWAIT P2, [R7+URZ+0x22830], R6 ;  /* 0x02283006070075a7 */ /* 0x000ea4000804017f */
[----:B--2---:R-:W-:Y:S05]  /*18b90*/  @!P2 BRA `(.L_x_1733) ;  /* 0x000001140018a947 */ /* 0x004fea0003800000 */
.L_x_1732:
[----:B------:R-:W-:Y:S05]  /*18ba0*/  BSYNC B0 ;  /* 0x0000000000007941 */ /* 0x000fea0003800000 */
.L_x_1729:
[----:B------:R-:W3:Y:S01]  /*18bb0*/  S2R R8, SR_TID.X ;  /* 0x0000000000087919 */ /* 0x000ee20000002100 */
[----:B0-2---:R-:W-:Y:S01]  /*18bc0*/  IMAD.MOV.U32 R7, RZ, RZ, -0x7fffffe0 ;  /* 0x80000020ff077424 */ /* 0x005fe200078e00ff */
[----:B------:R-:W-:Y:S05]  /*18bd0*/  WARPSYNC.ALL ;  /* 0x0000000000007948 */ /* 0x000fea0003800000 */
[----:B------:R-:W-:Y:S01]  /*18be0*/  R2UR UR31, R7 ;  /* 0x00000000071f72ca */ /* 0x000fe200000e0000 */
[----:B------:R-:W-:Y:S02]  /*18bf0*/  VIADD R168, R15, 0x1 ;  /* 0x000000010fa87836 */ /* 0x000fe40000000000 */
[----:B------:R-:W-:-:S03]  /*18c00*/  IMAD.MOV.U32 R9, RZ, RZ, -0x7fffffe0 ;  /* 0x80000020ff097424 */ /* 0x000fc600078e00ff */
[C---:B------:R-:W-:Y:S02]  /*18c10*/  ISETP.NE.AND P2, PT, R168.reuse, 0x2, PT ;  /* 0x00000002a800780c */ /* 0x040fe40003f45270 */
[----:B------:R-:W-:Y:S01]  /*18c20*/  R2UR UR11, R9 ;  /* 0x00000000090b72ca */ /* 0x000fe200000e0000 */
[----:B------:R-:W-:Y:S01]  /*18c30*/  IMAD.MOV.U32 R9, RZ, RZ, -0x7fffffe0 ;  /* 0x80000020ff097424 */ /* 0x000fe200078e00ff */
[----:B------:R-:W-:-:S04]  /*18c40*/  SEL R168, R168, RZ, P2 ;  /* 0x000000ffa8a87207 */ /* 0x000fc80001000000 */
[----:B------:R-:W-:Y:S01]  /*18c50*/  R2UR UR15, R9 ;  /* 0x00000000090f72ca */ /* 0x000fe200000e0000 */
[----:B------:R-:W-:Y:S02]  /*18c60*/  IMAD R6, R168, 0x600, R5 ;  /* 0x00000600a8067824 */ /* 0x000fe400078e0205 */
[----:B------:R-:W-:-:S03]  /*18c70*/  IMAD.MOV.U32 R9, RZ, RZ, -0x7fffffe0 ;  /* 0x80000020ff097424 */ /* 0x000fc600078e00ff */
[----:B------:R-:W-:Y:S02]  /*18c80*/  R2UR UR30, R6 ;  /* 0x00000000061e72ca */ /* 0x000fe400000e0000 */
        /* <DEDUP_REMOVED lines=14> */
[----:B------:R-:W-:Y:S02]  /*18d70*/  IADD3 R6, R6, 0x402, RZ ;  /* 0x0000040206067810 */ /* 0x000fe40007ffe0ff */
[----:B------:R-:W-:Y:S02]  /*18d80*/  R2UR UR27, R7 ;  /* 0x00000000071b72ca */ /* 0x000fe400000e0000 */
        /* <DEDUP_REMOVED lines=23> */
.L_x_1735:
[----:B------:R-:W-:Y:S01]  /*18f00*/  SHF.L.U32 R6, R20, 0x1f, RZ ;  /* 0x0000001f14067819 */ /* 0x000fe200000006ff */
[----:B------:R-:W-:-:S04]  /*18f10*/  IMAD R7, R15, 0x8, R16 ;  /* 0x000000080f077824 */ /* 0x000fc800078e0210 */
[----:B------:R0:W2:Y:S01]  /*18f20*/  SYNCS.PHASECHK.TRANS64.TRYWAIT P1, [R7+URZ+0x22850], R6 ;  /* 0x02285006070075a7 */ /* 0x0000a2000802017f */
[----:B------:R-:W-:Y:S05]  /*18f30*/  @!P0 BRA `(.L_x_1736) ;  /* 0x0000000000048947 */ /* 0x000fea0003800000 */
[----:B------:R-:W-:Y:S01]  /*18f40*/  BPT.TRAP 0x1 ;  /* 0x000000040000795c */ /* 0x000fe20000300000 */
.L_x_1736:
[----:B--2---:R-:W-:Y:S05]  /*18f50*/  @P1 BRA `(.L_x_1734) ;  /* 0x0000000000081947 */ /* 0x004fea0003800000 */
[----:B------:R-:W2:Y:S02]  /*18f60*/  SYNCS.PHASECHK.TRANS64.TRYWAIT P1, [R7+URZ+0x22850], R6 ;  /* 0x02285006070075a7 */ /* 0x000ea4000802017f */
[----:B--2---:R-:W-:Y:S05]  /*18f70*/  @!P1 BRA `(.L_x_1737) ;  /* 0x0000011000349947 */ /* 0x004fea0003800000 */
.L_x_1734:
[----:B0-2---:R-:W-:Y:S01]  /*18f80*/  VIADD R6, R16, 0x400 ;  /* 0x0000040010067836 */ /* 0x005fe20000000000 */
[----:B------:R-:W-:Y:S05]  /*18f90*/  WARPSYNC.ALL ;  /* 0x0000000000007948 */ /* 0x000fea0003800000 */
[----:B------:R-:W-:Y:S01]  /*18fa0*/  SHF.R.U32.HI R6, RZ, 0x4, R6 ;  /* 0x00000004ff067819 */ /* 0x000fe20000011606 */
[----:B------:R-:W-:Y:S01]  /*18fb0*/  IMAD.MOV.U32 R7, RZ, RZ, 0x40000040 ;  /* 0x40000040ff077424 */ /* 0x000fe200078e00ff */
[----:B------:R-:W-:Y:S01]  /*18fc0*/  WARPGROUP.ARRIVE ;  /* 0x00000000000079c5 */ /* 0x000fe20000000000 */
[----:B------:R-:W-:Y:S01]  /*18fd0*/  IMAD.MOV.U32 R9, RZ, RZ, 0x40000040 ;  /* 0x40000040ff097424 */ /* 0x000fe200078e00ff */
[----:B------:R-:W-:-:S04]  /*18fe0*/  LOP3.LUT R6, R6, 0x3fff, RZ, 0xc0, !PT ;  /* 0x00003fff06067812 */ /* 0x000fc800078ec0ff */
[----:B------:R-:W0:Y:S01]  /*18ff0*/  S2R R10, SR_TID.X ;  /* 0x00000000000a7919 */ /* 0x000e220000002100 */
[----:B------:R-:W-:Y:S01]  /*19000*/  R2UR UR11, R7 ;  /* 0x00000000070b72ca */ /* 0x000fe200000e0000 */
[----:B------:R-:W-:Y:S01]  /*19010*/  IMAD.MOV.U32 R7, RZ, RZ, 0x40000040 ;  /* 0x40000040ff077424 */ /* 0x000fe200078e00ff */
[----:B------:R-:W-:-:S05]  /*19020*/  LOP3.LUT R6, R6, 0x10000, RZ, 0xfc, !PT ;  /* 0x0001000006067812 */ /* 0x000fca00078efcff */
[----:B------:R-:W-:-:S04]  /*19030*/  IMAD R6, R15, 0x400, R6 ;  /* 0x000004000f067824 */ /* 0x000fc800078e0206 */
[C---:B------:R-:W-:Y:S01]  /*19040*/  VIADD R8, R6.reuse, 0x2 ;  /* 0x0000000206087836 */ /* 0x040fe20000000000 */
[----:B------:R-:W-:-:S13]  /*19050*/  R2UR UR10, R6 ;  /* 0x00000000060a72ca */ /* 0x000fda00000e0000 */
[----:B------:R-:W-:Y:S01]  /*19060*/  QGMMA.64x128x32.F32.E4M3.E4M3 R88, R164, gdesc[UR8], R88, gsb0 ;  /* 0x01e00008a4587df3 */ /* 0x000fe20008000858 */
[----:B------:R-:W-:Y:S01]  /*19070*/  R2UR UR10, R8 ;  /* 0x00000000080a72ca */ /* 0x000fe200000e0000 */
[C---:B------:R-:W-:Y:S01]  /*19080*/  VIADD R8, R6.reuse, 0x4 ;  /* 0x0000000406087836 */ /* 0x040fe20000000000 */
[----:B------:R-:W-:Y:S01]  /*19090*/  R2UR UR11, R9 ;  /* 0x00000000090b72ca */ /* 0x000fe200000e0000 */
[----:B------:R-:W-:Y:S02]  /*190a0*/  IMAD.MOV.U32 R9, RZ, RZ, 0x40000040 ;  /* 0x40000040ff097424 */ /* 0x000fe400078e00ff */
[----:B------:R-:W-:Y:S01]  /*190b0*/  VIADD R6, R6, 0x6 ;  /* 0x0000000606067836 */ /* 0x000fe20000000000 */
[----:B0-----:R-:W-:Y:S01]  /*190c0*/  SHF.R.U32.HI R10, RZ, 0x7, R10 ;  /* 0x00000007ff0a7819 */ /* 0x001fe2000001160a */
[----:B------:R-:W-:Y:S02]  /*190d0*/  WARPGROUP.DEPBAR.LE gsb0, 0x0 ;  /* 0x00008000000079c5 */ /* 0x000fe40000010000 */
[----:B------:R-:W-:-:S06]  /*190e0*/  WARPGROUP.ARRIVE ;  /* 0x00000000000079c5 */ /* 0x000fcc0000000000 */
        /* <DEDUP_REMOVED lines=16> */
.L_x_1738:
        /* <DEDUP_REMOVED lines=65> */
[----:B------:R-:W-:Y:S01]  /*19600*/  FMUL.FTZ R69, R2, R75 ;  /* 0x0000004b02457220 */ /* 0x000fe20000410000 */
[----:B------:R-:W-:-:S04]  /*19610*/  UMOV UR35, UR6 ;  /* 0x0000000600237c82 */ /* 0x000fc80008000000 */
[----:B------:R-:W3:Y:S01]  /*19620*/  MUFU.TANH R26, R26 ;  /* 0x0000001a001a7308 */ /* 0x000ee20000002400 */
[----:B0-----:R-:W-:-:S07]  /*19630*/  FMNMX.FTZ R11, R21, R10, !PT ;  /* 0x0000000a150b7209 */ /* 0x001fce0007810000 */
[----:B------:R-:W0:Y:S01]  /*19640*/  MUFU.TANH R28, R28 ;  /* 0x0000001c001c7308 */ /* 0x000e220000002400 */
[----:B--2---:R-:W-:Y:S01]  /*19650*/  FMNMX.FTZ R71, R25, R70, !PT ;  /* 0x0000004619477209 */ /* 0x004fe20007810000 */
[----:B------:R-:W-:-:S06]  /*19660*/  FMUL.FTZ R70, R2, R76 ;  /* 0x0000004c02467220 */ /* 0x000fcc0000410000 */
[----:B------:R-:W2:Y:S01]  /*19670*/  MUFU.TANH R27, R27 ;  /* 0x0000001b001b7308 */ /* 0x000ea20000002400 */
[----:B---3--:R-:W-:-:S07]  /*19680*/  FMNMX.FTZ R10, R26, R11, !PT ;  /* 0x0000000b1a0a7209 */ /* 0x008fce0007810000 */
[----:B------:R-:W3:Y:S01]  /*19690*/  MUFU.TANH R29, R29 ;  /* 0x0000001d001d7308 */ /* 0x000ee20000002400 */
[----:B0-----:R-:W-:Y:S01]  /*196a0*/  FMNMX.FTZ R72, R28, R71, !PT ;  /* 0x000000471c487209 */ /* 0x001fe20007810000 */
[----:B------:R-:W-:-:S06]  /*196b0*/  FMUL.FTZ R71, R2, R77 ;  /* 0x0000004d02477220 */ /* 0x000fcc0000410000 */
[----:B------:R-:W0:Y:S01]  /*196c0*/  MUFU.TANH R30, R30 ;  /* 0x0000001e001e7308 */ /* 0x000e220000002400 */
[----:B--2---:R-:W-:-:S07]  /*196d0*/  FMNMX.FTZ R11, R27, R10, !PT ;  /* 0x0000000a1b0b7209 */ /* 0x004fce0007810000 */
[----:B------:R-:W2:Y:S01]  /*196e0*/  MUFU.TANH R32, R32 ;  /* 0x0000002000207308 */ /* 0x000ea20000002400 */
[----:B---3--:R-:W-:-:S07]  /*196f0*/  FMNMX.FTZ R73, R29, R72, !PT ;  /* 0x000000481d497209 */ /* 0x008fce0007810000 */
[----:B------:R-:W3:Y:S01]  /*19700*/  MUFU.TANH R31, R31 ;  /* 0x0000001f001f7308 */ /* 0x000ee20000002400 */
[----:B0-----:R-:W-:-:S07]  /*19710*/  FMNMX.FTZ R10, R30, R11, !PT ;  /* 0x0000000b1e0a7209 */ /* 0x001fce0007810000 */
[----:B------:R-:W0:Y:S01]  /*19720*/  MUFU.TANH R33, R33 ;  /* 0x0000002100217308 */ /* 0x000e220000002400 */
[----:B--2---:R-:W-:-:S07]  /*19730*/  FMNMX.FTZ R72, R32, R73, !PT ;  /* 0x0000004920487209 */ /* 0x004fce0007810000 */
        /* <DEDUP_REMOVED lines=8> */
[----:B---3--:R-:W-:Y:S01]  /*197c0*/  FMNMX.FTZ R74, R36, R73, !PT ;  /* 0x00000049244a7209 */ /* 0x008fe20007810000 */
[----:B------:R-:W-:-:S06]  /*197d0*/  FMUL.FTZ R73, R2, R79 ;  /* 0x0000004f02497220 */ /* 0x000fcc0000410000 */
[----:B------:R-:W3:Y:S01]  /*197e0*/  MUFU.TANH R38, R38 ;  /* 0x0000002600267308 */ /* 0x000ee20000002400 */
[----:B0-----:R-:W-:-:S07]  /*197f0*/  FMNMX.FTZ R11, R35, R10, !PT ;  /* 0x0000000a230b7209 */ /* 0x001fce0007810000 */
        /* <DEDUP_REMOVED lines=64> */
[----:B------:R-:W-:Y:S01]  /*19c00*/  FMUL.FTZ R80, R2, R86 ;  /* 0x0000005602507220 */ /* 0x000fe20000410000 */
[----:B------:R-:W-:-:S05]  /*19c10*/  MOV R86, UR35 ;  /* 0x0000002300567c02 */ /* 0x000fca0008000f00 */
[----:B------:R-:W3:Y:S01]  /*19c20*/  MUFU.TANH R67, R67 ;  /* 0x0000004300437308 */ /* 0x000ee20000002400 */
[----:B0-----:R-:W-:-:S07]  /*19c30*/  FMNMX.FTZ R10, R66, R11, !PT ;  /* 0x0000000b420a7209 */ /* 0x001fce0007810000 */
[----:B------:R-:W0:Y:S01]  /*19c40*/  MUFU.TANH R69, R69 ;  /* 0x0000004500457308 */ /* 0x000e220000002400 */
[----:B--2---:R-:W-:Y:S01]  /*19c50*/  FMNMX.FTZ R82, R68, R81, !PT ;  /* 0x0000005144527209 */ /* 0x004fe20007810000 */
[----:B------:R-:W-:Y:S01]  /*19c60*/  FMUL.FTZ R81, R2, R87 ;  /* 0x0000005702517220 */ /* 0x000fe20000410000 */
[----:B------:R-:W-:-:S05]  /*19c70*/  IMAD.U32 R87, RZ, RZ, UR40 ;  /* 0x00000028ff577e24 */ /* 0x000fca000f8e00ff */
        /* <DEDUP_REMOVED lines=23> */
[----:B--2---:R-:W-:Y:S02]  /*19df0*/  FMNMX.FTZ R82, R80, R83, !PT ;  /* 0x0000005350527209 */ /* 0x004fe40007810000 */
[----:B---3--:R-:W-:-:S05]  /*19e00*/  FMNMX.FTZ R83, R79, R10, !PT ;  /* 0x0000000a4f537209 */ /* 0x008fca0007810000 */
[----:B------:R-:W2:Y:S01]  /*19e10*/  SHFL.BFLY PT, R10, R83, 0x2, 0x1f ;  /* 0x0c401f00530a7f89 */ /* 0x000ea200000e0000 */
[----:B0-----:R-:W-:-:S05]  /*19e20*/  FMNMX.FTZ R82, R81, R82, !PT ;  /* 0x0000005251527209 */ /* 0x001fca0007810000 */
[----:B------:R-:W0:Y:S01]  /*19e30*/  SHFL.BFLY PT, R11, R82, 0x2, 0x1f ;  /* 0x0c401f00520b7f89 */ /* 0x000e2200000e0000 */
[----:B--2---:R-:W-:Y:S01]  /*19e40*/  FMNMX.FTZ R84, R83, R10, !PT ;  /* 0x0000000a53547209 */ /* 0x004fe20007810000 */
[----:B------:R-:W-:Y:S01]  /*19e50*/  IMAD.U32 R83, RZ, RZ, UR35 ;  /* 0x00000023ff537e24 */ /* 0x000fe2000f8e00ff */
[----:B0-----:R-:W-:-:S03]  /*19e60*/  FMNMX.FTZ R85, R82, R11, !PT ;  /* 0x0000000b52557209 */ /* 0x001fc60007810000 */
[----:B------:R-:W0:Y:S04]  /*19e70*/  SHFL.BFLY PT, R11, R84, 0x1, 0x1f ;  /* 0x0c201f00540b7f89 */ /* 0x000e2800000e0000 */
[----:B------:R-:W2:Y:S01]  /*19e80*/  SHFL.BFLY PT, R10, R85, 0x1, 0x1f ;  /* 0x0c201f00550a7f89 */ /* 0x000ea200000e0000 */
[----:B0-----:R-:W-:Y:S02]  /*19e90*/  FMNMX.FTZ R11, R84, R11, !PT ;  /* 0x0000000b540b7209 */ /* 0x001fe40007810000 */
[----:B--2---:R-:W-:-:S03]  /*19ea0*/  FMNMX.FTZ R10, R85, R10, !PT ;  /* 0x0000000a550a7209 */ /* 0x004fc60007810000 */
[C---:B------:R-:W-:Y:S01]  /*19eb0*/  FFMA.FTZ R82, R11.reuse, R86, -8 ;  /* 0xc10000000b527423 */ /* 0x040fe20000010056 */
[----:B------:R-:W-:-:S01]  /*19ec0*/  FADD.FTZ R12, -R11, R12 ;  /* 0x0000000c0b0c7221 */ /* 0x000fc20000010100 */
[----:B------:R-:W-:Y:S02]  /*19ed0*/  IMAD R85, R168, 0x8, R16 ;  /* 0x00000008a8557824 */ /* 0x000fe400078e0210 */
        /* <DEDUP_REMOVED lines=32> */
[----:B------:R-:W-:-:S01]  /*1a0e0*/  FADD.FTZ R13, -R10, R13 ;  /* 0x0000000d0a0d7221 */ /* 0x000fc20000010100 */
[----:B------:R-:W-:Y:S01]  /*1a0f0*/  FFMA.FTZ R82, R10, R83, -8 ;  /* 0xc10000000a527423 */ /* 0x000fe20000010053 */
[----:B------:R-:W-:Y:S01]  /*1a100*/  FMUL.FTZ R12, R12, UR35 ;  /* 0x000000230c0c7c20 */ /* 0x000fe20008410000 */
[----:B------:R-:W-:Y:S01]  /*1a110*/  MUFU.EX2 R7, R7 ;  /* 0x0000000700077308 */ /* 0x000fe20000000800 */
[----:B------:R-:W-:Y:S01]  /*1a120*/  FMUL.FTZ R13, R13, UR35 ;  /* 0x000000230d0d7c20 */ /* 0x000fe20008410000 */
        /* <DEDUP_REMOVED lines=23> */
[----:B0-----:R-:W-:-:S01]  /*1a2a0*/  FFMA.FTZ R3, R12, R3, R7 ;  /* 0x000000030c037223 */ /* 0x001fc20000010007 */
        /* <DEDUP_REMOVED lines=12> */
[----:B------:R-:W-:-:S02]  /*1a370*/  FFMA.FTZ R81, R81, UR35, -R82 ;  /* 0x0000002351517c23 */ /* 0x000fc40008010852 */
[----:B------:R-:W3:Y:S01]  /*1a380*/  MUFU.EX2 R9, R9 ;  /* 0x0000000900097308 */ /* 0x000ee20000000800 */
[----:B--2---:R-:W-:-:S07]  /*1a390*/  FFMA.FTZ R0, R13, R0, R8 ;  /* 0x000000000d007223 */ /* 0x004fce0000010008 */
        /* <DEDUP_REMOVED lines=90> */
[----:B------:R-:W-:-:S05]  /*1a940*/  VIADD R0, R85, 0x22840 ;  /* 0x0002284055007836 */ /* 0x000fca0000000000 */
[----:B------:R-:W-:Y:S01]  /*1a950*/  PRMT R0, R87, 0x654, R0 ;  /* 0x0000065457007816 */ /* 0x000fe20000000000 */
[----:B------:R-:W2:Y:S01]  /*1a960*/  MUFU.EX2 R68, R68 ;  /* 0x0000004400447308 */ /* 0x000ea20000000800 */
[----:B0-----:R-:W-:-:S02]  /*1a970*/  FADD.FTZ R83, R65, R84 ;  /* 0x0000005441537221 */ /* 0x001fc40000010000 */
[----:B------:R0:W-:Y:S05]  /*1a980*/  SYNCS.ARRIVE.TRANS64.RED.A1T0 RZ, [R0+URZ], RZ ;  /* 0x000000ff00ff79a7 */ /* 0x0001ea000810043f */
[----:B------:R-:W4:Y:S01]  /*1a990*/  MUFU.EX2 R67, R67 ;  /* 0x0000004300437308 */ /* 0x000f220000000800 */
[----:B---3--:R-:W-:-:S07]  /*1a9a0*/  FADD.FTZ R84, R66, R3 ;  /* 0x0000000342547221 */ /* 0x008fce0000010000 */
[----:B------:R-:W3:Y:S01]  /*1a9b0*/  MUFU.EX2 R69, R69 ;  /* 0x0000004500457308 */ /* 0x000ee20000000800 */
[----:B--2---:R-:W-:-:S07]  /*1a9c0*/  FADD.FTZ R86, R68, R83 ;  /* 0x0000005344567221 */ /* 0x004fce0000010000 */
[----:B------:R-:W2:Y:S01]  /*1a9d0*/  MUFU.EX2 R70, R70 ;  /* 0x0000004600467308 */ /* 0x000ea20000000800 */
[----:B----4-:R-:W-:-:S07]  /*1a9e0*/  FADD.FTZ R3, R67, R84 ;  /* 0x0000005443037221 */ /* 0x010fce0000010000 */
[----:B------:R-:W4:Y:S01]  /*1a9f0*/  MUFU.EX2 R72, R72 ;  /* 0x0000004800487308 */ /* 0x000f220000000800 */
[----:B---3--:R-:W-:-:S07]  /*1aa00*/  FADD.FTZ R83, R69, R86 ;  /* 0x0000005645537221 */ /* 0x008fce0000010000 */
[----:B------:R-:W3:Y:S01]  /*1aa10*/  MUFU.EX2 R71, R71 ;  /* 0x0000004700477308 */ /* 0x000ee20000000800 */
[----:B--2---:R-:W-:-:S07]  /*1aa20*/  FADD.FTZ R82, R70, R3 ;  /* 0x0000000346527221 */ /* 0x004fce0000010000 */
[----:B------:R-:W2:Y:S01]  /*1aa30*/  MUFU.EX2 R73, R73 ;  /* 0x0000004900497308 */ /* 0x000ea20000000800 */
[----:B----4-:R-:W-:-:S07]  /*1aa40*/  FADD.FTZ R84, R72, R83 ;  /* 0x0000005348547221 */ /* 0x010fce0000010000 */
        /* <DEDUP_REMOVED lines=20> */
.L_x_1739:
[----:B------:R-:W-:Y:S01]  /*1ab90*/  F2FP.SATFINITE.E4M3.F32.PACK_AB_MERGE_C R20, R21, R20, RZ ;  /* 0x000000141514723e */ /* 0x000fe200048070ff */
[----:B------:R-:W-:Y:S01]  /*1aba0*/  FMUL.FTZ R88, R88, R12 ;  /* 0x0000000c58587220 */ /* 0x000fe20000410000 */
[----:B------:R-:W-:Y:S01]  /*1abb0*/  ISETP.GT.AND P1, PT, R4, R14, PT ;  /* 0x0000000e0400720c */ /* 0x000fe20003f24270 */
[----:B------:R-:W-:Y:S01]  /*1abc0*/  FMUL.FTZ R89, R89, R12 ;  /* 0x0000000c59597220 */ /* 0x000fe20000410000 */
[----:B------:R-:W-:Y:S01]  /*1abd0*/  F2FP.SATFINITE.E4M3.F32.PACK_AB_MERGE_C R164, R6, R7, R20 ;  /* 0x0000000706a4723e */ /* 0x000fe20004807014 */
[----:B------:R-:W-:Y:S01]  /*1abe0*/  IMAD R6, R15, 0x8, R16 ;  /* 0x000000080f067824 */ /* 0x000fe200078e0210 */
[----:B------:R-:W-:Y:S01]  /*1abf0*/  F2FP.SATFINITE.E4M3.F32.PACK_AB_MERGE_C R24, R25, R24, RZ ;  /* 0x000000181918723e */ /* 0x000fe200048070ff */
        /* <DEDUP_REMOVED lines=8> */
[----:B------:R-:W-:Y:S01]  /*1ac80*/  FMUL.FTZ R96, R96, R12 ;  /* 0x0000000c60607220 */ /* 0x000fe20000410000 */
[----:B------:R-:W-:Y:S01]  /*1ac90*/  F2FP.SATFINITE.E4M3.F32.PACK_AB_MERGE_C R40, R41, R40, RZ ;  /* 0x000000282928723e */ /* 0x000fe200048070ff */
[----:B------:R-:W-:Y:S01]  /*1aca0*/  FMUL.FTZ R97, R97, R12 ;  /* 0x0000000c61617220 */ /* 0x000fe20000410000 */
[----:B------:R-:W-:Y:S01]  /*1acb0*/  F2FP.SATFINITE.E4M3.F32.PACK_AB_MERGE_C R46, R47, R46, RZ ;  /* 0x0000002e2f2e723e */ /* 0x000fe200048070ff */
[----:B------:R0:W-:Y:S01]  /*1acc0*/  SYNCS.ARRIVE.TRANS64.RED.A1T0 RZ, [R6+URZ], RZ ;  /* 0x000000ff06ff79a7 */ /* 0x0001e2000810043f */
        /* <DEDUP_REMOVED lines=87> */
[----:B0-----:R-:W-:Y:S06]  /*1b240*/  @P1 BRA `(.L_x_1740) ;  /* 0xffffffd800041947 */ /* 0x001fec000383ffff */
.L_x_1728:
[----:B------:R-:W-:-:S13]  /*1b250*/  ISETP.GE.AND P1, PT, R4, R198, PT ;  /* 0x000000c60400720c */ /* 0x000fda0003f26270 */
[----:B------:R-:W-:Y:S05]  /*1b260*/  @!P1 BRA `(.L_x_1741) ;  /* 0x0000003800289947 */ /* 0x000fea0003800000 */
[----:B------:R-:W-:Y:S02]  /*1b270*/  IMAD.MOV.U32 R12, RZ, RZ, R10 ;  /* 0x000000ffff0c7224 */ /* 0x000fe400078e000a */
[----:B------:R-:W-:Y:S02]  /*1b280*/  IMAD.MOV.U32 R13, RZ, RZ, R11 ;  /* 0x000000ffff0d7224 */ /* 0x000fe400078e000b */
[----:B------:R-:W-:Y:S02]  /*1b290*/  IMAD.MOV.U32 R15, RZ, RZ, R169 ;  /* 0x000000ffff0f7224 */ /* 0x000fe400078e00a9 */
[----:B------:R-:W-:-:S07]  /*1b2a0*/  IMAD.MOV.U32 R14, RZ, RZ, R168 ;  /* 0x000000ffff0e7224 */ /* 0x000fce00078e00a8 */
.L_x_1761:
        /* <DEDUP_REMOVED lines=8> */
.L_x_1743:
[----:B------:R-:W-:-:S05]  /*1b330*/  VIADD R6, R14, 0x1 ;  /* 0x000000010e067836 */ /* 0x000fca0000000000 */
[----:B------:R-:W-:-:S04]  /*1b340*/  ISETP.NE.AND P2, PT, R6, 0x2, PT ;  /* 0x000000020600780c */ /* 0x000fc80003f45270 */
[----:B------:R-:W-:Y:S02]  /*1b350*/  SEL R7, R6, RZ, P2 ;  /* 0x000000ff06077207 */ /* 0x000fe40001000000 */
[----:B------:R-:W-:-:S03]  /*1b360*/  SHF.L.U32 R6, R169, 0x1f, RZ ;  /* 0x0000001fa9067819 */ /* 0x000fc600000006ff */
[----:B------:R-:W-:-:S04]  /*1b370*/  IMAD R7, R7, 0x8, R16 ;  /* 0x0000000807077824 */ /* 0x000fc800078e0210 */
[----:B------:R0:W2:Y:S01]  /*1b380*/  SYNCS.PHASECHK.TRANS64.TRYWAIT P2, [R7+URZ+0x22830], R6 ;  /* 0x02283006070075a7 */ /* 0x0000a2000804017f */
[----:B------:R-:W-:Y:S05]  /*1b390*/  @!P0 BRA `(.L_x_1744) ;  /* 0x0000000000048947 */ /* 0x000fea0003800000 */
[----:B------:R-:W-:Y:S01]  /*1b3a0*/  BPT.TRAP 0x1 ;  /* 0x000000040000795c */ /* 0x000fe20000300000 */
.L_x_1744:
[----:B------:R-:W-:Y:S04]  /*1b3b0*/  BSSY B0, `(.L_x_1742) ;  /* 0x0000004000007945 */ /* 0x000fe80003800000 */
[----:B--2---:R-:W-:Y:S05]  /*1b3c0*/  @P2 BRA `(.L_x_1745) ;  /* 0x0000000000082947 */ /* 0x004fea0003800000 */
[----:B------:R-:W2:Y:S02]  /*1b3d0*/  SYNCS.PHASECHK.TRANS64.TRYWAIT P2, [R7+URZ+0x22830], R6 ;  /* 0x02283006070075a7 */ /* 0x000ea4000804017f */
[----:B--2---:R-:W-:Y:S05]  /*1b3e0*/  @!P2 BRA `(.L_x_1746) ;  /* 0x000000ec002ca947 */ /* 0x004fea0003800000 */
.L_x_1745:
[----:B------:R-:W-:Y:S05]  /*1b3f0*/  BSYNC B0 ;  /* 0x0000000000007941 */ /* 0x000fea0003800000 */
.L_x_1742:
        /* <DEDUP_REMOVED lines=21> */
[----:B------:R-:W-:Y:S02]  /*1b550*/  R2UR UR10, R8 ;  /* 0x00000000080a72ca */ /* 0x000fe400000e0000 */
[----:B------:R-:W-:-:S04]  /*1b560*/  IADD3 R8, R6, 0x200, RZ ;  /* 0x0000020006087810 */ /* 0x000fc80007ffe0ff */
        /* <DEDUP_REMOVED lines=30> */
.L_x_1748:
[----:B------:R-:W-:Y:S01]  /*1b750*/  SHF.L.U32 R6, R15, 0x1f, RZ ;  /* 0x0000001f0f067819 */ /* 0x000fe200000006ff */
[----:B------:R-:W-:-:S04]  /*1b760*/  IMAD R7, R14, 0x8, R16 ;  /* 0x000000080e077824 */ /* 0x000fc800078e0210 */
[----:B------:R0:W2:Y:S01]  /*1b770*/  SYNCS.PHASECHK.TRANS64.TRYWAIT P1, [R7+URZ+0x22850], R6 ;  /* 0x02285006070075a7 */ /* 0x0000a2000802017f */
[----:B------:R-:W-:Y:S05]  /*1b780*/  @!P0 BRA `(.L_x_1749) ;  /* 0x0000000000048947 */ /* 0x000fea0003800000 */
[----:B------:R-:W-:Y:S01]  /*1b790*/  BPT.TRAP 0x1 ;  /* 0x000000040000795c */ /* 0x000fe20000300000 */
.L_x_1749:
[----:B--2---:R-:W-:Y:S05]  /*1b7a0*/  @P1 BRA `(.L_x_1747) ;  /* 0x0000000000081947 */ /* 0x004fea0003800000 */
[----:B------:R-:W2:Y:S02]  /*1b7b0*/  SYNCS.PHASECHK.TRANS64.TRYWAIT P1, [R7+URZ+0x22850], R6 ;  /* 0x02285006070075a7 */ /* 0x000ea4000802017f */
[----:B--2---:R-:W-:Y:S05]  /*1b7c0*/  @!P1 BRA `(.L_x_1750) ;  /* 0x000000e800489947 */ /* 0x004fea0003800000 */
.L_x_1747:
        /* <DEDUP_REMOVED lines=9> */
[----:B------:R-:W-:-:S03]  /*1b860*/  IMAD.MOV.U32 R7, RZ, RZ, 0x40000040 ;  /* 0x40000040ff077424 */ /* 0x000fc600078e00ff */
[C---:B------:R-:W-:Y:S02]  /*1b870*/  R2UR UR10, R6.reuse ;  /* 0x00000000060a72ca */ /* 0x040fe400000e0000 */
[----:B------:R-:W-:Y:S01]  /*1b880*/  R2UR UR11, R7 ;  /* 0x00000000070b72ca */ /* 0x000fe200000e0000 */
[----:B------:R-:W-:Y:S01]  /*1b890*/  IMAD.MOV.U32 R7, RZ, RZ, 0x40000040 ;  /* 0x40000040ff077424 */ /* 0x000fe200078e00ff */
[----:B------:R-:W-:-:S11]  /*1b8a0*/  IADD3 R8, R6, 0x2, RZ ;  /* 0x0000000206087810 */ /* 0x000fd60007ffe0ff */
        /* <DEDUP_REMOVED lines=25> */
.L_x_1751:
        /* <DEDUP_REMOVED lines=31> */
[----:B------:R-:W-:Y:S01]  /*1bc30*/  FMUL.FTZ R80, R2, R84 ;  /* 0x0000005402507220 */ /* 0x000fe20000410000 */
[----:B--2---:R-:W-:Y:S01]  /*1bc40*/  @P4 SHF.R.U32.HI R81, RZ, R7, R6 ;  /* 0x00000007ff514219 */ /* 0x004fe20000011606 */
[----:B------:R-:W-:Y:S02]  /*1bc50*/  IMAD R6, R168, 0x8, R16 ;  /* 0x00000008a8067824 */ /* 0x000fe400078e0210 */
[C---:B------:R-:W-:Y:S01]  /*1bc60*/  FMUL.FTZ R37, R2.reuse, R46 ;  /* 0x0000002e02257220 */ /* 0x040fe20000410000 */
[----:B------:R-:W-:Y:S01]  /*1bc70*/  FMUL.FTZ R61, R2, R65 ;  /* 0x00000041023d7220 */ /* 0x000fe20000410000 */
[----:B------:R-:W-:-:S02]  /*1bc80*/  IMAD.U32 R84, RZ, RZ, UR40 ;  /* 0x00000028ff547e24 */ /* 0x000fc4000f8e00ff */
[----:B------:R-:W-:Y:S01]  /*1bc90*/  FMUL.FTZ R46, R2, R55 ;  /* 0x00000037022e7220 */ /* 0x000fe20000410000 */
[----:B------:R-:W-:Y:S02]  /*1bca0*/  VIADD R7, R6, 0x22840 ;  /* 0x0002284006077836 */ /* 0x000fe40000000000 */
        /* <DEDUP_REMOVED lines=14> */
[----:B------:R-:W0:Y:S01]  /*1bd90*/  SHFL.IDX PT, R6, R81, RZ, 0x1c1f ;  /* 0x001c1fff51067589 */ /* 0x000e2200000e0000 */
[----:B------:R-:W-:-:S02]  /*1bda0*/  IMAD.SHL.U32 R77, R4, 0x80, RZ ;  /* 0x00000080044d7824 */ /* 0x000fc400078e00ff */
[C---:B------:R-:W-:Y:S01]  /*1bdb0*/  FMUL.FTZ R36, R2.reuse, R41 ;  /* 0x0000002902247220 */ /* 0x040fe20000410000 */
[C---:B------:R-:W-:Y:S01]  /*1bdc0*/  FMUL.FTZ R38, R2.reuse, R47 ;  /* 0x0000002f02267220 */ /* 0x040fe20000410000 */
[----:B------:R-:W-:Y:S01]  /*1bdd0*/  FMUL.FTZ R43, R2, R48 ;  /* 0x00000030022b7220 */ /* 0x000fe20000410000 */
[----:B------:R-:W-:Y:S01]  /*1bde0*/  PRMT R79, R84, 0x654, R7 ;  /* 0x00000654544f7816 */ /* 0x000fe20000000007 */
        /* <DEDUP_REMOVED lines=12> */
[----:B------:R-:W-:Y:S01]  /*1beb0*/  IADD3 R7, -R77, 0x1, RZ ;  /* 0x000000014d077810 */ /* 0x000fe20007ffe1ff */
[----:B------:R2:W-:Y:S01]  /*1bec0*/  SYNCS.ARRIVE.TRANS64.RED.A1T0 RZ, [R79+URZ], RZ ;  /* 0x000000ff4fff79a7 */ /* 0x0005e2000810043f */
[C---:B------:R-:W-:Y:S01]  /*1bed0*/  FMUL.FTZ R74, R2.reuse, R83 ;  /* 0x00000053024a7220 */ /* 0x040fe20000410000 */
[C---:B------:R-:W-:Y:S01]  /*1bee0*/  FMUL.FTZ R82, R2.reuse, R85 ;  /* 0x0000005502527220 */ /* 0x040fe20000410000 */
[----:B------:R-:W-:Y:S01]  /*1bef0*/  FMUL.FTZ R76, R2, R86 ;  /* 0x00000056024c7220 */ /* 0x000fe20000410000 */
[----:B------:R-:W-:Y:S01]  /*1bf00*/  IMAD R7, R172, -0x2, R7 ;  /* 0xfffffffeac077824 */ /* 0x000fe200078e0207 */
[----:B------:R-:W3:Y:S01]  /*1bf10*/  MUFU.TANH R10, R10 ;  /* 0x0000000a000a7308 */ /* 0x000ee20000002400 */
[----:B--2---:R-:W-:-:S03]  /*1bf20*/  FMUL.FTZ R79, R2, R87 ;  /* 0x00000057024f7220 */ /* 0x004fc60000410000 */
[----:B------:R-:W-:-:S04]  /*1bf30*/  IADD3 R7, -R170, R7, R171 ;  /* 0x00000007aa077210 */ /* 0x000fc80007ffe1ab */
[----:B------:R-:W2:Y:S01]  /*1bf40*/  MUFU.TANH R11, R11 ;  /* 0x0000000b000b7308 */ /* 0x000ea20000002400 */
[C---:B------:R-:W-:Y:S01]  /*1bf50*/  IADD3 R85, R7.reuse, UR43, RZ ;  /* 0x0000002b07557c10 */ /* 0x040fe2000fffe0ff */
[----:B------:R-:W-:-:S04]  /*1bf60*/  VIADD R86, R7, UR33 ;  /* 0x0000002107567c36 */ /* 0x000fc80008000000 */
[--C-:B0-----:R-:W-:Y:S02]  /*1bf70*/  IMAD.IADD R84, R86, 0x1, R6.reuse ;  /* 0x0000000156547824 */ /* 0x101fe400078e0206 */
[----:B------:R-:W0:Y:S01]  /*1bf80*/  MUFU.TANH R8, R8 ;  /* 0x0000000800087308 */ /* 0x000e220000002400 */
[----:B------:R-:W-:-:S07]  /*1bf90*/  IMAD.IADD R83, R85, 0x1, R6 ;  /* 0x0000000155537824 */ /* 0x000fce00078e0206 */
        /* <DEDUP_REMOVED lines=74> */
.L_x_1754:
[----:B------:R-:W-:-:S05]  /*1c440*/  IMAD.U32 R152, RZ, RZ, UR4 ;  /* 0x00000004ff987e24 */ /* 0x000fca000f8e00ff */
[----:B------:R-:W-:-:S13]  /*1c450*/  ISETP.NE.AND P1, PT, R152, 0x1, PT ;  /* 0x000000019800780c */ /* 0x000fda0003f25270 */
[----:B------:R-:W2:Y:S02]  /*1c460*/  @P1 LDC.64 R6, c[0x0][0x9e8] ;  /* 0x00027a00ff061b82 */ /* 0x000ea40000000a00 */
[----:B--2---:R-:W-:-:S05]  /*1c470*/  @P1 IMAD.HI.U32 R6, R87, R6, RZ ;  /* 0x0000000657061227 */ /* 0x004fca00078e00ff */
[----:B------:R-:W-:-:S07]  /*1c480*/  @P1 SHF.R.U32.HI R87, RZ, R7, R6 ;  /* 0x00000007ff571219 */ /* 0x000fce0000011606 */
.L_x_1755:
[----:B------:R-:W-:Y:S05]  /*1c490*/  BSYNC B0 ;  /* 0x0000000000007941 */ /* 0x000fea0003800000 */
.L_x_1753:
[----:B------:R-:W-:-:S04]  /*1c4a0*/  IMAD R87, R87, R152, -R77 ;  /* 0x0000009857577224 */ /* 0x000fc800078e0a4d */
[----:B------:R-:W-:-:S05]  /*1c4b0*/  IMAD R87, R172, -0x2, R87 ;  /* 0xfffffffeac577824 */ /* 0x000fca00078e0257 */
[----:B------:R-:W-:Y:S02]  /*1c4c0*/  VIADDMNMX R84, R87, R152, R84, PT ;  /* 0x0000009857547246 */ /* 0x000fe40003800154 */
[----:B------:R-:W-:-:S07]  /*1c4d0*/  VIMNMX R83, R83, R87, !PT ;  /* 0x0000005753537248 */ /* 0x000fce0007fe0100 */
.L_x_1752:
[----:B------:R-:W-:-:S04]  /*1c4e0*/  ISETP.GT.AND P1, PT, R4, -0x1, PT ;  /* 0xffffffff0400780c */ /* 0x000fc80003f24270 */
[C---:B------:R-:W-:Y:S02]  /*1c4f0*/  ISETP.GT.AND P3, PT, R83.reuse, RZ, P1 ;  /* 0x000000ff5300720c */ /* 0x040fe40000f64270 */
[----:B------:R-:W-:Y:S02]  /*1c500*/  ISETP.GT.AND P2, PT, R83, 0x1, P1 ;  /* 0x000000015300780c */ /* 0x000fe40000f44270 */
[C---:B------:R-:W-:Y:S02]  /*1c510*/  ISETP.LT.OR P3, PT, R84.reuse, 0x1, P3 ;  /* 0x000000015400780c */ /* 0x040fe40001f61670 */
[----:B------:R-:W-:Y:S02]  /*1c520*/  ISETP.LT.OR P2, PT, R84, 0x2, P2 ;  /* 0x000000025400780c */ /* 0x000fe40001741670 */
[----:B------:R-:W-:Y:S02]  /*1c530*/  FSEL R10, R10, -INF , !P3 ;  /* 0xff8000000a0a7808 */ /* 0x000fe40005800000 */
[----:B------:R-:W-:-:S02]  /*1c540*/  FSEL R87, R11, -INF , !P2 ;  /* 0xff8000000b577808 */ /* 0x000fc40005000000 */
[C---:B------:R-:W-:Y:S01]  /*1c550*/  ISETP.GT.AND P3, PT, R83.reuse, 0x8, P1 ;  /* 0x000000085300780c */ /* 0x040fe20000f64270 */
[----:B------:R-:W2:Y:S01]  /*1c560*/  SHFL.IDX PT, R11, R81, 0x1, 0x1c1f ;  /* 0x003c1f00510b7f89 */ /* 0x000ea200000e0000 */
[----:B------:R-:W-:Y:S02]  /*1c570*/  ISETP.GT.AND P2, PT, R83, 0x9, P1 ;  /* 0x000000095300780c */ /* 0x000fe40000f44270 */
[C---:B------:R-:W-:Y:S02]  /*1c580*/  ISETP.LT.OR P3, PT, R84.reuse, 0x9, P3 ;  /* 0x000000095400780c */ /* 0x040fe40001f61670 */
[----:B------:R-:W-:Y:S02]  /*1c590*/  ISETP.LT.OR P2, PT, R84, 0xa, P2 ;  /* 0x0000000a5400780c */ /* 0x000fe40001741670 */
[----:B0-----:R-:W-:Y:S02]  /*1c5a0*/  FSEL R21, R21, -INF , !P3 ;  /* 0xff80000015157808 */ /* 0x001fe40005800000 */
[----:B------:R-:W-:-:S02]  /*1c5b0*/  FSEL R24, R24, -INF , !P2 ;  /* 0xff80000018187808 */ /* 0x000fc40005000000 */
[C---:B------:R-:W-:Y:S02]  /*1c5c0*/  ISETP.GT.AND P3, PT, R83.reuse, 0x10, P1 ;  /* 0x000000105300780c */ /* 0x040fe40000f64270 */
[----:B------:R-:W-:Y:S02]  /*1c5d0*/  ISETP.GT.AND P2, PT, R83, 0x11, P1 ;  /* 0x000000115300780c */ /* 0x000fe40000f44270 */
[C---:B------:R-:W-:Y:S02]  /*1c5e0*/  ISETP.LT.OR P3, PT, R84.reuse, 0x11, P3 ;  /* 0x000000115400780c */ /* 0x040fe40001f61670 */
[----:B------:R-:W-:Y:S02]  /*1c5f0*/  ISETP.LT.OR P2, PT, R84, 0x12, P2 ;  /* 0x000000125400780c */ /* 0x000fe40001741670 */
[----:B------:R-:W-:Y:S02]  /*1c600*/  FSEL R27, R27, -INF , !P3 ;  /* 0xff8000001b1b7808 */ /* 0x000fe40005800000 */
[----:B------:R-:W-:-:S02]  /*1c610*/  FSEL R28, R28, -INF , !P2 ;  /* 0xff8000001c1c7808 */ /* 0x000fc40005000000 */
[C---:B------:R-:W-:Y:S01]  /*1c620*/  ISETP.GT.AND P3, PT, R83.reuse, 0x18, P1 ;  /* 0x000000185300780c */ /* 0x040fe20000f64270 */
[--C-:B--2---:R-:W-:Y:S01]  /*1c630*/  IMAD.IADD R86, R86, 0x1, R11.reuse ;  /* 0x0000000156567824 */ /* 0x104fe200078e020b */
[----:B------:R-:W-:Y:S01]  /*1c640*/  ISETP.GT.AND P2, PT, R83, 0x19, P1 ;  /* 0x000000195300780c */ /* 0x000fe20000f44270 */
[----:B------:R-:W-:Y:S01]  /*1c650*/  IMAD.IADD R85, R85, 0x1, R11 ;  /* 0x0000000155557824 */ /* 0x000fe200078e020b */
[C---:B------:R-:W-:Y:S02]  /*1c660*/  ISETP.LT.OR P3, PT, R84.reuse, 0x19, P3 ;  /* 0x000000195400780c */ /* 0x040fe40001f61670 */
[----:B------:R-:W-:Y:S02]  /*1c670*/  ISETP.LT.OR P2, PT, R84, 0x1a, P2 ;  /* 0x0000001a5400780c */ /* 0x000fe40001741670 */
[----:B------:R-:W-:Y:S02]  /*1c680*/  FSEL R31, R31, -INF , !P3 ;  /* 0xff8000001f1f7808 */ /* 0x000fe40005800000 */
[----:B------:R-:W-:-:S02]  /*1c690*/  FSEL R32, R32, -INF , !P2 ;  /* 0xff80000020207808 */ /* 0x000fc40005000000 */
[C---:B------:R-:W-:Y:S02]  /*1c6a0*/  ISETP.GT.AND P3, PT, R83.reuse, 0x20, P1 ;  /* 0x000000205300780c */ /* 0x040fe40000f64270 */
[----:B------:R-:W-:Y:S02]  /*1c6b0*/  ISETP.GT.AND P2, PT, R83, 0x21, P1 ;  /* 0x000000215300780c */ /* 0x000fe40000f44270 */
        /* <DEDUP_REMOVED lines=83> */
.L_x_1758:
[----:B------:R-:W-:-:S05]  /*1cbf0*/  IMAD.U32 R84, RZ, RZ, UR4 ;  /* 0x00000004ff547e24 */ /* 0x000fca000f8e00ff */
[----:B------:R-:W-:-:S13]  /*1cc00*/  ISETP.NE.AND P2, PT, R84, 0x1, PT ;  /* 0x000000015400780c */ /* 0x000fda0003f45270 */
[----:B------:R-:W0:Y:S02]  /*1cc10*/  @P2 LDC.64 R6, c[0x0][0x9e8] ;  /* 0x00027a00ff062b82 */ /* 0x000e240000000a00 */
[----:B0-----:R-:W-:-:S05]  /*1cc20*/  @P2 IMAD.HI.U32 R6, R11, R6, RZ ;  /* 0x000000060b062227 */ /* 0x001fca00078e00ff */
[----:B------:R-:W-:-:S07]  /*1cc30*/  @P2 SHF.R.U32.HI R11, RZ, R7, R6 ;  /* 0x00000007ff0b2219 */ /* 0x000fce0000011606 */
.L_x_1759:
[----:B------:R-:W-:Y:S05]  /*1cc40*/  BSYNC B0 ;  /* 0x0000000000007941 */ /* 0x000fea0003800000 */
.L_x_1757:
[----:B------:R-:W-:-:S04]  /*1cc50*/  IMAD R11, R11, R84, -R77 ;  /* 0x000000540b0b7224 */ /* 0x000fc800078e0a4d */
[----:B------:R-:W-:-:S05]  /*1cc60*/  IMAD R11, R172, -0x2, R11 ;  /* 0xfffffffeac0b7824 */ /* 0x000fca00078e020b */
[----:B------:R-:W-:Y:S02]  /*1cc70*/  VIADDMNMX R86, R11, R84, R86, PT ;  /* 0x000000540b567246 */ /* 0x000fe40003800156 */
[----:B------:R-:W-:-:S07]  /*1cc80*/  VIMNMX R85, R85, R11, !PT ;  /* 0x0000000b55557248 */ /* 0x000fce0007fe0100 */
.L_x_1756:
        /* <DEDUP_REMOVED lines=69> */
[C---:B------:R-:W-:Y:S02]  /*1d0e0*/  ISETP.GT.AND P2, PT, R85.reuse, 0x29, P1 ;  /* 0x000000295500780c */ /* 0x040fe40000f44270 */
[----:B------:R-:W-:Y:S02]  /*1d0f0*/  FSEL R44, R44, -INF , !P3 ;  /* 0xff8000002c2c7808 */ /* 0x000fe40005800000 */
[----:B------:R-:W-:Y:S02]  /*1d100*/  ISETP.GT.AND P3, PT, R85, 0x40, P1 ;  /* 0x000000405500780c */ /* 0x000fe40000f64270 */
[C---:B------:R-:W-:Y:S02]  /*1d110*/  ISETP.LT.OR P2, PT, R86.reuse, 0x2a, P2 ;  /* 0x0000002a5600780c */ /* 0x040fe40001741670 */
[----:B------:R-:W-:-:S02]  /*1d120*/  ISETP.LT.OR P3, PT, R86, 0x41, P3 ;  /* 0x000000415600780c */ /* 0x000fc40001f61670 */
[----:B------:R-:W-:Y:S02]  /*1d130*/  FSEL R38, R38, -INF , !P2 ;  /* 0xff80000026267808 */ /* 0x000fe40005000000 */
[C---:B------:R-:W-:Y:S02]  /*1d140*/  ISETP.GT.AND P2, PT, R85.reuse, 0x31, P1 ;  /* 0x000000315500780c */ /* 0x040fe40000f44270 */
        /* <DEDUP_REMOVED lines=24> */
[----:B------:R-:W-:Y:S01]  /*1d2d0*/  ISETP.GT.AND P3, PT, R85, 0x49, P1 ;  /* 0x000000495500780c */ /* 0x000fe20000f64270 */
[--C-:B------:R-:W-:Y:S01]  /*1d2e0*/  FFMA.FTZ R77, R28, UR35, -R6.reuse ;  /* 0x000000231c4d7c23 */ /* 0x100fe20008010806 */
[----:B------:R-:W-:Y:S01]  /*1d2f0*/  FMNMX.FTZ R10, R27, R12, !PT ;  /* 0x0000000c1b0a7209 */ /* 0x000fe20007810000 */
[--C-:B------:R-:W-:Y:S01]  /*1d300*/  FFMA.FTZ R28, R31, UR35, -R6.reuse ;  /* 0x000000231f1c7c23 */ /* 0x100fe20008010806 */
[----:B------:R-:W-:Y:S01]  /*1d310*/  ISETP.LT.OR P3, PT, R86, 0x4a, P3 ;  /* 0x0000004a5600780c */ /* 0x000fe20001f61670 */
[----:B------:R0:W-:Y:S01]  /*1d320*/  MUFU.EX2 R8, R83 ;  /* 0x0000005300087308 */ /* 0x0001e20000000800 */
[----:B------:R-:W-:Y:S01]  /*1d330*/  FMNMX.FTZ R10, R9, R10, !PT ;  /* 0x0000000a090a7209 */ /* 0x000fe20007810000 */
[--C-:B------:R-:W-:Y:S01]  /*1d340*/  FFMA.FTZ R7, R87, UR35, -R6.reuse ;  /* 0x0000002357077c23 */ /* 0x100fe20008010806 */
[----:B------:R-:W-:Y:S01]  /*1d350*/  FSEL R54, R54, -INF , !P3 ;  /* 0xff80000036367808 */ /* 0x000fe20005800000 */
[--C-:B------:R-:W-:Y:S01]  /*1d360*/  FFMA.FTZ R87, R36, UR35, -R6.reuse ;  /* 0x0000002324577c23 */ /* 0x100fe20008010806 */
[----:B------:R-:W-:Y:S01]  /*1d370*/  FMNMX.FTZ R81, R15, R10, !PT ;  /* 0x0000000a0f517209 */ /* 0x000fe20007810000 */
[--C-:B------:R-:W-:Y:S01]  /*1d380*/  FFMA.FTZ R36, R39, UR35, -R6.reuse ;  /* 0x0000002327247c23 */ /* 0x100fe20008010806 */
[----:B------:R-:W-:Y:S01]  /*1d390*/  ISETP.GT.AND P3, PT, R85, 0x50, P1 ;  /* 0x000000505500780c */ /* 0x000fe20000f64270 */
[--C-:B------:R-:W-:Y:S01]  /*1d3a0*/  FFMA.FTZ R152, R53, UR35, -R6.reuse ;  /* 0x0000002335987c23 */ /* 0x100fe20008010806 */
[----:B------:R-:W-:Y:S01]  /*1d3b0*/  FMNMX.FTZ R10, R20, R81, !PT ;  /* 0x00000051140a7209 */ /* 0x000fe20007810000 */
[--C-:B0-----:R-:W-:Y:S01]  /*1d3c0*/  FFMA.FTZ R83, R32, UR35, -R6.reuse ;  /* 0x0000002320537c23 */ /* 0x101fe20008010806 */
[----:B------:R-:W-:Y:S01]  /*1d3d0*/  ISETP.LT.OR P3, PT, R86, 0x51, P3 ;  /* 0x000000515600780c */ /* 0x000fe20001f61670 */
[--C-:B------:R-:W-:Y:S01]  /*1d3e0*/  FFMA.FTZ R32, R35, UR35, -R6.reuse ;  /* 0x0000002323207c23 */ /* 0x100fe20008010806 */
        /* <DEDUP_REMOVED lines=9> */
[--C-:B------:R-:W-:Y:S01]  /*1d480*/  FFMA.FTZ R158, R69, UR35, -R6.reuse ;  /* 0x00000023459e7c23 */ /* 0x100fe20008010806 */
[----:B------:R-:W-:Y:S01]  /*1d490*/  ISETP.LT.OR P3, PT, R86, 0x52, P3 ;  /* 0x000000525600780c */ /* 0x000fe20001f61670 */
[--C-:B------:R-:W-:Y:S01]  /*1d4a0*/  FFMA.FTZ R160, R73, UR35, -R6.reuse ;  /* 0x0000002349a07c23 */ /* 0x100fe20008010806 */
[----:B------:R-:W-:Y:S01]  /*1d4b0*/  FMNMX.FTZ R10, R30, R81, !PT ;  /* 0x000000511e0a7209 */ /* 0x000fe20007810000 */
[--C-:B------:R-:W-:Y:S01]  /*1d4c0*/  FFMA.FTZ R61, R75, UR35, -R6.reuse ;  /* 0x000000234b3d7c23 */ /* 0x100fe20008010806 */
[----:B------:R-:W-:Y:S01]  /*1d4d0*/  FSEL R58, R58, -INF , !P3 ;  /* 0xff8000003a3a7808 */ /* 0x000fe20005800000 */
[--C-:B------:R-:W-:Y:S01]  /*1d4e0*/  FFMA.FTZ R78, R78, UR35, -R6.reuse ;  /* 0x000000234e4e7c23 */ /* 0x100fe20008010806 */
[----:B------:R-:W-:Y:S01]  /*1d4f0*/  FMNMX.FTZ R35, R33, R10, !PT ;  /* 0x0000000a21237209 */ /* 0x000fe20007810000 */
[----:B------:R-:W-:Y:S01]  /*1d500*/  FFMA.FTZ R82, R82, UR35, -R6 ;  /* 0x0000002352527c23 */ /* 0x000fe20008010806 */
[----:B------:R-:W-:Y:S01]  /*1d510*/  ISETP.GT.AND P3, PT, R85, 0x58, P1 ;  /* 0x000000585500780c */ /* 0x000fe20000f64270 */
[----:B------:R-:W-:Y:S01]  /*1d520*/  MUFU.EX2 R84, R84 ;  /* 0x0000005400547308 */ /* 0x000fe20000000800 */
[----:B------:R-:W-:-:S02]  /*1d530*/  FMNMX.FTZ R10, R34, R35, !PT ;  /* 0x00000023220a7209 */ /* 0x000fc40007810000 */
[----:B------:R-:W-:Y:S02]  /*1d540*/  ISETP.LT.OR P3, PT, R86, 0x59, P3 ;  /* 0x000000595600780c */ /* 0x000fe40001f61670 */
[----:B------:R-:W-:Y:S02]  /*1d550*/  FMNMX.FTZ R81, R37, R10, !PT ;  /* 0x0000000a25517209 */ /* 0x000fe40007810000 */
[----:B------:R-:W-:Y:S01]  /*1d560*/  FSEL R60, R60, -INF , !P3 ;  /* 0xff8000003c3c7808 */ /* 0x000fe20005800000 */
[----:B------:R-:W-:Y:S01]  /*1d570*/  MUFU.EX2 R7, R7 ;  /* 0x0000000700077308 */ /* 0x000fe20000000800 */
[----:B------:R-:W-:Y:S02]  /*1d580*/  FMNMX.FTZ R10, R38, R81, !PT ;  /* 0x00000051260a7209 */ /* 0x000fe40007810000 */
[----:B------:R-:W-:Y:S02]  /*1d590*/  ISETP.GT.AND P3, PT, R85, 0x59, P1 ;  /* 0x000000595500780c */ /* 0x000fe40000f64270 */
[----:B------:R-:W-:Y:S01]  /*1d5a0*/  FMNMX.FTZ R39, R41, R10, !PT ;  /* 0x0000000a29277209 */ /* 0x000fe20007810000 */
[--C-:B------:R-:W-:Y:S01]  /*1d5b0*/  FFMA.FTZ R10, R40, UR35, -R6.reuse ;  /* 0x00000023280a7c23 */ /* 0x100fe20008010806 */
[----:B------:R-:W-:Y:S01]  /*1d5c0*/  ISETP.LT.OR P3, PT, R86, 0x5a, P3 ;  /* 0x0000005a5600780c */ /* 0x000fe20001f61670 */
[--C-:B------:R-:W-:Y:S01]  /*1d5d0*/  FFMA.FTZ R40, R43, UR35, -R6.reuse ;  /* 0x000000232b287c23 */ /* 0x100fe20008010806 */
[----:B------:R-:W-:Y:S01]  /*1d5e0*/  FMNMX.FTZ R81, R42, R39, !PT ;  /* 0x000000272a517209 */ /* 0x000fe20007810000 */
[--C-:B------:R-:W-:Y:S01]  /*1d5f0*/  FFMA.FTZ R43, R45, UR35, -R6.reuse ;  /* 0x000000232d2b7c23 */ /* 0x100fe20008010806 */
[----:B------:R-:W-:Y:S01]  /*1d600*/  FSEL R62, R62, -INF , !P3 ;  /* 0xff8000003e3e7808 */ /* 0x000fe20005800000 */
        /* <DEDUP_REMOVED lines=9> */
[--C-:B0-----:R-:W-:Y:S01]  /*1d6a0*/  FFMA.FTZ R10, R49, UR35, -R6.reuse ;  /* 0x00000023310a7c23 */ /* 0x101fe20008010806 */
        /* <DEDUP_REMOVED lines=17> */
[----:B------:R-:W-:-:S02]  /*1d7c0*/  FMNMX.FTZ R81, R58, R81, !PT ;  /* 0x000000513a517209 */ /* 0x000fc40007810000 */
[----:B------:R-:W-:Y:S01]  /*1d7d0*/  ISETP.LT.OR P3, PT, R86, 0x6a, P3 ;  /* 0x0000006a5600780c */ /* 0x000fe20001f61670 */
[----:B------:R-:W-:Y:S01]  /*1d7e0*/  MUFU.EX2 R28, R28 ;  /* 0x0000001c001c7308 */ /* 0x000fe20000000800 */
[----:B------:R-:W-:Y:S02]  /*1d7f0*/  FMNMX.FTZ R81, R60, R81, !PT ;  /* 0x000000513c517209 */ /* 0x000fe40007810000 */
[----:B------:R-:W-:Y:S02]  /*1d800*/  FSEL R47, R70, -INF , !P3 ;  /* 0xff800000462f7808 */ /* 0x000fe40005800000 */
[----:B------:R-:W-:Y:S02]  /*1d810*/  ISETP.GT.AND P3, PT, R85, 0x70, P1 ;  /* 0x000000705500780c */ /* 0x000fe40000f64270 */
[----:B------:R-:W-:Y:S01]  /*1d820*/  FMNMX.FTZ R81, R62, R81, !PT ;  /* 0x000000513e517209 */ /* 0x000fe20007810000 */
[----:B------:R0:W-:Y:S01]  /*1d830*/  MUFU.EX2 R70, R10 ;  /* 0x0000000a00467308 */ /* 0x0001e20000000800 */
[----:B------:R-:W-:-:S02]  /*1d840*/  ISETP.LT.OR P3, PT, R86, 0x71, P3 ;  /* 0x000000715600780c */ /* 0x000fc40001f61670 */
[----:B------:R-:W-:Y:S02]  /*1d850*/  FMNMX.FTZ R81, R64, R81, !PT ;  /* 0x0000005140517209 */ /* 0x000fe40007810000 */
[----:B------:R-:W-:Y:S02]  /*1d860*/  FSEL R72, R72, -INF , !P3 ;  /* 0xff80000048487808 */ /* 0x000fe40005800000 */
[----:B------:R-:W-:Y:S01]  /*1d870*/  ISETP.GT.AND P3, PT, R85, 0x71, P1 ;  /* 0x000000715500780c */ /* 0x000fe20000f64270 */
[----:B------:R-:W-:Y:S01]  /*1d880*/  MUFU.EX2 R31, R83 ;  /* 0x00000053001f7308 */ /* 0x000fe20000000800 */
[----:B------:R-:W-:Y:S02]  /*1d890*/  FMNMX.FTZ R81, R66, R81, !PT ;  /* 0x0000005142517209 */ /* 0x000fe40007810000 */
[----:B------:R-:W-:Y:S02]  /*1d8a0*/  ISETP.LT.OR P3, PT, R86, 0x72, P3 ;  /* 0x000000725600780c */ /* 0x000fe40001f61670 */
[----:B0-----:R-:W-:-:S02]  /*1d8b0*/  FMNMX.FTZ R10, R68, R81, !PT ;  /* 0x00000051440a7209 */ /* 0x001fc40007810000 */
[----:B------:R-:W-:Y:S01]  /*1d8c0*/  FSEL R74, R74, -INF , !P3 ;  /* 0xff8000004a4a7808 */ /* 0x000fe20005800000 */
[----:B------:R-:W-:Y:S01]  /*1d8d0*/  MUFU.EX2 R32, R32 ;  /* 0x0000002000207308 */ /* 0x000fe20000000800 */
[----:B------:R-:W-:Y:S02]  /*1d8e0*/  ISETP.GT.AND P3, PT, R85, 0x78, P1 ;  /* 0x000000785500780c */ /* 0x000fe40000f64270 */
[----:B------:R-:W-:Y:S02]  /*1d8f0*/  FMNMX.FTZ R53, R47, R10, !PT ;  /* 0x0000000a2f357209 */ /* 0x000fe40007810000 */
[----:B------:R-:W-:Y:S02]  /*1d900*/  ISETP.GT.AND P1, PT, R85, 0x79, P1 ;  /* 0x000000795500780c */ /* 0x000fe40000f24270 */
[----:B------:R-:W-:Y:S01]  /*1d910*/  ISETP.LT.OR P3, PT, R86, 0x79, P3 ;  /* 0x000000795600780c */ /* 0x000fe20001f61670 */
[----:B------:R-:W-:Y:S01]  /*1d920*/  MUFU.EX2 R35, R87 ;  /* 0x0000005700237308 */ /* 0x000fe20000000800 */
[----:B------:R-:W-:-:S02]  /*1d930*/  FMNMX.FTZ R53, R72, R53, !PT ;  /* 0x0000003548357209 */ /* 0x000fc40007810000 */
[----:B------:R-:W-:Y:S01]  /*1d940*/  ISETP.LT.OR P1, PT, R86, 0x7a, P1 ;  /* 0x0000007a5600780c */ /* 0x000fe20000f21670 */
[----:B------:R-:W-:-:S01]  /*1d950*/  FFMA.FTZ R86, R57, UR35, -R6 ;  /* 0x0000002339567c23 */ /* 0x000fc20008010806 */
[----:B------:R-:W-:Y:S01]  /*1d960*/  FSEL R76, R76, -INF , !P3 ;  /* 0xff8000004c4c7808 */ /* 0x000fe20005800000 */
[----:B------:R-:W-:-:S01]  /*1d970*/  FFMA.FTZ R57, R67, UR35, -R6 ;  /* 0x0000002343397c23 */ /* 0x000fc20008010806 */
[----:B------:R-:W-:Y:S01]  /*1d980*/  FMNMX.FTZ R53, R74, R53, !PT ;  /* 0x000000354a357209 */ /* 0x000fe20007810000 */
[----:B------:R-:W-:Y:S01]  /*1d990*/  MUFU.EX2 R36, R36 ;  /* 0x0000002400247308 */ /* 0x000fe20000000800 */
[----:B------:R-:W-:Y:S02]  /*1d9a0*/  FSEL R79, R79, -INF , !P1 ;  /* 0xff8000004f4f7808 */ /* 0x000fe40004800000 */
[----:B------:R-:W-:Y:S01]  /*1d9b0*/  FMNMX.FTZ R10, R76, R53, !PT ;  /* 0x000000354c0a7209 */ /* 0x000fe20007810000 */
[----:B------:R-:W-:-:S03]  /*1d9c0*/  FFMA.FTZ R53, R59, UR35, -R6 ;  /* 0x000000233b357c23 */ /* 0x000fc60008010806 */
[----:B------:R-:W-:Y:S01]  /*1d9d0*/  FMNMX.FTZ R10, R79, R10, !PT ;  /* 0x0000000a4f0a7209 */ /* 0x000fe20007810000 */
[----:B------:R-:W-:Y:S04]  /*1d9e0*/  MUFU.EX2 R40, R40 ;  /* 0x0000002800287308 */ /* 0x000fe80000000800 */
[----:B------:R-:W0:Y:S04]  /*1d9f0*/  SHFL.BFLY PT, R59, R10, 0x2, 0x1f ;  /* 0x0c401f000a3b7f89 */ /* 0x000e2800000e0000 */
[----:B------:R-:W-:Y:S08]  /*1da00*/  MUFU.EX2 R43, R43 ;  /* 0x0000002b002b7308 */ /* 0x000ff00000000800 */
[----:B------:R-:W-:Y:S08]  /*1da10*/  MUFU.EX2 R45, R45 ;  /* 0x0000002d002d7308 */ /* 0x000ff00000000800 */
[----:B------:R-:W-:Y:S01]  /*1da20*/  MUFU.EX2 R49, R49 ;  /* 0x0000003100317308 */ /* 0x000fe20000000800 */
[----:B0-----:R-:W-:Y:S01]  /*1da30*/  FMNMX.FTZ R65, R10, R59, !PT ;  /* 0x0000003b0a417209 */ /* 0x001fe20007810000 */
[----:B------:R-:W-:Y:S01]  /*1da40*/  FFMA.FTZ R59, R71, UR35, -R6 ;  /* 0x00000023473b7c23 */ /* 0x000fe20008010806 */
[----:B------:R-:W-:-:S05]  /*1da50*/  FSEL R6, R11, RZ, P2 ;  /* 0x000000ff0b067208 */ /* 0x000fca0001000000 */
[----:B------:R-:W-:Y:S01]  /*1da60*/  MUFU.EX2 R152, R152 ;  /* 0x0000009800987308 */ /* 0x000fe20000000800 */
[----:B------:R-:W0:Y:S01]  /*1da70*/  SHFL.BFLY PT, R10, R65, 0x1, 0x1f ;  /* 0x0c201f00410a7f89 */ /* 0x000e2200000e0000 */
[----:B------:R-:W-:-:S04]  /*1da80*/  FADD.FTZ R13, -R6, R13 ;  /* 0x0000000d060d7221 */ /* 0x000fc80000010100 */
[----:B------:R-:W-:Y:S02]  /*1da90*/  FMUL.FTZ R13, R13, UR35 ;  /* 0x000000230d0d7c20 */ /* 0x000fe40008410000 */
[----:B------:R-:W-:Y:S08]  /*1daa0*/  MUFU.EX2 R51, R51 ;  /* 0x0000003300337308 */ /* 0x000ff00000000800 */
[----:B------:R-:W2:Y:S08]  /*1dab0*/  MUFU.EX2 R13, R13 ;  /* 0x0000000d000d7308 */ /* 0x000eb00000000800 */
[----:B------:R-:W-:Y:S01]  /*1dac0*/  MUFU.EX2 R86, R86 ;  /* 0x0000005600567308 */ /* 0x000fe20000000800 */
[----:B0-----:R-:W-:Y:S01]  /*1dad0*/  FMNMX.FTZ R10, R65, R10, !PT ;  /* 0x0000000a410a7209 */ /* 0x001fe20007810000 */
[----:B------:R-:W-:-:S03]  /*1dae0*/  IMAD.U32 R65, RZ, RZ, UR35 ;  /* 0x00000023ff417e24 */ /* 0x000fc6000f8e00ff */
[C---:B------:R-:W-:Y:S01]  /*1daf0*/  FSETP.NEU.FTZ.AND P1, PT, R10.reuse, -INF , PT ;  /* 0xff8000000a00780b */ /* 0x040fe20003f3d000 */
[----:B------:R-:W-:-:S02]  /*1db00*/  FFMA.FTZ R65, R10, R65, -8 ;  /* 0xc10000000a417423 */ /* 0x000fc40000010041 */
[----:B------:R-:W-:Y:S03]  /*1db10*/  MUFU.EX2 R53, R53 ;  /* 0x0000003500357308 */ /* 0x000fe60000000800 */
[----:B------:R-:W-:-:S05]  /*1db20*/  FSEL R65, R65, RZ, P1 ;  /* 0x000000ff41417208 */ /* 0x000fca0000800000 */
[--C-:B------:R-:W-:Y:S01]  /*1db30*/  FFMA.FTZ R80, R9, UR35, -R65.reuse ;  /* 0x0000002309507c23 */ /* 0x100fe20008010841 */
[----:B------:R-:W-:-:S01]  /*1db40*/  FFMA.FTZ R9, R15, UR35, -R65 ;  /* 0x000000230f097c23 */ /* 0x000fc20008010841 */
[--C-:B------:R-:W-:Y:S01]  /*1db50*/  FFMA.FTZ R15, R25, UR35, -R65.reuse ;  /* 0x00000023190f7c23 */ /* 0x100fe20008010841 */
[----:B------:R-:W-:-:S01]  /*1db60*/  FFMA.FTZ R25, R29, UR35, -R65 ;  /* 0x000000231d197c23 */ /* 0x000fc20008010841 */
[--C-:B------:R-:W-:Y:S01]  /*1db70*/  FFMA.FTZ R29, R33, UR35, -R65.reuse ;  /* 0x00000023211d7c23 */ /* 0x100fe20008010841 */
[----:B------:R-:W-:-:S01]  /*1db80*/  FFMA.FTZ R33, R37, UR35, -R65 ;  /* 0x0000002325217c23 */ /* 0x000fc20008010841 */
[--C-:B------:R-:W-:Y:S01]  /*1db90*/  FFMA.FTZ R37, R41, UR35, -R65.reuse ;  /* 0x0000002329257c23 */ /* 0x100fe20008010841 */
[----:B------:R-:W-:Y:S01]  /*1dba0*/  FSEL R41, R10, RZ, P1 ;  /* 0x000000ff0a297208 */ /* 0x000fe20000800000 */
[--C-:B------:R-:W-:Y:S01]  /*1dbb0*/  FFMA.FTZ R69, R44, UR35, -R65.reuse ;  /* 0x000000232c457c23 */ /* 0x100fe20008010841 */
[----:B------:R-:W-:-:S01]  /*1dbc0*/  FFMA.FTZ R27, R27, UR35, -R65 ;  /* 0x000000231b1b7c23 */ /* 0x000fc20008010841 */
[----:B------:R-:W-:Y:S01]  /*1dbd0*/  MUFU.EX2 R80, R80 ;  /* 0x0000005000507308 */ /* 0x000fe20000000800 */
[----:B------:R-:W-:-:S01]  /*1dbe0*/  FFMA.FTZ R20, R20, UR35, -R65 ;  /* 0x0000002314147c23 */ /* 0x000fc20008010841 */
[----:B------:R-:W-:Y:S01]  /*1dbf0*/  FADD.FTZ R41, -R41, R12 ;  /* 0x0000000c29297221 */ /* 0x000fe20000010100 */
[----:B------:R-:W-:-:S01]  /*1dc00*/  FFMA.FTZ R26, R26, UR35, -R65 ;  /* 0x000000231a1a7c23 */ /* 0x000fc20008010841 */
[----:B------:R-:W-:Y:S01]  /*1dc10*/  FFMA.FTZ R67, R50, UR35, -R65 ;  /* 0x0000002332437c23 */ /* 0x000fe20008010841 */
[----:B--2---:R-:W-:-:S01]  /*1dc20*/  FFMA.FTZ R50, R13, R3, R84 ;  /* 0x000000030d327223 */ /* 0x004fc20000010054 */
[----:B------:R-:W-:Y:S01]  /*1dc30*/  FMUL.FTZ R44, R41, UR35 ;  /* 0x00000023292c7c20 */ /* 0x000fe20008410000 */
[----:B------:R-:W-:-:S01]  /*1dc40*/  FFMA.FTZ R30, R30, UR35, -R65 ;  /* 0x000000231e1e7c23 */ /* 0x000fc20008010841 */
[----:B------:R-:W-:Y:S01]  /*1dc50*/  MUFU.EX2 R27, R27 ;  /* 0x0000001b001b7308 */ /* 0x000fe20000000800 */
[----:B------:R-:W-:-:S01]  /*1dc60*/  FADD.FTZ R50, R7, R50 ;  /* 0x0000003207327221 */ /* 0x000fc20000010000 */
[--C-:B------:R-:W-:Y:S01]  /*1dc70*/  FFMA.FTZ R41, R46, UR35, -R65.reuse ;  /* 0x000000232e297c23 */ /* 0x100fe20008010841 */
[----:B------:R-:W-:-:S01]  /*1dc80*/  FFMA.FTZ R34, R34, UR35, -R65 ;  /* 0x0000002322227c23 */ /* 0x000fc20008010841 */
[--C-:B------:R-:W-:Y:S01]  /*1dc90*/  FFMA.FTZ R46, R48, UR35, -R65.reuse ;  /* 0x00000023302e7c23 */ /* 0x100fe20008010841 */
[----:B------:R-:W-:-:S01]  /*1dca0*/  FFMA.FTZ R48, R52, UR35, -R65 ;  /* 0x0000002334307c23 */ /* 0x000fc20008010841 */
[--C-:B------:R-:W-:Y:S01]  /*1dcb0*/  FFMA.FTZ R38, R38, UR35, -R65.reuse ;  /* 0x0000002326267c23 */ /* 0x100fe20008010841 */
[----:B------:R-:W-:-:S01]  /*1dcc0*/  FFMA.FTZ R42, R42, UR35, -R65 ;  /* 0x000000232a2a7c23 */ /* 0x000fc20008010841 */
[----:B------:R-:W0:Y:S01]  /*1dcd0*/  MUFU.EX2 R44, R44 ;  /* 0x0000002c002c7308 */ /* 0x000e220000000800 */
[----:B------:R-:W-:-:S07]  /*1dce0*/  FFMA.FTZ R47, R47, UR35, -R65 ;  /* 0x000000232f2f7c23 */ /* 0x000fce0008010841 */
[----:B------:R-:W2:Y:S08]  /*1dcf0*/  MUFU.EX2 R9, R9 ;  /* 0x0000000900097308 */ /* 0x000eb00000000800 */
[----:B------:R-:W3:Y:S01]  /*1dd00*/  MUFU.EX2 R20, R20 ;  /* 0x0000001400147308 */ /* 0x000ee20000000800 */
[----:B0-----:R-:W-:-:S04]  /*1dd10*/  FFMA.FTZ R3, R44, R0, R27 ;  /* 0x000000002c037223 */ /* 0x001fc8000001001b */
[----:B------:R-:W-:Y:S01]  /*1dd20*/  FADD.FTZ R0, R80, R3 ;  /* 0x0000000350007221 */ /* 0x000fe20000010000 */
[----:B------:R-:W-:-:S01]  /*1dd30*/  FADD.FTZ R3, R21, R50 ;  /* 0x0000003215037221 */ /* 0x000fc20000010000 */
[----:B------:R-:W-:Y:S01]  /*1dd40*/  FFMA.FTZ R50, R56, UR35, -R65 ;  /* 0x0000002338327c23 */ /* 0x000fe20008010841 */
[----:B------:R-:W0:Y:S01]  /*1dd50*/  MUFU.EX2 R15, R15 ;  /* 0x0000000f000f7308 */ /* 0x000e220000000800 */
[----:B--2---:R-:W-:-:S01]  /*1dd60*/  FADD.FTZ R71, R9, R0 ;  /* 0x0000000009477221 */ /* 0x004fc20000010000 */
[----:B------:R-:W-:-:S04]  /*1dd70*/  FADD.FTZ R3, R24, R3 ;  /* 0x0000000318037221 */ /* 0x000fc80000010000 */
[----:B------:R-:W-:Y:S02]  /*1dd80*/  FADD.FTZ R52, R8, R3 ;  /* 0x0000000308347221 */ /* 0x000fe40000010000 */
[----:B------:R-:W2:Y:S01]  /*1dd90*/  MUFU.EX2 R26, R26 ;  /* 0x0000001a001a7308 */ /* 0x000ea20000000800 */
[----:B---3--:R-:W-:-:S01]  /*1dda0*/  FADD.FTZ R0, R20, R71 ;  /* 0x0000004714007221 */ /* 0x008fc20000010000 */
[----:B------:R-:W-:Y:S01]  /*1ddb0*/  FADD.FTZ R73, R77, R52 ;  /* 0x000000344d497221 */ /* 0x000fe20000010000 */
[----:B------:R-:W-:-:S03]  /*1ddc0*/  FFMA.FTZ R71, R58, UR35, -R65 ;  /* 0x000000233a477c23 */ /* 0x000fc60008010841 */
[----:B------:R-:W-:Y:S02]  /*1ddd0*/  FADD.FTZ R52, R28, R73 ;  /* 0x000000491c347221 */ /* 0x000fe40000010000 */
[----:B------:R-:W3:Y:S01]  /*1dde0*/  MUFU.EX2 R25, R25 ;  /* 0x0000001900197308 */ /* 0x000ee20000000800 */
[----:B0-----:R-:W-:-:S01]  /*1ddf0*/  FADD.FTZ R3, R15, R0 ;  /* 0x000000000f037221 */ /* 0x001fc20000010000 */
[----:B------:R-:W-:Y:S01]  /*1de00*/  FADD.FTZ R73, R31, R52 ;  /* 0x000000341f497221 */ /* 0x000fe20000010000 */
[----:B------:R-:W-:-:S05]  /*1de10*/  FFMA.FTZ R52, R60, UR35, -R65 ;  /* 0x000000233c347c23 */ /* 0x000fca0008010841 */
[----:B------:R-:W0:Y:S01]  /*1de20*/  MUFU.EX2 R30, R30 ;  /* 0x0000001e001e7308 */ /* 0x000e220000000800 */
[----:B--2---:R-:W-:-:S07]  /*1de30*/  FADD.FTZ R0, R26, R3 ;  /* 0x000000031a007221 */ /* 0x004fce0000010000 */
[----:B------:R-:W2:Y:S01]  /*1de40*/  MUFU.EX2 R29, R29 ;  /* 0x0000001d001d7308 */ /* 0x000ea20000000800 */
[----:B---3--:R-:W-:-:S07]  /*1de50*/  FADD.FTZ R3, R25, R0 ;  /* 0x0000000019037221 */ /* 0x008fce0000010000 */
[----:B------:R-:W3:Y:S01]  /*1de60*/  MUFU.EX2 R34, R34 ;  /* 0x0000002200227308 */ /* 0x000ee20000000800 */
[----:B0-----:R-:W-:-:S07]  /*1de70*/  FADD.FTZ R0, R30, R3 ;  /* 0x000000031e007221 */ /* 0x001fce0000010000 */
[----:B------:R-:W0:Y:S01]  /*1de80*/  MUFU.EX2 R33, R33 ;  /* 0x0000002100217308 */ /* 0x000e220000000800 */
[----:B--2---:R-:W-:-:S07]  /*1de90*/  FADD.FTZ R3, R29, R0 ;  /* 0x000000001d037221 */ /* 0x004fce0000010000 */
[----:B------:R-:W2:Y:S01]  /*1dea0*/  MUFU.EX2 R38, R38 ;  /* 0x0000002600267308 */ /* 0x000ea20000000800 */
[----:B---3--:R-:W-:-:S07]  /*1deb0*/  FADD.FTZ R0, R34, R3 ;  /* 0x0000000322007221 */ /* 0x008fce0000010000 */
[----:B------:R3:W-:Y:S01]  /*1dec0*/  MUFU.EX2 R12, R69 ;  /* 0x00000045000c7308 */ /* 0x0007e20000000800 */
[----:B0-----:R-:W-:-:S07]  /*1ded0*/  FADD.FTZ R3, R33, R0 ;  /* 0x0000000021037221 */ /* 0x001fce0000010000 */
[----:B------:R-:W0:Y:S01]  /*1dee0*/  MUFU.EX2 R37, R37 ;  /* 0x0000002500257308 */ /* 0x000e220000000800 */
[----:B---3--:R-:W-:-:S01]  /*1def0*/  FFMA.FTZ R69, R54, UR35, -R65 ;  /* 0x0000002336457c23 */ /* 0x008fc20008010841 */
[----:B------:R-:W-:Y:S01]  /*1df00*/  FADD.FTZ R54, R32, R73 ;  /* 0x0000004920367221 */ /* 0x000fe20000010000 */
[----:B--2---:R-:W-:-:S01]  /*1df10*/  FADD.FTZ R0, R38, R3 ;  /* 0x0000000326007221 */ /* 0x004fc20000010000 */
[----:B------:R-:W-:Y:S02]  /*1df20*/  FFMA.FTZ R73, R62, UR35, -R65 ;  /* 0x000000233e497c23 */ /* 0x000fe40008010841 */
[----:B------:R-:W-:-:S02]  /*1df30*/  FADD.FTZ R75, R35, R54 ;  /* 0x00000036234b7221 */ /* 0x000fc40000010000 */
[----:B------:R-:W2:Y:S02]  /*1df40*/  MUFU.EX2 R42, R42 ;  /* 0x0000002a002a7308 */ /* 0x000ea40000000800 */
[----:B------:R-:W-:-:S04]  /*1df50*/  FADD.FTZ R54, R36, R75 ;  /* 0x0000004b24367221 */ /* 0x000fc80000010000 */
[----:B------:R-:W-:Y:S01]  /*1df60*/  FADD.FTZ R75, R39, R54 ;  /* 0x00000036274b7221 */ /* 0x000fe20000010000 */
[----:B------:R-:W-:-:S01]  /*1df70*/  FFMA.FTZ R54, R64, UR35, -R65 ;  /* 0x0000002340367c23 */ /* 0x000fc20008010841 */
[----:B------:R-:W3:Y:S01]  /*1df80*/  MUFU.EX2 R41, R41 ;  /* 0x0000002900297308 */ /* 0x000ee20000000800 */
[----:B0-----:R-:W-:-:S01]  /*1df90*/  FADD.FTZ R3, R37, R0 ;  /* 0x0000000025037221 */ /* 0x001fc20000010000 */
[----:B------:R-:W-:Y:S01]  /*1dfa0*/  FADD.FTZ R56, R40, R75 ;  /* 0x0000004b28387221 */ /* 0x000fe20000010000 */
[----:B------:R-:W-:-:S03]  /*1dfb0*/  FFMA.FTZ R75, R66, UR35, -R65 ;  /* 0x00000023424b7c23 */ /* 0x000fc60008010841 */
[----:B------:R-:W-:Y:S02]  /*1dfc0*/  FADD.FTZ R56, R43, R56 ;  /* 0x000000382b387221 */ /* 0x000fe40000010000 */
[----:B------:R-:W0:Y:S01]  /*1dfd0*/  MUFU.EX2 R46, R46 ;  /* 0x0000002e002e7308 */ /* 0x000e220000000800 */
[----:B--2---:R-:W-:-:S01]  /*1dfe0*/  FADD.FTZ R3, R42, R3 ;  /* 0x000000032a037221 */ /* 0x004fc20000010000 */
[----:B------:R-:W-:Y:S01]  /*1dff0*/  FADD.FTZ R81, R45, R56 ;  /* 0x000000382d517221 */ /* 0x000fe20000010000 */
[----:B------:R-:W-:-:S02]  /*1e000*/  FFMA.FTZ R56, R68, UR35, -R65 ;  /* 0x0000002344387c23 */ /* 0x000fc40008010841 */
[----:B------:R-:W-:Y:S01]  /*1e010*/  FADD.FTZ R0, R12, R3 ;  /* 0x000000030c007221 */ /* 0x000fe20000010000 */
[----:B------:R-:W-:-:S02]  /*1e020*/  FADD.FTZ R58, R70, R81 ;  /* 0x00000051463a7221 */ /* 0x000fc40000010000 */
[----:B------:R-:W2:Y:S01]  /*1e030*/  MUFU.EX2 R67, R67 ;  /* 0x0000004300437308 */ /* 0x000ea20000000800 */
[----:B---3--:R-:W-:-:S01]  /*1e040*/  FADD.FTZ R3, R41, R0 ;  /* 0x0000000029037221 */ /* 0x008fc20000010000 */
[----:B------:R-:W-:-:S04]  /*1e050*/  FADD.FTZ R81, R49, R58 ;  /* 0x0000003a31517221 */ /* 0x000fc80000010000 */
[----:B------:R-:W-:Y:S02]  /*1e060*/  FADD.FTZ R58, R152, R81 ;  /* 0x00000051983a7221 */ /* 0x000fe40000010000 */
[----:B------:R-:W3:Y:S01]  /*1e070*/  MUFU.EX2 R48, R48 ;  /* 0x0000003000307308 */ /* 0x000ee20000000800 */
[----:B0-----:R-:W-:-:S01]  /*1e080*/  FADD.FTZ R0, R46, R3 ;  /* 0x000000032e007221 */ /* 0x001fc20000010000 */
[----:B------:R-:W-:Y:S01]  /*1e090*/  FADD.FTZ R81, R51, R58 ;  /* 0x0000003a33517221 */ /* 0x000fe20000010000 */
[----:B------:R-:W-:-:S03]  /*1e0a0*/  FFMA.FTZ R58, R72, UR35, -R65 ;  /* 0x00000023483a7c23 */ /* 0x000fc60008010841 */
[----:B------:R-:W-:Y:S02]  /*1e0b0*/  FADD.FTZ R60, R86, R81 ;  /* 0x00000051563c7221 */ /* 0x000fe40000010000 */
[----:B------:R-:W0:Y:S01]  /*1e0c0*/  MUFU.EX2 R69, R69 ;  /* 0x0000004500457308 */ /* 0x000e220000000800 */
[----:B--2---:R-:W-:-:S01]  /*1e0d0*/  FADD.FTZ R3, R67, R0 ;  /* 0x0000000043037221 */ /* 0x004fc20000010000 */
[----:B------:R-:W-:-:S06]  /*1e0e0*/  FADD.FTZ R81, R53, R60 ;  /* 0x0000003c35517221 */ /* 0x000fcc0000010000 */
        /* <DEDUP_REMOVED lines=8> */
[----:B------:R-:W-:-:S06]  /*1e170*/  FFMA.FTZ R81, R74, UR35, -R65 ;  /* 0x000000234a517c23 */ /* 0x000fcc0008010841 */
[----:B------:R-:W3:Y:S01]  /*1e180*/  MUFU.EX2 R52, R52 ;  /* 0x0000003400347308 */ /* 0x000ee20000000800 */
[----:B0-----:R-:W-:-:S07]  /*1e190*/  FADD.FTZ R3, R71, R0 ;  /* 0x0000000047037221 */ /* 0x001fce0000010000 */
[----:B------:R-:W0:Y:S01]  /*1e1a0*/  MUFU.EX2 R156, R156 ;  /* 0x0000009c009c7308 */ /* 0x000e220000000800 */
[----:B--2---:R-:W-:-:S01]  /*1e1b0*/  FADD.FTZ R83, R55, R60 ;  /* 0x0000003c37537221 */ /* 0x004fc20000010000 */
[--C-:B------:R-:W-:Y:S01]  /*1e1c0*/  FFMA.FTZ R60, R76, UR35, -R65.reuse ;  /* 0x000000234c3c7c23 */ /* 0x100fe20008010841 */
[----:B------:R-:W-:-:S05]  /*1e1d0*/  FFMA.FTZ R65, R79, UR35, -R65 ;  /* 0x000000234f417c23 */ /* 0x000fca0008010841 */
        /* <DEDUP_REMOVED lines=33> */
[----:B0-----:R-:W-:-:S01]  /*1e3f0*/  FADD.FTZ R0, R60, R3 ;  /* 0x000000033c007221 */ /* 0x001fc20000010000 */
[----:B--2---:R-:W-:-:S03]  /*1e400*/  FADD.FTZ R3, R6, R79 ;  /* 0x0000004f06037221 */ /* 0x004fc60000010000 */
[----:B---3--:R-:W-:Y:S01]  /*1e410*/  FADD.FTZ R0, R65, R0 ;  /* 0x0000000041007221 */ /* 0x008fe20000010000 */
[----:B------:R-:W-:Y:S06]  /*1e420*/  @!P0 BRA `(.L_x_1760) ;  /* 0x0000000000048947 */ /* 0x000fec0003800000 */
[----:B------:R-:W-:Y:S01]  /*1e430*/  BPT.TRAP 0x1 ;  /* 0x000000040000795c */ /* 0x000fe20000300000 */
.L_x_1760:
[----:B------:R-:W-:Y:S01]  /*1e440*/  F2FP.SATFINITE.E4M3.F32.PACK_AB_MERGE_C R63, R6, R63, RZ ;  /* 0x0000003f063f723e */ /* 0x000fe200048070ff */
[----:B------:R-:W-:Y:S01]  /*1e450*/  IMAD R6, R14, 0x8, R16 ;  /* 0x000000080e067824 */ /* 0x000fe200078e0210 */
[----:B------:R-:W-:Y:S01]  /*1e460*/  F2FP.SATFINITE.E4M3.F32.PACK_AB_MERGE_C R21, R24, R21, RZ ;  /* 0x000000151815723e */ /* 0x000fe200048070ff */
[-C--:B------:R-:W-:Y:S01]  /*1e470*/  FMUL.FTZ R88, R88, R13.reuse ;  /* 0x0000000d58587220 */ /* 0x080fe20000410000 */
[----:B------:R-:W-:Y:S01]  /*1e480*/  ISETP.GT.AND P1, PT, R4, R198, PT ;  /* 0x000000c60400720c */ /* 0x000fe20003f24270 */
[----:B------:R-:W-:Y:S01]  /*1e490*/  VIADD R6, R6, 0x22860 ;  /* 0x0002286006067836 */ /* 0x000fe20000000000 */
[----:B------:R-:W-:Y:S01]  /*1e4a0*/  F2FP.SATFINITE.E4M3.F32.PACK_AB_MERGE_C R164, R7, R84, R21 ;  /* 0x0000005407a4723e */ /* 0x000fe20004807015 */
[-C--:B------:R-:W-:Y:S01]  /*1e4b0*/  FMUL.FTZ R89, R89, R13.reuse ;  /* 0x0000000d59597220 */ /* 0x080fe20000410000 */
[----:B------:R-:W-:Y:S01]  /*1e4c0*/  MOV R7, UR40 ;  /* 0x0000002800077c02 */ /* 0x000fe20008000f00 */
        /* <DEDUP_REMOVED lines=13> */
[----:B------:R-:W-:Y:S01]  /*1e5a0*/  F2FP.SATFINITE.E4M3.F32.PACK_AB_MERGE_C R55, R154, R53, R55 ;  /* 0x000000359a37723e */ /* 0x000fe20004807037 */
[----:B------:R-:W-:Y:S01]  /*1e5b0*/  FMUL.FTZ R104, R104, R13 ;  /* 0x0000000d68687220 */ /* 0x000fe20000410000 */
        /* <DEDUP_REMOVED lines=82> */
[----:B------:R-:W-:Y:S02]  /*1eae0*/  IMAD.MOV.U32 R14, RZ, RZ, R168 ;  /* 0x000000ffff0e7224 */ /* 0x000fe400078e00a8 */
[----:B------:R-:W-:Y:S01]  /*1eaf0*/  IMAD.MOV.U32 R158, RZ, RZ, R55 ;  /* 0x000000ffff9e7224 */ /* 0x000fe200078e0037 */
[----:B0-----:R-:W-:Y:S06]  /*1eb00*/  @P1 BRA `(.L_x_1761) ;  /* 0xffffffc400e81947 */ /* 0x001fec000383ffff */
.L_x_1741:
[----:B------:R-:W-:Y:S05]  /*1eb10*/  WARPSYNC.ALL ;  /* 0x0000000000007948 */ /* 0x000fea0003800000 */
[----:B------:R-:W-:Y:S06]  /*1eb20*/  BAR.ARV 0x8, 0x180 ;  /* 0x0206000000007b1d */ /* 0x000fec0000002000 */
[----:B------:R-:W-:Y:S05]  /*1eb30*/  @!P0 BRA `(.L_x_1762) ;  /* 0x0000000000048947 */ /* 0x000fea0003800000 */
[----:B------:R-:W-:Y:S01]  /*1eb40*/  BPT.TRAP 0x1 ;  /* 0x000000040000795c */ /* 0x000fe20000300000 */
.L_x_1762:
[----:B------:R-:W-:Y:S01]  /*1eb50*/  IMAD R13, R168, 0x8, R16 ;  /* 0x00000008a80d7824 */ /* 0x000fe200078e0210 */
[----:B------:R-:W-:-:S04]  /*1eb60*/  SHF.L.U32 R2, R169, 0x1f, RZ ;  /* 0x0000001fa9027819 */ /* 0x000fc800000006ff */
[----:B------:R0:W2:Y:S01]  /*1eb70*/  SYNCS.PHASECHK.TRANS64.TRYWAIT P1, [R13+URZ+0x22850], R2 ;  /* 0x022850020d0075a7 */ /* 0x0000a2000802017f */
[----:B------:R-:W-:Y:S05]  /*1eb80*/  @!P0 BRA `(.L_x_1763) ;  /* 0x0000000000048947 */ /* 0x000fea0003800000 */
[----:B------:R-:W-:Y:S01]  /*1eb90*/  BPT.TRAP 0x1 ;  /* 0x000000040000795c */ /* 0x000fe20000300000 */
.L_x_1763:
[----:B------:R-:W-:-:S05]  /*1eba0*/  VIADD R16, R16, 0x400 ;  /* 0x0000040010107836 */ /* 0x000fca0000000000 */
[----:B------:R-:W-:-:S04]  /*1ebb0*/  SHF.R.U32.HI R16, RZ, 0x4, R16 ;  /* 0x00000004ff107819 */ /* 0x000fc80000011610 */
[----:B------:R-:W-:-:S04]  /*1ebc0*/  LOP3.LUT R16, R16, 0x3fff, RZ, 0xc0, !PT ;  /* 0x00003fff10107812 */ /* 0x000fc800078ec0ff */
[----:B------:R-:W-:Y:S01]  /*1ebd0*/  LOP3.LUT R5, R16, 0x10000, RZ, 0xfc, !PT ;  /* 0x0001000010057812 */ /* 0x000fe200078efcff */
[----:B--2---:R-:W-:Y:S06]  /*1ebe0*/  @P1 BRA `(.L_x_1764) ;  /* 0x0000000000081947 */ /* 0x004fec0003800000 */
[----:B------:R-:W2:Y:S02]  /*1ebf0*/  SYNCS.PHASECHK.TRANS64.TRYWAIT P1, [R13+URZ+0x22850], R2 ;  /* 0x022850020d0075a7 */ /* 0x000ea4000802017f */
[----:B--2---:R-:W-:Y:S05]  /*1ec00*/  @!P1 BRA `(.L_x_1765) ;  /* 0x000000b4004c9947 */ /* 0x004fea0003800000 */
.L_x_1764:
[----:B------:R-:W-:Y:S01]  /*1ec10*/  IMAD R4, R168, 0x400, R5 ;  /* 0x00000400a8047824 */ /* 0x000fe200078e0205 */
[----:B------:R-:W-:Y:S05]  /*1ec20*/  WARPSYNC.ALL ;  /* 0x0000000000007948 */ /* 0x000fea0003800000 */
[----:B------:R-:W-:Y:S01]  /*1ec30*/  IMAD.MOV.U32 R5, RZ, RZ, 0x40000040 ;  /* 0x40000040ff057424 */ /* 0x000fe200078e00ff */
[----:B------:R-:W-:Y:S01]  /*1ec40*/  R2UR UR6, R4 ;  /* 0x00000000040672ca */ /* 0x000fe200000e0000 */
[----:B------:R-:W-:Y:S01]  /*1ec50*/  WARPGROUP.ARRIVE ;  /* 0x00000000000079c5 */ /* 0x000fe20000000000 */
[----:B------:R-:W-:Y:S02]  /*1ec60*/  ULDC.64 UR4, c[0x0][0x9a0] ;  /* 0x0002680000047ab9 */ /* 0x000fe40000000a00 */
[----:B------:R-:W-:-:S02]  /*1ec70*/  R2UR UR7, R5 ;  /* 0x00000000050772ca */ /* 0x000fc400000e0000 */
[----:B------:R-:W-:-:S04]  /*1ec80*/  ISETP.NE.U32.AND P1, PT, RZ, UR4, PT ;  /* 0x00000004ff007c0c */ /* 0x000fc8000bf25070 */
[----:B------:R-:W-:-:S07]  /*1ec90*/  ISETP.NE.AND.EX P1, PT, RZ, UR5, PT, P1 ;  /* 0x00000005ff007c0c */ /* 0x000fce000bf25310 */
[----:B------:R-:W-:Y:S06]  /*1eca0*/  QGMMA.64x128x32.F32.E4M3.E4M3 R88, R164, gdesc[UR4], R88, gsb0 ;  /* 0x01e00004a4587df3 */ /* 0x000fec0008000858 */
[----:B------:R-:W0:Y:S01]  /*1ecb0*/  @P1 LDC.64 R6, c[0x0][0x9c8] ;  /* 0x00027200ff061b82 */ /* 0x000e220000000a00 */
[----:B------:R-:W-:Y:S02]  /*1ecc0*/  @P1 SHF.R.S32.HI R5, RZ, 0x1f, R23 ;  /* 0x0000001fff051819 */ /* 0x000fe40000011417 */
[----:B------:R-:W-:-:S05]  /*1ecd0*/  @P1 SHF.R.S32.HI R15, RZ, 0x1f, R22 ;  /* 0x0000001fff0f1819 */ /* 0x000fca0000011416 */
[----:B------:R-:W3:Y:S01]  /*1ece0*/  @P1 LDC.64 R8, c[0x0][0x9d0] ;  /* 0x00027400ff081b82 */ /* 0x000ee20000000a00 */
[----:B0-2---:R-:W-:-:S04]  /*1ecf0*/  @P1 IMAD R2, R5, R6, RZ ;  /* 0x0000000605021224 */ /* 0x005fc800078e02ff */
[C---:B------:R-:W-:Y:S02]  /*1ed00*/  @P1 IMAD R5, R23.reuse, R7, R2 ;  /* 0x0000000717051224 */ /* 0x040fe400078e0202 */
[----:B------:R-:W-:-:S04]  /*1ed10*/  @P1 IMAD.WIDE.U32 R6, R23, R6, RZ ;  /* 0x0000000617061225 */ /* 0x000fc800078e00ff */
[----:B---3--:R-:W-:Y:S01]  /*1ed20*/  @P1 IMAD R2, R15, R8, RZ ;  /* 0x000000080f021224 */ /* 0x008fe200078e02ff */
[----:B------:R-:W-:-:S03]  /*1ed30*/  @P1 IADD3 R7, R7, R5, RZ ;  /* 0x0000000507071210 */ /* 0x000fc60007ffe0ff */
[C---:B------:R-:W-:Y:S02]  /*1ed40*/  @P1 IMAD R5, R22.reuse, R9, R2 ;  /* 0x0000000916051224 */ /* 0x040fe400078e0202 */
[----:B------:R-:W-:-:S04]  /*1ed50*/  @P1 IMAD.WIDE.U32 R6, R22, R8, R6 ;  /* 0x0000000816061225 */ /* 0x000fc800078e0006 */
[----:B------:R-:W-:Y:S01]  /*1ed60*/  @P1 IMAD.IADD R5, R7, 0x1, R5 ;  /* 0x0000000107051824 */ /* 0x000fe200078e0205 */
[C---:B------:R-:W-:Y:S01]  /*1ed70*/  @P1 LEA R8, P2, R6.reuse, UR4, 0x2 ;  /* 0x0000000406081c11 */ /* 0x040fe2000f8410ff */
[----:B------:R-:W-:Y:S02]  /*1ed80*/  IMAD.MOV.U32 R7, RZ, RZ, 0x40000040 ;  /* 0x40000040ff077424 */ /* 0x000fe400078e00ff */
[----:B------:R-:W-:Y:S01]  /*1ed90*/  IMAD.MOV.U32 R2, RZ, RZ, 0x3f800000 ;  /* 0x3f800000ff027424 */ /* 0x000fe200078e00ff */
[----:B------:R-:W-:Y:S01]  /*1eda0*/  @P1 LEA.HI.X R9, R6, UR5, R5, 0x2, P2 ;  /* 0x0000000506091c11 */ /* 0x000fe200090f1405 */
[----:B------:R-:W-:Y:S01]  /*1edb0*/  VIADD R6, R4, 0x2 ;  /* 0x0000000204067836 */ /* 0x000fe20000000000 */
[----:B------:R-:W-:-:S03]  /*1edc0*/  R2UR UR7, R7 ;  /* 0x00000000070772ca */ /* 0x000fc600000e0000 */
[----:B------:R0:W2:Y:S01]  /*1edd0*/  @P1 LDG.E R2, desc[UR38][R8.64] ;  /* 0x0000002608021981 */ /* 0x0000a2000c1e1900 */
[----:B------:R-:W-:Y:S01]  /*1ede0*/  R2UR UR6, R6 ;  /* 0x00000000060672ca */ /* 0x000fe200000e0000 */
[----:B------:R-:W-:Y:S02]  /*1edf0*/  WARPGROUP.DEPBAR.LE gsb0, 0x0 ;  /* 0x00008000000079c5 */ /* 0x000fe40000010000 */
[----:B------:R-:W-:-:S10]  /*1ee00*/  WARPGROUP.ARRIVE ;  /* 0x00000000000079c5 */ /* 0x000fd40000000000 */
[----:B------:R-:W-:Y:S01]  /*1ee10*/  QGMMA.64x128x32.F32.E4M3.E4M3 R88, R160, gdesc[UR4], R88, gsb0 ;  /* 0x01e00004a0587df3 */ /* 0x000fe20008000858 */
[----:B------:R-:W-:Y:S02]  /*1ee20*/  VIADD R6, R4, 0x4 ;  /* 0x0000000404067836 */ /* 0x000fe40000000000 */
[----:B------:R-:W-:-:S03]  /*1ee30*/  IMAD.MOV.U32 R7, RZ, RZ, 0x40000040 ;  /* 0x40000040ff077424 */ /* 0x000fc600078e00ff */
[----:B------:R-:W-:Y:S02]  /*1ee40*/  R2UR UR6, R6 ;  /* 0x00000000060672ca */ /* 0x000fe400000e0000 */
[----:B------:R-:W-:Y:S01]  /*1ee50*/  R2UR UR7, R7 ;  /* 0x00000000070772ca */ /* 0x000fe200000e0000 */
[----:B------:R-:W-:Y:S02]  /*1ee60*/  VIADD R4, R4, 0x6 ;  /* 0x0000000604047836 */ /* 0x000fe40000000000 */
[----:B------:R-:W-:Y:S01]  /*1ee70*/  IMAD.MOV.U32 R5, RZ, RZ, 0x40000040 ;  /* 0x40000040ff057424 */ /* 0x000fe200078e00ff */
[----:B------:R-:W3:Y:S04]  /*1ee80*/  SHFL.BFLY PT, R6, R3, 0x2, 0x1f ;  /* 0x0c401f0003067f89 */ /* 0x000ee800000e0000 */
[----:B------:R-:W4:Y:S01]  /*1ee90*/  SHFL.BFLY PT, R7, R0, 0x2, 0x1f ;  /* 0x0c401f0000077f89 */ /* 0x000f2200000e0000 */
[----:B------:R-:W-:-:S02]  /*1eea0*/  WARPGROUP.DEPBAR.LE gsb0, 0x0 ;  /* 0x00008000000079c5 */ /* 0x000fc40000010000 */
[----:B------:R-:W-:-:S06]  /*1eeb0*/  WARPGROUP.ARRIVE ;  /* 0x00000000000079c5 */ /* 0x000fcc0000000000 */
[----:B------:R-:W-:Y:S01]  /*1eec0*/  QGMMA.64x128x32.F32.E4M3.E4M3 R88, R156, gdesc[UR4], R88, gsb0 ;  /* 0x01e000049c587df3 */ /* 0x000fe20008000858 */
[----:B------:R-:W-:Y:S02]  /*1eed0*/  R2UR UR6, R4 ;  /* 0x00000000040672ca */ /* 0x000fe400000e0000 */
[----:B------:R-:W-:Y:S01]  /*1eee0*/  R2UR UR7, R5 ;  /* 0x00000000050772ca */ /* 0x000fe200000e0000 */
[----:B---3--:R-:W-:-:S01]  /*1eef0*/  FADD.FTZ R6, R6, R3 ;  /* 0x0000000306067221 */ /* 0x008fc20000010000 */
[----:B----4-:R-:W-:-:S04]  /*1ef00*/  FADD.FTZ R7, R7, R0 ;  /* 0x0000000007077221 */ /* 0x010fc80000010000 */
[----:B------:R-:W3:Y:S04]  /*1ef10*/  SHFL.BFLY PT, R5, R6, 0x1, 0x1f ;  /* 0x0c201f0006057f89 */ /* 0x000ee800000e0000 */
[----:B------:R-:W0:Y:S01]  /*1ef20*/  SHFL.BFLY PT, R4, R7, 0x1, 0x1f ;  /* 0x0c201f0007047f89 */ /* 0x000e2200000e0000 */
[----:B------:R-:W-:Y:S02]  /*1ef30*/  IMAD.MOV.U32 R3, RZ, RZ, RZ ;  /* 0x000000ffff037224 */ /* 0x000fe400078e00ff */
[----:B---3--:R-:W-:Y:S01]  /*1ef40*/  FADD.FTZ R5, R6, R5 ;  /* 0x0000000506057221 */ /* 0x008fe20000010000 */
        /* <DEDUP_REMOVED lines=13> */
[----:B------:R-:W3:Y:S08]  /*1f020*/  @P3 MUFU.LG2 R6, R12 ;  /* 0x0000000c00063308 */ /* 0x000ef00000000c00 */
[----:B------:R-:W4:Y:S01]  /*1f030*/  @P1 MUFU.RCP R7, R8 ;  /* 0x0000000800071308 */ /* 0x000f220000001000 */
[----:B------:R-:W-:Y:S01]  /*1f040*/  MOV R14, UR35 ;  /* 0x00000023000e7c02 */ /* 0x000fe20008000f00 */
[----:B------:R-:W-:-:S02]  /*1f050*/  IMAD.U32 R0, RZ, RZ, UR35 ;  /* 0x00000023ff007e24 */ /* 0x000fc4000f8e00ff */
[----:B0-----:R-:W-:Y:S02]  /*1f060*/  @P2 FMUL.FTZ R5, R4, 0.69314718246459960938 ;  /* 0x3f31721804052820 */ /* 0x001fe40000410000 */
[----:B------:R-:W-:Y:S01]  /*1f070*/  @P2 FMUL.FTZ R0, R0, 0.69314718246459960938 ;  /* 0x3f31721800002820 */ /* 0x000fe20000410000 */
[----:B------:R-:W-:Y:S01]  /*1f080*/  @P3 FMUL.FTZ R14, R14, 0.69314718246459960938 ;  /* 0x3f3172180e0e3820 */ /* 0x000fe20000410000 */
[----:B---3--:R-:W-:Y:S01]  /*1f090*/  @P3 FMUL.FTZ R9, R6, 0.69314718246459960938 ;  /* 0x3f31721806093820 */ /* 0x008fe20000410000 */
[----:B------:R-:W-:Y:S02]  /*1f0a0*/  IMAD.MOV.U32 R56, RZ, RZ, -0x800000 ;  /* 0xff800000ff387424 */ /* 0x000fe400078e00ff */
[----:B--2---:R-:W-:Y:S01]  /*1f0b0*/  FMUL.FTZ R3, R3, R2 ;  /* 0x0000000203037220 */ /* 0x004fe20000410000 */
[----:B------:R-:W-:Y:S02]  /*1f0c0*/  IMAD.MOV.U32 R58, RZ, RZ, -0x800000 ;  /* 0xff800000ff3a7424 */ /* 0x000fe400078e00ff */
[----:B------:R-:W-:Y:S01]  /*1f0d0*/  @P2 FFMA.FTZ R56, R0, R11, R5 ;  /* 0x0000000b00382223 */ /* 0x000fe20000010005 */
[----:B------:R-:W-:-:S01]  /*1f0e0*/  @P3 FFMA.FTZ R58, R14, R10, R9 ;  /* 0x0000000a0e3a3223 */ /* 0x000fc20000010009 */
[----:B----4-:R-:W-:Y:S01]  /*1f0f0*/  FMUL.FTZ R2, R7, R2 ;  /* 0x0000000207027220 */ /* 0x010fe20000410000 */
[----:B------:R-:W-:-:S02]  /*1f100*/  WARPGROUP.DEPBAR.LE gsb0, 0x0 ;  /* 0x00008000000079c5 */ /* 0x000fc40000010000 */
[----:B------:R-:W-:Y:S05]  /*1f110*/  @!P0 BRA `(.L_x_1766) ;  /* 0x0000000000048947 */ /* 0x000fea0003800000 */
[----:B------:R-:W-:Y:S01]  /*1f120*/  BPT.TRAP 0x1 ;  /* 0x000000040000795c */ /* 0x000fe20000300000 */
.L_x_1766:
[----:B------:R-:W-:Y:S02]  /*1f130*/  VIADD R0, R13, 0x22860 ;  /* 0x000228600d007836 */ /* 0x000fe40000000000 */
[-C--:B------:R-:W-:Y:S01]  /*1f140*/  FMUL.FTZ R41, R88, R3.reuse ;  /* 0x0000000358297220 */ /* 0x080fe20000410000 */
[----:B------:R-:W-:Y:S02]  /*1f150*/  IMAD.U32 R5, RZ, RZ, UR40 ;  /* 0x00000028ff057e24 */ /* 0x000fe4000f8e00ff */
[-C--:B------:R-:W-:Y:S01]  /*1f160*/  FMUL.FTZ R44, R89, R3.reuse ;  /* 0x00000003592c7220 */ /* 0x080fe20000410000 */
        /* <DEDUP_REMOVED lines=71> */
.L_x_1650:
[----:B------:R-:W-:Y:S05]  /*1f5e0*/  WARPSYNC.ALL ;  /* 0x0000000000007948 */ /* 0x000fea0003800000 */
[----:B------:R-:W2:Y:S08]  /*1f5f0*/  S2UR UR40, SR_CgaCtaId ;  /* 0x00000000002879c3 */ /* 0x000eb00000008800 */
[----:B------:R-:W-:Y:S06]  /*1f600*/  BAR.SYNC.DEFER_BLOCKING 0x5, 0x180 ;  /* 0x0146000000007b1d */ /* 0x000fec0000010000 */
[----:B------:R-:W-:Y:S01]  /*1f610*/  UMOV UR4, 0x400 ;  /* 0x0000040000047882 */ /* 0x000fe20000000000 */
[----:B------:R-:W-:Y:S01]  /*1f620*/  BSSY B0, `(.L_x_1767) ;  /* 0x0000267000007945 */ /* 0x000fe20003800000 */
[----:B--2---:R-:W-:-:S06]  /*1f630*/  ULEA UR4, UR40, UR4, 0x18 ;  /* 0x0000000428047291 */ /* 0x004fcc000f8ec03f */
[----:B------:R-:W-:-:S05]  /*1f640*/  IMAD.U32 R16, RZ, RZ, UR4 ;  /* 0x00000004ff107e24 */ /* 0x000fca000f8e00ff */
[----:B------:R2:W3:Y:S01]  /*1f650*/  LDS.128 R20, [R16+0x228d0] ;  /* 0x0228d00010147984 */ /* 0x0004e20000000c00 */
[----:B------:R-:W-:Y:S06]  /*1f660*/  BAR.ARV 0x4, 0x180 ;  /* 0x0106000000007b1d */ /* 0x000fec0000002000 */
[----:B------:R-:W-:Y:S05]  /*1f670*/  @P0 BRA `(.L_x_1768) ;  /* 0x0000001800b40947 */ /* 0x000fea0003800000 */
[----:B-----5:R-:W4:Y:S01]  /*1f680*/  S2R R24, SR_TID.X ;  /* 0x0000000000187919 */ /* 0x020f220000002100 */
[----:B------:R-:W-:Y:S01]  /*1f690*/  ULDC.64 UR4, c[0x4][0x40] ;  /* 0x0100100000047ab9 */ /* 0x000fe20000000a00 */
[----:B----4-:R-:W-:-:S05]  /*1f6a0*/  IMAD.SHL.U32 R0, R24, 0x4, RZ ;  /* 0x0000000418007824 */ /* 0x010fca00078e00ff */
[----:B------:R-:W-:-:S04]  /*1f6b0*/  LOP3.LUT R0, R0, 0xc, RZ, 0xc0, !PT ;  /* 0x0000000c00007812 */ /* 0x000fc800078ec0ff */
[----:B------:R-:W-:-:S05]  /*1f6c0*/  IADD3 R2, P0, R0, UR4, RZ ;  /* 0x0000000400027c10 */ /* 0x000fca000ff1e0ff */
[----:B------:R-:W-:-:S05]  /*1f6d0*/  IMAD.X R3, RZ, RZ, UR5, P0 ;  /* 0x00000005ff037e24 */ /* 0x000fca00080e06ff */
[----:B------:R4:W2:Y:S01]  /*1f6e0*/  LDG.E.CONSTANT R0, desc[UR38][R2.64] ;  /* 0x0000002602007981 */ /* 0x0008a2000c1e9900 */
        /* <DEDUP_REMOVED lines=16> */
[----:B---3--:R-:W-:Y:S02]  /*1f7f0*/  F2FP.BF16.F32.PACK_AB R20, R95, R42 ;  /* 0x0000002a5f14723e */ /* 0x008fe400000010ff */
[----:B------:R-:W-:Y:S02]  /*1f800*/  F2FP.BF16.F32.PACK_AB R42, R125, R28 ;  /* 0x0000001c7d2a723e */ /* 0x000fe400000010ff */
[----:B------:R-:W-:Y:S02]  /*1f810*/  F2FP.BF16.F32.PACK_AB R48, R127, R26 ;  /* 0x0000001a7f30723e */ /* 0x000fe400000010ff */
[----:B----4-:R-:W-:-:S02]  /*1f820*/  LOP3.LUT P0, R2, R24, 0x3, RZ, 0xc0, !PT ;  /* 0x0000000318027812 */ /* 0x010fc4000780c0ff */
[----:B------:R-:W-:Y:S02]  /*1f830*/  MOV R46, R16 ;  /* 0x00000010002e7202 */ /* 0x000fe40000000f00 */
[----:B0-----:R-:W-:Y:S02]  /*1f840*/  MOV R47, R43 ;  /* 0x0000002b002f7202 */ /* 0x001fe40000000f00 */
[----:B------:R-:W-:Y:S02]  /*1f850*/  F2FP.BF16.F32.PACK_AB R60, R149, R8 ;  /* 0x00000008953c723e */ /* 0x000fe400000010ff */
[----:B------:R-:W-:Y:S01]  /*1f860*/  F2FP.BF16.F32.PACK_AB R41, R92, R41 ;  /* 0x000000295c29723e */ /* 0x000fe200000010ff */
[----:B------:R-:W-:Y:S01]  /*1f870*/  IMAD.WIDE R4, R220, 0x2, R46 ;  /* 0x00000002dc047825 */ /* 0x000fe200078e022e */
[----:B------:R-:W-:Y:S02]  /*1f880*/  F2FP.BF16.F32.PACK_AB R44, R93, R44 ;  /* 0x0000002c5d2c723e */ /* 0x000fe400000010ff */
[----:B------:R-:W-:-:S02]  /*1f890*/  ISETP.EQ.OR P0, PT, R2, 0x3, !P0 ;  /* 0x000000030200780c */ /* 0x000fc40004702670 */
        /* <DEDUP_REMOVED lines=8> */
[----:B------:R-:W-:Y:S01]  /*1f920*/  LOP3.LUT R14, R14, R15, RZ, 0x3c, !PT ;  /* 0x0000000f0e0e7212 */ /* 0x000fe200078e3cff */
[--C-:B------:R-:W-:Y:S01]  /*1f930*/  IMAD.X R15, RZ, RZ, R5.reuse, P5 ;  /* 0x000000ffff0f7224 */ /* 0x100fe200028e0605 */
[----:B------:R-:W-:Y:S01]  /*1f940*/  LOP3.LUT R10, R10, R11, RZ, 0x3c, !PT ;  /* 0x0000000b0a0a7212 */ /* 0x000fe200078e3cff */
[----:B------:R-:W-:Y:S01]  /*1f950*/  IMAD.X R11, RZ, RZ, R5, P1 ;  /* 0x000000ffff0b7224 */ /* 0x000fe200008e0605 */
[C---:B------:R-:W-:Y:S02]  /*1f960*/  IADD3 R9, P2, R4.reuse, 0x4020, RZ ;  /* 0x0000402004097810 */ /* 0x040fe40007f5e0ff */
[----:B------:R-:W-:-:S02]  /*1f970*/  IADD3 R25, P4, R4, 0x60, RZ ;  /* 0x0000006004197810 */ /* 0x000fc40007f9e0ff */
[----:B------:R-:W-:Y:S02]  /*1f980*/  IADD3 R27, P5, R4, 0x40, RZ ;  /* 0x00000040041b7810 */ /* 0x000fe40007fbe0ff */
[----:B------:R-:W-:Y:S02]  /*1f990*/  SHF.R.U64 R6, R6, 0x3, RZ ;  /* 0x0000000306067819 */ /* 0x000fe400000012ff */
[----:B------:R-:W-:Y:S02]  /*1f9a0*/  IADD3 R29, P1, R4, 0x20, RZ ;  /* 0x00000020041d7810 */ /* 0x000fe40007f3e0ff */
[----:B------:R-:W-:Y:S02]  /*1f9b0*/  LOP3.LUT R8, R9, 0x380, RZ, 0xc0, !PT ;  /* 0x0000038009087812 */ /* 0x000fe400078ec0ff */
[----:B------:R-:W-:Y:S02]  /*1f9c0*/  LOP3.LUT R24, R25, 0x380, RZ, 0xc0, !PT ;  /* 0x0000038019187812 */ /* 0x000fe400078ec0ff */
[----:B------:R-:W-:-:S02]  /*1f9d0*/  LOP3.LUT R6, R6, R7, RZ, 0x3c, !PT ;  /* 0x0000000706067212 */ /* 0x000fc400078e3cff */
[----:B------:R-:W-:Y:S02]  /*1f9e0*/  LOP3.LUT R26, R27, 0x380, RZ, 0xc0, !PT ;  /* 0x000003801b1a7812 */ /* 0x000fe400078ec0ff */
[----:B------:R-:W-:Y:S02]  /*1f9f0*/  LOP3.LUT R28, R29, 0x380, RZ, 0xc0, !PT ;  /* 0x000003801d1c7812 */ /* 0x000fe400078ec0ff */
[----:B------:R-:W-:Y:S02]  /*1fa00*/  LOP3.LUT R7, R4, 0x380, RZ, 0xc0, !PT ;  /* 0x0000038004077812 */ /* 0x000fe400078ec0ff */
[----:B------:R-:W-:Y:S02]  /*1fa10*/  SHF.R.U64 R8, R8, 0x3, RZ ;  /* 0x0000000308087819 */ /* 0x000fe400000012ff */
[----:B------:R-:W-:Y:S02]  /*1fa20*/  SHF.R.U64 R24, R24, 0x3, RZ ;  /* 0x0000000318187819 */ /* 0x000fe400000012ff */
[----:B------:R-:W-:-:S02]  /*1fa30*/  SHF.R.U64 R26, R26, 0x3, RZ ;  /* 0x000000031a1a7819 */ /* 0x000fc400000012ff */
[----:B------:R-:W-:Y:S02]  /*1fa40*/  SHF.R.U64 R28, R28, 0x3, RZ ;  /* 0x000000031c1c7819 */ /* 0x000fe400000012ff */
[----:B------:R-:W-:Y:S02]  /*1fa50*/  SHF.R.U64 R7, R7, 0x3, RZ ;  /* 0x0000000307077819 */ /* 0x000fe400000012ff */
[----:B------:R-:W-:Y:S01]  /*1fa60*/  LOP3.LUT R8, R8, R9, RZ, 0x3c, !PT ;  /* 0x0000000908087212 */ /* 0x000fe200078e3cff */
[--C-:B------:R-:W-:Y:S01]  /*1fa70*/  IMAD.X R9, RZ, RZ, R5.reuse, P2 ;  /* 0x000000ffff097224 */ /* 0x100fe200010e0605 */
[----:B------:R-:W-:Y:S01]  /*1fa80*/  LOP3.LUT R24, R24, R25, RZ, 0x3c, !PT ;  /* 0x0000001918187212 */ /* 0x000fe200078e3cff */
[--C-:B------:R-:W-:Y:S01]  /*1fa90*/  IMAD.X R25, RZ, RZ, R5.reuse, P4 ;  /* 0x000000ffff197224 */ /* 0x100fe200020e0605 */
[----:B------:R-:W-:Y:S01]  /*1faa0*/  LOP3.LUT R26, R26, R27, RZ, 0x3c, !PT ;  /* 0x0000001b1a1a7212 */ /* 0x000fe200078e3cff */
[--C-:B------:R-:W-:Y:S01]  /*1fab0*/  IMAD.X R27, RZ, RZ, R5.reuse, P5 ;  /* 0x000000ffff1b7224 */ /* 0x100fe200028e0605 */
[----:B------:R-:W-:Y:S01]  /*1fac0*/  LOP3.LUT R28, R28, R29, RZ, 0x3c, !PT ;  /* 0x0000001d1c1c7212 */ /* 0x000fe200078e3cff */
[----:B------:R-:W-:Y:S01]  /*1fad0*/  IMAD.X R29, RZ, RZ, R5, P1 ;  /* 0x000000ffff1d7224 */ /* 0x000fe200008e0605 */
[----:B------:R-:W-:-:S02]  /*1fae0*/  LOP3.LUT R4, R7, R4, RZ, 0x3c, !PT ;  /* 0x0000000407047212 */ /* 0x000fc400078e3cff */
[----:B------:R-:W-:Y:S02]  /*1faf0*/  IADD3.X R7, RZ, R5, RZ, P3, !PT ;  /* 0x00000005ff077210 */ /* 0x000fe40001ffe4ff */
        /* <DEDUP_REMOVED lines=22> */
[----:B--2---:R-:W-:Y:S01]  /*1fc60*/  LOP3.LUT R2, R0, 0x2, RZ, 0x3c, !PT ;  /* 0x0000000200027812 */ /* 0x004fe200078e3cff */
[----:B------:R-:W-:Y:S06]  /*1fc70*/  BRA.DIV UR4, `(.L_x_1769) ;  /* 0x000000a604447947 */ /* 0x000fec000b800000 */
        /* <DEDUP_REMOVED lines=19> */
[----:B------:R-:W2:Y:S01]  /*1fdb0*/  SHFL.IDX PT, R10, R5, R0, 0x1c1f ;  /* 0x001c1f00050a7589 */ /* 0x000ea200000e0000 */
        /* <DEDUP_REMOVED lines=14> */
[----:B------:R-:W3:Y:S01]  /*1fea0*/  SHFL.IDX PT, R30, R31, R0, 0x1c1f ;  /* 0x001c1f001f1e7589 */ /* 0x000ee200000e0000 */
[----:B------:R-:W-:-:S02]  /*1feb0*/  SEL R73, R75, R54, P0 ;  /* 0x000000364b497207 */ /* 0x000fc40000000000 */
[----:B------:R-:W-:Y:S01]  /*1fec0*/  SEL R51, R20, R51, P0 ;  /* 0x0000003314337207 */ /* 0x000fe20000000000 */
[----:B------:R-:W4:Y:S01]  /*1fed0*/  SHFL.IDX PT, R45, R45, R2, 0x1c1f ;  /* 0x001c1f022d2d7589 */ /* 0x000f2200000e0000 */
[----:B------:R-:W-:Y:S02]  /*1fee0*/  SEL R55, R38, R55, P0 ;  /* 0x0000003726377207 */ /* 0x000fe40000000000 */
[----:B------:R-:W-:Y:S01]  /*1fef0*/  SEL R59, R34, R59, P0 ;  /* 0x0000003b223b7207 */ /* 0x000fe20000000000 */
[----:B------:R-:W5:Y:S01]  /*1ff00*/  SHFL.IDX PT, R20, R25, R2, 0x1c1f ;  /* 0x001c1f0219147589 */ /* 0x000f6200000e0000 */
[----:B------:R-:W-:Y:S02]  /*1ff10*/  SEL R75, R54, R75, P0 ;  /* 0x0000004b364b7207 */ /* 0x000fe40000000000 */
[----:B------:R-:W-:Y:S01]  /*1ff20*/  SEL R77, R79, R62, P0 ;  /* 0x0000003e4f4d7207 */ /* 0x000fe20000000000 */
[----:B------:R-:W1:Y:S01]  /*1ff30*/  SHFL.IDX PT, R34, R35, R0, 0x1c1f ;  /* 0x001c1f0023227589 */ /* 0x000e6200000e0000 */
[----:B------:R-:W-:-:S02]  /*1ff40*/  SEL R79, R62, R79, P0 ;  /* 0x0000004f3e4f7207 */ /* 0x000fc40000000000 */
[----:B0-----:R-:W-:Y:S01]  /*1ff50*/  SEL R24, R26, R29, P0 ;  /* 0x0000001d1a187207 */ /* 0x001fe20000000000 */
[----:B------:R-:W0:Y:S01]  /*1ff60*/  SHFL.IDX PT, R38, R39, R0, 0x1c1f ;  /* 0x001c1f0027267589 */ /* 0x000e2200000e0000 */
[----:B--2---:R-:W-:Y:S02]  /*1ff70*/  SEL R8, R10, R7, P0 ;  /* 0x000000070a087207 */ /* 0x004fe40000000000 */
[----:B------:R-:W-:Y:S01]  /*1ff80*/  SEL R26, R29, R26, P0 ;  /* 0x0000001a1d1a7207 */ /* 0x000fe20000000000 */
[----:B------:R-:W-:Y:S01]  /*1ff90*/  SHFL.IDX PT, R27, R61, R0, 0x1c1f ;  /* 0x001c1f003d1b7589 */ /* 0x000fe200000e0000 */
[----:B------:R-:W-:Y:S02]  /*1ffa0*/  SEL R4, R6, R3, P0 ;  /* 0x0000000306047207 */ /* 0x000fe40000000000 */
[----:B------:R-:W-:Y:S01]  /*1ffb0*/  SEL R10, R7, R10, P0 ;  /* 0x0000000a070a7207 */ /* 0x000fe20000000000 */
[----:B------:R-:W-:Y:S01]  /*1ffc0*/  SHFL.IDX PT, R31, R65, R0, 0x1c1f ;  /* 0x001c1f00411f7589 */ /* 0x000fe200000e0000 */
[----:B---3--:R-:W-:-:S02]  /*1ffd0*/  SEL R28, R30, R33, P0 ;  /* 0x000000211e1c7207 */ /* 0x008fc40000000000 */
[----:B------:R-:W-:Y:S01]  /*1ffe0*/  SEL R30, R33, R30, P0 ;  /* 0x0000001e211e7207 */ /* 0x000fe20000000000 */
[----:B------:R-:W-:Y:S01]  /*1fff0*/  SHFL.IDX PT, R35, R69, R0, 0x1c1f ;  /* 0x001c1f0045237589 */ /* 0x000fe200000e0000 */
[----:B----4-:R-:W-:Y:S02]  /*20000*/  SEL R40, R42, R45, P0 ;  /* 0x0000002d2a287207 */ /* 0x010fe40000000000 */
[----:B------:R-:W-:Y:S01]  /*20010*/  SEL R6, R3, R6, P0 ;  /* 0x0000000603067207 */ /* 0x000fe20000000000 */
[----:B------:R-:W2:Y:S01]  /*20020*/  SHFL.IDX PT, R52, R63, R2, 0x1c1f ;  /* 0x001c1f023f347589 */ /* 0x000ea200000e0000 */
[----:B-----5:R-:W-:Y:S02]  /*20030*/  SEL R12, R9, R20, P0 ;  /* 0x00000014090c7207 */ /* 0x020fe40000000000 */
[----:B------:R-:W-:Y:S01]  /*20040*/  SEL R14, R20, R9, P0 ;  /* 0x00000009140e7207 */ /* 0x000fe20000000000 */
[----:B------:R-:W3:Y:S01]  /*20050*/  SHFL.IDX PT, R54, R67, R2, 0x1c1f ;  /* 0x001c1f0243367589 */ /* 0x000ee200000e0000 */
[----:B-1----:R-:W-:-:S02]  /*20060*/  SEL R32, R34, R37, P0 ;  /* 0x0000002522207207 */ /* 0x002fc40000000000 */
[----:B------:R-:W-:Y:S01]  /*20070*/  SEL R34, R37, R34, P0 ;  /* 0x0000002225227207 */ /* 0x000fe20000000000 */
[----:B------:R-:W1:Y:S01]  /*20080*/  SHFL.IDX PT, R60, R71, R2, 0x1c1f ;  /* 0x001c1f02473c7589 */ /* 0x000e6200000e0000 */
[----:B0-----:R-:W-:Y:S02]  /*20090*/  SEL R36, R38, R41, P0 ;  /* 0x0000002926247207 */ /* 0x001fe40000000000 */
[----:B------:R-:W-:Y:S01]  /*200a0*/  SEL R38, R41, R38, P0 ;  /* 0x0000002629267207 */ /* 0x000fe20000000000 */
[----:B------:R-:W-:Y:S01]  /*200b0*/  SHFL.IDX PT, R49, R49, R0, 0x1c1f ;  /* 0x001c1f0031317589 */ /* 0x000fe200000e0000 */
[----:B------:R-:W-:-:S03]  /*200c0*/  SEL R42, R45, R42, P0 ;  /* 0x0000002a2d2a7207 */ /* 0x000fc60000000000 */
[----:B------:R-:W-:Y:S04]  /*200d0*/  SHFL.IDX PT, R53, R53, R0, 0x1c1f ;  /* 0x001c1f0035357589 */ /* 0x000fe800000e0000 */
[----:B------:R-:W-:Y:S04]  /*200e0*/  SHFL.IDX PT, R57, R57, R0, 0x1c1f ;  /* 0x001c1f0039397589 */ /* 0x000fe800000e0000 */
[----:B------:R-:W-:Y:S01]  /*200f0*/  SHFL.IDX PT, R73, R73, R0, 0x1c1f ;  /* 0x001c1f0049497589 */ /* 0x000fe200000e0000 */
[----:B--2---:R-:W-:Y:S02]  /*20100*/  SEL R25, R27, R52, P0 ;  /* 0x000000341b197207 */ /* 0x004fe40000000000 */
[----:B------:R-:W-:Y:S01]  /*20110*/  SEL R27, R52, R27, P0 ;  /* 0x0000001b341b7207 */ /* 0x000fe20000000000 */
[----:B------:R-:W0:Y:S01]  /*20120*/  SHFL.IDX PT, R44, R51, R2, 0x1c1f ;  /* 0x001c1f02332c7589 */ /* 0x000e2200000e0000 */
[----:B---3--:R-:W-:-:S02]  /*20130*/  SEL R29, R31, R54, P0 ;  /* 0x000000361f1d7207 */ /* 0x008fc40000000000 */
[----:B------:R-:W-:Y:S01]  /*20140*/  SEL R31, R54, R31, P0 ;  /* 0x0000001f361f7207 */ /* 0x000fe20000000000 */
[----:B------:R-:W2:Y:S01]  /*20150*/  SHFL.IDX PT, R48, R55, R2, 0x1c1f ;  /* 0x001c1f0237307589 */ /* 0x000ea200000e0000 */
[----:B-1----:R-:W-:Y:S02]  /*20160*/  SEL R33, R35, R60, P0 ;  /* 0x0000003c23217207 */ /* 0x002fe40000000000 */
[----:B------:R-:W-:Y:S01]  /*20170*/  SEL R35, R60, R35, P0 ;  /* 0x000000233c237207 */ /* 0x000fe20000000000 */
[----:B------:R-:W1:Y:S04]  /*20180*/  SHFL.IDX PT, R50, R59, R2, 0x1c1f ;  /* 0x001c1f023b327589 */ /* 0x000e6800000e0000 */
[----:B------:R-:W3:Y:S04]  /*20190*/  SHFL.IDX PT, R62, R75, R2, 0x1c1f ;  /* 0x001c1f024b3e7589 */ /* 0x000ee800000e0000 */
[----:B------:R-:W4:Y:S04]  /*201a0*/  SHFL.IDX PT, R77, R77, R0, 0x1c1f ;  /* 0x001c1f004d4d7589 */ /* 0x000f2800000e0000 */
[----:B------:R5:W4:Y:S01]  /*201b0*/  SHFL.IDX PT, R64, R79, R2, 0x1c1f ;  /* 0x001c1f024f407589 */ /* 0x000b2200000e0000 */
[----:B0-----:R-:W-:-:S02]  /*201c0*/  SEL R5, R49, R44, P0 ;  /* 0x0000002c31057207 */ /* 0x001fc40000000000 */
[----:B------:R-:W-:Y:S02]  /*201d0*/  SEL R7, R44, R49, P0 ;  /* 0x000000312c077207 */ /* 0x000fe40000000000 */
[----:B--2---:R-:W-:Y:S02]  /*201e0*/  SEL R9, R53, R48, P0 ;  /* 0x0000003035097207 */ /* 0x004fe40000000000 */
[----:B------:R-:W-:Y:S01]  /*201f0*/  SEL R11, R48, R53, P0 ;  /* 0x00000035300b7207 */ /* 0x000fe20000000000 */
[----:B-----5:R-:W-:Y:S01]  /*20200*/  IMAD.MOV.U32 R2, RZ, RZ, RZ ;  /* 0x000000ffff027224 */ /* 0x020fe200078e00ff */
[----:B-1----:R-:W-:Y:S02]  /*20210*/  SEL R13, R57, R50, P0 ;  /* 0x00000032390d7207 */ /* 0x002fe40000000000 */
[----:B------:R-:W-:Y:S02]  /*20220*/  SEL R15, R50, R57, P0 ;  /* 0x00000039320f7207 */ /* 0x000fe40000000000 */
[----:B---3--:R-:W-:-:S02]  /*20230*/  SEL R37, R73, R62, P0 ;  /* 0x0000003e49257207 */ /* 0x008fc40000000000 */
[----:B------:R-:W-:-:S07]  /*20240*/  SEL R39, R62, R73, P0 ;  /* 0x000000493e277207 */ /* 0x000fce0000000000 */
.L_x_2011:
[----:B------:R-:W-:Y:S05]  /*20250*/  WARPSYNC.ALL ;  /* 0x0000000000007948 */ /* 0x000fea0003800000 */
[----:B------:R-:W-:Y:S01]  /*20260*/  BAR.SYNC.DEFER_BLOCKING 0x1, 0x100 ;  /* 0x0044000000007b1d */ /* 0x000fe20000010000 */
[----:B----4-:R-:W-:Y:S02]  /*20270*/  SEL R41, R77, R64, P0 ;  /* 0x000000404d297207 */ /* 0x010fe40000000000 */
[----:B------:R-:W-:-:S03]  /*20280*/  SEL R43, R64, R77, P0 ;  /* 0x0000004d402b7207 */ /* 0x000fc60000000000 */
[----:B------:R-:W-:Y:S02]  /*20290*/  ULDC.64 UR4, c[0x0][0xc00] ;  /* 0x0003000000047ab9 */ /* 0x000fe40000000a00 */
[----:B------:R-:W0:Y:S01]  /*202a0*/  LDC.64 R44, c[0x0][0xc00] ;  /* 0x00030000ff2c7b82 */ /* 0x000e220000000a00 */
[----:B------:R-:W-:-:S04]  /*202b0*/  ISETP.NE.U32.AND P2, PT, RZ, UR4, PT ;  /* 0x00000004ff007c0c */ /* 0x000fc8000bf45070 */
[----:B------:R-:W-:Y:S01]  /*202c0*/  ISETP.NE.AND.EX P2, PT, RZ, UR5, PT, P2 ;  /* 0x00000005ff007c0c */ /* 0x000fe2000bf45320 */
[----:B------:R-:W-:Y:S02]  /*202d0*/  ULDC.64 UR4, c[0x0][0xc08] ;  /* 0x0003020000047ab9 */ /* 0x000fe40000000a00 */
[----:B------:R-:W-:Y:S01]  /*202e0*/  ISETP.NE.U32.AND P0, PT, RZ, UR4, PT ;  /* 0x00000004ff007c0c */ /* 0x000fe2000bf05070 */
[----:B------:R-:W1:Y:S03]  /*202f0*/  LDC R51, c[0x0][0xbe8] ;  /* 0x0002fa00ff337b82 */ /* 0x000e660000000800 */
[----:B------:R-:W-:Y:S01]  /*20300*/  ISETP.NE.AND.EX P0, PT, RZ, UR5, PT, P0 ;  /* 0x00000005ff007c0c */ /* 0x000fe2000bf05300 */
[----:B------:R2:W-:Y:S04]  /*20310*/  STSM.16.M88.4 [R80], R4 ;  /* 0x0000000450007844 */ /* 0x0005e80000000200 */
[----:B------:R3:W-:Y:S01]  /*20320*/  STSM.16.M88.4 [R78], R8 ;  /* 0x000000084e007844 */ /* 0x0007e20000000200 */
[----:B0-----:R-:W-:-:S03]  /*20330*/  IMAD.WIDE R44, R205, 0x4, R44 ;  /* 0x00000004cd2c7825 */ /* 0x001fc600078e022c */
[----:B------:R0:W-:Y:S04]  /*20340*/  STSM.16.M88.4 [R76], R12 ;  /* 0x0000000c4c007844 */ /* 0x0001e80000000200 */
[----:B------:R0:W-:Y:S01]  /*20350*/  STSM.16.M88.4 [R74], R24 ;  /* 0x000000184a007844 */ /* 0x0001e20000000200 */
[----:B--2---:R-:W2:Y:S03]  /*20360*/  @P0 LDC.64 R4, c[0x0][0xc08] ;  /* 0x00030200ff040b82 */ /* 0x004ea60000000a00 */
[----:B------:R0:W-:Y:S04]  /*20370*/  STSM.16.M88.4 [R72], R28 ;  /* 0x0000001c48007844 */ /* 0x0001e80000000200 */
[----:B------:R0:W-:Y:S04]  /*20380*/  STSM.16.M88.4 [R70], R32 ;  /* 0x0000002046007844 */ /* 0x0001e80000000200 */
[----:B------:R0:W-:Y:S04]  /*20390*/  STSM.16.M88.4 [R68], R36 ;  /* 0x0000002444007844 */ /* 0x0001e80000000200 */
[----:B------:R0:W-:Y:S01]  /*203a0*/  STSM.16.M88.4 [R66], R40 ;  /* 0x0000002842007844 */ /* 0x0001e20000000200 */
[----:B------:R-:W-:Y:S06]  /*203b0*/  BAR.SYNC.DEFER_BLOCKING 0x1, 0x100 ;  /* 0x0044000000007b1d */ /* 0x000fec0000010000 */
[----:B------:R-:W-:Y:S01]  /*203c0*/  ULDC UR4, c[0x0][0xa88] ;  /* 0x0002a20000047ab9 */ /* 0x000fe20000000800 */
[----:B--2---:R-:W-:-:S04]  /*203d0*/  @P0 IMAD.WIDE R4, R205, 0x4, R4 ;  /* 0x00000004cd040825 */ /* 0x004fc800078e0204 */
[----:B------:R-:W-:Y:S01]  /*203e0*/  IMAD.U32 R0, RZ, RZ, UR4 ;  /* 0x00000004ff007e24 */ /* 0x000fe2000f8e00ff */
[----:B------:R0:W5:Y:S01]  /*203f0*/  @P2 LDG.E R2, desc[UR38][R44.64] ;  /* 0x000000262c022981 */ /* 0x000162000c1e1900 */
[----:B-1----:R-:W-:Y:S01]  /*20400*/  ISETP.NE.AND P1, PT, R51, 0x1, PT ;  /* 0x000000013300780c */ /* 0x002fe20003f25270 */
[----:B---3--:R-:W-:-:S03]  /*20410*/  IMAD.IADD R8, R194, 0x1, R178 ;  /* 0x00000001c2087824 */ /* 0x008fc600078e02b2 */
[----:B------:R0:W5:Y:S09]  /*20420*/  @P0 LDG.E R0, desc[UR38][R4.64] ;  /* 0x0000002604000981 */ /* 0x000172000c1e1900 */
[----:B------:R-:W1:Y:S08]  /*20430*/  @P1 LDC R3, c[0x0][0xbec] ;  /* 0x0002fb00ff031b82 */ /* 0x000e700000000800 */
[----:B------:R-:W2:Y:S01]  /*20440*/  @P1 LDC R11, c[0x0][0xbf0] ;  /* 0x0002fc00ff0b1b82 */ /* 0x000ea20000000800 */
[----:B0-----:R-:W-:Y:S05]  /*20450*/  @P0 BRA `(.L_x_1770) ;  /* 0x0000000000100947 */ /* 0x001fea0003800000 */
[----:B------:R-:W-:Y:S05]  /*20460*/  @!P2 BRA `(.L_x_1770) ;  /* 0x00000000000ca947 */ /* 0x000fea0003800000 */
[----:B------:R-:W3:Y:S04]  /*20470*/  LDG.E R5, desc[UR38][R44.64] ;  /* 0x000000262c057981 */ /* 0x000ee8000c1e1900 */
[----:B-----5:R-:W3:Y:S02]  /*20480*/  LDG.E R0, desc[UR38][R44.64+0x4] ;  /* 0x000004262c007981 */ /* 0x020ee4000c1e1900 */
[----:B---3--:R-:W-:-:S07]  /*20490*/  IMAD.IADD R0, R0, 0x1, -R5 ;  /* 0x0000000100007824 */ /* 0x008fce00078e0a05 */
.L_x_1770:
[----:B------:R-:W-:Y:S01]  /*204a0*/  SHF.R.S32.HI R50, RZ, 0x1f, R204 ;  /* 0x0000001fff327819 */ /* 0x000fe200000114cc */
[----:B-1----:R-:W-:Y:S01]  /*204b0*/  @P1 IMAD.HI.U32 R4, R8, R3, RZ ;  /* 0x0000000308041227 */ /* 0x002fe200078e00ff */
[----:B------:R-:W-:Y:S01]  /*204c0*/  ULDC.64 UR4, c[0x0][0xb90] ;  /* 0x0002e40000047ab9 */ /* 0x000fe20000000a00 */
[----:B-----5:R-:W-:Y:S01]  /*204d0*/  SHF.R.S32.HI R3, RZ, 0x1f, R2 ;  /* 0x0000001fff037819 */ /* 0x020fe20000011402 */
[----:B------:R-:W0:Y:S01]  /*204e0*/  @P1 LDC R57, c[0x0][0xbec] ;  /* 0x0002fb00ff391b82 */ /* 0x000e220000000800 */
[----:B------:R-:W-:Y:S01]  /*204f0*/  IMAD R9, R50, UR4, RZ ;  /* 0x0000000432097c24 */ /* 0x000fe2000f8e02ff */
[----:B------:R-:W-:Y:S01]  /*20500*/  SHF.R.S32.HI R20, RZ, 0x1f, R205 ;  /* 0x0000001fff147819 */ /* 0x000fe200000114cd */
[----:B------:R-:W-:Y:S01]  /*20510*/  IMAD.MOV.U32 R7, RZ, RZ, R8 ;  /* 0x000000ffff077224 */ /* 0x000fe200078e0008 */
[----:B--2---:R-:W-:Y:S01]  /*20520*/  @P1 SHF.R.U32.HI R7, RZ, R11, R4 ;  /* 0x0000000bff071219 */ /* 0x004fe20000011604 */
[----:B------:R-:W-:Y:S01]  /*20530*/  IMAD.WIDE.U32 R4, R204, UR4, R2 ;  /* 0x00000004cc047c25 */ /* 0x000fe2000f8e0002 */
[----:B------:R-:W-:-:S02]  /*20540*/  SEL R20, R20, RZ, !P2 ;  /* 0x000000ff14147207 */ /* 0x000fc40005000000 */
[----:B------:R-:W-:Y:S01]  /*20550*/  SEL R53, R205, RZ, !P2 ;  /* 0x000000ffcd357207 */ /* 0x000fe20005000000 */
[----:B------:R-:W-:Y:S01]  /*20560*/  IMAD R9, R204, UR5, R9 ;  /* 0x00000005cc097c24 */ /* 0x000fe2000f8e0209 */
[----:B------:R-:W-:Y:S01]  /*20570*/  ULDC.64 UR4, c[0x0][0xb98] ;  /* 0x0002e60000047ab9 */ /* 0x000fe20000000a00 */
[----:B------:R-:W-:Y:S02]  /*20580*/  IMAD.MOV R6, RZ, RZ, -R7 ;  /* 0x000000ffff067224 */ /* 0x000fe400078e0a07 */
[----:B------:R-:W-:Y:S02]  /*20590*/  IMAD.IADD R5, R5, 0x1, R9 ;  /* 0x0000000105057824 */ /* 0x000fe400078e0209 */
[----:B------:R-:W-:Y:S02]  /*205a0*/  IMAD R9, R51, R6, R8 ;  /* 0x0000000633097224 */ /* 0x000fe400078e0208 */
[----:B------:R-:W-:Y:S02]  /*205b0*/  IMAD R11, R207, 0x40, R197 ;  /* 0x00000040cf0b7824 */ /* 0x000fe400078e02c5 */
[----:B------:R-:W-:-:S02]  /*205c0*/  IMAD R6, R20, UR4, RZ ;  /* 0x0000000414067c24 */ /* 0x000fc4000f8e02ff */
        /* <DEDUP_REMOVED lines=8> */
[----:B------:R-:W-:Y:S01]  /*20650*/  IMAD.IADD R10, R219, 0x1, R178 ;  /* 0x00000001db0a7824 */ /* 0x000fe200078e02b2 */
[----:B------:R-:W-:Y:S01]  /*20660*/  IADD3.X R5, R11, R5, R8, P2, !PT ;  /* 0x000000050b057210 */ /* 0x000fe200017fe408 */
[----:B------:R-:W-:Y:S01]  /*20670*/  IMAD R6, R6, UR4, RZ ;  /* 0x0000000406067c24 */ /* 0x000fe2000f8e02ff */
[----:B------:R-:W-:Y:S01]  /*20680*/  IADD3 R13, P4, R46, 0x2000, RZ ;  /* 0x000020002e0d7810 */ /* 0x000fe20007f9e0ff */
[----:B------:R-:W-:Y:S01]  /*20690*/  IMAD R55, R0, R51, RZ ;  /* 0x0000003300377224 */ /* 0x000fe200078e02ff */
[----:B------:R-:W-:Y:S01]  /*206a0*/  IADD3 R29, P3, R46, 0x4000, RZ ;  /* 0x000040002e1d7810 */ /* 0x000fe20007f7e0ff */
[----:B------:R-:W-:Y:S01]  /*206b0*/  IMAD R11, R9, UR5, R6 ;  /* 0x00000005090b7c24 */ /* 0x000fe2000f8e0206 */
[----:B------:R-:W-:Y:S01]  /*206c0*/  LOP3.LUT R12, R13, 0x380, RZ, 0xc0, !PT ;  /* 0x000003800d0c7812 */ /* 0x000fe200078ec0ff */
[----:B------:R-:W-:Y:S01]  /*206d0*/  IMAD.WIDE.U32 R4, R9, UR4, R4 ;  /* 0x0000000409047c25 */ /* 0x000fe2000f8e0004 */
[----:B------:R-:W-:Y:S01]  /*206e0*/  ULDC.64 UR4, c[0x0][0xb50] ;  /* 0x0002d40000047ab9 */ /* 0x000fe20000000a00 */
[----:B------:R-:W-:-:S02]  /*206f0*/  LOP3.LUT R28, R29, 0x380, RZ, 0xc0, !PT ;  /* 0x000003801d1c7812 */ /* 0x000fc400078ec0ff */
[----:B------:R-:W-:Y:S01]  /*20700*/  IMAD.X R9, RZ, RZ, R47, P0 ;  /* 0x000000ffff097224 */ /* 0x000fe200000e062f */
[----:B------:R-:W-:Y:S01]  /*20710*/  IADD3 R5, R5, R11, RZ ;  /* 0x0000000b05057210 */ /* 0x000fe20007ffe0ff */
[----:B------:R-:W-:Y:S01]  /*20720*/  VIADD R0, R10, 0x8 ;  /* 0x000000080a007836 */ /* 0x000fe20000000000 */
[C---:B------:R-:W-:Y:S02]  /*20730*/  LEA R6, P2, R4.reuse, UR4, 0x2 ;  /* 0x0000000404067c11 */ /* 0x040fe4000f8410ff */
[----:B------:R-:W-:Y:S02]  /*20740*/  LOP3.LUT P0, RZ, R209, 0x3, RZ, 0xc0, !PT ;  /* 0x00000003d1ff7812 */ /* 0x000fe4000780c0ff */
[----:B------:R-:W-:Y:S01]  /*20750*/  LEA.HI.X R4, R4, UR5, R5, 0x2, P2 ;  /* 0x0000000504047c11 */ /* 0x000fe200090f1405 */
[----:B------:R-:W-:Y:S01]  /*20760*/  SHFL.IDX PT, R44, R6, RZ, 0x1c1f ;  /* 0x001c1fff062c7589 */ /* 0x000fe200000e0000 */
[----:B------:R-:W-:Y:S01]  /*20770*/  IADD3 R25, P2, R46, 0x3000, RZ ;  /* 0x000030002e197810 */ /* 0x000fe20007f5e0ff */
[----:B------:R-:W-:Y:S01]  /*20780*/  ULDC.64 UR4, c[0x0][0xaa0] ;  /* 0x0002a80000047ab9 */ /* 0x000fe20000000a00 */
[----:B------:R-:W-:Y:S01]  /*20790*/  LOP3.LUT R8, R7, 0x380, RZ, 0xc0, !PT ;  /* 0x0000038007087812 */ /* 0x000fe200078ec0ff */
[----:B------:R-:W1:Y:S01]  /*207a0*/  SHFL.IDX PT, R45, R4, RZ, 0x1c1f ;  /* 0x001c1fff042d7589 */ /* 0x000e6200000e0000 */
[----:B------:R-:W-:-:S02]  /*207b0*/  LOP3.LUT R24, R25, 0x380, RZ, 0xc0, !PT ;  /* 0x0000038019187812 */ /* 0x000fc400078ec0ff */
[----:B------:R-:W-:Y:S01]  /*207c0*/  SHF.R.U64 R12, R12, 0x3, RZ ;  /* 0x000000030c0c7819 */ /* 0x000fe200000012ff */
[----:B------:R-:W-:Y:S01]  /*207d0*/  SHFL.IDX PT, R48, R6, 0x1, 0x1c1f ;  /* 0x003c1f0006307f89 */ /* 0x000fe200000e0000 */
[----:B------:R-:W-:Y:S02]  /*207e0*/  SHF.R.U64 R24, R24, 0x3, RZ ;  /* 0x0000000318187819 */ /* 0x000fe400000012ff */
[----:B------:R-:W-:Y:S01]  /*207f0*/  SHF.R.U64 R28, R28, 0x3, RZ ;  /* 0x000000031c1c7819 */ /* 0x000fe200000012ff */
[----:B------:R-:W2:Y:S01]  /*20800*/  SHFL.IDX PT, R49, R4, 0x1, 0x1c1f ;  /* 0x003c1f0004317f89 */ /* 0x000ea200000e0000 */
[----:B------:R-:W-:Y:S01]  /*20810*/  LOP3.LUT R24, R24, R25, RZ, 0x3c, !PT ;  /* 0x0000001918187212 */ /* 0x000fe200078e3cff */
[----:B------:R-:W-:Y:S01]  /*20820*/  IMAD.X R25, RZ, RZ, R47, P2 ;  /* 0x000000ffff197224 */ /* 0x000fe200010e062f */
[-C--:B------:R-:W-:Y:S02]  /*20830*/  ISETP.GE.OR P2, PT, R10, R55.reuse, P0 ;  /* 0x000000370a00720c */ /* 0x080fe40000746670 */
[----:B------:R-:W-:-:S02]  /*20840*/  ISETP.GE.OR P0, PT, R0, R55, P0 ;  /* 0x000000370000720c */ /* 0x000fc40000706670 */
[----:B------:R-:W-:Y:S01]  /*20850*/  SHF.R.U64 R8, R8, 0x3, RZ ;  /* 0x0000000308087819 */ /* 0x000fe200000012ff */
[----:B------:R-:W-:Y:S01]  /*20860*/  IMAD R3, R3, UR4, RZ ;  /* 0x0000000403037c24 */ /* 0x000fe2000f8e02ff */
[----:B------:R-:W-:Y:S01]  /*20870*/  LOP3.LUT R12, R12, R13, RZ, 0x3c, !PT ;  /* 0x0000000d0c0c7212 */ /* 0x000fe200078e3cff */
[--C-:B------:R-:W-:Y:S01]  /*20880*/  IMAD.X R13, RZ, RZ, R47.reuse, P4 ;  /* 0x000000ffff0d7224 */ /* 0x100fe200020e062f */
[----:B------:R-:W-:Y:S01]  /*20890*/  LOP3.LUT R28, R28, R29, RZ, 0x3c, !PT ;  /* 0x0000001d1c1c7212 */ /* 0x000fe200078e3cff */
[----:B------:R-:W-:Y:S01]  /*208a0*/  IMAD.X R29, RZ, RZ, R47, P3 ;  /* 0x000000ffff1d7224 */ /* 0x000fe200018e062f */
[----:B------:R-:W-:Y:S02]  /*208b0*/  LOP3.LUT R8, R8, R7, RZ, 0x3c, !PT ;  /* 0x0000000708087212 */ /* 0x000fe400078e3cff */
[C---:B------:R-:W-:Y:S01]  /*208c0*/  IADD3 R33, P5, R46.reuse, 0x5000, RZ ;  /* 0x000050002e217810 */ /* 0x040fe20007fbe0ff */
[----:B-1----:R1:W-:Y:S01]  /*208d0*/  @!P2 ST.E desc[UR38][R44.64], R56 ;  /* 0x000000382c00a985 */ /* 0x0023e2000c101926 */
[----:B------:R-:W-:-:S02]  /*208e0*/  IADD3 R37, P4, R46, 0x6000, RZ ;  /* 0x000060002e257810 */ /* 0x000fc40007f9e0ff */
[C---:B------:R-:W-:Y:S02]  /*208f0*/  LOP3.LUT R7, R46.reuse, 0x380, RZ, 0xc0, !PT ;  /* 0x000003802e077812 */ /* 0x040fe400078ec0ff */
[----:B------:R-:W-:Y:S02]  /*20900*/  IADD3 R5, P3, R46, 0x7000, RZ ;  /* 0x000070002e057810 */ /* 0x000fe40007f7e0ff */
[----:B------:R-:W-:Y:S01]  /*20910*/  LOP3.LUT R32, R33, 0x380, RZ, 0xc0, !PT ;  /* 0x0000038021207812 */ /* 0x000fe200078ec0ff */
[----:B--2---:R2:W-:Y:S01]  /*20920*/  @!P0 ST.E desc[UR38][R48.64], R58 ;  /* 0x0000003a30008985 */ /* 0x0045e2000c101926 */
[----:B------:R-:W-:Y:S01]  /*20930*/  LOP3.LUT R36, R37, 0x380, RZ, 0xc0, !PT ;  /* 0x0000038025247812 */ /* 0x000fe200078ec0ff */
[----:B------:R-:W-:Y:S01]  /*20940*/  IMAD.X R41, RZ, RZ, R47, P3 ;  /* 0x000000ffff297224 */ /* 0x000fe200018e062f */
[----:B------:R-:W-:Y:S01]  /*20950*/  SHF.R.U64 R7, R7, 0x3, RZ ;  /* 0x0000000307077819 */ /* 0x000fe200000012ff */
[C---:B-1----:R-:W-:Y:S01]  /*20960*/  IMAD R45, R2.reuse, UR5, R3 ;  /* 0x00000005022d7c24 */ /* 0x042fe2000f8e0203 */
[----:B------:R-:W-:Y:S01]  /*20970*/  LOP3.LUT R0, R5, 0x380, RZ, 0xc0, !PT ;  /* 0x0000038005007812 */ /* 0x000fe200078ec0ff */
[----:B------:R-:W-:Y:S01]  /*20980*/  IMAD.WIDE.U32 R2, R2, UR4, RZ ;  /* 0x0000000402027c25 */ /* 0x000fe2000f8e00ff */
[----:B------:R-:W-:Y:S01]  /*20990*/  SHF.R.U64 R32, R32, 0x3, RZ ;  /* 0x0000000320207819 */ /* 0x000fe200000012ff */
[----:B------:R-:W-:Y:S01]  /*209a0*/  ULDC.64 UR4, c[0x0][0xae8] ;  /* 0x0002ba0000047ab9 */ /* 0x000fe20000000a00 */
[----:B------:R-:W-:Y:S01]  /*209b0*/  SHF.R.U64 R36, R36, 0x3, RZ ;  /* 0x0000000324247819 */ /* 0x000fe200000012ff */
[----:B--2---:R-:W1:Y:S01]  /*209c0*/  @P1 LDC R49, c[0x0][0xbf0] ;  /* 0x0002fc00ff311b82 */ /* 0x004e620000000800 */
[----:B------:R-:W-:Y:S01]  /*209d0*/  IMAD.IADD R3, R3, 0x1, R45 ;  /* 0x0000000103037824 */ /* 0x000fe200078e022d */
[----:B------:R-:W-:Y:S01]  /*209e0*/  LOP3.LUT R46, R7, R46, RZ, 0x3c, !PT ;  /* 0x0000002e072e7212 */ /* 0x000fe200078e3cff */
[----:B------:R-:W-:Y:S01]  /*209f0*/  IMAD R45, R203, 0x20, R207 ;  /* 0x00000020cb2d7824 */ /* 0x000fe200078e02cf */
[----:B------:R-:W-:Y:S01]  /*20a00*/  SHF.R.U64 R0, R0, 0x3, RZ ;  /* 0x0000000300007819 */ /* 0x000fe200000012ff */
[----:B------:R-:W5:Y:S01]  /*20a10*/  LD.E.128 R8, desc[UR38][R8.64] ;  /* 0x0000002608087980 */ /* 0x000f62000c101d00 */
[----:B------:R-:W-:Y:S01]  /*20a20*/  LOP3.LUT R32, R32, R33, RZ, 0x3c, !PT ;  /* 0x0000002120207212 */ /* 0x000fe200078e3cff */
[--C-:B------:R-:W-:Y:S01]  /*20a30*/  IMAD.X R33, RZ, RZ, R47.reuse, P5 ;  /* 0x000000ffff217224 */ /* 0x100fe200028e062f */
[----:B------:R-:W-:Y:S01]  /*20a40*/  LOP3.LUT R36, R36, R37, RZ, 0x3c, !PT ;  /* 0x0000002524247212 */ /* 0x000fe200078e3cff */
[----:B------:R-:W-:Y:S01]  /*20a50*/  IMAD.X R37, RZ, RZ, R47, P4 ;  /* 0x000000ffff257224 */ /* 0x000fe200020e062f */
[----:B------:R-:W-:Y:S01]  /*20a60*/  LOP3.LUT R40, R0, R5, RZ, 0x3c, !PT ;  /* 0x0000000500287212 */ /* 0x000fe200078e3cff */
[----:B------:R-:W5:Y:S01]  /*20a70*/  LD.E.128 R12, desc[UR38][R12.64] ;  /* 0x000000260c0c7980 */ /* 0x000f62000c101d00 */
[----:B------:R-:W-:-:S03]  /*20a80*/  IADD3 R44, R178, R45, RZ ;  /* 0x0000002db22c7210 */ /* 0x000fc60007ffe0ff */
[----:B------:R2:W5:Y:S01]  /*20a90*/  LD.E.128 R4, desc[UR38][R46.64] ;  /* 0x000000262e047980 */ /* 0x000562000c101d00 */
[----:B------:R-:W-:-:S03]  /*20aa0*/  IMAD.WIDE.U32 R2, R204, UR4, R2 ;  /* 0x00000004cc027c25 */ /* 0x000fc6000f8e0002 */
[----:B------:R-:W5:Y:S01]  /*20ab0*/  LD.E.128 R24, desc[UR38][R24.64] ;  /* 0x0000002618187980 */ /* 0x000f62000c101d00 */
[----:B0-----:R-:W-:-:S03]  /*20ac0*/  @P1 IMAD.HI.U32 R0, R44, R57, RZ ;  /* 0x000000392c001227 */ /* 0x001fc600078e00ff */
[----:B------:R-:W5:Y:S01]  /*20ad0*/  LD.E.128 R28, desc[UR38][R28.64] ;  /* 0x000000261c1c7980 */ /* 0x000f62000c101d00 */
[----:B--2---:R-:W-:-:S03]  /*20ae0*/  IMAD R47, R50, UR4, RZ ;  /* 0x00000004322f7c24 */ /* 0x004fc6000f8e02ff */
[----:B------:R-:W5:Y:S01]  /*20af0*/  LD.E.128 R32, desc[UR38][R32.64] ;  /* 0x0000002620207980 */ /* 0x000f62000c101d00 */
[----:B------:R-:W-:Y:S01]  /*20b00*/  IMAD R47, R204, UR5, R47 ;  /* 0x00000005cc2f7c24 */ /* 0x000fe2000f8e022f */
[----:B------:R-:W-:Y:S01]  /*20b10*/  ULDC.64 UR4, c[0x0][0xaf0] ;  /* 0x0002bc0000047ab9 */ /* 0x000fe20000000a00 */
[----:B------:R-:W-:Y:S01]  /*20b20*/  IMAD.MOV.U32 R45, RZ, RZ, R44 ;  /* 0x000000ffff2d7224 */ /* 0x000fe200078e002c */
[----:B-1----:R-:W-:Y:S01]  /*20b30*/  @P1 SHF.R.U32.HI R45, RZ, R49, R0 ;  /* 0x00000031ff2d1219 */ /* 0x002fe20000011600 */
[----:B------:R-:W-:Y:S01]  /*20b40*/  IMAD.IADD R3, R3, 0x1, R47 ;  /* 0x0000000103037824 */ /* 0x000fe200078e022f */
[----:B------:R-:W5:Y:S01]  /*20b50*/  LD.E.128 R36, desc[UR38][R36.64] ;  /* 0x0000002624247980 */ /* 0x000f62000c101d00 */
[----:B------:R-:W-:Y:S01]  /*20b60*/  IMAD R20, R20, UR4, RZ ;  /* 0x0000000414147c24 */ /* 0x000fe2000f8e02ff */
[----:B------:R-:W-:Y:S01]  /*20b70*/  SHF.R.S32.HI R0, RZ, 0x1f, R45 ;  /* 0x0000001fff007819 */ /* 0x000fe2000001142d */
[C---:B------:R-:W-:Y:S01]  /*20b80*/  IMAD.WIDE.U32 R2, R53.reuse, UR4, R2 ;  /* 0x0000000435027c25 */ /* 0x040fe2000f8e0002 */
[----:B------:R-:W5:Y:S03]  /*20b90*/  LD.E.128 R40, desc[UR38][R40.64] ;  /* 0x0000002628287980 */ /* 0x000f66000c101d00 */
[----:B------:R-:W-:Y:S01]  /*20ba0*/  IMAD R47, R53, UR5, R20 ;  /* 0x00000005352f7c24 */ /* 0x000fe2000f8e0214 */
[----:B------:R-:W-:Y:S01]  /*20bb0*/  ULDC.64 UR4, c[0x0][0xae0] ;  /* 0x0002b80000047ab9 */ /* 0x000fe20000000a00 */
[----:B------:R-:W-:Y:S01]  /*20bc0*/  IMAD.MOV R20, RZ, RZ, -R45 ;  /* 0x000000ffff147224 */ /* 0x000fe200078e0a2d */
[----:B------:R-:W-:Y:S01]  /*20bd0*/  @!PT LDS RZ, [RZ] ;  /* 0x00000000fffff984 */ /* 0x000fe20000000800 */
[----:B------:R-:W-:Y:S01]  /*20be0*/  @!PT LDS RZ, [RZ] ;  /* 0x00000000fffff984 */ /* 0x000fe20000000800 */
[----:B------:R-:W-:Y:S01]  /*20bf0*/  @!PT LDS RZ, [RZ] ;  /* 0x00000000fffff984 */ /* 0x000fe20000000800 */
[----:B------:R-:W-:Y:S01]  /*20c00*/  @!PT LDS RZ, [RZ] ;  /* 0x00000000fffff984 */ /* 0x000fe20000000800 */
[----:B------:R0:W-:Y:S06]  /*20c10*/  MEMBAR.ALL.CTA ;  /* 0x0000000000007992 */ /* 0x0001ec0000008000 */
[----:B0-----:R-:W0:Y:S01]  /*20c20*/  FENCE.VIEW.ASYNC.S ;  /* 0x00000000000073c6 */ /* 0x001e220000000000 */
[----:B------:R-:W-:-:S02]  /*20c30*/  IMAD.IADD R3, R3, 0x1, R47 ;  /* 0x0000000103037824 */ /* 0x000fc400078e022f */
[----:B------:R-:W-:Y:S02]  /*20c40*/  IMAD R0, R0, UR4, RZ ;  /* 0x0000000400007c24 */ /* 0x000fe4000f8e02ff */
[----:B------:R-:W-:Y:S02]  /*20c50*/  IMAD R47, R51, R20, R44 ;  /* 0x00000014332f7224 */ /* 0x000fe400078e022c */
[C---:B------:R-:W-:Y:S02]  /*20c60*/  IMAD R49, R45.reuse, UR5, R0 ;  /* 0x000000052d317c24 */ /* 0x040fe4000f8e0200 */
[----:B------:R-:W-:Y:S01]  /*20c70*/  IMAD.WIDE.U32 R2, R45, UR4, R2 ;  /* 0x000000042d027c25 */ /* 0x000fe2000f8e0002 */
[----:B------:R-:W-:Y:S01]  /*20c80*/  SHF.R.S32.HI R0, RZ, 0x1f, R47 ;  /* 0x0000001fff007819 */ /* 0x000fe2000001142f */
[----:B------:R-:W-:Y:S02]  /*20c90*/  ULDC.64 UR4, c[0x0][0xad8] ;  /* 0x0002b60000047ab9 */ /* 0x000fe40000000a00 */
[----:B------:R-:W-:-:S02]  /*20ca0*/  IMAD.IADD R178, R207, 0x1, R178 ;  /* 0x00000001cfb27824 */ /* 0x000fc400078e02b2 */
[----:B------:R-:W-:Y:S02]  /*20cb0*/  IMAD.IADD R3, R3, 0x1, R49 ;  /* 0x0000000103037824 */ /* 0x000fe400078e0231 */
[----:B------:R-:W-:Y:S02]  /*20cc0*/  IMAD R20, R0, UR4, RZ ;  /* 0x0000000400147c24 */ /* 0x000fe4000f8e02ff */
[----:B------:R-:W-:Y:S02]  /*20cd0*/  VIADD R0, R178, 0x20 ;  /* 0x00000020b2007836 */ /* 0x000fe40000000000 */
[C---:B------:R-:W-:Y:S02]  /*20ce0*/  IMAD R45, R47.reuse, UR5, R20 ;  /* 0x000000052f2d7c24 */ /* 0x040fe4000f8e0214 */
[----:B------:R-:W-:Y:S01]  /*20cf0*/  IMAD.WIDE.U32 R2, R47, UR4, R2 ;  /* 0x000000042f027c25 */ /* 0x000fe2000f8e0002 */
[-C--:B------:R-:W-:Y:S01]  /*20d00*/  ISETP.GE.AND P0, PT, R0, R55.reuse, PT ;  /* 0x000000370000720c */ /* 0x080fe20003f06270 */
[----:B------:R-:W-:Y:S01]  /*20d10*/  ULDC.64 UR4, c[0x0][0xa80] ;  /* 0x0002a00000047ab9 */ /* 0x000fe20000000a00 */
[----:B------:R-:W-:Y:S01]  /*20d20*/  ISETP.GE.AND P2, PT, R178, R55, PT ;  /* 0x00000037b200720c */ /* 0x000fe20003f46270 */
[----:B------:R-:W-:-:S02]  /*20d30*/  VIADD R0, R16, 0x22820 ;  /* 0x0002282010007836 */ /* 0x000fc40000000000 */
[----:B------:R-:W-:Y:S01]  /*20d40*/  VIADD R20, R178, 0x40 ;  /* 0x00000040b2147836 */ /* 0x000fe20000000000 */
[----:B------:R-:W-:Y:S01]  /*20d50*/  LEA R46, P3, R2, UR4, 0x1 ;  /* 0x00000004022e7c11 */ /* 0x000fe2000f8608ff */
[----:B------:R-:W-:Y:S01]  /*20d60*/  IMAD.IADD R3, R3, 0x1, R45 ;  /* 0x0000000103037824 */ /* 0x000fe200078e022d */
[----:B------:R-:W-:Y:S02]  /*20d70*/  PRMT R0, RZ, 0x654, R0 ;  /* 0x00000654ff007816 */ /* 0x000fe40000000000 */
[----:B------:R-:W-:Y:S02]  /*20d80*/  ISETP.GE.AND P1, PT, R20, R55, PT ;  /* 0x000000371400720c */ /* 0x000fe40003f26270 */
[----:B------:R-:W-:Y:S01]  /*20d90*/  LEA.HI.X R20, R2, UR5, R3, 0x1, P3 ;  /* 0x0000000502147c11 */ /* 0x000fe200098f0c03 */
[----:B0-----:R0:W-:Y:S01]  /*20da0*/  SYNCS.ARRIVE.TRANS64.RED.A1T0 RZ, [R0+URZ], RZ ;  /* 0x000000ff00ff79a7 */ /* 0x0011e2000810043f */
[----:B------:R1:W2:Y:S01]  /*20db0*/  SHFL.IDX PT, R44, R46, RZ, 0x181f ;  /* 0x00181fff2e2c7589 */ /* 0x0002a200000e0000 */
[----:B------:R-:W-:Y:S03]  /*20dc0*/  BSSY B1, `(.L_x_1771) ;  /* 0x000000c000017945 */ /* 0x000fe60003800000 */
[----:B0-----:R1:W0:Y:S01]  /*20dd0*/  SHFL.IDX PT, R0, R20, RZ, 0x181f ;  /* 0x00181fff14007589 */ /* 0x00122200000e0000 */
[----:B------:R-:W-:Y:S05]  /*20de0*/  @P2 BRA `(.L_x_1772) ;  /* 0x0000000000242947 */ /* 0x000fea0003800000 */
[----:B------:R-:W-:Y:S02]  /*20df0*/  ULDC UR4, c[0x0][0xac8] ;  /* 0x0002b20000047ab9 */ /* 0x000fe40000000800 */
[----:B------:R-:W-:Y:S02]  /*20e00*/  ISETP.GE.AND P2, PT, R197, UR4, PT ;  /* 0x00000004c5007c0c */ /* 0x000fe4000bf46270 */
[----:B------:R-:W-:-:S11]  /*20e10*/  ISETP.GE.AND P3, PT, R202, UR4, PT ;  /* 0x00000004ca007c0c */ /* 0x000fd6000bf66270 */
[CC--:B--2---:R-:W-:Y:S02]  /*20e20*/  @!P2 LEA R2, P4, R197.reuse, R44.reuse, 0x1 ;  /* 0x0000002cc502a211 */ /* 0x0c4fe400078808ff */
[C---:B------:R-:W-:Y:S02]  /*20e30*/  @!P3 LEA R44, P5, R202.reuse, R44, 0x1 ;  /* 0x0000002cca2cb211 */ /* 0x040fe400078a08ff */
[-C--:B0-----:R-:W-:Y:S02]  /*20e40*/  @!P2 LEA.HI.X R3, R197, R0.reuse, R222, 0x1, P4 ;  /* 0x00000000c503a211 */ /* 0x081fe400020f0cde */
[----:B------:R-:W-:-:S03]  /*20e50*/  @!P3 LEA.HI.X R45, R202, R0, R221, 0x1, P5 ;  /* 0x00000000ca2db211 */ /* 0x000fc600028f0cdd */
[----:B-----5:R3:W-:Y:S04]  /*20e60*/  @!P2 ST.E.128 desc[UR38][R2.64], R4 ;  /* 0x000000040200a985 */ /* 0x0207e8000c101d26 */
[----:B------:R3:W-:Y:S02]  /*20e70*/  @!P3 ST.E.128 desc[UR38][R44.64], R28 ;  /* 0x0000001c2c00b985 */ /* 0x0007e4000c101d26 */
.L_x_1772:
[----:B------:R-:W-:Y:S05]  /*20e80*/  BSYNC B1 ;  /* 0x0000000000017941 */ /* 0x000fea0003800000 */
.L_x_1771:
[----:B0-----:R0:W4:Y:S01]  /*20e90*/  SHFL.IDX PT, R0, R20, 0x1, 0x181f ;  /* 0x00381f0014007f89 */ /* 0x00112200000e0000 */
        /* <DEDUP_REMOVED lines=12> */
.L_x_1774:
[----:B------:R-:W-:Y:S05]  /*20f60*/  BSYNC B1 ;  /* 0x0000000000017941 */ /* 0x000fea0003800000 */
.L_x_1773:
        /* <DEDUP_REMOVED lines=13> */
.L_x_1776:
[----:B------:R-:W-:Y:S05]  /*21040*/  BSYNC B1 ;  /* 0x0000000000017941 */ /* 0x000fea0003800000 */
.L_x_1775:
[----:B0-----:R-:W-:Y:S01]  /*21050*/  VIADD R0, R178, 0x60 ;  /* 0x00000060b2007836 */ /* 0x001fe20000000000 */
[----:B-1--4-:R-:W4:Y:S04]  /*21060*/  SHFL.IDX PT, R20, R20, 0x3, 0x181f ;  /* 0x00781f0014147f89 */ /* 0x012f2800000e0000 */
[----:B------:R-:W-:Y:S01]  /*21070*/  ISETP.GE.AND P0, PT, R0, R55, PT ;  /* 0x000000370000720c */ /* 0x000fe20003f06270 */
[----:B------:R-:W0:-:S12]  /*21080*/  SHFL.IDX PT, R46, R46, 0x3, 0x181f ;  /* 0x00781f002e2e7f89 */ /* 0x000e1800000e0000 */
[----:B------:R-:W-:Y:S05]  /*21090*/  @P0 BRA `(.L_x_1777) ;  /* 0x0000000800fc0947 */ /* 0x000fea0003800000 */
[----:B------:R-:W-:Y:S02]  /*210a0*/  ULDC UR4, c[0x0][0xac8] ;  /* 0x0002b20000047ab9 */ /* 0x000fe40000000800 */
[----:B------:R-:W-:-:S13]  /*210b0*/  ISETP.GE.AND P1, PT, R197, UR4, PT ;  /* 0x00000004c5007c0c */ /* 0x000fda000bf26270 */
[----:B0-----:R-:W-:-:S04]  /*210c0*/  @!P1 LEA R2, P0, R197, R46, 0x1 ;  /* 0x0000002ec5029211 */ /* 0x001fc800078008ff */
[----:B----4-:R-:W-:Y:S02]  /*210d0*/  @!P1 LEA.HI.X R3, R197, R20, R222, 0x1, P0 ;  /* 0x00000014c5039211 */ /* 0x010fe400000f0cde */
[----:B------:R-:W-:-:S03]  /*210e0*/  ISETP.GE.AND P0, PT, R202, UR4, PT ;  /* 0x00000004ca007c0c */ /* 0x000fc6000bf06270 */
[----:B------:R0:W-:Y:S10]  /*210f0*/  @!P1 ST.E.128 desc[UR38][R2.64], R24 ;  /* 0x0000001802009985 */ /* 0x0001f4000c101d26 */
[----:B------:R-:W-:Y:S05]  /*21100*/  @P0 BRA `(.L_x_1777) ;  /* 0x0000000800e00947 */ /* 0x000fea0003800000 */
[----:B0-----:R-:W-:-:S04]  /*21110*/  LEA R2, P0, R202, R46, 0x1 ;  /* 0x0000002eca027211 */ /* 0x001fc800078008ff */
[----:B------:R-:W-:-:S05]  /*21120*/  LEA.HI.X R3, R202, R20, R221, 0x1, P0 ;  /* 0x00000014ca037211 */ /* 0x000fca00000f0cdd */
[----:B------:R0:W-:Y:S01]  /*21130*/  ST.E.128 desc[UR38][R2.64], R40 ;  /* 0x0000002802007985 */ /* 0x0001e2000c101d26 */
[----:B------:R-:W-:Y:S05]  /*21140*/  BRA `(.L_x_1777) ;  /* 0x0000000800d07947 */ /* 0x000fea0003800000 */
.L_x_1768:
[----:B------:R-:W-:Y:S01]  /*21150*/  ULDC.64 UR4, c[0x0][0xc00] ;  /* 0x0003000000047ab9 */ /* 0x000fe20000000a00 */
[----:B------:R-:W4:Y:S01]  /*21160*/  LDC.64 R2, c[0x0][0xc00] ;  /* 0x00030000ff027b82 */ /* 0x000f220000000a00 */
[----:B------:R-:W-:Y:S02]  /*21170*/  ISETP.NE.U32.AND P0, PT, RZ, UR4, PT ;  /* 0x00000004ff007c0c */ /* 0x000fe4000bf05070 */
[----:B------:R-:W-:Y:S02]  /*21180*/  MOV R0, RZ ;  /* 0x000000ff00007202 */ /* 0x000fe40000000f00 */
[----:B------:R-:W-:Y:S01]  /*21190*/  ISETP.NE.AND.EX P0, PT, RZ, UR5, PT, P0 ;  /* 0x00000005ff007c0c */ /* 0x000fe2000bf05300 */
[----:B------:R-:W-:Y:S02]  /*211a0*/  ULDC.64 UR4, c[0x0][0xc08] ;  /* 0x0003020000047ab9 */ /* 0x000fe40000000a00 */
[----:B------:R-:W-:Y:S01]  /*211b0*/  ISETP.NE.U32.AND P1, PT, RZ, UR4, PT ;  /* 0x00000004ff007c0c */ /* 0x000fe2000bf25070 */
[----:B------:R-:W0:Y:S03]  /*211c0*/  LDC R27, c[0x0][0xbe8] ;  /* 0x0002fa00ff1b7b82 */ /* 0x000e260000000800 */
[----:B------:R-:W-:Y:S01]  /*211d0*/  ISETP.NE.AND.EX P1, PT, RZ, UR5, PT, P1 ;  /* 0x00000005ff007c0c */ /* 0x000fe2000bf25310 */
[----:B----4-:R-:W-:-:S12]  /*211e0*/  IMAD.WIDE R2, R205, 0x4, R2 ;  /* 0x00000004cd027825 */ /* 0x010fd800078e0202 */
[----:B------:R-:W4:Y:S01]  /*211f0*/  @P1 LDC.64 R4, c[0x0][0xc08] ;  /* 0x00030200ff041b82 */ /* 0x000f220000000a00 */
[----:B------:R-:W-:Y:S02]  /*21200*/  ULDC UR4, c[0x0][0xa88] ;  /* 0x0002a20000047ab9 */ /* 0x000fe40000000800 */
[----:B------:R-:W-:Y:S01]  /*21210*/  IMAD.U32 R6, RZ, RZ, UR4 ;  /* 0x00000004ff067e24 */ /* 0x000fe2000f8e00ff */
[----:B------:R0:W5:Y:S01]  /*21220*/  @P0 LDG.E R0, desc[UR38][R2.64] ;  /* 0x0000002602000981 */ /* 0x000162000c1e1900 */
[----:B----4-:R-:W-:-:S05]  /*21230*/  @P1 IMAD.WIDE R4, R205, 0x4, R4 ;  /* 0x00000004cd041825 */ /* 0x010fca00078e0204 */
[----:B------:R4:W5:Y:S01]  /*21240*/  @P1 LDG.E R6, desc[UR38][R4.64] ;  /* 0x0000002604061981 */ /* 0x000962000c1e1900 */
[----:B0-----:R-:W-:Y:S02]  /*21250*/  ISETP.NE.AND P2, PT, R27, 0x1, PT ;  /* 0x000000011b00780c */ /* 0x001fe40003f45270 */
[----:B------:R-:W-:Y:S02]  /*21260*/  ISETP.GE.AND P3, PT, R223, 0x80, PT ;  /* 0x00000080df00780c */ /* 0x000fe40003f66270 */
[----:B------:R-:W-:-:S09]  /*21270*/  SHF.R.S32.HI R7, RZ, 0x1f, R205 ;  /* 0x0000001fff077819 */ /* 0x000fd200000114cd */
[----:B------:R-:W0:Y:S08]  /*21280*/  @P2 LDC R14, c[0x0][0xbec] ;  /* 0x0002fb00ff0e2b82 */ /* 0x000e300000000800 */
[----:B------:R-:W0:Y:S01]  /*21290*/  @P2 LDC R29, c[0x0][0xbf0] ;  /* 0x0002fc00ff1d2b82 */ /* 0x000e220000000800 */
[----:B----4-:R-:W-:Y:S05]  /*212a0*/  @P1 BRA `(.L_x_1778) ;  /* 0x0000000000101947 */ /* 0x010fea0003800000 */
[----:B------:R-:W-:Y:S05]  /*212b0*/  @!P0 BRA `(.L_x_1778) ;  /* 0x00000000000c8947 */ /* 0x000fea0003800000 */
[----:B------:R-:W4:Y:S04]  /*212c0*/  LDG.E R5, desc[UR38][R2.64] ;  /* 0x0000002602057981 */ /* 0x000f28000c1e1900 */
[----:B-----5:R-:W4:Y:S02]  /*212d0*/  LDG.E R6, desc[UR38][R2.64+0x4] ;  /* 0x0000042602067981 */ /* 0x020f24000c1e1900 */
[----:B----4-:R-:W-:-:S07]  /*212e0*/  IMAD.IADD R6, R6, 0x1, -R5 ;  /* 0x0000000106067824 */ /* 0x010fce00078e0a05 */
.L_x_1778:
[----:B------:R-:W-:Y:S01]  /*212f0*/  BSSY B1, `(.L_x_1779) ;  /* 0x000002d000017945 */ /* 0x000fe20003800000 */
[----:B------:R-:W-:Y:S02]  /*21300*/  SHF.R.S32.HI R10, RZ, 0x1f, R204 ;  /* 0x0000001fff0a7819 */ /* 0x000fe400000114cc */
[----:B------:R-:W-:Y:S02]  /*21310*/  SEL R13, R205, RZ, !P0 ;  /* 0x000000ffcd0d7207 */ /* 0x000fe40004000000 */
[----:B------:R-:W-:Y:S02]  /*21320*/  SEL R12, R7, RZ, !P0 ;  /* 0x000000ff070c7207 */ /* 0x000fe40004000000 */
[----:B-----5:R-:W-:Y:S01]  /*21330*/  SHF.R.S32.HI R11, RZ, 0x1f, R0 ;  /* 0x0000001fff0b7819 */ /* 0x020fe20000011400 */
[----:B------:R-:W-:Y:S06]  /*21340*/  @P3 BRA `(.L_x_1780) ;  /* 0x00000000009c3947 */ /* 0x000fec0003800000 */
[----:B------:R-:W4:Y:S01]  /*21350*/  S2R R3, SR_TID.X ;  /* 0x0000000000037919 */ /* 0x000f220000002100 */
[----:B------:R-:W5:Y:S02]  /*21360*/  LDC R9, c[0x0][0xbe8] ;  /* 0x0002fa00ff097b82 */ /* 0x000f640000000800 */
[----:B-----5:R-:W-:Y:S01]  /*21370*/  IMAD R2, R6, R9, RZ ;  /* 0x0000000906027224 */ /* 0x020fe200078e02ff */
[----:B----4-:R-:W-:-:S04]  /*21380*/  IADD3 R8, R178, -0x80, R3 ;  /* 0xffffff80b2087810 */ /* 0x010fc80007ffe003 */
        /* <DEDUP_REMOVED lines=9> */
[----:B------:R-:W4:Y:S01]  /*21420*/  @P0 LDC R15, c[0x0][0xbec] ;  /* 0x0002fb00ff0f0b82 */ /* 0x000f220000000800 */
[----:B------:R-:W-:Y:S01]  /*21430*/  IMAD R7, R204, UR5, R7 ;  /* 0x00000005cc077c24 */ /* 0x000fe2000f8e0207 */
[----:B------:R-:W-:-:S03]  /*21440*/  ULDC.64 UR4, c[0x0][0xb98] ;  /* 0x0002e60000047ab9 */ /* 0x000fc60000000a00 */
[----:B------:R-:W-:-:S03]  /*21450*/  IMAD.IADD R3, R3, 0x1, R7 ;  /* 0x0000000103037824 */ /* 0x000fc600078e0207 */
[----:B------:R-:W5:Y:S01]  /*21460*/  @P0 LDC R25, c[0x0][0xbf0] ;  /* 0x0002fc00ff190b82 */ /* 0x000f620000000800 */
[----:B------:R-:W-:-:S04]  /*21470*/  IMAD.WIDE.U32 R2, R13, UR4, R2 ;  /* 0x000000040d027c25 */ /* 0x000fc8000f8e0002 */
[----:B----4-:R-:W-:-:S05]  /*21480*/  @P0 IMAD.HI.U32 R4, R8, R15, RZ ;  /* 0x0000000f08040227 */ /* 0x010fca00078e00ff */
[----:B-----5:R-:W-:Y:S01]  /*21490*/  @P0 SHF.R.U32.HI R5, RZ, R25, R4 ;  /* 0x00000019ff050219 */ /* 0x020fe20000011604 */
[----:B------:R-:W-:-:S03]  /*214a0*/  IMAD R4, R12, UR4, RZ ;  /* 0x000000040c047c24 */ /* 0x000fc6000f8e02ff */
[----:B------:R-:W-:Y:S01]  /*214b0*/  IADD3 R2, P0, R5, R2, RZ ;  /* 0x0000000205027210 */ /* 0x000fe20007f1e0ff */
[----:B------:R-:W-:-:S04]  /*214c0*/  IMAD.MOV R7, RZ, RZ, -R5 ;  /* 0x000000ffff077224 */ /* 0x000fc800078e0a05 */
[----:B------:R-:W-:Y:S01]  /*214d0*/  IMAD R7, R9, R7, R8 ;  /* 0x0000000709077224 */ /* 0x000fe200078e0208 */
[----:B------:R-:W-:Y:S01]  /*214e0*/  SHF.R.S32.HI R9, RZ, 0x1f, R5 ;  /* 0x0000001fff097819 */ /* 0x000fe20000011405 */
[----:B------:R-:W-:Y:S01]  /*214f0*/  IMAD R8, R13, UR5, R4 ;  /* 0x000000050d087c24 */ /* 0x000fe2000f8e0204 */
[----:B------:R-:W-:Y:S02]  /*21500*/  ULDC.64 UR4, c[0x0][0xb88] ;  /* 0x0002e20000047ab9 */ /* 0x000fe40000000a00 */
        /* <DEDUP_REMOVED lines=11> */
.L_x_1780:
[----:B------:R-:W-:Y:S05]  /*215c0*/  BSYNC B1 ;  /* 0x0000000000017941 */ /* 0x000fea0003800000 */
.L_x_1779:
[----:B------:R-:W-:Y:S01]  /*215d0*/  ULDC.64 UR4, c[0x0][0xaa0] ;  /* 0x0002a80000047ab9 */ /* 0x000fe20000000a00 */
[----:B------:R-:W-:Y:S02]  /*215e0*/  IMAD R7, R203, 0x20, R207 ;  /* 0x00000020cb077824 */ /* 0x000fe400078e02cf */
[----:B----4-:R-:W-:-:S03]  /*215f0*/  IMAD R3, R11, UR4, RZ ;  /* 0x000000040b037c24 */ /* 0x010fc6000f8e02ff */
[----:B------:R-:W-:Y:S01]  /*21600*/  IADD3 R9, R178, R7, RZ ;  /* 0x00000007b2097210 */ /* 0x000fe20007ffe0ff */
[C---:B------:R-:W-:Y:S02]  /*21610*/  IMAD R5, R0.reuse, UR5, R3 ;  /* 0x0000000500057c24 */ /* 0x040fe4000f8e0203 */
[----:B------:R-:W-:Y:S01]  /*21620*/  IMAD.WIDE.U32 R2, R0, UR4, RZ ;  /* 0x0000000400027c25 */ /* 0x000fe2000f8e00ff */
[----:B------:R-:W-:-:S03]  /*21630*/  ULDC.64 UR4, c[0x0][0xae8] ;  /* 0x0002ba0000047ab9 */ /* 0x000fc60000000a00 */
[----:B------:R-:W-:Y:S02]  /*21640*/  IMAD.IADD R3, R3, 0x1, R5 ;  /* 0x0000000103037824 */ /* 0x000fe400078e0205 */
[----:B------:R-:W-:Y:S02]  /*21650*/  IMAD R7, R10, UR4, RZ ;  /* 0x000000040a077c24 */ /* 0x000fe4000f8e02ff */
[----:B0-----:R-:W-:-:S04]  /*21660*/  @P2 IMAD.HI.U32 R0, R9, R14, RZ ;  /* 0x0000000e09002227 */ /* 0x001fc800078e00ff */
[C---:B------:R-:W-:Y:S02]  /*21670*/  IMAD R7, R204.reuse, UR5, R7 ;  /* 0x00000005cc077c24 */ /* 0x040fe4000f8e0207 */
[----:B------:R-:W-:Y:S01]  /*21680*/  IMAD.WIDE.U32 R2, R204, UR4, R2 ;  /* 0x00000004cc027c25 */ /* 0x000fe2000f8e0002 */
[----:B------:R-:W-:-:S03]  /*21690*/  ULDC.64 UR4, c[0x0][0xaf0] ;  /* 0x0002bc0000047ab9 */ /* 0x000fc60000000a00 */
[----:B------:R-:W-:Y:S01]  /*216a0*/  IMAD.MOV.U32 R5, RZ, RZ, R9 ;  /* 0x000000ffff057224 */ /* 0x000fe200078e0009 */
[----:B------:R-:W-:Y:S01]  /*216b0*/  @P2 SHF.R.U32.HI R5, RZ, R29, R0 ;  /* 0x0000001dff052219 */ /* 0x000fe20000011600 */
        /* <DEDUP_REMOVED lines=20> */
[----:B------:R-:W-:Y:S01]  /*21800*/  IMAD.IADD R3, R5, 0x1, R3 ;  /* 0x0000000105037824 */ /* 0x000fe200078e0203 */
[----:B------:R-:W-:-:S04]  /*21810*/  UMOV UR4, 0xffffffff ;  /* 0xffffffff00047882 */ /* 0x000fc80000000000 */
[----:B------:R-:W-:Y:S01]  /*21820*/  LEA.HI.X R3, R4, UR5, R3, 0x1, P0 ;  /* 0x0000000504037c11 */ /* 0x000fe200080f0c03 */
[----:B------:R-:W-:Y:S06]  /*21830*/  BRA.DIV UR4, `(.L_x_1781) ;  /* 0x0000009a04507947 */ /* 0x000fec000b800000 */
[----:B------:R0:W4:Y:S04]  /*21840*/  SHFL.IDX PT, R0, R3, RZ, 0x181f ;  /* 0x00181fff03007589 */ /* 0x00012800000e0000 */
[----:B------:R0:W0:Y:S02]  /*21850*/  SHFL.IDX PT, R14, R2, RZ, 0x181f ;  /* 0x00181fff020e7589 */ /* 0x00002400000e0000 */
.L_x_2014:
[----:B------:R-:W-:Y:S01]  /*21860*/  IMAD R27, R6, R27, RZ ;  /* 0x0000001b061b7224 */ /* 0x000fe200078e02ff */
[----:B------:R-:W-:Y:S01]  /*21870*/  BSSY B1, `(.L_x_1782) ;  /* 0x000000d000017945 */ /* 0x000fe20003800000 */
[----:B------:R-:W-:-:S05]  /*21880*/  IMAD.IADD R178, R207, 0x1, R178 ;  /* 0x00000001cfb27824 */ /* 0x000fca00078e02b2 */
[----:B------:R-:W-:-:S13]  /*21890*/  ISETP.GE.AND P0, PT, R178, R27, PT ;  /* 0x0000001bb200720c */ /* 0x000fda0003f06270 */
[----:B------:R-:W-:Y:S05]  /*218a0*/  @P0 BRA `(.L_x_1783) ;  /* 0x0000000000240947 */ /* 0x000fea0003800000 */
[----:B------:R-:W-:Y:S02]  /*218b0*/  ULDC UR4, c[0x0][0xac8] ;  /* 0x0002b20000047ab9 */ /* 0x000fe40000000800 */
[----:B------:R-:W-:Y:S02]  /*218c0*/  ISETP.GE.AND P2, PT, R197, UR4, PT ;  /* 0x00000004c5007c0c */ /* 0x000fe4000bf46270 */
[----:B------:R-:W-:-:S11]  /*218d0*/  ISETP.GE.AND P3, PT, R202, UR4, PT ;  /* 0x00000004ca007c0c */ /* 0x000fd6000bf66270 */
[CC--:B0-----:R-:W-:Y:S02]  /*218e0*/  @!P2 LEA R4, P0, R197.reuse, R14.reuse, 0x1 ;  /* 0x0000000ec504a211 */ /* 0x0c1fe400078008ff */
[C---:B------:R-:W-:Y:S02]  /*218f0*/  @!P3 LEA R14, P1, R202.reuse, R14, 0x1 ;  /* 0x0000000eca0eb211 */ /* 0x040fe400078208ff */
[-C--:B----4-:R-:W-:Y:S02]  /*21900*/  @!P2 LEA.HI.X R5, R197, R0.reuse, R222, 0x1, P0 ;  /* 0x00000000c505a211 */ /* 0x090fe400000f0cde */
[----:B------:R-:W-:-:S03]  /*21910*/  @!P3 LEA.HI.X R15, R202, R0, R221, 0x1, P1 ;  /* 0x00000000ca0fb211 */ /* 0x000fc600008f0cdd */
[----:B------:R0:W-:Y:S04]  /*21920*/  @!P2 ST.E.128 desc[UR38][R4.64], RZ ;  /* 0x000000ff0400a985 */ /* 0x0001e8000c101d26 */
[----:B------:R0:W-:Y:S02]  /*21930*/  @!P3 ST.E.128 desc[UR38][R14.64], RZ ;  /* 0x000000ff0e00b985 */ /* 0x0001e4000c101d26 */
.L_x_1783:
[----:B------:R-:W-:Y:S05]  /*21940*/  BSYNC B1 ;  /* 0x0000000000017941 */ /* 0x000fea0003800000 */
.L_x_1782:
[----:B------:R-:W-:-:S03]  /*21950*/  UMOV UR4, 0xffffffff ;  /* 0xffffffff00047882 */ /* 0x000fc60000000000 */
[----:B------:R-:W-:Y:S05]  /*21960*/  BRA.DIV UR4, `(.L_x_1784) ;  /* 0x0000009a04387947 */ /* 0x000fea000b800000 */
[----:B----4-:R4:W1:Y:S04]  /*21970*/  SHFL.IDX PT, R0, R3, 0x1, 0x181f ;  /* 0x00381f0003007f89 */ /* 0x01086800000e0000 */
[----:B0-----:R4:W0:Y:S02]  /*21980*/  SHFL.IDX PT, R14, R2, 0x1, 0x181f ;  /* 0x00381f00020e7f89 */ /* 0x00182400000e0000 */
.L_x_2018:
[----:B------:R-:W-:Y:S01]  /*21990*/  VIADD R4, R178, 0x20 ;  /* 0x00000020b2047836 */ /* 0x000fe20000000000 */
[----:B------:R-:W-:Y:S04]  /*219a0*/  BSSY B1, `(.L_x_1785) ;  /* 0x000000c000017945 */ /* 0x000fe80003800000 */
[----:B------:R-:W-:-:S13]  /*219b0*/  ISETP.GE.AND P0, PT, R4, R27, PT ;  /* 0x0000001b0400720c */ /* 0x000fda0003f06270 */
[----:B------:R-:W-:Y:S05]  /*219c0*/  @P0 BRA `(.L_x_1786) ;  /* 0x0000000000240947 */ /* 0x000fea0003800000 */
[----:B------:R-:W-:Y:S02]  /*219d0*/  ULDC UR4, c[0x0][0xac8] ;  /* 0x0002b20000047ab9 */ /* 0x000fe40000000800 */
[----:B------:R-:W-:Y:S02]  /*219e0*/  ISETP.GE.AND P2, PT, R197, UR4, PT ;  /* 0x00000004c5007c0c */ /* 0x000fe4000bf46270 */
[----:B------:R-:W-:-:S11]  /*219f0*/  ISETP.GE.AND P3, PT, R202, UR4, PT ;  /* 0x00000004ca007c0c */ /* 0x000fd6000bf66270 */
[CC--:B0-----:R-:W-:Y:S02]  /*21a00*/  @!P2 LEA R4, P0, R197.reuse, R14.reuse, 0x1 ;  /* 0x0000000ec504a211 */ /* 0x0c1fe400078008ff */
[C---:B------:R-:W-:Y:S02]  /*21a10*/  @!P3 LEA R14, P1, R202.reuse, R14, 0x1 ;  /* 0x0000000eca0eb211 */ /* 0x040fe400078208ff */
[-C--:B-1----:R-:W-:Y:S02]  /*21a20*/  @!P2 LEA.HI.X R5, R197, R0.reuse, R222, 0x1, P0 ;  /* 0x00000000c505a211 */ /* 0x082fe400000f0cde */
[----:B------:R-:W-:-:S03]  /*21a30*/  @!P3 LEA.HI.X R15, R202, R0, R221, 0x1, P1 ;  /* 0x00000000ca0fb211 */ /* 0x000fc600008f0cdd */
[----:B------:R0:W-:Y:S04]  /*21a40*/  @!P2 ST.E.128 desc[UR38][R4.64], RZ ;  /* 0x000000ff0400a985 */ /* 0x0001e8000c101d26 */
[----:B------:R0:W-:Y:S02]  /*21a50*/  @!P3 ST.E.128 desc[UR38][R14.64], RZ ;  /* 0x000000ff0e00b985 */ /* 0x0001e4000c101d26 */
.L_x_1786:
[----:B------:R-:W-:Y:S05]  /*21a60*/  BSYNC B1 ;  /* 0x0000000000017941 */ /* 0x000fea0003800000 */
.L_x_1785:
[----:B------:R-:W-:-:S03]  /*21a70*/  UMOV UR4, 0xffffffff ;  /* 0xffffffff00047882 */ /* 0x000fc60000000000 */
[----:B------:R-:W-:Y:S05]  /*21a80*/  BRA.DIV UR4, `(.L_x_1787) ;  /* 0x0000009a04387947 */ /* 0x000fea000b800000 */
[----:B-1----:R1:W1:Y:S04]  /*21a90*/  SHFL.IDX PT, R0, R3, 0x2, 0x181f ;  /* 0x00581f0003007f89 */ /* 0x00226800000e0000 */
[----:B0-----:R0:W0:Y:S02]  /*21aa0*/  SHFL.IDX PT, R14, R2, 0x2, 0x181f ;  /* 0x00581f00020e7f89 */ /* 0x00102400000e0000 */
.L_x_2022:
        /* <DEDUP_REMOVED lines=13> */
.L_x_1789:
[----:B------:R-:W-:Y:S05]  /*21b80*/  BSYNC B1 ;  /* 0x0000000000017941 */ /* 0x000fea0003800000 */
.L_x_1788:
[----:B------:R-:W-:-:S03]  /*21b90*/  UMOV UR4, 0xffffffff ;  /* 0xffffffff00047882 */ /* 0x000fc60000000000 */
[----:B------:R-:W-:Y:S05]  /*21ba0*/  BRA.DIV UR4, `(.L_x_1790) ;  /* 0x0000009a04387947 */ /* 0x000fea000b800000 */
[----:B-1----:R1:W1:Y:S04]  /*21bb0*/  SHFL.IDX PT, R0, R3, 0x3, 0x181f ;  /* 0x00781f0003007f89 */ /* 0x00226800000e0000 */
[----:B0-----:R0:W0:Y:S02]  /*21bc0*/  SHFL.IDX PT, R14, R2, 0x3, 0x181f ;  /* 0x00781f00020e7f89 */ /* 0x00102400000e0000 */
.L_x_2026:
[----:B0---4-:R-:W-:-:S05]  /*21bd0*/  VIADD R2, R178, 0x60 ;  /* 0x00000060b2027836 */ /* 0x011fca0000000000 */
[----:B------:R-:W-:-:S13]  /*21be0*/  ISETP.GE.AND P0, PT, R2, R27, PT ;  /* 0x0000001b0200720c */ /* 0x000fda0003f06270 */
[----:B------:R-:W-:Y:S05]  /*21bf0*/  @P0 BRA `(.L_x_1777) ;  /* 0x0000000000240947 */ /* 0x000fea0003800000 */
[----:B------:R-:W-:Y:S02]  /*21c00*/  ULDC UR4, c[0x0][0xac8] ;  /* 0x0002b20000047ab9 */ /* 0x000fe40000000800 */
[----:B------:R-:W-:Y:S02]  /*21c10*/  ISETP.GE.AND P2, PT, R197, UR4, PT ;  /* 0x00000004c5007c0c */ /* 0x000fe4000bf46270 */
[----:B------:R-:W-:-:S11]  /*21c20*/  ISETP.GE.AND P3, PT, R202, UR4, PT ;  /* 0x00000004ca007c0c */ /* 0x000fd6000bf66270 */
[CC--:B------:R-:W-:Y:S02]  /*21c30*/  @!P2 LEA R2, P0, R197.reuse, R14.reuse, 0x1 ;  /* 0x0000000ec502a211 */ /* 0x0c0fe400078008ff */
[C---:B------:R-:W-:Y:S02]  /*21c40*/  @!P3 LEA R14, P1, R202.reuse, R14, 0x1 ;  /* 0x0000000eca0eb211 */ /* 0x040fe400078208ff */
[-C--:B-1----:R-:W-:Y:S02]  /*21c50*/  @!P2 LEA.HI.X R3, R197, R0.reuse, R222, 0x1, P0 ;  /* 0x00000000c503a211 */ /* 0x082fe400000f0cde */
[----:B------:R-:W-:-:S03]  /*21c60*/  @!P3 LEA.HI.X R15, R202, R0, R221, 0x1, P1 ;  /* 0x00000000ca0fb211 */ /* 0x000fc600008f0cdd */
[----:B------:R0:W-:Y:S04]  /*21c70*/  @!P2 ST.E.128 desc[UR38][R2.64], RZ ;  /* 0x000000ff0200a985 */ /* 0x0001e8000c101d26 */
[----:B------:R0:W-:Y:S02]  /*21c80*/  @!P3 ST.E.128 desc[UR38][R14.64], RZ ;  /* 0x000000ff0e00b985 */ /* 0x0001e4000c101d26 */
.L_x_1777:
[----:B------:R-:W-:Y:S05]  /*21c90*/  BSYNC B0 ;  /* 0x0000000000007941 */ /* 0x000fea0003800000 */
.L_x_1767:
[----:B------:R-:W-:Y:S02]  /*21ca0*/  ULDC UR4, c[0x0][0xc3c] ;  /* 0x00030f0000047ab9 */ /* 0x000fe40000000800 */
[----:B---3--:R-:W-:-:S13]  /*21cb0*/  ISETP.GE.AND P0, PT, R23, UR4, PT ;  /* 0x0000000417007c0c */ /* 0x008fda000bf06270 */
[----:B------:R-:W-:Y:S05]  /*21cc0*/  @!P0 BRA `(.L_x_1791) ;  /* 0xfffffdf400988947 */ /* 0x000fea000383ffff */
[----:B------:R-:W-:Y:S05]  /*21cd0*/  BRA `(.L_x_1561) ;  /* 0x00000078002c7947 */ /* 0x000fea0003800000 */
.L_x_1559:
        /* <DEDUP_REMOVED lines=46> */
[----:B------:R-:W0:Y:S02]  /*21fc0*/  SHFL.IDX PT, R4, R6, 0x1f, 0x1f ;  /* 0x03e01f0006047f89 */ /* 0x000e2400000e0000 */
[----:B0-----:R-:W-:-:S04]  /*21fd0*/  IMAD R4, R4, UR5, RZ ;  /* 0x0000000504047c24 */ /* 0x001fc8000f8e02ff */
[----:B------:R-:W-:Y:S01]  /*21fe0*/  IMAD.MOV.U32 R3, RZ, RZ, R4 ;  /* 0x000000ffff037224 */ /* 0x000fe200078e0004 */
[----:B---3--:R-:W-:-:S13]  /*21ff0*/  ISETP.GT.AND P6, PT, R4, UR6, PT ;  /* 0x0000000604007c0c */ /* 0x008fda000bfc4270 */
[----:B------:R-:W-:Y:S05]  /*22000*/  @P6 BRA `(.L_x_1793) ;  /* 0x0000000000986947 */ /* 0x000fea0003800000 */
[----:B------:R-:W0:Y:S01]  /*22010*/  LDC R10, c[0x0][0xc3c] ;  /* 0x00030f00ff0a7b82 */ /* 0x000e220000000800 */
[----:B------:R-:W-:Y:S01]  /*22020*/  IMAD.MOV.U32 R4, RZ, RZ, R3 ;  /* 0x000000ffff047224 */ /* 0x000fe200078e0003 */
[----:B------:R-:W-:Y:S01]  /*22030*/  UMOV UR4, URZ ;  /* 0x0000003f00047c82 */ /* 0x000fe20008000000 */
[----:B------:R-:W-:Y:S01]  /*22040*/  ULDC UR7, c[0x0][0xc3c] ;  /* 0x00030f0000077ab9 */ /* 0x000fe20000000800 */
[----:B------:R-:W-:-:S05]  /*22050*/  ULDC UR5, c[0x0][0xc38] ;  /* 0x00030e0000057ab9 */ /* 0x000fca0000000800 */
.L_x_1797:
[----:B------:R-:W-:Y:S01]  /*22060*/  UIADD3 UR4, UR4, 0x1f, URZ ;  /* 0x0000001f04047890 */ /* 0x000fe2000fffe03f */
[----:B------:R-:W-:-:S05]  /*22070*/  IMAD.U32 R19, RZ, RZ, UR7 ;  /* 0x00000007ff137e24 */ /* 0x000fca000f8e00ff */
[----:B0-----:R-:W-:-:S13]  /*22080*/  ISETP.LE.AND P6, PT, R10, UR4, PT ;  /* 0x000000040a007c0c */ /* 0x001fda000bfc3270 */
[----:B------:R-:W-:Y:S05]  /*22090*/  @P6 BRA `(.L_x_1794) ;  /* 0x0000000400b06947 */ /* 0x000fea0003800000 */
[----:B------:R-:W-:Y:S01]  /*220a0*/  VIADD R7, R5, UR4 ;  /* 0x0000000405077c36 */ /* 0x000fe20008000000 */
[----:B------:R-:W-:Y:S01]  /*220b0*/  BSSY B0, `(.L_x_1795) ;  /* 0x0000007000007945 */ /* 0x000fe20003800000 */
[----:B------:R-:W-:-:S03]  /*220c0*/  IMAD.MOV.U32 R0, RZ, RZ, RZ ;  /* 0x000000ffff007224 */ /* 0x000fc600078e00ff */
[----:B------:R-:W-:-:S13]  /*220d0*/  ISETP.GE.OR P6, PT, R7, R10, !P0 ;  /* 0x0000000a0700720c */ /* 0x000fda00047c6670 */
[----:B------:R-:W-:Y:S05]  /*220e0*/  @P6 BRA `(.L_x_1796) ;  /* 0x00000000000c6947 */ /* 0x000fea0003800000 */
[----:B------:R-:W0:Y:S02]  /*220f0*/  LDC.64 R2, c[0x0][0xc80] ;  /* 0x00032000ff027b82 */ /* 0x000e240000000a00 */
[----:B0-----:R-:W-:-:S05]  /*22100*/  IMAD.WIDE R2, R7, 0x4, R2 ;  /* 0x0000000407027825 */ /* 0x001fca00078e0202 */
[----:B------:R0:W5:Y:S02]  /*22110*/  LDG.E R0, desc[UR38][R2.64] ;  /* 0x0000002602007981 */ /* 0x000164000c1e1900 */
.L_x_1796:
[----:B------:R-:W-:Y:S05]  /*22120*/  BSYNC B0 ;  /* 0x0000000000007941 */ /* 0x000fea0003800000 */
.L_x_1795:
        /* <DEDUP_REMOVED lines=17> */
[----:B------:R-:W-:-:S05]  /*22240*/  IMAD.IADD R4, R3, 0x1, R4 ;  /* 0x0000000103047824 */ /* 0x000fca00078e0204 */
[----:B------:R-:W-:-:S13]  /*22250*/  ISETP.GT.AND P6, PT, R4, UR6, PT ;  /* 0x0000000604007c0c */ /* 0x000fda000bfc4270 */
[----:B------:R-:W-:Y:S05]  /*22260*/  @!P6 BRA `(.L_x_1797) ;  /* 0xfffffffc007ce947 */ /* 0x000fea000383ffff */
.L_x_1793:
[----:B------:R-:W-:-:S04]  /*22270*/  IMAD.IADD R11, R4, 0x1, -R3 ;  /* 0x00000001040b7824 */ /* 0x000fc800078e0a03 */
[----:B------:R-:W-:-:S05]  /*22280*/  IMAD R2, R6, UR5, R11 ;  /* 0x0000000506027c24 */ /* 0x000fca000f8e020b */
[----:B------:R-:W-:Y:S02]  /*22290*/  ISETP.GT.AND P0, PT, R2, UR6, PT ;  /* 0x0000000602007c0c */ /* 0x000fe4000bf04270 */
[----:B------:R-:W0:Y:S11]  /*222a0*/  LDC.64 R2, c[0x0][0xc90] ;  /* 0x00032400ff027b82 */ /* 0x000e360000000a00 */
[----:B------:R-:W-:-:S04]  /*222b0*/  VOTE.ANY R8, PT, !P0 ;  /* 0x0000000000087806 */ /* 0x000fc800040e0100 */
[----:B------:R-:W1:Y:S02]  /*222c0*/  POPC R13, R8 ;  /* 0x00000008000d7309 */ /* 0x000e640000000000 */
[----:B-1----:R-:W-:-:S04]  /*222d0*/  VIADD R19, R13, UR4 ;  /* 0x000000040d137c36 */ /* 0x002fc80008000000 */
        /* <DEDUP_REMOVED lines=13> */
.L_x_1798:
[----:B-1----:R-:W-:Y:S02]  /*223b0*/  IMAD.MOV R2, RZ, RZ, -R3 ;  /* 0x000000ffff027224 */ /* 0x002fe400078e0a03 */
[----:B---3--:R-:W-:Y:S02]  /*223c0*/  IMAD R16, R16, UR5, R11 ;  /* 0x0000000510107c24 */ /* 0x008fe4000f8e020b */
[----:B------:R-:W-:Y:S01]  /*223d0*/  IMAD.MOV.U32 R11, RZ, RZ, R2 ;  /* 0x000000ffff0b7224 */ /* 0x000fe200078e0002 */
[----:B------:R-:W-:Y:S02]  /*223e0*/  IABS R2, R4 ;  /* 0x0000000400027213 */ /* 0x000fe40000000000 */
[----:B--2---:R-:W-:Y:S01]  /*223f0*/  IADD3 R9, -R16, UR6, RZ ;  /* 0x0000000610097c10 */ /* 0x004fe2000fffe1ff */
[----:B------:R-:W-:Y:S02]  /*22400*/  IMAD R11, R11, R12, RZ ;  /* 0x0000000c0b0b7224 */ /* 0x000fe400078e02ff */
[----:B------:R-:W-:Y:S01]  /*22410*/  IMAD.MOV R8, RZ, RZ, -R2 ;  /* 0x000000ffff087224 */ /* 0x000fe200078e0a02 */
[----:B------:R-:W-:-:S02]  /*22420*/  MOV R2, RZ ;  /* 0x000000ff00027202 */ /* 0x000fc40000000f00 */
[----:B------:R-:W-:-:S03]  /*22430*/  IABS R6, R9 ;  /* 0x0000000900067213 */ /* 0x000fc60000000000 */
        /* <DEDUP_REMOVED lines=20> */
[----:B------:R-:W-:Y:S02]  /*22580*/  VIADDMNMX R13, R6, UR5, R7, PT ;  /* 0x00000005060d7c46 */ /* 0x000fe4000b800107 */
[----:B------:R-:W-:-:S02]  /*22590*/  IABS R9, R4 ;  /* 0x0000000400097213 */ /* 0x000fc40000000000 */
[-C--:B------:R-:W-:Y:S01]  /*225a0*/  IABS R8, R13.reuse ;  /* 0x0000000d00087213 */ /* 0x080fe20000000000 */
[----:B------:R-:W-:Y:S01]  /*225b0*/  IMAD.MOV R18, RZ, RZ, -R13 ;  /* 0x000000ffff127224 */ /* 0x000fe200078e0a0d */
[----:B0-----:R-:W-:Y:S02]  /*225c0*/  IABS R10, R13 ;  /* 0x0000000d000a7213 */ /* 0x001fe40000000000 */
[----:B------:R-:W0:Y:S08]  /*225d0*/  I2F.RP R6, R8 ;  /* 0x0000000800067306 */ /* 0x000e300000209400 */
[----:B0-----:R-:W0:Y:S02]  /*225e0*/  MUFU.RCP R6, R6 ;  /* 0x0000000600067308 */ /* 0x001e240000001000 */
[----:B0-----:R-:W-:-:S06]  /*225f0*/  VIADD R3, R6, 0xffffffe ;  /* 0x0ffffffe06037836 */ /* 0x001fcc0000000000 */
[----:B------:R-:W0:Y:S02]  /*22600*/  F2I.FTZ.U32.TRUNC.NTZ R3, R3 ;  /* 0x0000000300037305 */ /* 0x000e24000021f000 */
[----:B0-----:R-:W-:-:S04]  /*22610*/  IMAD.MOV R7, RZ, RZ, -R3 ;  /* 0x000000ffff077224 */ /* 0x001fc800078e0a03 */
[----:B------:R-:W-:-:S04]  /*22620*/  IMAD R7, R7, R8, RZ ;  /* 0x0000000807077224 */ /* 0x000fc800078e02ff */
[----:B------:R-:W-:Y:S01]  /*22630*/  IMAD.HI.U32 R2, R3, R7, R2 ;  /* 0x0000000703027227 */ /* 0x000fe200078e0002 */
[----:B------:R-:W-:-:S05]  /*22640*/  IADD3 R3, RZ, -R10, RZ ;  /* 0x8000000aff037210 */ /* 0x000fca0007ffe0ff */
        /* <DEDUP_REMOVED lines=17> */
.L_x_1794:
[----:B------:R-:W-:Y:S02]  /*22760*/  IMAD.MOV.U32 R17, RZ, RZ, RZ ;  /* 0x000000ffff117224 */ /* 0x000fe400078e00ff */
[----:B------:R-:W-:Y:S02]  /*22770*/  IMAD.U32 R16, RZ, RZ, UR6 ;  /* 0x00000006ff107e24 */ /* 0x000fe4000f8e00ff */
[----:B------:R-:W-:-:S07]  /*22780*/  IMAD.MOV.U32 R18, RZ, RZ, RZ ;  /* 0x000000ffff127224 */ /* 0x000fce00078e00ff */
.L_x_1799:
[----:B------:R-:W-:-:S13]  /*22790*/  ISETP.NE.AND P0, PT, R5, RZ, PT ;  /* 0x000000ff0500720c */ /* 0x000fda0003f05270 */
[----:B------:R-:W0:Y:S01]  /*227a0*/  @!P0 S2R R3, SR_CgaCtaId ;  /* 0x0000000000038919 */ /* 0x000e220000008800 */
[----:B------:R-:W-:-:S04]  /*227b0*/  @!P0 MOV R0, 0x400 ;  /* 0x0000040000008802 */ /* 0x000fc80000000f00 */
[----:B0-----:R-:W-:-:S05]  /*227c0*/  @!P0 LEA R0, R3, R0, 0x18 ;  /* 0x0000000003008211 */ /* 0x001fca00078ec0ff */
[----:B------:R2:W-:Y:S01]  /*227d0*/  @!P0 STS.128 [R0+0x228d0], R16 ;  /* 0x0228d01000008388 */ /* 0x0005e20000000c00 */
[----:B------:R-:W-:Y:S06]  /*227e0*/  BAR.ARV 0x5, 0x180 ;  /* 0x0146000000007b1d */ /* 0x000fec0000002000 */
.L_x_1792:
[----:B------:R3:W-:Y:S01]  /*227f0*/  STL [R1+0x30], RZ ;  /* 0x000030ff01007387 */ /* 0x0007e20000100800 */
[----:B------:R-:W-:Y:S01]  /*22800*/  ULDC UR4, c[0x0][0xc3c] ;  /* 0x00030f0000047ab9 */ /* 0x000fe20000000800 */
[----:B------:R-:W-:Y:S01]  /*22810*/  IMAD.MOV.U32 R28, RZ, RZ, 0x1 ;  /* 0x00000001ff1c7424 */ /* 0x000fe200078e00ff */
[----:B-1----:R-:W-:Y:S02]  /*22820*/  ISETP.GE.AND P0, PT, R19, UR4, PT ;  /* 0x0000000413007c0c */ /* 0x002fe4000bf06270 */
[----:B------:R-:W-:-:S11]  /*22830*/  MOV R24, RZ ;  /* 0x000000ff00187202 */ /* 0x000fd60000000f00 */
[----:B---3--:R-:W-:Y:S05]  /*22840*/  @P0 BRA `(.L_x_1800) ;  /* 0x0000006800540947 */ /* 0x008fea0003800000 */
[----:B------:R-:W1:Y:S01]  /*22850*/  S2R R11, SR_TID.X ;  /* 0x00000000000b7919 */ /* 0x000e620000002100 */
[----:B------:R-:W3:Y:S01]  /*22860*/  S2UR UR4, SR_CgaCtaId ;  /* 0x00000000000479c3 */ /* 0x000ee20000008800 */
[----:B------:R-:W-:Y:S01]  /*22870*/  MOV R23, 0x400 ;  /* 0x0000040000177802 */ /* 0x000fe20000000f00 */
[----:B------:R-:W-:Y:S01]  /*22880*/  IMAD.MOV.U32 R34, RZ, RZ, 0x40 ;  /* 0x00000040ff227424 */ /* 0x000fe200078e00ff */
[----:B------:R-:W-:Y:S01]  /*22890*/  BSSY B7, `(.L_x_1800) ;  /* 0x0000690000077945 */ /* 0x000fe20003800000 */
[----:B------:R-:W-:Y:S01]  /*228a0*/  IMAD.MOV.U32 R32, RZ, RZ, 0x20 ;  /* 0x00000020ff207424 */ /* 0x000fe200078e00ff */
[----:B------:R-:W-:Y:S01]  /*228b0*/  CS2R R24, SRZ ;  /* 0x0000000000187805 */ /* 0x000fe2000001ff00 */
[----:B------:R-:W-:Y:S01]  /*228c0*/  IMAD.MOV.U32 R29, RZ, RZ, 0x1 ;  /* 0x00000001ff1d7424 */ /* 0x000fe200078e00ff */
[----:B------:R-:W-:Y:S01]  /*228d0*/  ULDC.64 UR42, c[0x0][0x198] ;  /* 0x00006600002a7ab9 */ /* 0x000fe20000000a00 */
[----:B------:R-:W-:Y:S01]  /*228e0*/  IMAD.MOV.U32 R28, RZ, RZ, 0x1 ;  /* 0x00000001ff1c7424 */ /* 0x000fe200078e00ff */
[----:B------:R-:W-:-:S02]  /*228f0*/  ULOP3.LUT UR41, UR36, 0x2, URZ, 0xfc, !UPT ;  /* 0x0000000224297892 */ /* 0x000fc4000f8efc3f */
[----:B------:R-:W-:Y:S01]  /*22900*/  ULOP3.LUT UR37, UR36, 0x1, URZ, 0xfc, !UPT ;  /* 0x0000000124257892 */ /* 0x000fe2000f8efc3f */
[----:B------:R-:W-:Y:S01]  /*22910*/  ULDC UR40, c[0x0][0xc] ;  /* 0x0000030000287ab9 */ /* 0x000fe20000000800 */
[C---:B-1----:R-:W-:Y:S01]  /*22920*/  IMAD.SHL.U32 R36, R11.reuse, 0x10, RZ ;  /* 0x000000100b247824 */ /* 0x042fe200078e00ff */
[C---:B------:R-:W-:Y:S01]  /*22930*/  LOP3.LUT R10, R11.reuse, 0x7f, RZ, 0xc0, !PT ;  /* 0x0000007f0b0a7812 */ /* 0x040fe200078ec0ff */
[C---:B------:R-:W-:Y:S01]  /*22940*/  IMAD.SHL.U32 R3, R11.reuse, 0x2, RZ ;  /* 0x000000020b037824 */ /* 0x040fe200078e00ff */
[----:B------:R-:W-:Y:S01]  /*22950*/  SHF.R.U32.HI R4, RZ, 0x1, R11 ;  /* 0x00000001ff047819 */ /* 0x000fe2000001160b */
[----:B------:R-:W-:Y:S01]  /*22960*/  IMAD.SHL.U32 R6, R11, 0x4, RZ ;  /* 0x000000040b067824 */ /* 0x000fe200078e00ff */
[----:B------:R-:W-:Y:S02]  /*22970*/  SHF.R.U32.HI R7, RZ, 0x5, R10 ;  /* 0x00000005ff077819 */ /* 0x000fe4000001160a */
[C---:B--2---:R-:W-:Y:S02]  /*22980*/  LOP3.LUT R0, R36.reuse, 0x1b0, RZ, 0xc0, !PT ;  /* 0x000001b024007812 */ /* 0x044fe400078ec0ff */
[----:B0-----:R-:W-:-:S02]  /*22990*/  LOP3.LUT R2, R36, 0x40, RZ, 0xc0, !PT ;  /* 0x0000004024027812 */ /* 0x001fc400078ec0ff */
[----:B------:R-:W-:Y:S02]  /*229a0*/  LOP3.LUT R0, R0, 0x30, R3, 0x78, !PT ;  /* 0x0000003000007812 */ /* 0x000fe400078e7803 */
[----:B------:R-:W-:Y:S01]  /*229b0*/  R2P PR, R11, 0x16 ;  /* 0x000000160b007804 */ /* 0x000fe20000000000 */
[----:B------:R-:W-:Y:S02]  /*229c0*/  IMAD R3, R7, 0x200, R2 ;  /* 0x0000020007037824 */ /* 0x000fe400078e0202 */
[C---:B------:R-:W-:Y:S02]  /*229d0*/  IMAD.SHL.U32 R2, R11.reuse, 0x80, RZ ;  /* 0x000000800b027824 */ /* 0x040fe400078e00ff */
[----:B------:R-:W-:Y:S01]  /*229e0*/  IMAD.IADD R8, R0, 0x1, R3 ;  /* 0x0000000100087824 */ /* 0x000fe200078e0203 */
[----:B------:R-:W-:Y:S01]  /*229f0*/  SEL R35, R34, 0xffffffc0, !P2 ;  /* 0xffffffc022237807 */ /* 0x000fe20005000000 */
[----:B------:R-:W-:Y:S01]  /*22a00*/  IMAD.SHL.U32 R0, R11, 0x20, RZ ;  /* 0x000000200b007824 */ /* 0x000fe200078e00ff */
[----:B------:R-:W-:-:S02]  /*22a10*/  LOP3.LUT R3, R2, 0x380, RZ, 0xc0, !PT ;  /* 0x0000038002037812 */ /* 0x000fc400078ec0ff */
[----:B------:R-:W-:Y:S01]  /*22a20*/  STL [R1+0xc], R8 ;  /* 0x00000c0801007387 */ /* 0x000fe20000100800 */
[----:B------:R-:W-:Y:S02]  /*22a30*/  SEL R34, R34, 0xffffffc0, !P4 ;  /* 0xffffffc022227807 */ /* 0x000fe40006000000 */
[C---:B------:R-:W-:Y:S02]  /*22a40*/  LOP3.LUT R5, R3.reuse, 0x30, R4, 0xf8, !PT ;  /* 0x0000003003057812 */ /* 0x040fe400078ef804 */
[----:B------:R-:W-:Y:S02]  /*22a50*/  LOP3.LUT R4, R2, 0x400, RZ, 0xc0, !PT ;  /* 0x0000040002047812 */ /* 0x000fe400078ec0ff */
[----:B------:R-:W-:Y:S02]  /*22a60*/  LOP3.LUT R3, R3, 0x10, R11, 0xf8, !PT ;  /* 0x0000001003037812 */ /* 0x000fe400078ef80b */
[----:B------:R-:W-:Y:S01]  /*22a70*/  LOP3.LUT R5, R5, 0x70, R36, 0x78, !PT ;  /* 0x0000007005057812 */ /* 0x000fe200078e7824 */
[----:B------:R-:W-:Y:S01]  /*22a80*/  IMAD R4, R7, 0x800, R4 ;  /* 0x0000080007047824 */ /* 0x000fe200078e0204 */
[----:B------:R-:W-:-:S02]  /*22a90*/  LOP3.LUT R3, R3, 0x70, R36, 0x78, !PT ;  /* 0x0000007003037812 */ /* 0x000fc400078e7824 */
[----:B------:R-:W-:Y:S02]  /*22aa0*/  LOP3.LUT R5, R5, 0xc00, R2, 0xf8, !PT ;  /* 0x00000c0005057812 */ /* 0x000fe400078ef802 */
[----:B------:R-:W-:Y:S01]  /*22ab0*/  LOP3.LUT R9, R0, 0x380, RZ, 0xc0, !PT ;  /* 0x0000038000097812 */ /* 0x000fe200078ec0ff */
[----:B------:R-:W-:Y:S01]  /*22ac0*/  IMAD.IADD R2, R4, 0x1, R3 ;  /* 0x0000000104027824 */ /* 0x000fe200078e0203 */
[----:B------:R-:W-:Y:S01]  /*22ad0*/  SHF.R.U32.HI R3, RZ, 0x2, R10 ;  /* 0x00000002ff037819 */ /* 0x000fe2000001160a */
[----:B------:R-:W-:Y:S01]  /*22ae0*/  STL [R1+0x18], R5 ;  /* 0x0000180501007387 */ /* 0x000fe20000100800 */
[----:B------:R-:W-:Y:S02]  /*22af0*/  LOP3.LUT R9, R9, 0x30, R36, 0xf8, !PT ;  /* 0x0000003009097812 */ /* 0x000fe400078ef824 */
[----:B------:R-:W-:Y:S01]  /*22b00*/  LOP3.LUT R0, R3, 0x60, R0, 0xf8, !PT ;  /* 0x0000006003007812 */ /* 0x000fe200078ef800 */
[----:B------:R0:W-:Y:S01]  /*22b10*/  STL [R1+0x14], R2 ;  /* 0x0000140201007387 */ /* 0x0001e20000100800 */
[----:B------:R-:W-:-:S02]  /*22b20*/  LOP3.LUT R36, R36, 0x30, RZ, 0xc0, !PT ;  /* 0x0000003024247812 */ /* 0x000fc400078ec0ff */
[----:B------:R-:W-:Y:S02]  /*22b30*/  LOP3.LUT R33, R9, 0x70, R6, 0x78, !PT ;  /* 0x0000007009217812 */ /* 0x000fe400078e7806 */
[----:B------:R-:W-:Y:S02]  /*22b40*/  SEL R32, R32, 0xffffffe0, !P1 ;  /* 0xffffffe020207807 */ /* 0x000fe40004800000 */
[----:B------:R-:W-:Y:S02]  /*22b50*/  LOP3.LUT R3, R36, 0x40, RZ, 0xfc, !PT ;  /* 0x0000004024037812 */ /* 0x000fe400078efcff */
[----:B0-----:R-:W-:Y:S01]  /*22b60*/  SHF.L.U32 R2, R7, 0xa, RZ ;  /* 0x0000000a07027819 */ /* 0x001fe200000006ff */
[----:B---3--:R-:W-:-:S05]  /*22b70*/  IMAD.U32 R2, RZ, RZ, UR4 ;  /* 0x00000004ff027e24 */ /* 0x008fca000f8e00ff */
[----:B------:R-:W-:Y:S01]  /*22b80*/  LEA R23, R2, R23, 0x18 ;  /* 0x0000001702177211 */ /* 0x000fe200078ec0ff */
[----:B------:R0:W-:Y:S04]  /*22b90*/  STL [R1+0x8], R2 ;  /* 0x0000080201007387 */ /* 0x0001e80000100800 */
[----:B------:R-:W-:Y:S01]  /*22ba0*/  IMAD.IADD R0, R23, 0x1, R8 ;  /* 0x0000000117007824 */ /* 0x000fe200078e0208 */
[----:B------:R1:W-:Y:S04]  /*22bb0*/  STL [R1+0x30], RZ ;  /* 0x000030ff01007387 */ /* 0x0003e80000100800 */
[----:B------:R1:W-:Y:S01]  /*22bc0*/  STL [R1+0x1c], R0 ;  /* 0x00001c0001007387 */ /* 0x0003e20000100800 */
[----:B0-----:R-:W-:-:S07]  /*22bd0*/  LOP3.LUT R2, R36, 0x80, RZ, 0xfc, !PT ;  /* 0x0000008024027812 */ /* 0x001fce00078efcff */
.L_x_1930:
[----:B------:R-:W-:Y:S05]  /*22be0*/  YIELD ;  /* 0x0000000000007946 */ /* 0x000fea0003800000 */
[----:B------:R-:W-:Y:S01]  /*22bf0*/  ULDC.64 UR4, c[0x0][0xa28] ;  /* 0x00028a0000047ab9 */ /* 0x000fe20000000a00 */
[----:B------:R-:W-:Y:S01]  /*22c00*/  IMAD.MOV.U32 R37, RZ, RZ, RZ ;  /* 0x000000ffff257224 */ /* 0x000fe200078e00ff */
[----:B------:R-:W-:Y:S01]  /*22c10*/  ISETP.NE.U32.AND P0, PT, RZ, UR4, PT ;  /* 0x00000004ff007c0c */ /* 0x000fe2000bf05070 */
[----:B0-----:R-:W0:Y:S01]  /*22c20*/  LDC.64 R4, c[0x0][0xa00] ;  /* 0x00028000ff047b82 */ /* 0x001e220000000a00 */
[----:B-1----:R-:W-:Y:S01]  /*22c30*/  IMAD.MOV.U32 R8, RZ, RZ, RZ ;  /* 0x000000ffff087224 */ /* 0x002fe200078e00ff */
[----:B------:R-:W-:Y:S01]  /*22c40*/  ULDC.64 UR6, c[0x0][0xa10] ;  /* 0x0002840000067ab9 */ /* 0x000fe20000000a00 */
[----:B------:R-:W-:Y:S01]  /*22c50*/  ISETP.NE.AND.EX P0, PT, RZ, UR5, PT, P0 ;  /* 0x00000005ff007c0c */ /* 0x000fe2000bf05300 */
[----:B------:R-:W-:-:S12]  /*22c60*/  ULDC.64 UR4, c[0x0][0xa18] ;  /* 0x0002860000047ab9 */ /* 0x000fd80000000a00 */
[----:B--2---:R-:W2:Y:S02]  /*22c70*/  @P0 LDC.64 R2, c[0x0][0xa28] ;  /* 0x00028a00ff020b82 */ /* 0x004ea40000000a00 */
[----:B--2---:R-:W-:-:S05]  /*22c80*/  @P0 IMAD.WIDE R2, R19, 0x4, R2 ;  /* 0x0000000413020825 */ /* 0x004fca00078e0202 */
[----:B------:R2:W5:Y:S01]  /*22c90*/  @P0 LDG.E R37, desc[UR38][R2.64] ;  /* 0x0000002602250981 */ /* 0x000562000c1e1900 */
[----:B------:R-:W-:Y:S01]  /*22ca0*/  ISETP.NE.U32.AND P0, PT, RZ, UR4, PT ;  /* 0x00000004ff007c0c */ /* 0x000fe2000bf05070 */
[----:B0-----:R-:W-:Y:S01]  /*22cb0*/  IMAD.WIDE R4, R19, 0x4, R4 ;  /* 0x0000000413047825 */ /* 0x001fe200078e0204 */
[----:B------:R-:W-:Y:S02]  /*22cc0*/  ISETP.NE.U32.AND P1, PT, RZ, UR6, PT ;  /* 0x00000006ff007c0c */ /* 0x000fe4000bf25070 */
[----:B------:R-:W-:Y:S01]  /*22cd0*/  ISETP.NE.AND.EX P2, PT, RZ, UR5, PT, P0 ;  /* 0x00000005ff007c0c */ /* 0x000fe2000bf45300 */
[----:B------:R-:W-:Y:S01]  /*22ce0*/  ULDC.64 UR4, c[0x0][0xa00] ;  /* 0x0002800000047ab9 */ /* 0x000fe20000000a00 */
[----:B------:R-:W-:Y:S01]  /*22cf0*/  ISETP.NE.AND.EX P1, PT, RZ, UR7, PT, P1 ;  /* 0x00000007ff007c0c */ /* 0x000fe2000bf25310 */
[----:B-1----:R-:W-:Y:S01]  /*22d00*/  IMAD.MOV.U32 R0, RZ, RZ, RZ ;  /* 0x000000ffff007224 */ /* 0x002fe200078e00ff */
[----:B------:R-:W-:Y:S01]  /*22d10*/  ISETP.NE.U32.AND P0, PT, RZ, UR4, PT ;  /* 0x00000004ff007c0c */ /* 0x000fe2000bf05070 */
[----:B--2---:R-:W0:Y:S03]  /*22d20*/  LDC.64 R2, c[0x0][0xa10] ;  /* 0x00028400ff027b82 */ /* 0x004e260000000a00 */
[----:B------:R-:W-:-:S05]  /*22d30*/  ISETP.NE.AND.EX P0, PT, RZ, UR5, PT, P0 ;  /* 0x00000005ff007c0c */ /* 0x000fca000bf05300 */
[----:B------:R-:W1:Y:S08]  /*22d40*/  @P2 LDC.64 R6, c[0x0][0xa18] ;  /* 0x00028600ff062b82 */ /* 0x000e700000000a00 */
[----:B------:R-:W2:Y:S01]  /*22d50*/  @P0 LDG.E R8, desc[UR38][R4.64] ;  /* 0x0000002604080981 */ /* 0x000ea2000c1e1900 */
[----:B0-----:R-:W-:-:S05]  /*22d60*/  IMAD.WIDE R2, R19, 0x4, R2 ;  /* 0x0000000413027825 */ /* 0x001fca00078e0202 */
[----:B------:R-:W5:Y:S01]  /*22d70*/  @P1 LDG.E R0, desc[UR38][R2.64] ;  /* 0x0000002602001981 */ /* 0x000f62000c1e1900 */
[----:B------:R-:W-:Y:S02]  /*22d80*/  ULDC UR4, c[0x0][0x288] ;  /* 0x0000a20000047ab9 */ /* 0x000fe40000000800 */
[----:B------:R-:W-:Y:S01]  /*22d90*/  IMAD.U32 R27, RZ, RZ, UR4 ;  /* 0x00000004ff1b7e24 */ /* 0x000fe2000f8e00ff */
[----:B------:R-:W-:Y:S02]  /*22da0*/  ULDC.64 UR4, c[0x0][0x418] ;  /* 0x0001060000047ab9 */ /* 0x000fe40000000a00 */
[----:B------:R-:W-:-:S03]  /*22db0*/  UISETP.NE.U32.AND UP0, UPT, UR4, URZ, UPT ;  /* 0x0000003f0400728c */ /* 0x000fc6000bf05070 */
[----:B------:R-:W-:Y:S01]  /*22dc0*/  ULDC UR4, c[0x0][0x424] ;  /* 0x0001090000047ab9 */ /* 0x000fe20000000800 */
[----:B------:R-:W-:Y:S01]  /*22dd0*/  UISETP.NE.AND.EX UP0, UPT, UR5, URZ, UPT, UP0 ;  /* 0x0000003f0500728c */ /* 0x000fe2000bf05300 */
[----:B-1----:R-:W-:Y:S02]  /*22de0*/  @P2 IMAD.WIDE R6, R19, 0x4, R6 ;  /* 0x0000000413062825 */ /* 0x002fe400078e0206 */
[----:B------:R-:W-:Y:S01]  /*22df0*/  ULDC UR5, c[0x0][0x2f0] ;  /* 0x0000bc0000057ab9 */ /* 0x000fe20000000800 */
[----:B------:R-:W-:Y:S02]  /*22e00*/  USEL UR4, UR4, 0x1, UP0 ;  /* 0x0000000104047887 */ /* 0x000fe40008000000 */
[----:B------:R0:W5:Y:S02]  /*22e10*/  @P2 LDG.E R27, desc[UR38][R6.64] ;  /* 0x00000026061b2981 */ /* 0x000164000c1e1900 */
[----:B------:R-:W-:-:S03]  /*22e20*/  UIMAD UR4, UR4, UR5, URZ ;  /* 0x00000005040472a4 */ /* 0x000fc6000f8e023f */
[----:B------:R-:W-:Y:S02]  /*22e30*/  ULDC UR5, c[0x0][0x348] ;  /* 0x0000d20000057ab9 */ /* 0x000fe40000000800 */
[----:B0-----:R-:W-:Y:S02]  /*22e40*/  IMAD.U32 R6, RZ, RZ, UR5 ;  /* 0x00000005ff067e24 */ /* 0x001fe4000f8e00ff */
[----:B------:R-:W-:Y:S01]  /*22e50*/  IMAD.U32 R7, RZ, RZ, UR4 ;  /* 0x00000004ff077e24 */ /* 0x000fe2000f8e00ff */
[----:B--2---:R0:W-:Y:S01]  /*22e60*/  STL [R1+0x20], R8 ;  /* 0x0000200801007387 */ /* 0x0041e20000100800 */
[----:B------:R-:W-:Y:S05]  /*22e70*/  @P2 BRA `(.L_x_1801) ;  /* 0x0000000000102947 */ /* 0x000fea0003800000 */
[----:B------:R-:W-:Y:S05]  /*22e80*/  @!P0 BRA `(.L_x_1801) ;  /* 0x00000000000c8947 */ /* 0x000fea0003800000 */
[----:B-----5:R-:W2:Y:S04]  /*22e90*/  LDG.E R27, desc[UR38][R4.64] ;  /* 0x00000026041b7981 */ /* 0x020ea8000c1e1900 */
[----:B------:R-:W2:Y:S02]  /*22ea0*/  LDG.E R4, desc[UR38][R4.64+0x4] ;  /* 0x0000042604047981 */ /* 0x000ea4000c1e1900 */
[----:B--2---:R-:W-:-:S07]  /*22eb0*/  IMAD.IADD R27, R4, 0x1, -R27 ;  /* 0x00000001041b7824 */ /* 0x004fce00078e0a1b */
.L_x_1801:
[----:B------:R-:W-:Y:S02]  /*22ec0*/  ULDC.64 UR4, c[0x0][0xa20] ;  /* 0x0002880000047ab9 */ /* 0x000fe40000000a00 */
[----:B------:R-:W-:-:S04]  /*22ed0*/  ISETP.NE.U32.AND P0, PT, RZ, UR4, PT ;  /* 0x00000004ff007c0c */ /* 0x000fc8000bf05070 */
[----:B------:R-:W-:-:S13]  /*22ee0*/  ISETP.NE.AND.EX P0, PT, RZ, UR5, PT, P0 ;  /* 0x00000005ff007c0c */ /* 0x000fda000bf05300 */
[----:B------:R-:W-:Y:S05]  /*22ef0*/  @!P0 BRA `(.L_x_1802) ;  /* 0x0000000000108947 */ /* 0x000fea0003800000 */
[----:B------:R-:W1:Y:S02]  /*22f00*/  LDC.64 R4, c[0x0][0xa20] ;  /* 0x00028800ff047b82 */ /* 0x000e640000000a00 */
[----:B-1----:R-:W-:-:S05]  /*22f10*/  IMAD.WIDE R4, R19, 0x4, R4 ;  /* 0x0000000413047825 */ /* 0x002fca00078e0204 */
[----:B------:R1:W5:Y:S01]  /*22f20*/  LDG.E R7, desc[UR38][R4.64] ;  /* 0x0000002604077981 */ /* 0x000362000c1e1900 */
[----:B------:R-:W-:Y:S05]  /*22f30*/  BRA `(.L_x_1803) ;  /* 0x0000000000247947 */ /* 0x000fea0003800000 */
.L_x_1802:
        /* <DEDUP_REMOVED lines=8> */
[----:B--2---:R-:W-:-:S07]  /*22fc0*/  IADD3 R7, -R7, R4, RZ ;  /* 0x0000000407077210 */ /* 0x004fce0007ffe1ff */
.L_x_1803:
[----:B-1----:R-:W2:Y:S04]  /*22fd0*/  @P1 LDG.E R4, desc[UR38][R2.64] ;  /* 0x0000002602041981 */ /* 0x002ea8000c1e1900 */
[----:B------:R1:W2:Y:S01]  /*22fe0*/  @P1 LDG.E R5, desc[UR38][R2.64+0x4] ;  /* 0x0000042602051981 */ /* 0x0002a2000c1e1900 */
[----:B------:R-:W-:Y:S02]  /*22ff0*/  IMAD.SHL.U32 R17, R17, 0x80, RZ ;  /* 0x0000008011117824 */ /* 0x000fe400078e00ff */
[----:B-----5:R-:W-:Y:S02]  /*23000*/  IMAD.IADD R7, R7, 0x1, -R37 ;  /* 0x0000000107077824 */ /* 0x020fe400078e0a25 */
[----:B------:R-:W-:Y:S01]  /*23010*/  VIADD R9, R17, 0x7f ;  /* 0x0000007f11097836 */ /* 0x000fe20000000000 */
[----:B-1----:R-:W1:Y:S02]  /*23020*/  LDC R2, c[0x0][0x448] ;  /* 0x00011200ff027b82 */ /* 0x002e640000000800 */
[----:B-1----:R-:W-:-:S13]  /*23030*/  ISETP.NE.AND P2, PT, R2, 0x1, PT ;  /* 0x000000010200780c */ /* 0x002fda0003f45270 */
[----:B------:R-:W1:Y:S08]  /*23040*/  @P2 LDC R3, c[0x0][0x44c] ;  /* 0x00011300ff032b82 */ /* 0x000e700000000800 */
[----:B------:R-:W3:Y:S01]  /*23050*/  @P2 LDC R2, c[0x0][0x450] ;  /* 0x00011400ff022b82 */ /* 0x000ee20000000800 */
[----:B-1----:R-:W-:-:S05]  /*23060*/  @P2 IMAD.HI.U32 R3, R9, R3, RZ ;  /* 0x0000000309032227 */ /* 0x002fca00078e00ff */
[----:B---3--:R-:W-:Y:S01]  /*23070*/  @P2 SHF.R.U32.HI R9, RZ, R2, R3 ;  /* 0x00000002ff092219 */ /* 0x008fe20000011603 */
[----:B--2---:R-:W-:-:S04]  /*23080*/  @P1 IMAD.IADD R6, R5, 0x1, -R4 ;  /* 0x0000000105061824 */ /* 0x004fc800078e0a04 */
[----:B------:R-:W-:-:S04]  /*23090*/  IMAD.IADD R26, R7, 0x1, R6 ;  /* 0x00000001071a7824 */ /* 0x000fc800078e0206 */
[C---:B------:R-:W-:Y:S01]  /*230a0*/  VIADD R21, R26.reuse, 0x7f ;  /* 0x0000007f1a157836 */ /* 0x040fe20000000000 */
[----:B0-----:R-:W-:-:S04]  /*230b0*/  IADD3 R8, R26, 0x1, -R27 ;  /* 0x000000011a087810 */ /* 0x001fc80007ffe81b */
[----:B------:R-:W-:Y:S01]  /*230c0*/  SHF.R.S32.HI R2, RZ, 0x1f, R21 ;  /* 0x0000001fff027819 */ /* 0x000fe20000011415 */
[----:B------:R-:W-:-:S03]  /*230d0*/  IMAD.IADD R9, R8, 0x1, R9 ;  /* 0x0000000108097824 */ /* 0x000fc600078e0209 */
[----:B------:R-:W-:Y:S02]  /*230e0*/  LEA.HI R21, R2, R21, RZ, 0x7 ;  /* 0x0000001502157211 */ /* 0x000fe400078f38ff */
[----:B------:R-:W0:Y:S02]  /*230f0*/  LDC.64 R2, c[0x0][0x9e0] ;  /* 0x00027800ff027b82 */ /* 0x000e240000000a00 */
[----:B------:R-:W-:Y:S02]  /*23100*/  SHF.R.S32.HI R21, RZ, 0x7, R21 ;  /* 0x00000007ff157819 */ /* 0x000fe40000011415 */
[----:B0-----:R-:W-:Y:S01]  /*23110*/  ISETP.GE.AND P3, PT, R3, 0x1, PT ;  /* 0x000000010300780c */ /* 0x001fe20003f66270 */
[----:B------:R-:W-:-:S12]  /*23120*/  IMAD.IADD R2, R9, 0x1, R2 ;  /* 0x0000000109027824 */ /* 0x000fd800078e0202 */
[----:B------:R-:W-:Y:S05]  /*23130*/  @!P3 BRA `(.L_x_1804) ;  /* 0x000000000048b947 */ /* 0x000fea0003800000 */
        /* <DEDUP_REMOVED lines=11> */
.L_x_1806:
[----:B------:R-:W-:-:S13]  /*231f0*/  ISETP.NE.AND P0, PT, R3, 0x1, PT ;  /* 0x000000010300780c */ /* 0x000fda0003f05270 */
[----:B------:R-:W0:Y:S02]  /*23200*/  @P0 LDC.64 R4, c[0x0][0x9e8] ;  /* 0x00027a00ff040b82 */ /* 0x000e240000000a00 */
[----:B0-----:R-:W-:-:S05]  /*23210*/  @P0 IMAD.HI.U32 R4, R10, R4, RZ ;  /* 0x000000040a040227 */ /* 0x001fca00078e00ff */
[----:B------:R-:W-:-:S07]  /*23220*/  @P0 SHF.R.U32.HI R10, RZ, R5, R4 ;  /* 0x00000005ff0a0219 */ /* 0x000fce0000011604 */
.L_x_1807:
[----:B------:R-:W-:Y:S05]  /*23230*/  BSYNC B0 ;  /* 0x0000000000007941 */ /* 0x000fea0003800000 */
.L_x_1805:
[----:B------:R-:W-:-:S05]  /*23240*/  IMAD R10, R10, R3, R3 ;  /* 0x000000030a0a7224 */ /* 0x000fca00078e0203 */
[----:B------:R-:W-:-:S07]  /*23250*/  VIMNMX R2, R2, R10, PT ;  /* 0x0000000a02027248 */ /* 0x000fce0003fe0100 */
.L_x_1804:
[----:B------:R-:W0:Y:S01]  /*23260*/  @P2 LDC R9, c[0x0][0x44c] ;  /* 0x00011300ff092b82 */ /* 0x000e220000000800 */
[----:B------:R-:W-:Y:S01]  /*23270*/  IMAD.MOV.U32 R4, RZ, RZ, R17 ;  /* 0x000000ffff047224 */ /* 0x000fe200078e0011 */
[----:B------:R-:W-:Y:S01]  /*23280*/  IADD3 R20, R26, -R27, RZ ;  /* 0x8000001b1a147210 */ /* 0x000fe20007ffe0ff */
[----:B------:R-:W-:-:S05]  /*23290*/  ULDC UR4, c[0x0][0x9dc] ;  /* 0x0002770000047ab9 */ /* 0x000fca0000000800 */
[----:B------:R-:W1:Y:S01]  /*232a0*/  @P2 LDC R5, c[0x0][0x450] ;  /* 0x00011400ff052b82 */ /* 0x000e620000000800 */
[----:B0-----:R-:W-:-:S05]  /*232b0*/  @P2 IMAD.HI.U32 R9, R17, R9, RZ ;  /* 0x0000000911092227 */ /* 0x001fca00078e00ff */
[----:B-1----:R-:W-:-:S05]  /*232c0*/  @P2 SHF.R.U32.HI R4, RZ, R5, R9 ;  /* 0x00000005ff042219 */ /* 0x002fca0000011609 */
        /* <DEDUP_REMOVED lines=13> */
.L_x_1810:
[----:B------:R-:W-:-:S13]  /*233a0*/  ISETP.NE.AND P0, PT, R3, 0x1, PT ;  /* 0x000000010300780c */ /* 0x000fda0003f05270 */
[----:B------:R-:W0:Y:S02]  /*233b0*/  @P0 LDC.64 R4, c[0x0][0x9e8] ;  /* 0x00027a00ff040b82 */ /* 0x000e240000000a00 */
[----:B0-----:R-:W-:-:S05]  /*233c0*/  @P0 IMAD.HI.U32 R4, R10, R4, RZ ;  /* 0x000000040a040227 */ /* 0x001fca00078e00ff */
[----:B------:R-:W-:-:S07]  /*233d0*/  @P0 SHF.R.U32.HI R10, RZ, R5, R4 ;  /* 0x00000005ff0a0219 */ /* 0x000fce0000011604 */
.L_x_1811:
[----:B------:R-:W-:Y:S05]  /*233e0*/  BSYNC B0 ;  /* 0x0000000000007941 */ /* 0x000fea0003800000 */
.L_x_1809:
[----:B------:R-:W-:-:S05]  /*233f0*/  IMAD R3, R10, R3, RZ ;  /* 0x000000030a037224 */ /* 0x000fca00078e02ff */
[----:B------:R-:W-:-:S07]  /*23400*/  VIMNMX R9, R9, R3, !PT ;  /* 0x0000000309097248 */ /* 0x000fce0007fe0100 */
.L_x_1808:
[----:B------:R-:W-:Y:S01]  /*23410*/  VIADD R2, R2, 0x7f ;  /* 0x0000007f02027836 */ /* 0x000fe20000000000 */
[----:B------:R-:W-:Y:S04]  /*23420*/  BSSY B0, `(.L_x_1812) ;  /* 0x0000119000007945 */ /* 0x000fe80003800000 */
[----:B------:R-:W-:-:S04]  /*23430*/  SHF.R.S32.HI R3, RZ, 0x1f, R2 ;  /* 0x0000001fff037819 */ /* 0x000fc80000011402 */
[----:B------:R-:W-:Y:S02]  /*23440*/  LEA.HI R3, R3, R2, RZ, 0x7 ;  /* 0x0000000203037211 */ /* 0x000fe400078f38ff */
[----:B------:R-:W-:Y:S02]  /*23450*/  SHF.R.S32.HI R2, RZ, 0x1f, R9 ;  /* 0x0000001fff027819 */ /* 0x000fe40000011409 */
[----:B------:R-:W-:Y:S02]  /*23460*/  SHF.R.S32.HI R3, RZ, 0x7, R3 ;  /* 0x00000007ff037819 */ /* 0x000fe40000011403 */
[----:B------:R-:W-:Y:S02]  /*23470*/  LEA.HI R2, R2, R9, RZ, 0x7 ;  /* 0x0000000902027211 */ /* 0x000fe400078f38ff */
[----:B------:R-:W-:Y:S02]  /*23480*/  VIMNMX R3, R21, R3, PT ;  /* 0x0000000315037248 */ /* 0x000fe40003fe0100 */
[----:B------:R-:W-:-:S03]  /*23490*/  SHF.R.S32.HI R2, RZ, 0x7, R2 ;  /* 0x00000007ff027819 */ /* 0x000fc60000011402 */
[----:B------:R-:W-:Y:S01]  /*234a0*/  IMAD R3, R3, 0x80, -R7 ;  /* 0x0000008003037824 */ /* 0x000fe200078e0a07 */
[----:B------:R-:W-:-:S04]  /*234b0*/  VIMNMX R2, RZ, R2, !PT ;  /* 0x00000002ff027248 */ /* 0x000fc80007fe0100 */
[----:B------:R-:W-:Y:S01]  /*234c0*/  VIMNMX R3, R3, R6, PT ;  /* 0x0000000603037248 */ /* 0x000fe20003fe0100 */
[----:B------:R-:W-:-:S05]  /*234d0*/  IMAD R2, R2, 0x80, -R7 ;  /* 0x0000008002027824 */ /* 0x000fca00078e0a07 */
[----:B------:R-:W-:-:S04]  /*234e0*/  VIMNMX R4, RZ, R2, !PT ;  /* 0x00000002ff047248 */ /* 0x000fc80007fe0100 */
[----:B------:R-:W-:Y:S02]  /*234f0*/  ISETP.GT.AND P0, PT, R3, R4, PT ;  /* 0x000000040300720c */ /* 0x000fe40003f04270 */
[----:B------:R-:W-:-:S11]  /*23500*/  SHF.R.U32.HI R4, RZ, 0x7, R4 ;  /* 0x00000007ff047819 */ /* 0x000fd60000011604 */
[----:B------:R-:W-:-:S05]  /*23510*/  @P0 VIADD R2, R3, 0x7f ;  /* 0x0000007f03020836 */ /* 0x000fca0000000000 */
[----:B------:R-:W-:-:S04]  /*23520*/  @P0 SHF.R.S32.HI R3, RZ, 0x1f, R2 ;  /* 0x0000001fff030819 */ /* 0x000fc80000011402 */
[----:B------:R-:W-:Y:S01]  /*23530*/  @P0 LEA.HI R2, R3, R2, RZ, 0x7 ;  /* 0x0000000203020211 */ /* 0x000fe200078f38ff */
[----:B------:R-:W-:-:S03]  /*23540*/  IMAD.MOV.U32 R3, RZ, RZ, R4 ;  /* 0x000000ffff037224 */ /* 0x000fc600078e0004 */
[----:B------:R-:W-:Y:S02]  /*23550*/  @P0 SHF.R.S32.HI R3, RZ, 0x7, R2 ;  /* 0x00000007ff030819 */ /* 0x000fe40000011402 */
[----:B------:R-:W-:Y:S02]  /*23560*/  PLOP3.LUT P0, PT, PT, PT, PT, 0x80, 0x0 ;  /* 0x000000000000781c */ /* 0x000fe40003f0f070 */
[----:B------:R-:W-:-:S13]  /*23570*/  ISETP.GT.AND P2, PT, R3, R4, PT ;  /* 0x000000040300720c */ /* 0x000fda0003f44270 */
[----:B------:R-:W-:Y:S05]  /*23580*/  @!P2 BRA `(.L_x_1813) ;  /* 0x000000100008a947 */ /* 0x000fea0003800000 */
[----:B------:R-:W-:Y:S01]  /*23590*/  UMOV UR4, 0xffffffff ;  /* 0xffffffff00047882 */ /* 0x000fe20000000000 */
[----:B------:R-:W-:Y:S02]  /*235a0*/  SEL R2, R19, RZ, !P1 ;  /* 0x000000ff13027207 */ /* 0x000fe40004800000 */
[----:B------:R-:W-:Y:S05]  /*235b0*/  BRA.DIV UR4, `(.L_x_1814) ;  /* 0x0000007e04fc7947 */ /* 0x000fea000b800000 */
[----:B------:R-:W0:Y:S02]  /*235c0*/  S2R R5, SR_TID.X ;  /* 0x0000000000057919 */ /* 0x000e240000002100 */
[----:B0-----:R-:W-:-:S04]  /*235d0*/  SHF.R.U32.HI R5, RZ, 0x5, R5 ;  /* 0x00000005ff057819 */ /* 0x001fc80000011605 */
[----:B------:R-:W-:-:S05]  /*235e0*/  LOP3.LUT R5, R5, 0x3, RZ, 0xc0, !PT ;  /* 0x0000000305057812 */ /* 0x000fca00078ec0ff */
[----:B------:R0:W1:Y:S02]  /*235f0*/  SHFL.IDX PT, R14, R5, RZ, 0x1f ;  /* 0x00001fff050e7589 */ /* 0x00006400000e0000 */
.L_x_2029:
[----:B-1----:R-:W-:Y:S02]  /*23600*/  ISETP.NE.AND P0, PT, R14, RZ, PT ;  /* 0x000000ff0e00720c */ /* 0x002fe40003f05270 */
[----:B------:R-:W-:-:S11]  /*23610*/  PLOP3.LUT P6, PT, PT, PT, PT, 0x8, 0x0 ;  /* 0x000000000000781c */ /* 0x000fd60003fce170 */
[----:B------:R-:W-:Y:S05]  /*23620*/  @P0 BRA `(.L_x_1815) ;  /* 0x00000000000c0947 */ /* 0x000fea0003800000 */
[----:B------:R-:W-:-:S03]  /*23630*/  UMOV UR4, 0xffffffff ;  /* 0xffffffff00047882 */ /* 0x000fc60000000000 */
[----:B------:R-:W-:Y:S05]  /*23640*/  BRA.DIV UR4, `(.L_x_1816) ;  /* 0x00000082040c7947 */ /* 0x000fea000b800000 */
[----:B------:R-:W-:-:S13]  /*23650*/  ELECT P6, URZ, PT ;  /* 0x00000000003f782f */ /* 0x000fda00038c0000 */
.L_x_1815:
[----:B0-----:R-:W2:Y:S01]  /*23660*/  LDL R5, [R1+0x30] ;  /* 0x0000300001057983 */ /* 0x001ea20000100800 */
[----:B------:R-:W-:Y:S01]  /*23670*/  BSSY B1, `(.L_x_1817) ;  /* 0x0000008000017945 */ /* 0x000fe20003800000 */
[----:B--2---:R-:W-:-:S05]  /*23680*/  VIADD R5, R5, 0x1 ;  /* 0x0000000105057836 */ /* 0x004fca0000000000 */
[----:B------:R-:W-:-:S04]  /*23690*/  LEA.HI R6, R5, R5, RZ, 0x1 ;  /* 0x0000000505067211 */ /* 0x000fc800078f08ff */
[----:B------:R-:W-:-:S05]  /*236a0*/  LOP3.LUT R6, R6, 0xfffffffe, RZ, 0xc0, !PT ;  /* 0xfffffffe06067812 */ /* 0x000fca00078ec0ff */
[----:B------:R-:W-:-:S05]  /*236b0*/  IMAD.IADD R5, R5, 0x1, -R6 ;  /* 0x0000000105057824 */ /* 0x000fca00078e0a06 */
[----:B------:R-:W-:-:S04]  /*236c0*/  SHF.L.U32 R5, R5, 0x1f, RZ ;  /* 0x0000001f05057819 */ /* 0x000fc800000006ff */
[----:B------:R-:W0:Y:S02]  /*236d0*/  SYNCS.PHASECHK.TRANS64.TRYWAIT P0, [R23+URZ+0x22820], R5 ;  /* 0x02282005170075a7 */ /* 0x000e24000800017f */
[----:B0-----:R-:W-:Y:S05]  /*236e0*/  @!P0 BRA `(.L_x_1818) ;  /* 0x0000008000048947 */ /* 0x001fea0003800000 */
.L_x_2032:
[----:B------:R-:W-:Y:S05]  /*236f0*/  BSYNC B1 ;  /* 0x0000000000017941 */ /* 0x000fea0003800000 */
.L_x_1817:
[----:B------:R-:W-:Y:S04]  /*23700*/  BSSY B1, `(.L_x_1819) ;  /* 0x000006c000017945 */ /* 0x000fe80003800000 */
[----:B------:R-:W-:Y:S05]  /*23710*/  @!P6 BRA `(.L_x_1820) ;  /* 0x0000000400a8e947 */ /* 0x000fea0003800000 */
[----:B------:R-:W-:Y:S01]  /*23720*/  IMAD R10, R25, 0x8, R23 ;  /* 0x00000008190a7824 */ /* 0x000fe200078e0217 */
[----:B------:R-:W-:Y:S01]  /*23730*/  SHF.L.U32 R9, R29, 0x1f, RZ ;  /* 0x0000001f1d097819 */ /* 0x000fe200000006ff */
[----:B------:R-:W1:Y:S01]  /*23740*/  S2R R6, SR_TID.X ;  /* 0x0000000000067919 */ /* 0x000e620000002100 */
[----:B------:R-:W-:Y:S02]  /*23750*/  BSSY B2, `(.L_x_1821) ;  /* 0x0000005000027945 */ /* 0x000fe40003800000 */
[----:B------:R-:W2:Y:S01]  /*23760*/  SYNCS.PHASECHK.TRANS64.TRYWAIT P0, [R10+URZ+0x228a0], R9 ;  /* 0x0228a0090a0075a7 */ /* 0x000ea2000800017f */
[----:B-1----:R-:W-:-:S04]  /*23770*/  LOP3.LUT R6, R6, 0x7f, RZ, 0xc0, !PT ;  /* 0x0000007f06067812 */ /* 0x002fc800078ec0ff */
[----:B------:R-:W-:Y:S01]  /*23780*/  ISETP.NE.AND P1, PT, R6, RZ, PT ;  /* 0x000000ff0600720c */ /* 0x000fe20003f25270 */
[----:B--2---:R-:W-:-:S12]  /*23790*/  @!P0 BRA `(.L_x_1822) ;  /* 0x0000007c00ec8947 */ /* 0x004fd80003800000 */
.L_x_2033:
[----:B------:R-:W-:Y:S05]  /*237a0*/  BSYNC B2 ;  /* 0x0000000000027941 */ /* 0x000fea0003800000 */
.L_x_1821:
[----:B------:R-:W-:Y:S04]  /*237b0*/  BSSY B2, `(.L_x_1823) ;  /* 0x0000009000027945 */ /* 0x000fe80003800000 */
[----:B------:R-:W-:Y:S05]  /*237c0*/  @P1 BRA `(.L_x_1824) ;  /* 0x00000000001c1947 */ /* 0x000fea0003800000 */
[----:B0-----:R-:W0:Y:S02]  /*237d0*/  S2R R5, SR_TID.X ;  /* 0x0000000000057919 */ /* 0x001e240000002100 */
[----:B0-----:R-:W-:Y:S01]  /*237e0*/  LOP3.LUT R6, R5, 0x1f, RZ, 0xc0, !PT ;  /* 0x0000001f05067812 */ /* 0x001fe200078ec0ff */
[----:B------:R-:W-:-:S03]  /*237f0*/  IMAD.MOV.U32 R5, RZ, RZ, 0x6000 ;  /* 0x00006000ff057424 */ /* 0x000fc600078e00ff */
[----:B------:R-:W-:Y:S01]  /*23800*/  ISETP.NE.AND P0, PT, R6, RZ, PT ;  /* 0x000000ff0600720c */ /* 0x000fe20003f05270 */
[----:B------:R2:W-:-:S12]  /*23810*/  SYNCS.ARRIVE.TRANS64 RZ, [R10+URZ+0x22890], R5 ;  /* 0x022890050aff79a7 */ /* 0x0005d8000800003f */
[----:B--2---:R-:W-:Y:S05]  /*23820*/  @!P0 BRA `(.L_x_1824) ;  /* 0x0000000000048947 */ /* 0x004fea0003800000 */
[----:B------:R-:W-:Y:S01]  /*23830*/  BPT.TRAP 0x1 ;  /* 0x000000040000795c */ /* 0x000fe20000300000 */
.L_x_1824:
[----:B------:R-:W-:Y:S05]  /*23840*/  BSYNC B2 ;  /* 0x0000000000027941 */ /* 0x000fea0003800000 */
.L_x_1823:
[----:B------:R-:W-:Y:S01]  /*23850*/  MOV R12, RZ ;  /* 0x000000ff000c7202 */ /* 0x000fe20000000f00 */
[----:B------:R-:W-:Y:S01]  /*23860*/  IMAD R6, R3, 0x80, R0 ;  /* 0x0000008003067824 */ /* 0x000fe200078e0200 */
[----:B------:R-:W-:Y:S01]  /*23870*/  UIADD3 UR4, UP0, UR42, 0x570, URZ ;  /* 0x000005702a047890 */ /* 0x000fe2000ff1e03f */
[----:B------:R-:W-:Y:S01]  /*23880*/  IMAD R7, R25, 0x6000, R23 ;  /* 0x0000600019077824 */ /* 0x000fe200078e0217 */
[----:B------:R-:W-:Y:S01]  /*23890*/  R2UR UR10, R12 ;  /* 0x000000000c0a72ca */ /* 0x000fe200000e0000 */
[----:B------:R-:W-:Y:S01]  /*238a0*/  VIADD R6, R6, 0xffffff80 ;  /* 0xffffff8006067836 */ /* 0x000fe20000000000 */
[----:B------:R-:W-:Y:S01]  /*238b0*/  PLOP3.LUT P0, PT, PT, PT, PT, 0x80, 0x0 ;  /* 0x000000000000781c */ /* 0x000fe20003f0f070 */
[----:B0-----:R-:W-:Y:S01]  /*238c0*/  VIADD R5, R10, 0x22890 ;  /* 0x000228900a057836 */ /* 0x001fe20000000000 */
[----:B------:R-:W-:Y:S01]  /*238d0*/  UIADD3.X UR5, URZ, UR43, URZ, UP0, !UPT ;  /* 0x0000002b3f057290 */ /* 0x000fe200087fe43f */
[----:B------:R-:W-:Y:S01]  /*238e0*/  VIADD R11, R7, 0x16400 ;  /* 0x00016400070b7836 */ /* 0x000fe20000000000 */
[----:B------:R-:W-:Y:S01]  /*238f0*/  UMOV UR6, 0x0 ;  /* 0x0000000000067882 */ /* 0x000fe20000000000 */
[----:B------:R-:W-:-:S09]  /*23900*/  UMOV UR7, 0x12f00000 ;  /* 0x12f0000000077882 */ /* 0x000fd20000000000 */
.L_x_1825:
        /* <DEDUP_REMOVED lines=10> */
[----:B------:R-:W-:Y:S01]  /*239b0*/  PLOP3.LUT P0, PT, PT, PT, PT, 0x80, 0x0 ;  /* 0x000000000000781c */ /* 0x000fe20003f0f070 */
[----:B------:R-:W-:Y:S01]  /*239c0*/  VIADD R11, R7, 0x18400 ;  /* 0x00018400070b7836 */ /* 0x000fe20000000000 */
[----:B------:R-:W-:Y:S01]  /*239d0*/  UMOV UR6, 0x0 ;  /* 0x0000000000067882 */ /* 0x000fe20000000000 */
[----:B------:R-:W-:Y:S01]  /*239e0*/  UMOV UR7, 0x12f00000 ;  /* 0x12f0000000077882 */ /* 0x000fe20000000000 */
[----:B------:R-:W-:-:S09]  /*239f0*/  UMOV UR10, 0x40 ;  /* 0x00000040000a7882 */ /* 0x000fd20000000000 */
.L_x_1826:
        /* <DEDUP_REMOVED lines=15> */
.L_x_1827:
        /* <DEDUP_REMOVED lines=10> */
[----:B------:R-:W0:Y:S01]  /*23b90*/  SYNCS.PHASECHK.TRANS64.TRYWAIT P0, [R10+URZ+0x228c0], R9 ;  /* 0x0228c0090a0075a7 */ /* 0x000e22000800017f */
[----:B------:R-:W-:Y:S04]  /*23ba0*/  BSSY B2, `(.L_x_1828) ;  /* 0x0000002000027945 */ /* 0x000fe80003800000 */
[----:B0-----:R-:W-:Y:S05]  /*23bb0*/  @!P0 BRA `(.L_x_1829) ;  /* 0x0000007800f88947 */ /* 0x001fea0003800000 */
.L_x_2034:
[----:B------:R-:W-:Y:S05]  /*23bc0*/  BSYNC B2 ;  /* 0x0000000000027941 */ /* 0x000fea0003800000 */
.L_x_1828:
[----:B------:R-:W-:Y:S01]  /*23bd0*/  BSSY B2, `(.L_x_1830) ;  /* 0x000000b000027945 */ /* 0x000fe20003800000 */
[----:B------:R-:W-:Y:S02]  /*23be0*/  IMAD.MOV.U32 R14, RZ, RZ, 0x0 ;  /* 0x00000000ff0e7424 */ /* 0x000fe400078e00ff */
[----:B------:R-:W-:Y:S01]  /*23bf0*/  IMAD.MOV.U32 R15, RZ, RZ, 0x12f00000 ;  /* 0x12f00000ff0f7424 */ /* 0x000fe200078e00ff */
[----:B------:R-:W-:Y:S06]  /*23c00*/  @P1 BRA `(.L_x_1831) ;  /* 0x00000000001c1947 */ /* 0x000fec0003800000 */
[----:B------:R-:W2:Y:S02]  /*23c10*/  S2R R5, SR_TID.X ;  /* 0x0000000000057919 */ /* 0x000ea40000002100 */
[----:B--2---:R-:W-:Y:S01]  /*23c20*/  LOP3.LUT R7, R5, 0x1f, RZ, 0xc0, !PT ;  /* 0x0000001f05077812 */ /* 0x004fe200078ec0ff */
[----:B------:R-:W-:-:S03]  /*23c30*/  IMAD.MOV.U32 R5, RZ, RZ, 0x4000 ;  /* 0x00004000ff057424 */ /* 0x000fc600078e00ff */
[----:B------:R-:W-:Y:S01]  /*23c40*/  ISETP.NE.AND P0, PT, R7, RZ, PT ;  /* 0x000000ff0700720c */ /* 0x000fe20003f05270 */
[----:B------:R2:W-:-:S12]  /*23c50*/  SYNCS.ARRIVE.TRANS64 RZ, [R10+URZ+0x228b0], R5 ;  /* 0x0228b0050aff79a7 */ /* 0x0005d8000800003f */
[----:B--2---:R-:W-:Y:S05]  /*23c60*/  @!P0 BRA `(.L_x_1831) ;  /* 0x0000000000048947 */ /* 0x004fea0003800000 */
[----:B------:R-:W-:Y:S01]  /*23c70*/  BPT.TRAP 0x1 ;  /* 0x000000040000795c */ /* 0x000fe20000300000 */
.L_x_1831:
[----:B------:R-:W-:Y:S05]  /*23c80*/  BSYNC B2 ;  /* 0x0000000000027941 */ /* 0x000fea0003800000 */
.L_x_1830:
[----:B------:R-:W-:Y:S01]  /*23c90*/  R2UR UR10, R12 ;  /* 0x000000000c0a72ca */ /* 0x000fe200000e0000 */
[----:B------:R-:W-:Y:S01]  /*23ca0*/  IMAD R5, R25, 0x4000, R23 ;  /* 0x0000400019057824 */ /* 0x000fe200078e0217 */
[----:B------:R-:W-:Y:S01]  /*23cb0*/  R2UR UR6, R14 ;  /* 0x000000000e0672ca */ /* 0x000fe200000e0000 */
[----:B------:R-:W-:Y:S01]  /*23cc0*/  UIADD3 UR4, UP0, UR42, 0x670, URZ ;  /* 0x000006702a047890 */ /* 0x000fe2000ff1e03f */
[----:B------:R-:W-:Y:S01]  /*23cd0*/  R2UR UR7, R15 ;  /* 0x000000000f0772ca */ /* 0x000fe200000e0000 */
[----:B01----:R-:W-:Y:S01]  /*23ce0*/  VIADD R10, R10, 0x228b0 ;  /* 0x000228b00a0a7836 */ /* 0x003fe20000000000 */
[----:B------:R-:W-:Y:S01]  /*23cf0*/  PLOP3.LUT P0, PT, PT, PT, PT, 0x80, 0x0 ;  /* 0x000000000000781c */ /* 0x000fe20003f0f070 */
[----:B------:R-:W-:Y:S01]  /*23d00*/  UIADD3.X UR5, URZ, UR43, URZ, UP0, !UPT ;  /* 0x0000002b3f057290 */ /* 0x000fe200087fe43f */
[----:B------:R-:W-:-:S11]  /*23d10*/  IADD3 R5, R5, 0x8400, RZ ;  /* 0x0000840005057810 */ /* 0x000fd60007ffe0ff */
.L_x_1832:
        /* <DEDUP_REMOVED lines=10> */
.L_x_1820:
[----:B------:R-:W-:Y:S05]  /*23dc0*/  BSYNC B1 ;  /* 0x0000000000017941 */ /* 0x000fea0003800000 */
.L_x_1819:
[----:B------:R-:W-:Y:S01]  /*23dd0*/  VIADD R10, R3, 0xfffffffe ;  /* 0xfffffffe030a7836 */ /* 0x000fe20000000000 */
[----:B------:R-:W-:Y:S01]  /*23de0*/  PLOP3.LUT P0, PT, PT, PT, PT, 0x8, 0x0 ;  /* 0x000000000000781c */ /* 0x000fe20003f0e170 */
[----:B------:R-:W-:-:S03]  /*23df0*/  VIADD R25, R25, 0x1 ;  /* 0x0000000119197836 */ /* 0x000fc60000000000 */
[----:B------:R-:W-:Y:S02]  /*23e00*/  ISETP.GE.AND P2, PT, R10, R4, PT ;  /* 0x000000040a00720c */ /* 0x000fe40003f46270 */
[----:B------:R-:W-:-:S04]  /*23e10*/  ISETP.NE.AND P1, PT, R25, 0x2, PT ;  /* 0x000000021900780c */ /* 0x000fc80003f25270 */
[----:B------:R-:W-:Y:S02]  /*23e20*/  SEL R3, RZ, 0x1, P1 ;  /* 0x00000001ff037807 */ /* 0x000fe40000800000 */
[----:B------:R-:W-:Y:S02]  /*23e30*/  SEL R25, R25, RZ, P1 ;  /* 0x000000ff19197207 */ /* 0x000fe40000800000 */
[----:B------:R-:W-:-:S03]  /*23e40*/  LOP3.LUT R29, R29, R3, RZ, 0x3c, !PT ;  /* 0x000000031d1d7212 */ /* 0x000fc600078e3cff */
[----:B------:R-:W-:Y:S05]  /*23e50*/  @!P2 BRA `(.L_x_1813) ;  /* 0x0000000400d4a947 */ /* 0x000fea0003800000 */
.L_x_1847:
[----:B------:R-:W-:Y:S05]  /*23e60*/  YIELD ;  /* 0x0000000000007946 */ /* 0x000fea0003800000 */
        /* <DEDUP_REMOVED lines=10> */
.L_x_2035:
[----:B------:R-:W-:Y:S05]  /*23f10*/  BSYNC B2 ;  /* 0x0000000000027941 */ /* 0x000fea0003800000 */
.L_x_1835:
[----:B------:R-:W-:Y:S04]  /*23f20*/  BSSY B2, `(.L_x_1837) ;  /* 0x0000009000027945 */ /* 0x000fe80003800000 */
[----:B------:R-:W-:Y:S05]  /*23f30*/  @P2 BRA `(.L_x_1838) ;  /* 0x00000000001c2947 */ /* 0x000fea0003800000 */
[----:B------:R-:W0:Y:S02]  /*23f40*/  S2R R3, SR_TID.X ;  /* 0x0000000000037919 */ /* 0x000e240000002100 */
[----:B0-----:R-:W-:Y:S01]  /*23f50*/  LOP3.LUT R5, R3, 0x1f, RZ, 0xc0, !PT ;  /* 0x0000001f03057812 */ /* 0x001fe200078ec0ff */
[----:B------:R-:W-:-:S03]  /*23f60*/  IMAD.MOV.U32 R3, RZ, RZ, 0x6000 ;  /* 0x00006000ff037424 */ /* 0x000fc600078e00ff */
[----:B------:R-:W-:Y:S01]  /*23f70*/  ISETP.NE.AND P1, PT, R5, RZ, PT ;  /* 0x000000ff0500720c */ /* 0x000fe20003f25270 */
[----:B------:R2:W-:-:S12]  /*23f80*/  SYNCS.ARRIVE.TRANS64 RZ, [R9+URZ+0x22890], R3 ;  /* 0x0228900309ff79a7 */ /* 0x0005d8000800003f */
[----:B--2---:R-:W-:Y:S05]  /*23f90*/  @!P1 BRA `(.L_x_1838) ;  /* 0x0000000000049947 */ /* 0x004fea0003800000 */
[----:B------:R-:W-:Y:S01]  /*23fa0*/  BPT.TRAP 0x1 ;  /* 0x000000040000795c */ /* 0x000fe20000300000 */
.L_x_1838:
[----:B------:R-:W-:Y:S05]  /*23fb0*/  BSYNC B2 ;  /* 0x0000000000027941 */ /* 0x000fea0003800000 */
.L_x_1837:
[----:B------:R-:W-:Y:S01]  /*23fc0*/  IMAD.MOV.U32 R12, RZ, RZ, RZ ;  /* 0x000000ffff0c7224 */ /* 0x000fe200078e00ff */
[----:B------:R-:W-:Y:S01]  /*23fd0*/  UIADD3 UR4, UP0, UR42, 0x570, URZ ;  /* 0x000005702a047890 */ /* 0x000fe2000ff1e03f */
[----:B------:R-:W-:Y:S01]  /*23fe0*/  IMAD R6, R25, 0x6000, R23 ;  /* 0x0000600019067824 */ /* 0x000fe200078e0217 */
[----:B------:R-:W-:Y:S01]  /*23ff0*/  PLOP3.LUT P1, PT, PT, PT, PT, 0x80, 0x0 ;  /* 0x000000000000781c */ /* 0x000fe20003f2f070 */
[----:B0-----:R-:W-:Y:S01]  /*24000*/  IMAD R5, R10, 0x80, R0 ;  /* 0x000000800a057824 */ /* 0x001fe200078e0200 */
[----:B------:R-:W-:Y:S01]  /*24010*/  R2UR UR10, R12 ;  /* 0x000000000c0a72ca */ /* 0x000fe200000e0000 */
[----:B------:R-:W-:Y:S01]  /*24020*/  VIADD R3, R9, 0x22890 ;  /* 0x0002289009037836 */ /* 0x000fe20000000000 */
[----:B------:R-:W-:Y:S01]  /*24030*/  UIADD3.X UR5, URZ, UR43, URZ, UP0, !UPT ;  /* 0x0000002b3f057290 */ /* 0x000fe200087fe43f */
[----:B------:R-:W-:Y:S01]  /*24040*/  VIADD R11, R6, 0x16400 ;  /* 0x00016400060b7836 */ /* 0x000fe20000000000 */
[----:B------:R-:W-:Y:S01]  /*24050*/  UMOV UR6, 0x0 ;  /* 0x0000000000067882 */ /* 0x000fe20000000000 */
[----:B------:R-:W-:-:S10]  /*24060*/  UMOV UR7, 0x12f00000 ;  /* 0x12f0000000077882 */ /* 0x000fd40000000000 */
.L_x_1839:
        /* <DEDUP_REMOVED lines=15> */
.L_x_1840:
        /* <DEDUP_REMOVED lines=15> */
.L_x_1841:
        /* <DEDUP_REMOVED lines=13> */
.L_x_2036:
[----:B------:R-:W-:Y:S05]  /*24320*/  BSYNC B2 ;  /* 0x0000000000027941 */ /* 0x000fea0003800000 */
.L_x_1842:
[----:B------:R-:W-:Y:S01]  /*24330*/  BSSY B2, `(.L_x_1844) ;  /* 0x000000b000027945 */ /* 0x000fe20003800000 */
[----:B------:R-:W-:Y:S01]  /*24340*/  IMAD.MOV.U32 R6, RZ, RZ, 0x0 ;  /* 0x00000000ff067424 */ /* 0x000fe200078e00ff */
[----:B01----:R-:W-:Y:S02]  /*24350*/  MOV R7, 0x12f00000 ;  /* 0x12f0000000077802 */ /* 0x003fe40000000f00 */
        /* <DEDUP_REMOVED lines=8> */
.L_x_1845:
[----:B------:R-:W-:Y:S05]  /*243e0*/  BSYNC B2 ;  /* 0x0000000000027941 */ /* 0x000fea0003800000 */
.L_x_1844:
[----:B------:R-:W-:Y:S01]  /*243f0*/  R2UR UR10, R12 ;  /* 0x000000000c0a72ca */ /* 0x000fe200000e0000 */
[----:B------:R-:W-:Y:S01]  /*24400*/  IMAD R3, R25, 0x4000, R23 ;  /* 0x0000400019037824 */ /* 0x000fe200078e0217 */
[----:B------:R-:W-:Y:S01]  /*24410*/  R2UR UR6, R6 ;  /* 0x00000000060672ca */ /* 0x000fe200000e0000 */
[----:B------:R-:W-:Y:S01]  /*24420*/  UIADD3 UR4, UP0, UR42, 0x670, URZ ;  /* 0x000006702a047890 */ /* 0x000fe2000ff1e03f */
[----:B------:R-:W-:Y:S01]  /*24430*/  R2UR UR7, R7 ;  /* 0x00000000070772ca */ /* 0x000fe200000e0000 */
[----:B------:R-:W-:Y:S01]  /*24440*/  VIADD R9, R9, 0x228b0 ;  /* 0x000228b009097836 */ /* 0x000fe20000000000 */
[----:B------:R-:W-:Y:S01]  /*24450*/  PLOP3.LUT P1, PT, PT, PT, PT, 0x80, 0x0 ;  /* 0x000000000000781c */ /* 0x000fe20003f2f070 */
[----:B------:R-:W-:Y:S01]  /*24460*/  VIADD R3, R3, 0x8400 ;  /* 0x0000840003037836 */ /* 0x000fe20000000000 */
[----:B------:R-:W-:-:S12]  /*24470*/  UIADD3.X UR5, URZ, UR43, URZ, UP0, !UPT ;  /* 0x0000002b3f057290 */ /* 0x000fd800087fe43f */
.L_x_1846:
        /* <DEDUP_REMOVED lines=10> */
.L_x_1834:
[----:B------:R-:W-:Y:S05]  /*24520*/  BSYNC B1 ;  /* 0x0000000000017941 */ /* 0x000fea0003800000 */
.L_x_1833:
[C---:B------:R-:W-:Y:S01]  /*24530*/  ISETP.GT.AND P2, PT, R10.reuse, R4, PT ;  /* 0x000000040a00720c */ /* 0x040fe20003f44270 */
[----:B------:R-:W-:Y:S02]  /*24540*/  VIADD R25, R25, 0x1 ;  /* 0x0000000119197836 */ /* 0x000fe40000000000 */
[----:B------:R-:W-:-:S03]  /*24550*/  VIADD R10, R10, 0xffffffff ;  /* 0xffffffff0a0a7836 */ /* 0x000fc60000000000 */
[----:B------:R-:W-:-:S04]  /*24560*/  ISETP.NE.AND P1, PT, R25, 0x2, PT ;  /* 0x000000021900780c */ /* 0x000fc80003f25270 */
[----:B------:R-:W-:Y:S02]  /*24570*/  SEL R3, RZ, 0x1, P1 ;  /* 0x00000001ff037807 */ /* 0x000fe40000800000 */
[----:B------:R-:W-:Y:S02]  /*24580*/  SEL R25, R25, RZ, P1 ;  /* 0x000000ff19197207 */ /* 0x000fe40000800000 */
[----:B------:R-:W-:Y:S01]  /*24590*/  LOP3.LUT R29, R29, R3, RZ, 0x3c, !PT ;  /* 0x000000031d1d7212 */ /* 0x000fe200078e3cff */
[----:B------:R-:W-:Y:S06]  /*245a0*/  @P2 BRA `(.L_x_1847) ;  /* 0xfffffff8002c2947 */ /* 0x000fec000383ffff */
.L_x_1813:
[----:B------:R-:W-:Y:S05]  /*245b0*/  BSYNC B0 ;  /* 0x0000000000007941 */ /* 0x000fea0003800000 */
.L_x_1812:
[----:B------:R-:W1:Y:S01]  /*245c0*/  LDC R0, c[0x0][0x448] ;  /* 0x00011200ff007b82 */ /* 0x000e620000000800 */
[----:B------:R-:W-:Y:S01]  /*245d0*/  VIADD R2, R17, 0x7f ;  /* 0x0000007f11027836 */ /* 0x000fe20000000000 */
[----:B------:R-:W-:Y:S06]  /*245e0*/  @!P0 WARPSYNC.ALL ;  /* 0x0000000000008948 */ /* 0x000fec0003800000 */
[----:B------:R-:W-:Y:S01]  /*245f0*/  @!P0 BAR.SYNC.DEFER_BLOCKING 0xc, 0x180 ;  /* 0x0306000000008b1d */ /* 0x000fe20000010000 */
[----:B-1----:R-:W-:-:S13]  /*24600*/  ISETP.NE.AND P1, PT, R0, 0x1, PT ;  /* 0x000000010000780c */ /* 0x002fda0003f25270 */
[----:B------:R-:W1:Y:S08]  /*24610*/  @P1 LDC R3, c[0x0][0x44c] ;  /* 0x00011300ff031b82 */ /* 0x000e700000000800 */
[----:B------:R-:W2:Y:S01]  /*24620*/  @P1 LDC R0, c[0x0][0x450] ;  /* 0x00011400ff001b82 */ /* 0x000ea20000000800 */
[----:B-1----:R-:W-:-:S05]  /*24630*/  @P1 IMAD.HI.U32 R3, R2, R3, RZ ;  /* 0x0000000302031227 */ /* 0x002fca00078e00ff */
[----:B--2---:R-:W-:-:S05]  /*24640*/  @P1 SHF.R.U32.HI R2, RZ, R0, R3 ;  /* 0x00000000ff021219 */ /* 0x004fca0000011603 */
[----:B------:R-:W-:Y:S02]  /*24650*/  IMAD.IADD R8, R8, 0x1, R2 ;  /* 0x0000000108087824 */ /* 0x000fe400078e0202 */
[----:B------:R-:W1:Y:S02]  /*24660*/  LDC.64 R2, c[0x0][0x9e0] ;  /* 0x00027800ff027b82 */ /* 0x000e640000000a00 */
[----:B-1----:R-:W-:Y:S01]  /*24670*/  ISETP.GE.AND P2, PT, R3, 0x1, PT ;  /* 0x000000010300780c */ /* 0x002fe20003f46270 */
        /* <DEDUP_REMOVED lines=13> */
.L_x_1850:
[----:B------:R-:W-:-:S13]  /*24750*/  ISETP.NE.AND P0, PT, R3, 0x1, PT ;  /* 0x000000010300780c */ /* 0x000fda0003f05270 */
[----:B0-----:R-:W0:Y:S02]  /*24760*/  @P0 LDC.64 R4, c[0x0][0x9e8] ;  /* 0x00027a00ff040b82 */ /* 0x001e240000000a00 */
[----:B0-----:R-:W-:-:S05]  /*24770*/  @P0 IMAD.HI.U32 R4, R0, R4, RZ ;  /* 0x0000000400040227 */ /* 0x001fca00078e00ff */
[----:B------:R-:W-:-:S07]  /*24780*/  @P0 SHF.R.U32.HI R0, RZ, R5, R4 ;  /* 0x00000005ff000219 */ /* 0x000fce0000011604 */
.L_x_1851:
[----:B------:R-:W-:Y:S05]  /*24790*/  BSYNC B0 ;  /* 0x0000000000007941 */ /* 0x000fea0003800000 */
.L_x_1849:
[----:B------:R-:W-:-:S05]  /*247a0*/  IMAD R0, R0, R3, R3 ;  /* 0x0000000300007224 */ /* 0x000fca00078e0203 */
[----:B------:R-:W-:-:S07]  /*247b0*/  VIMNMX R2, R2, R0, PT ;  /* 0x0000000002027248 */ /* 0x000fce0003fe0100 */
.L_x_1848:
[----:B------:R-:W-:Y:S01]  /*247c0*/  IADD3 R2, R2, 0x7f, RZ ;  /* 0x0000007f02027810 */ /* 0x000fe20007ffe0ff */
[----:B------:R-:W-:Y:S01]  /*247d0*/  IMAD.MOV.U32 R4, RZ, RZ, R17 ;  /* 0x000000ffff047224 */ /* 0x000fe200078e0011 */
[----:B------:R-:W-:Y:S02]  /*247e0*/  ULDC UR4, c[0x0][0x9dc] ;  /* 0x0002770000047ab9 */ /* 0x000fe40000000800 */
[----:B------:R-:W-:-:S04]  /*247f0*/  SHF.R.S32.HI R0, RZ, 0x1f, R2 ;  /* 0x0000001fff007819 */ /* 0x000fc80000011402 */
[----:B------:R-:W-:Y:S02]  /*24800*/  LEA.HI R0, R0, R2, RZ, 0x7 ;  /* 0x0000000200007211 */ /* 0x000fe400078f38ff */
[----:B------:R-:W1:Y:S02]  /*24810*/  @P1 LDC R2, c[0x0][0x44c] ;  /* 0x00011300ff021b82 */ /* 0x000e640000000800 */
[----:B------:R-:W-:-:S04]  /*24820*/  SHF.R.S32.HI R0, RZ, 0x7, R0 ;  /* 0x00000007ff007819 */ /* 0x000fc80000011400 */
[----:B------:R-:W-:Y:S02]  /*24830*/  VIMNMX R31, R21, R0, PT ;  /* 0x00000000151f7248 */ /* 0x000fe40003fe0100 */
[----:B------:R-:W2:Y:S03]  /*24840*/  @P1 LDC R0, c[0x0][0x450] ;  /* 0x00011400ff001b82 */ /* 0x000ea60000000800 */
[----:B------:R3:W-:Y:S01]  /*24850*/  STL [R1+0x2c], R31 ;  /* 0x00002c1f01007387 */ /* 0x0007e20000100800 */
[----:B-1----:R-:W-:-:S05]  /*24860*/  @P1 IMAD.HI.U32 R2, R17, R2, RZ ;  /* 0x0000000211021227 */ /* 0x002fca00078e00ff */
[----:B--2---:R-:W-:-:S05]  /*24870*/  @P1 SHF.R.U32.HI R4, RZ, R0, R2 ;  /* 0x00000000ff041219 */ /* 0x004fca0000011602 */
[----:B------:R-:W-:-:S04]  /*24880*/  IMAD.IADD R2, R20, 0x1, R4 ;  /* 0x0000000114027824 */ /* 0x000fc800078e0204 */
[----:B------:R-:W-:Y:S01]  /*24890*/  VIADD R0, R2, -UR4 ;  /* 0x8000000402007c36 */ /* 0x000fe20008000000 */
[----:B---3--:R-:W-:Y:S06]  /*248a0*/  @!P2 BRA `(.L_x_1852) ;  /* 0x000000000044a947 */ /* 0x008fec0003800000 */
[----:B------:R-:W-:Y:S01]  /*248b0*/  ISETP.GT.AND P0, PT, R2, -0x1, PT ;  /* 0xffffffff0200780c */ /* 0x000fe20003f04270 */
[----:B------:R-:W-:-:S12]  /*248c0*/  BSSY B0, `(.L_x_1853) ;  /* 0x000000d000007945 */ /* 0x000fd80003800000 */
[----:B------:R-:W-:Y:S05]  /*248d0*/  @P0 BRA `(.L_x_1854) ;  /* 0x00000000001c0947 */ /* 0x000fea0003800000 */
[----:B------:R-:W-:Y:S02]  /*248e0*/  ISETP.NE.AND P0, PT, R3, 0x1, PT ;  /* 0x000000010300780c */ /* 0x000fe40003f05270 */
[----:B------:R-:W-:-:S11]  /*248f0*/  LOP3.LUT R2, RZ, R2, RZ, 0x33, !PT ;  /* 0x00000002ff027212 */ /* 0x000fd600078e33ff */
[----:B0-----:R-:W0:Y:S02]  /*24900*/  @P0 LDC.64 R4, c[0x0][0x9e8] ;  /* 0x00027a00ff040b82 */ /* 0x001e240000000a00 */
[----:B0-----:R-:W-:-:S05]  /*24910*/  @P0 IMAD.HI.U32 R4, R2, R4, RZ ;  /* 0x0000000402040227 */ /* 0x001fca00078e00ff */
[----:B------:R-:W-:-:S04]  /*24920*/  @P0 SHF.R.U32.HI R2, RZ, R5, R4 ;  /* 0x00000005ff020219 */ /* 0x000fc80000011604 */
[----:B------:R-:W-:Y:S01]  /*24930*/  LOP3.LUT R2, RZ, R2, RZ, 0x33, !PT ;  /* 0x00000002ff027212 */ /* 0x000fe200078e33ff */
[----:B------:R-:W-:Y:S06]  /*24940*/  BRA `(.L_x_1855) ;  /* 0x0000000000107947 */ /* 0x000fec0003800000 */
.L_x_1854:
[----:B------:R-:W-:-:S13]  /*24950*/  ISETP.NE.AND P0, PT, R3, 0x1, PT ;  /* 0x000000010300780c */ /* 0x000fda0003f05270 */
[----:B0-----:R-:W0:Y:S02]  /*24960*/  @P0 LDC.64 R4, c[0x0][0x9e8] ;  /* 0x00027a00ff040b82 */ /* 0x001e240000000a00 */
[----:B0-----:R-:W-:-:S05]  /*24970*/  @P0 IMAD.HI.U32 R4, R2, R4, RZ ;  /* 0x0000000402040227 */ /* 0x001fca00078e00ff */
[----:B------:R-:W-:-:S07]  /*24980*/  @P0 SHF.R.U32.HI R2, RZ, R5, R4 ;  /* 0x00000005ff020219 */ /* 0x000fce0000011604 */
.L_x_1855:
[----:B------:R-:W-:Y:S05]  /*24990*/  BSYNC B0 ;  /* 0x0000000000007941 */ /* 0x000fea0003800000 */
.L_x_1853:
[----:B------:R-:W-:-:S05]  /*249a0*/  IMAD R3, R2, R3, RZ ;  /* 0x0000000302037224 */ /* 0x000fca00078e02ff */
[----:B------:R-:W-:-:S07]  /*249b0*/  VIMNMX R0, R0, R3, !PT ;  /* 0x0000000300007248 */ /* 0x000fce0007fe0100 */
.L_x_1852:
[----:B------:R-:W-:-:S04]  /*249c0*/  SHF.R.S32.HI R3, RZ, 0x1f, R0 ;  /* 0x0000001fff037819 */ /* 0x000fc80000011400 */
[----:B------:R-:W-:-:S04]  /*249d0*/  LEA.HI R3, R3, R0, RZ, 0x7 ;  /* 0x0000000003037211 */ /* 0x000fc800078f38ff */
[----:B------:R-:W-:-:S04]  /*249e0*/  SHF.R.S32.HI R3, RZ, 0x7, R3 ;  /* 0x00000007ff037819 */ /* 0x000fc80000011403 */
[----:B------:R-:W-:-:S04]  /*249f0*/  VIMNMX R2, RZ, R3, !PT ;  /* 0x00000003ff027248 */ /* 0x000fc80007fe0100 */
[----:B------:R-:W-:Y:S01]  /*24a00*/  ISETP.GT.AND P0, PT, R31, R2, PT ;  /* 0x000000021f00720c */ /* 0x000fe20003f04270 */
[----:B------:R1:W-:-:S12]  /*24a10*/  STL [R1+0x4], R2 ;  /* 0x0000040201007387 */ /* 0x0003d80000100800 */
[----:B-1----:R-:W-:Y:S05]  /*24a20*/  @P0 BRA `(.L_x_1856) ;  /* 0x0000000000440947 */ /* 0x002fea0003800000 */
[----:B------:R-:W1:Y:S02]  /*24a30*/  S2R R2, SR_TID.X ;  /* 0x0000000000027919 */ /* 0x000e640000002100 */
[----:B-1----:R-:W-:-:S04]  /*24a40*/  LOP3.LUT R2, R2, 0x7f, RZ, 0xc0, !PT ;  /* 0x0000007f02027812 */ /* 0x002fc800078ec0ff */
[----:B------:R-:W-:-:S13]  /*24a50*/  ISETP.NE.AND P0, PT, R2, RZ, PT ;  /* 0x000000ff0200720c */ /* 0x000fda0003f05270 */
[----:B------:R-:W-:Y:S05]  /*24a60*/  @P0 BRA `(.L_x_1857) ;  /* 0x0000003800b80947 */ /* 0x000fea0003800000 */
[----:B0-----:R-:W0:Y:S01]  /*24a70*/  S2R R5, SR_LANEID ;  /* 0x0000000000057919 */ /* 0x001e220000000000 */
        /* <DEDUP_REMOVED lines=12> */
.L_x_1856:
        /* <DEDUP_REMOVED lines=10> */
[----:B------:R-:W1:Y:S01]  /*24be0*/  LDC.64 R2, c[0x4][R2] ;  /* 0x0100000002027b82 */ /* 0x000e620000000a00 */
[----:B0-----:R-:W-:Y:S02]  /*24bf0*/  IMAD.U32 R5, RZ, RZ, UR7 ;  /* 0x00000007ff057e24 */ /* 0x001fe4000f8e00ff */
[----:B------:R-:W-:Y:S02]  /*24c00*/  IMAD.U32 R6, RZ, RZ, UR8 ;  /* 0x00000008ff067e24 */ /* 0x000fe4000f8e00ff */
[----:B------:R-:W-:-:S02]  /*24c10*/  IMAD.U32 R7, RZ, RZ, UR9 ;  /* 0x00000009ff077e24 */ /* 0x000fc4000f8e00ff */
[----:B------:R-:W-:Y:S02]  /*24c20*/  IMAD.U32 R10, RZ, RZ, UR4 ;  /* 0x00000004ff0a7e24 */ /* 0x000fe4000f8e00ff */
[----:B------:R-:W-:Y:S02]  /*24c30*/  IMAD.U32 R11, RZ, RZ, UR5 ;  /* 0x00000005ff0b7e24 */ /* 0x000fe4000f8e00ff */
[----:B------:R-:W-:Y:S02]  /*24c40*/  IMAD.MOV.U32 R8, RZ, RZ, 0x70 ;  /* 0x00000070ff087424 */ /* 0x000fe400078e00ff */
[----:B------:R-:W-:-:S07]  /*24c50*/  IMAD.MOV.U32 R13, RZ, RZ, RZ ;  /* 0x000000ffff0d7224 */ /* 0x000fce00078e00ff */
[----:B------:R-:W-:-:S07]  /*24c60*/  LEPC R20, `(.L_x_1859) ;  /* 0x000000001014794e */ /* 0x000fce0000000000 */
[----:B-1----:R-:W-:Y:S05]  /*24c70*/  CALL.ABS.NOINC R2 ;  /* 0x0000000002007343 */ /* 0x002fea0003c00000 */
.L_x_1859:
[----:B------:R-:W-:Y:S05]  /*24c80*/  BSYNC B6 ;  /* 0x0000000000067941 */ /* 0x000fea0003800000 */
.L_x_1858:
        /* <DEDUP_REMOVED lines=11> */
[----:B------:R-:W1:Y:S01]  /*24d40*/  LDC.64 R2, c[0x4][R2] ;  /* 0x0100000002027b82 */ /* 0x000e620000000a00 */
[----:B0-----:R-:W-:Y:S02]  /*24d50*/  IMAD.U32 R5, RZ, RZ, UR7 ;  /* 0x00000007ff057e24 */ /* 0x001fe4000f8e00ff */
        /* <DEDUP_REMOVED lines=8> */
[----:B-1----:R-:W-:Y:S05]  /*24de0*/  CALL.ABS.NOINC R2 ;  /* 0x0000000002007343 */ /* 0x002fea0003c00000 */
.L_x_1861:
[----:B------:R-:W-:Y:S05]  /*24df0*/  BSYNC B6 ;  /* 0x0000000000067941 */ /* 0x000fea0003800000 */
.L_x_1860:
        /* <DEDUP_REMOVED lines=20> */
.L_x_1863:
[----:B------:R-:W-:Y:S05]  /*24f40*/  BSYNC B6 ;  /* 0x0000000000067941 */ /* 0x000fea0003800000 */
.L_x_1862:
        /* <DEDUP_REMOVED lines=10> */
[----:B0-----:R-:W-:Y:S02]  /*24ff0*/  IMAD.U32 R5, RZ, RZ, UR5 ;  /* 0x00000005ff057e24 */ /* 0x001fe4000f8e00ff */
[----:B------:R-:W-:Y:S02]  /*25000*/  IMAD.U32 R7, RZ, RZ, UR7 ;  /* 0x00000007ff077e24 */ /* 0x000fe4000f8e00ff */
[----:B------:R-:W-:-:S02]  /*25010*/  IMAD.U32 R10, RZ, RZ, UR8 ;  /* 0x00000008ff0a7e24 */ /* 0x000fc4000f8e00ff */
[----:B------:R-:W-:Y:S02]  /*25020*/  IMAD.U32 R11, RZ, RZ, UR9 ;  /* 0x00000009ff0b7e24 */ /* 0x000fe4000f8e00ff */
[----:B------:R-:W-:Y:S02]  /*25030*/  IMAD.MOV.U32 R8, RZ, RZ, 0x70 ;  /* 0x00000070ff087424 */ /* 0x000fe400078e00ff */
[----:B------:R-:W-:Y:S02]  /*25040*/  IMAD.MOV.U32 R12, RZ, RZ, 0x1 ;  /* 0x00000001ff0c7424 */ /* 0x000fe400078e00ff */
[----:B------:R-:W-:-:S07]  /*25050*/  IMAD.MOV.U32 R13, RZ, RZ, RZ ;  /* 0x000000ffff0d7224 */ /* 0x000fce00078e00ff */
[----:B------:R-:W-:-:S07]  /*25060*/  LEPC R20, `(.L_x_1865) ;  /* 0x000000001014794e */ /* 0x000fce0000000000 */
[----:B-1----:R-:W-:Y:S05]  /*25070*/  CALL.ABS.NOINC R2 ;  /* 0x0000000002007343 */ /* 0x002fea0003c00000 */
.L_x_1865:
[----:B------:R-:W-:Y:S05]  /*25080*/  BSYNC B6 ;  /* 0x0000000000067941 */ /* 0x000fea0003800000 */
.L_x_1864:
[----:B------:R-:W1:Y:S01]  /*25090*/  S2R R2, SR_TID.X ;  /* 0x0000000000027919 */ /* 0x000e620000002100 */
[----:B------:R-:W-:Y:S01]  /*250a0*/  ULDC.64 UR4, c[0x0][0x9f8] ;  /* 0x00027e0000047ab9 */ /* 0x000fe20000000a00 */
[----:B------:R-:W-:Y:S01]  /*250b0*/  IMAD.MOV.U32 R30, RZ, RZ, R19 ;  /* 0x000000ffff1e7224 */ /* 0x000fe200078e0013 */
[----:B------:R-:W-:Y:S01]  /*250c0*/  ISETP.NE.U32.AND P0, PT, RZ, UR4, PT ;  /* 0x00000004ff007c0c */ /* 0x000fe2000bf05070 */
[----:B------:R-:W2:Y:S01]  /*250d0*/  S2R R20, SR_TID.X ;  /* 0x0000000000147919 */ /* 0x000ea20000002100 */
[----:B------:R-:W3:Y:S01]  /*250e0*/  LDC R9, c[0x0][0x430] ;  /* 0x00010c00ff097b82 */ /* 0x000ee20000000800 */
[----:B------:R-:W-:Y:S01]  /*250f0*/  LEA R7, R31, 0xffffff80, 0x7 ;  /* 0xffffff801f077811 */ /* 0x000fe200078e38ff */
[----:B------:R-:W-:Y:S01]  /*25100*/  IMAD.U32 R10, RZ, RZ, UR41 ;  /* 0x00000029ff0a7e24 */ /* 0x000fe2000f8e00ff */
[----:B------:R-:W-:Y:S01]  /*25110*/  ISETP.NE.AND.EX P0, PT, RZ, UR5, PT, P0 ;  /* 0x00000005ff007c0c */ /* 0x000fe2000bf05300 */
[----:B------:R-:W-:Y:S01]  /*25120*/  ULDC UR4, c[0x0][0x2f4] ;  /* 0x0000bd0000047ab9 */ /* 0x000fe20000000800 */
[----:B------:R-:W-:Y:S01]  /*25130*/  LOP3.LUT R22, R22, 0xffffffdf, RZ, 0xc0, !PT ;  /* 0xffffffdf16167812 */ /* 0x000fe200078ec0ff */
[----:B------:R-:W-:Y:S01]  /*25140*/  ULDC UR5, c[0x0][0x320] ;  /* 0x0000c80000057ab9 */ /* 0x000fe20000000800 */
[----:B-1----:R-:W-:-:S09]  /*25150*/  LOP3.LUT R21, R2, 0x7f, RZ, 0xc0, !PT ;  /* 0x0000007f02157812 */ /* 0x002fd200078ec0ff */
[----:B------:R-:W1:Y:S01]  /*25160*/  @P0 LDC.64 R2, c[0x0][0x9f8] ;  /* 0x00027e00ff020b82 */ /* 0x000e620000000a00 */
[----:B--2---:R-:W-:Y:S01]  /*25170*/  IMAD.SHL.U32 R20, R20, 0x20, RZ ;  /* 0x0000002014147824 */ /* 0x004fe200078e00ff */
[----:B------:R-:W-:Y:S01]  /*25180*/  SHF.R.U32.HI R21, RZ, 0x2, R21 ;  /* 0x00000002ff157819 */ /* 0x000fe20000011615 */
[----:B-1----:R-:W-:-:S05]  /*25190*/  @P0 IMAD.WIDE R2, R19, 0x4, R2 ;  /* 0x0000000413020825 */ /* 0x002fca00078e0202 */
[----:B------:R1:W2:Y:S01]  /*251a0*/  @P0 LDG.E R30, desc[UR38][R2.64] ;  /* 0x00000026021e0981 */ /* 0x0002a2000c1e1900 */
[----:B---3--:R-:W-:Y:S02]  /*251b0*/  ISETP.NE.AND P1, PT, R9, 0x1, PT ;  /* 0x000000010900780c */ /* 0x008fe40003f25270 */
[----:B------:R-:W-:-:S04]  /*251c0*/  LOP3.LUT R20, R21, 0x60, R20, 0xf8, !PT ;  /* 0x0000006015147812 */ /* 0x000fc800078ef814 */
[----:B------:R-:W-:-:S04]  /*251d0*/  LOP3.LUT R8, R20, R7, RZ, 0xfc, !PT ;  /* 0x0000000714087212 */ /* 0x000fc800078efcff */
[C---:B------:R-:W-:Y:S01]  /*251e0*/  ISETP.GE.AND P0, PT, R8.reuse, R26, PT ;  /* 0x0000001a0800720c */ /* 0x040fe20003f06270 */
[----:B------:R-:W-:Y:S02]  /*251f0*/  IMAD.IADD R8, R8, 0x1, R37 ;  /* 0x0000000108087824 */ /* 0x000fe400078e0225 */
[----:B0-----:R-:W0:Y:S02]  /*25200*/  @P1 LDC R5, c[0x0][0x434] ;  /* 0x00010d00ff051b82 */ /* 0x001e240000000800 */
[----:B------:R-:W-:-:S06]  /*25210*/  IMAD.MOV.U32 R0, RZ, RZ, R8 ;  /* 0x000000ffff007224 */ /* 0x000fcc00078e0008 */
[----:B------:R-:W3:Y:S08]  /*25220*/  @P1 LDC R4, c[0x0][0x438] ;  /* 0x00010e00ff041b82 */ /* 0x000ef00000000800 */
[----:B-1----:R-:W1:Y:S01]  /*25230*/  @!P0 LDC.64 R2, c[0x0][0x428] ;  /* 0x00010a00ff028b82 */ /* 0x002e620000000a00 */
[----:B0-----:R-:W-:-:S05]  /*25240*/  @P1 IMAD.HI.U32 R5, R8, R5, RZ ;  /* 0x0000000508051227 */ /* 0x001fca00078e00ff */
[----:B---3--:R-:W-:-:S04]  /*25250*/  @P1 SHF.R.U32.HI R0, RZ, R4, R5 ;  /* 0x00000004ff001219 */ /* 0x008fc80000011605 */
[--C-:B------:R-:W-:Y:S01]  /*25260*/  @!P0 SHF.R.S32.HI R5, RZ, 0x1f, R0.reuse ;  /* 0x0000001fff058819 */ /* 0x100fe20000011400 */
[----:B------:R-:W-:Y:S01]  /*25270*/  @!P0 IMAD.MOV.U32 R4, RZ, RZ, R0 ;  /* 0x000000ffff048224 */ /* 0x000fe200078e0000 */
[----:B------:R-:W-:Y:S02]  /*25280*/  ISETP.NE.AND P2, PT, R10, 0x3, PT ;  /* 0x000000030a00780c */ /* 0x000fe40003f45270 */
[C---:B------:R-:W-:Y:S02]  /*25290*/  LOP3.LUT R10, R36.reuse, 0x40, RZ, 0xfc, !PT ;  /* 0x00000040240a7812 */ /* 0x040fe400078efcff */
[----:B------:R-:W-:-:S09]  /*252a0*/  LOP3.LUT R11, R36, 0x80, RZ, 0xfc, !PT ;  /* 0x00000080240b7812 */ /* 0x000fd200078efcff */
[----:B------:R-:W-:-:S04]  /*252b0*/  @P2 LOP3.LUT R22, R22, 0x20, RZ, 0xfc, !PT ;  /* 0x0000002016162812 */ /* 0x000fc800078efcff */
[----:B------:R-:W-:Y:S02]  /*252c0*/  LOP3.LUT R22, R22, 0xffffffef, RZ, 0xc0, !PT ;  /* 0xffffffef16167812 */ /* 0x000fe400078ec0ff */
[----:B------:R-:W-:Y:S01]  /*252d0*/  ISETP.GE.AND P3, PT, R11, UR4, PT ;  /* 0x000000040b007c0c */ /* 0x000fe2000bf66270 */
[----:B------:R-:W-:Y:S01]  /*252e0*/  UMOV UR6, 0xffffffff ;  /* 0xffffffff00067882 */ /* 0x000fe20000000000 */
[----:B------:R-:W-:-:S04]  /*252f0*/  IMAD.MOV R0, RZ, RZ, -R0 ;  /* 0x000000ffff007224 */ /* 0x000fc800078e0a00 */
[----:B------:R-:W-:Y:S01]  /*25300*/  IMAD R8, R9, R0, R8 ;  /* 0x0000000009087224 */ /* 0x000fe200078e0208 */
[----:B--2---:R-:W-:Y:S01]  /*25310*/  SHF.R.S32.HI R6, RZ, 0x1f, R30 ;  /* 0x0000001fff067819 */ /* 0x004fe2000001141e */
[----:B-1----:R-:W-:-:S04]  /*25320*/  @!P0 IMAD.WIDE.U32 R4, R30, R2, R4 ;  /* 0x000000021e048225 */ /* 0x002fc800078e0004 */
[----:B------:R0:W-:Y:S02]  /*25330*/  STL [R1], R6 ;  /* 0x0000000601007387 */ /* 0x0001e40000100800 */
[----:B0-----:R-:W-:-:S04]  /*25340*/  @!P0 IMAD R6, R6, R2, RZ ;  /* 0x0000000206068224 */ /* 0x001fc800078e02ff */
[----:B------:R-:W-:Y:S02]  /*25350*/  @!P0 IMAD R6, R30, R3, R6 ;  /* 0x000000031e068224 */ /* 0x000fe400078e0206 */
[----:B------:R-:W0:Y:S03]  /*25360*/  @!P0 LDC.64 R2, c[0x0][0x418] ;  /* 0x00010600ff028b82 */ /* 0x000e260000000a00 */
[----:B------:R-:W-:Y:S01]  /*25370*/  @!P0 IADD3 R5, R5, R6, RZ ;  /* 0x0000000605058210 */ /* 0x000fe20007ffe0ff */
[----:B------:R-:W-:Y:S01]  /*25380*/  IMAD.MOV.U32 R6, RZ, RZ, RZ ;  /* 0x000000ffff067224 */ /* 0x000fe200078e00ff */
[----:B0-----:R-:W-:-:S04]  /*25390*/  @!P0 LEA R2, P1, R4, R2, 0x2 ;  /* 0x0000000204028211 */ /* 0x001fc800078210ff */
[----:B------:R-:W-:Y:S02]  /*253a0*/  @!P0 LEA.HI.X R3, R4, R3, R5, 0x2, P1 ;  /* 0x0000000304038211 */ /* 0x000fe400008f1405 */
[----:B------:R-:W-:-:S03]  /*253b0*/  ISETP.GE.AND P1, PT, R36, UR4, PT ;  /* 0x0000000424007c0c */ /* 0x000fc6000bf26270 */
[----:B------:R0:W5:Y:S01]  /*253c0*/  @!P0 LDG.E R6, desc[UR38][R2.64] ;  /* 0x0000002602068981 */ /* 0x000162000c1e1900 */
[----:B------:R-:W-:-:S09]  /*253d0*/  ISETP.GE.AND P0, PT, R10, UR4, PT ;  /* 0x000000040a007c0c */ /* 0x000fd2000bf06270 */
        /* <DEDUP_REMOVED lines=12> */
.L_x_2039:
[----:B------:R-:W-:Y:S01]  /*254a0*/  SHF.R.S32.HI R31, RZ, 0x1f, R18 ;  /* 0x0000001fff1f7819 */ /* 0x000fe20000011412 */
[----:B------:R-:W-:Y:S06]  /*254b0*/  @!P2 BRA `(.L_x_1867) ;  /* 0x000000000004a947 */ /* 0x000fec0003800000 */
[----:B------:R-:W-:Y:S01]  /*254c0*/  BPT.TRAP 0x1 ;  /* 0x000000040000795c */ /* 0x000fe20000300000 */
.L_x_1867:
[----:B------:R-:W0:Y:S01]  /*254d0*/  S2R R0, SR_TID.X ;  /* 0x0000000000007919 */ /* 0x000e220000002100 */
[----:B------:R-:W-:Y:S01]  /*254e0*/  IMAD R4, R24, 0x8, R23 ;  /* 0x0000000818047824 */ /* 0x000fe200078e0217 */
[----:B------:R-:W-:Y:S01]  /*254f0*/  BSSY B0, `(.L_x_1868) ;  /* 0x0000009000007945 */ /* 0x000fe20003800000 */
[----:B0-----:R-:W-:-:S04]  /*25500*/  LOP3.LUT R0, R0, 0x7f, RZ, 0xc0, !PT ;  /* 0x0000007f00007812 */ /* 0x001fc800078ec0ff */
[----:B------:R-:W-:-:S04]  /*25510*/  SHF.R.U32.HI R0, RZ, 0x2, R0 ;  /* 0x00000002ff007819 */ /* 0x000fc80000011600 */
[----:B------:R-:W-:Y:S02]  /*25520*/  IADD3 R7, -R0, R26, -R7 ;  /* 0x0000001a00077210 */ /* 0x000fe40007ffe907 */
[----:B------:R-:W-:Y:S02]  /*25530*/  SHF.L.U32 R0, R28, 0x1f, RZ ;  /* 0x0000001f1c007819 */ /* 0x000fe400000006ff */
[----:B------:R-:W-:Y:S02]  /*25540*/  SHF.R.S32.HI R26, RZ, 0x1f, R8 ;  /* 0x0000001fff1a7819 */ /* 0x000fe40000011408 */
[----:B------:R-:W0:Y:S01]  /*25550*/  SYNCS.PHASECHK.TRANS64.TRYWAIT P0, [R4+URZ+0x22880], R0 ;  /* 0x02288000040075a7 */ /* 0x000e22000800017f */
[----:B------:R1:W-:Y:S02]  /*25560*/  STL [R1+0x28], R0 ;  /* 0x0000280001007387 */ /* 0x0003e40000100800 */
[----:B01----:R-:W-:Y:S05]  /*25570*/  @!P0 BRA `(.L_x_1869) ;  /* 0x0000006000f88947 */ /* 0x003fea0003800000 */
.L_x_2040:
[----:B------:R-:W-:Y:S05]  /*25580*/  BSYNC B0 ;  /* 0x0000000000007941 */ /* 0x000fea0003800000 */
.L_x_1868:
[----:B------:R-:W-:Y:S01]  /*25590*/  ULDC.64 UR4, c[0x0][0x328] ;  /* 0x0000ca0000047ab9 */ /* 0x000fe20000000a00 */
[----:B-----5:R-:W-:Y:S01]  /*255a0*/  SHF.R.S32.HI R5, RZ, 0x1f, R6 ;  /* 0x0000001fff057819 */ /* 0x020fe20000011406 */
[----:B0-----:R-:W-:Y:S01]  /*255b0*/  IMAD R0, R26, UR4, RZ ;  /* 0x000000041a007c24 */ /* 0x001fe2000f8e02ff */
[----:B------:R-:W-:Y:S01]  /*255c0*/  ULDC.64 UR6, c[0x0][0x318] ;  /* 0x0000c60000067ab9 */ /* 0x000fe20000000a00 */
[----:B------:R-:W-:Y:S01]  /*255d0*/  IMAD.WIDE.U32 R2, R8, UR4, RZ ;  /* 0x0000000408027c25 */ /* 0x000fe2000f8e00ff */
[----:B------:R-:W-:Y:S01]  /*255e0*/  LOP3.LUT P1, RZ, R22, 0x1, RZ, 0xc0, !PT ;  /* 0x0000000116ff7812 */ /* 0x000fe2000782c0ff */
[----:B------:R0:W-:Y:S01]  /*255f0*/  STL [R1+0x24], R5 ;  /* 0x0000240501007387 */ /* 0x0001e20000100800 */
[----:B------:R-:W-:Y:S01]  /*25600*/  ISETP.GE.AND P4, PT, R7, 0x1, PT ;  /* 0x000000010700780c */ /* 0x000fe20003f86270 */
[----:B------:R-:W-:Y:S01]  /*25610*/  IMAD R0, R8, UR5, R0 ;  /* 0x0000000508007c24 */ /* 0x000fe2000f8e0200 */
[----:B------:R-:W-:-:S03]  /*25620*/  ULDC.64 UR4, c[0x0][0x338] ;  /* 0x0000ce0000047ab9 */ /* 0x000fc60000000a00 */
[----:B------:R-:W-:Y:S02]  /*25630*/  IMAD.IADD R3, R3, 0x1, R0 ;  /* 0x0000000103037824 */ /* 0x000fe400078e0200 */
[----:B------:R-:W-:Y:S02]  /*25640*/  IMAD R0, R5, UR4, RZ ;  /* 0x0000000405007c24 */ /* 0x000fe4000f8e02ff */
[----:B0-----:R-:W0:Y:S01]  /*25650*/  S2R R5, SR_TID.X ;  /* 0x0000000000057919 */ /* 0x001e220000002100 */
[----:B------:R-:W-:-:S04]  /*25660*/  IMAD.WIDE.U32 R2, R6, UR4, R2 ;  /* 0x0000000406027c25 */ /* 0x000fc8000f8e0002 */
[----:B------:R-:W-:Y:S01]  /*25670*/  IMAD R0, R6, UR5, R0 ;  /* 0x0000000506007c24 */ /* 0x000fe2000f8e0200 */
[----:B------:R-:W-:-:S03]  /*25680*/  ULDC.64 UR4, c[0x0][0x330] ;  /* 0x0000cc0000047ab9 */ /* 0x000fc60000000a00 */
[----:B------:R-:W-:Y:S02]  /*25690*/  IMAD.IADD R3, R3, 0x1, R0 ;  /* 0x0000000103037824 */ /* 0x000fe400078e0200 */
[----:B------:R-:W-:Y:S02]  /*256a0*/  IMAD R0, R31, UR4, RZ ;  /* 0x000000041f007c24 */ /* 0x000fe4000f8e02ff */
[C---:B------:R-:W-:Y:S01]  /*256b0*/  IMAD.WIDE.U32 R2, R18.reuse, UR4, R2 ;  /* 0x0000000412027c25 */ /* 0x040fe2000f8e0002 */
[----:B------:R-:W-:Y:S01]  /*256c0*/  UMOV UR4, 0xffffffff ;  /* 0xffffffff00047882 */ /* 0x000fe20000000000 */
[----:B0-----:R-:W-:Y:S02]  /*256d0*/  LOP3.LUT R9, R5, 0x7f, RZ, 0xc0, !PT ;  /* 0x0000007f05097812 */ /* 0x001fe400078ec0ff */
[----:B------:R-:W-:Y:S01]  /*256e0*/  IMAD R5, R18, UR5, R0 ;  /* 0x0000000512057c24 */ /* 0x000fe2000f8e0200 */
[----:B------:R-:W-:Y:S02]  /*256f0*/  IADD3 R0, P0, R2, UR6, RZ ;  /* 0x0000000602007c10 */ /* 0x000fe4000ff1e0ff */
[----:B------:R-:W-:-:S02]  /*25700*/  SHF.R.U32.HI R9, RZ, 0x5, R9 ;  /* 0x00000005ff097819 */ /* 0x000fc40000011609 */
[----:B------:R-:W-:-:S03]  /*25710*/  IADD3.X R2, R3, UR7, R5, P0, !PT ;  /* 0x0000000703027c10 */ /* 0x000fc600087fe405 */
[----:B------:R-:W-:-:S04]  /*25720*/  IMAD.SHL.U32 R9, R9, 0x400, RZ ;  /* 0x0000040009097824 */ /* 0x000fc800078e00ff */
[----:B------:R-:W-:Y:S01]  /*25730*/  IMAD R5, R24, 0x4000, R9 ;  /* 0x0000400018057824 */ /* 0x000fe200078e0209 */
[----:B------:R-:W-:Y:S06]  /*25740*/  BRA.DIV UR4, `(.L_x_1870) ;  /* 0x00000062049c7947 */ /* 0x000fec000b800000 */
[----:B------:R-:W0:Y:S01]  /*25750*/  SHFL.IDX PT, R10, R0, RZ, 0x1c1f ;  /* 0x001c1fff000a7589 */ /* 0x000e2200000e0000 */
[----:B------:R-:W-:Y:S02]  /*25760*/  LOP3.LUT P6, RZ, R22, 0x2, RZ, 0xc0, !PT ;  /* 0x0000000216ff7812 */ /* 0x000fe400078cc0ff */
[C---:B------:R-:W-:Y:S01]  /*25770*/  ISETP.GE.AND P3, PT, R7.reuse, 0x21, PT ;  /* 0x000000210700780c */ /* 0x040fe20003f66270 */
[----:B------:R-:W1:Y:S01]  /*25780*/  SHFL.IDX PT, R3, R2, RZ, 0x1c1f ;  /* 0x001c1fff02037589 */ /* 0x000e6200000e0000 */
[C---:B------:R-:W-:Y:S02]  /*25790*/  ISETP.GE.AND P2, PT, R7.reuse, 0x41, PT ;  /* 0x000000410700780c */ /* 0x040fe40003f46270 */
[----:B------:R-:W-:Y:S01]  /*257a0*/  ISETP.GE.AND P5, PT, R7, 0x61, PT ;  /* 0x000000610700780c */ /* 0x000fe20003fa6270 */
[----:B------:R-:W-:Y:S01]  /*257b0*/  SHFL.IDX PT, R9, R2, 0x1, 0x1c1f ;  /* 0x003c1f0002097f89 */ /* 0x000fe200000e0000 */
[----:B0-----:R-:W-:-:S05]  /*257c0*/  IADD3 R10, P0, R36, R10, RZ ;  /* 0x0000000a240a7210 */ /* 0x001fca0007f1e0ff */
[----:B-1----:R-:W-:Y:S01]  /*257d0*/  IMAD.X R11, RZ, RZ, R3, P0 ;  /* 0x000000ffff0b7224 */ /* 0x002fe200000e0603 */
[----:B------:R-:W-:Y:S02]  /*257e0*/  ISETP.LT.OR P0, PT, R7, 0x1, P6 ;  /* 0x000000010700780c */ /* 0x000fe40003701670 */
[----:B------:R-:W-:-:S05]  /*257f0*/  IADD3 R3, R23, R5, R33 ;  /* 0x0000000517037210 */ /* 0x000fca0007ffe021 */
[----:B------:R-:W-:-:S06]  /*25800*/  IMAD.IADD R5, R34, 0x1, R3 ;  /* 0x0000000122057824 */ /* 0x000fcc00078e0203 */
[----:B------:R-:W-:Y:S01]  /*25810*/  LDGSTS.E.BYPASS.LTC128B.128 [R3+0x8400], desc[UR38][R10.64], !P0 ;  /* 0x084000000a037fae */ /* 0x000fe2000c101d66 */
[----:B------:R-:W-:-:S13]  /*25820*/  ISETP.LT.OR P0, PT, R7, 0x1, P1 ;  /* 0x000000010700780c */ /* 0x000fda0000f01670 */
[----:B------:R0:W-:Y:S04]  /*25830*/  LDGSTS.E.BYPASS.LTC128B.128 [R5+0x8400], desc[UR38][R10.64+0x40], !P0 ;  /* 0x084000400a057fae */ /* 0x0001e8000c101d66 */
[----:B0-----:R-:W0:Y:S02]  /*25840*/  SHFL.IDX PT, R10, R0, 0x1, 0x1c1f ;  /* 0x003c1f00000a7f89 */ /* 0x001e2400000e0000 */
[----:B0-----:R-:W-:-:S05]  /*25850*/  IADD3 R10, P0, R36, R10, RZ ;  /* 0x0000000a240a7210 */ /* 0x001fca0007f1e0ff */
[----:B------:R-:W-:Y:S01]  /*25860*/  IMAD.X R11, RZ, RZ, R9, P0 ;  /* 0x000000ffff0b7224 */ /* 0x000fe200000e0609 */
[C---:B------:R-:W-:Y:S01]  /*25870*/  ISETP.LT.OR P0, PT, R7.reuse, 0x21, P6 ;  /* 0x000000210700780c */ /* 0x040fe20003701670 */
[----:B------:R-:W-:Y:S04]  /*25880*/  SHFL.IDX PT, R9, R2, 0x2, 0x1c1f ;  /* 0x005c1f0002097f89 */ /* 0x000fe800000e0000 */
[----:B------:R-:W-:Y:S08]  /*25890*/  SHFL.IDX PT, R2, R2, 0x3, 0x1c1f ;  /* 0x007c1f0002027f89 */ /* 0x000ff000000e0000 */
[----:B------:R-:W-:Y:S01]  /*258a0*/  LDGSTS.E.BYPASS.LTC128B.128 [R3+0x9400], desc[UR38][R10.64], !P0 ;  /* 0x094000000a037fae */ /* 0x000fe2000c101d66 */
[----:B------:R-:W-:-:S13]  /*258b0*/  ISETP.LT.OR P0, PT, R7, 0x21, P1 ;  /* 0x000000210700780c */ /* 0x000fda0000f01670 */
[----:B------:R0:W-:Y:S04]  /*258c0*/  LDGSTS.E.BYPASS.LTC128B.128 [R5+0x9400], desc[UR38][R10.64+0x40], !P0 ;  /* 0x094000400a057fae */ /* 0x0001e8000c101d66 */
[----:B0-----:R-:W0:Y:S04]  /*258d0*/  SHFL.IDX PT, R10, R0, 0x2, 0x1c1f ;  /* 0x005c1f00000a7f89 */ /* 0x001e2800000e0000 */
[----:B------:R-:W1:Y:S01]  /*258e0*/  SHFL.IDX PT, R0, R0, 0x3, 0x1c1f ;  /* 0x007c1f0000007f89 */ /* 0x000e6200000e0000 */
[----:B0-----:R-:W-:-:S04]  /*258f0*/  IADD3 R10, P0, R36, R10, RZ ;  /* 0x0000000a240a7210 */ /* 0x001fc80007f1e0ff */
[----:B------:R-:W-:Y:S02]  /*25900*/  IADD3.X R11, RZ, R9, RZ, P0, !PT ;  /* 0x00000009ff0b7210 */ /* 0x000fe400007fe4ff */
[----:B------:R-:W-:-:S13]  /*25910*/  ISETP.LT.OR P0, PT, R7, 0x41, P6 ;  /* 0x000000410700780c */ /* 0x000fda0003701670 */
[----:B------:R2:W-:Y:S01]  /*25920*/  LDGSTS.E.BYPASS.LTC128B.128 [R3+0xa400], desc[UR38][R10.64], !P0 ;  /* 0x0a4000000a037fae */ /* 0x0005e2000c101d66 */
[----:B------:R-:W-:-:S13]  /*25930*/  ISETP.LT.OR P0, PT, R7, 0x41, P1 ;  /* 0x000000410700780c */ /* 0x000fda0000f01670 */
[----:B-1----:R2:W-:Y:S02]  /*25940*/  LDGSTS.E.BYPASS.LTC128B.128 [R5+0xa400], desc[UR38][R10.64+0x40], !P0 ;  /* 0x0a4000400a057fae */ /* 0x0025e4000c101d66 */
.L_x_2050:
        /* <DEDUP_REMOVED lines=12> */
.L_x_1871:
[----:B------:R-:W-:Y:S02]  /*25a10*/  PLOP3.LUT P1, PT, P1, P0, PT, 0xa2, 0x0 ;  /* 0x000000000000781c */ /* 0x000fe40000f21472 */
[----:B------:R-:W-:-:S08]  /*25a20*/  @P0 R2UR P1, UR4, R4 ;  /* 0x00000000040402ca */ /* 0x000fd00000020000 */
[----:B------:R-:W-:-:S05]  /*25a30*/  @P0 PLOP3.LUT P0, PT, P1, PT, PT, 0x80, 0x0 ;  /* 0x000000000000081c */ /* 0x000fca0000f0f070 */
[----:B------:R-:W-:Y:S01]  /*25a40*/  @!P1 SYNCS.ARRIVE.TRANS64.RED.A0T1 RZ, [UR4+0x22870], RZ ;  /* 0x022870ffffff99a7 */ /* 0x000fe20008200404 */
[----:B------:R-:W-:Y:S07]  /*25a50*/  @!P1 ARRIVES.LDGSTSBAR.64.TRANSCNT [UR4+0x22870] ;  /* 0x02287000ff0099b0 */ /* 0x000fee0008000a84 */
[----:B------:R-:W-:Y:S05]  /*25a60*/  @P0 BRA.U.ANY `(.L_x_1871) ;  /* 0xfffffffd00e80947 */ /* 0x000fea000393ffff */
[----:B------:R-:W-:Y:S01]  /*25a70*/  NOP ;  /* 0x0000000000007918 */ /* 0x000fe20000000000 */
[----:B------:R-:W-:-:S05]  /*25a80*/  IMAD.U32 R0, RZ, RZ, UR41 ;  /* 0x00000029ff007e24 */ /* 0x000fca000f8e00ff */
[----:B------:R-:W-:-:S13]  /*25a90*/  ISETP.NE.AND P6, PT, R0, 0x3, PT ;  /* 0x000000030000780c */ /* 0x000fda0003fc5270 */
[----:B------:R-:W-:Y:S05]  /*25aa0*/  @!P6 BRA `(.L_x_1872) ;  /* 0x000000000004e947 */ /* 0x000fea0003800000 */
[----:B------:R-:W-:Y:S01]  /*25ab0*/  BPT.TRAP 0x1 ;  /* 0x000000040000795c */ /* 0x000fe20000300000 */
.L_x_1872:
[----:B------:R2:W-:Y:S01]  /*25ac0*/  SYNCS.ARRIVE.TRANS64.A1T0 RZ, [R4+URZ+0x22870], RZ ;  /* 0x022870ff04ff79a7 */ /* 0x0005e2000810003f */
[----:B------:R-:W-:Y:S05]  /*25ad0*/  @!P6 BRA `(.L_x_1873) ;  /* 0x000000000004e947 */ /* 0x000fea0003800000 */
[----:B------:R-:W-:Y:S01]  /*25ae0*/  BPT.TRAP 0x1 ;  /* 0x000000040000795c */ /* 0x000fe20000300000 */
.L_x_1873:
[----:B------:R-:W3:Y:S01]  /*25af0*/  LDL R0, [R1+0x28] ;  /* 0x0000280001007983 */ /* 0x000ee20000100800 */
[----:B------:R-:W-:Y:S01]  /*25b00*/  BSSY B0, `(.L_x_1874) ;  /* 0x0000003000007945 */ /* 0x000fe20003800000 */
[----:B---3--:R-:W3:Y:S03]  /*25b10*/  SYNCS.PHASECHK.TRANS64.TRYWAIT P0, [R4+URZ+0x22840], R0 ;  /* 0x02284000040075a7 */ /* 0x008ee6000800017f */
[----:B---3--:R-:W-:Y:S05]  /*25b20*/  @!P0 BRA `(.L_x_1875) ;  /* 0x00000064001c8947 */ /* 0x008fea0003800000 */
.L_x_2051:
[----:B------:R-:W-:Y:S05]  /*25b30*/  BSYNC B0 ;  /* 0x0000000000007941 */ /* 0x000fea0003800000 */
.L_x_1874:
[----:B01----:R-:W4:Y:S01]  /*25b40*/  LDL.LU R5, [R1+0x24] ;  /* 0x0000240001057983 */ /* 0x003f220000300800 */
[----:B------:R-:W-:Y:S01]  /*25b50*/  ULDC.64 UR4, c[0x0][0x300] ;  /* 0x0000c00000047ab9 */ /* 0x000fe20000000a00 */
[----:B------:R-:W-:Y:S02]  /*25b60*/  ULDC.64 UR6, c[0x0][0x2e8] ;  /* 0x0000ba0000067ab9 */ /* 0x000fe40000000a00 */
[----:B------:R-:W5:Y:S01]  /*25b70*/  LDL R7, [R1+0xc] ;  /* 0x00000c0001077983 */ /* 0x000f620000100800 */
[----:B---3--:R-:W-:Y:S01]  /*25b80*/  IMAD R0, R26, UR4, RZ ;  /* 0x000000041a007c24 */ /* 0x008fe2000f8e02ff */
[----:B------:R-:W-:Y:S01]  /*25b90*/  LOP3.LUT P1, RZ, R22, 0x4, RZ, 0xc0, !PT ;  /* 0x0000000416ff7812 */ /* 0x000fe2000782c0ff */
[----:B------:R-:W-:-:S04]  /*25ba0*/  IMAD.WIDE.U32 R2, R8, UR4, RZ ;  /* 0x0000000408027c25 */ /* 0x000fc8000f8e00ff */
[----:B------:R-:W-:Y:S01]  /*25bb0*/  IMAD R0, R8, UR5, R0 ;  /* 0x0000000508007c24 */ /* 0x000fe2000f8e0200 */
[----:B------:R-:W-:-:S03]  /*25bc0*/  ULDC.64 UR4, c[0x0][0x310] ;  /* 0x0000c40000047ab9 */ /* 0x000fc60000000a00 */
[----:B------:R-:W-:Y:S02]  /*25bd0*/  IMAD.IADD R3, R3, 0x1, R0 ;  /* 0x0000000103037824 */ /* 0x000fe400078e0200 */
[----:B------:R-:W-:-:S04]  /*25be0*/  IMAD.WIDE.U32 R2, R6, UR4, R2 ;  /* 0x0000000406027c25 */ /* 0x000fc8000f8e0002 */
[----:B----4-:R-:W-:-:S04]  /*25bf0*/  IMAD R0, R5, UR4, RZ ;  /* 0x0000000405007c24 */ /* 0x010fc8000f8e02ff */
[----:B------:R-:W-:Y:S01]  /*25c00*/  IMAD R0, R6, UR5, R0 ;  /* 0x0000000506007c24 */ /* 0x000fe2000f8e0200 */
[----:B------:R-:W-:Y:S01]  /*25c10*/  ULDC.64 UR4, c[0x0][0x308] ;  /* 0x0000c20000047ab9 */ /* 0x000fe20000000a00 */
[----:B-----5:R-:W-:Y:S02]  /*25c20*/  IMAD R6, R24, 0x6000, R7 ;  /* 0x0000600018067824 */ /* 0x020fe400078e0207 */
        /* <DEDUP_REMOVED lines=8> */
[----:B------:R-:W0:Y:S01]  /*25cb0*/  SHFL.IDX PT, R3, R0, RZ, 0x1c1f ;  /* 0x001c1fff00037589 */ /* 0x000e2200000e0000 */
[----:B------:R-:W-:Y:S01]  /*25cc0*/  LOP3.LUT P6, RZ, R22, 0x8, RZ, 0xc0, !PT ;  /* 0x0000000816ff7812 */ /* 0x000fe200078cc0ff */
[C-C-:B------:R-:W-:Y:S02]  /*25cd0*/  @P4 IMAD.IADD R7, R23.reuse, 0x1, R6.reuse ;  /* 0x0000000117074824 */ /* 0x140fe400078e0206 */
[----:B------:R-:W1:Y:S01]  /*25ce0*/  SHFL.IDX PT, R2, R5, RZ, 0x1c1f ;  /* 0x001c1fff05027589 */ /* 0x000e6200000e0000 */
[----:B------:R-:W-:Y:S01]  /*25cf0*/  @P3 IMAD.IADD R9, R23, 0x1, R6 ;  /* 0x0000000117093824 */ /* 0x000fe200078e0206 */
[----:B0-----:R-:W-:-:S05]  /*25d00*/  @P4 IADD3 R3, P0, R36, R3, RZ ;  /* 0x0000000324034210 */ /* 0x001fca0007f1e0ff */
[----:B-1----:R-:W-:Y:S01]  /*25d10*/  @P4 IMAD.X R2, RZ, RZ, R2, P0 ;  /* 0x000000ffff024224 */ /* 0x002fe200000e0602 */
        /* <DEDUP_REMOVED lines=9> */
[----:B0-----:R-:W0:Y:S01]  /*25db0*/  SHFL.IDX PT, R3, R0, 0x1, 0x1c1f ;  /* 0x003c1f0000037f89 */ /* 0x001e2200000e0000 */
[----:B------:R-:W-:-:S03]  /*25dc0*/  @P2 IMAD.IADD R7, R23, 0x1, R6 ;  /* 0x0000000117072824 */ /* 0x000fc600078e0206 */
[----:B------:R-:W1:Y:S01]  /*25dd0*/  SHFL.IDX PT, R2, R5, 0x1, 0x1c1f ;  /* 0x003c1f0005027f89 */ /* 0x000e6200000e0000 */
[----:B0-----:R-:W-:-:S05]  /*25de0*/  @P3 IADD3 R3, P0, R36, R3, RZ ;  /* 0x0000000324033210 */ /* 0x001fca0007f1e0ff */
[----:B-1----:R-:W-:-:S05]  /*25df0*/  @P3 IMAD.X R2, RZ, RZ, R2, P0 ;  /* 0x000000ffff023224 */ /* 0x002fca00000e0602 */
[----:B------:R-:W-:-:S04]  /*25e00*/  @P3 LOP3.LUT R3, R3, R2, RZ, 0x3c, !PT ;  /* 0x0000000203033212 */ /* 0x000fc800078e3cff */
[----:B------:R-:W-:-:S04]  /*25e10*/  @P3 LOP3.LUT R2, R3, R2, RZ, 0x3c, !PT ;  /* 0x0000000203023212 */ /* 0x000fc800078e3cff */
[----:B------:R-:W-:-:S05]  /*25e20*/  @P3 LOP3.LUT R3, R3, R2, RZ, 0x3c, !PT ;  /* 0x0000000203033212 */ /* 0x000fca00078e3cff */
[----:B------:R-:W-:Y:S04]  /*25e30*/  @P3 LDGSTS.E.BYPASS.LTC128B.128 [R9+0x16c00], desc[UR38][R2.64], !P4 ;  /* 0x16c0000002093fae */ /* 0x000fe8000e101d66 */
[----:B------:R-:W-:Y:S04]  /*25e40*/  @P3 LDGSTS.E.BYPASS.LTC128B.128 [R9+0x18c00], desc[UR38][R2.64+0x40], !P6 ;  /* 0x18c0004002093fae */ /* 0x000fe8000f101d66 */
[----:B------:R0:W-:Y:S04]  /*25e50*/  @P3 LDGSTS.E.BYPASS.LTC128B.128 [R9+0x1ac00], desc[UR38][R2.64+0x80], !P1 ;  /* 0x1ac0008002093fae */ /* 0x0001e8000c901d66 */
[----:B0-----:R-:W0:Y:S04]  /*25e60*/  SHFL.IDX PT, R3, R0, 0x2, 0x1c1f ;  /* 0x005c1f0000037f89 */ /* 0x001e2800000e0000 */
[----:B------:R-:W1:Y:S04]  /*25e70*/  SHFL.IDX PT, R2, R5, 0x2, 0x1c1f ;  /* 0x005c1f0005027f89 */ /* 0x000e6800000e0000 */
[----:B------:R-:W3:Y:S01]  /*25e80*/  SHFL.IDX PT, R5, R5, 0x3, 0x1c1f ;  /* 0x007c1f0005057f89 */ /* 0x000ee200000e0000 */
        /* <DEDUP_REMOVED lines=8> */
[----:B0--3--:R0:W1:Y:S02]  /*25f10*/  SHFL.IDX PT, R2, R0, 0x3, 0x1c1f ;  /* 0x007c1f0000027f89 */ /* 0x00906400000e0000 */
.L_x_2061:
[C---:B------:R-:W-:Y:S02]  /*25f20*/  LOP3.LUT P3, RZ, R22.reuse, 0x10, RZ, 0xc0, !PT ;  /* 0x0000001016ff7812 */ /* 0x040fe4000786c0ff */
[----:B------:R-:W-:Y:S02]  /*25f30*/  LOP3.LUT P2, RZ, R22, 0x8, RZ, 0xc0, !PT ;  /* 0x0000000816ff7812 */ /* 0x000fe4000784c0ff */
[----:B-1----:R-:W-:Y:S02]  /*25f40*/  @P5 IADD3 R2, P0, R36, R2, RZ ;  /* 0x0000000224025210 */ /* 0x002fe40007f1e0ff */
[----:B------:R-:W-:-:S03]  /*25f50*/  @P5 IADD3 R6, R23, R6, RZ ;  /* 0x0000000617065210 */ /* 0x000fc60007ffe0ff */
        /* <DEDUP_REMOVED lines=9> */
.L_x_1877:
        /* <DEDUP_REMOVED lines=11> */
.L_x_1878:
[----:B-1----:R0:W5:Y:S01]  /*260a0*/  LDL.LU R2, [R1+0x20] ;  /* 0x0000200001027983 */ /* 0x0021620000300800 */
[----:B------:R0:W-:Y:S02]  /*260b0*/  SYNCS.ARRIVE.TRANS64.A1T0 RZ, [R4+URZ+0x22830], RZ ;  /* 0x022830ff04ff79a7 */ /* 0x0001e4000810003f */
[----:B------:R-:W-:Y:S05]  /*260c0*/  WARPSYNC.ALL ;  /* 0x0000000000007948 */ /* 0x000fea0003800000 */
[----:B------:R-:W-:Y:S01]  /*260d0*/  ULDC.64 UR4, c[0x0][0xa00] ;  /* 0x0002800000047ab9 */ /* 0x000fe20000000a00 */
[----:B------:R-:W-:Y:S01]  /*260e0*/  VIADD R0, R23, 0x10400 ;  /* 0x0001040017007836 */ /* 0x000fe20000000000 */
[----:B------:R-:W-:Y:S01]  /*260f0*/  BAR.SYNC.DEFER_BLOCKING 0x8, 0x180 ;  /* 0x0206000000007b1d */ /* 0x000fe20000010000 */
[----:B------:R-:W-:-:S03]  /*26100*/  ISETP.NE.U32.AND P0, PT, RZ, UR4, PT ;  /* 0x00000004ff007c0c */ /* 0x000fc6000bf05070 */
[----:B------:R-:W-:Y:S02]  /*26110*/  LOP3.LUT P1, RZ, R0, 0x1bf, RZ, 0xc0, !PT ;  /* 0x000001bf00ff7812 */ /* 0x000fe4000782c0ff */
[----:B------:R-:W-:Y:S01]  /*26120*/  ISETP.NE.AND.EX P0, PT, RZ, UR5, PT, P0 ;  /* 0x00000005ff007c0c */ /* 0x000fe2000bf05300 */
[----:B------:R-:W-:Y:S01]  /*26130*/  ULDC.64 UR4, c[0x0][0x298] ;  /* 0x0000a60000047ab9 */ /* 0x000fe20000000a00 */
[----:B------:R-:W-:Y:S01]  /*26140*/  SHF.R.S32.HI R0, RZ, 0x1f, R19 ;  /* 0x0000001fff007819 */ /* 0x000fe20000011413 */
[----:B------:R-:W-:Y:S01]  /*26150*/  BSSY B6, `(.L_x_1879) ;  /* 0x000001c000067945 */ /* 0x000fe20003800000 */
[----:B------:R-:W-:Y:S02]  /*26160*/  SEL R26, R19, RZ, !P0 ;  /* 0x000000ff131a7207 */ /* 0x000fe40004000000 */
[----:B------:R-:W-:-:S05]  /*26170*/  SEL R0, R0, RZ, !P0 ;  /* 0x000000ff00007207 */ /* 0x000fca0004000000 */
[----:B------:R1:W-:Y:S02]  /*26180*/  STL [R1+0x34], R0 ;  /* 0x0000340001007387 */ /* 0x0003e40000100800 */
[----:B-1---5:R-:W-:-:S05]  /*26190*/  SHF.R.S32.HI R0, RZ, 0x1f, R2 ;  /* 0x0000001fff007819 */ /* 0x022fca0000011402 */
[----:B------:R-:W-:-:S04]  /*261a0*/  IMAD R0, R0, UR4, RZ ;  /* 0x0000000400007c24 */ /* 0x000fc8000f8e02ff */
[C---:B------:R-:W-:Y:S02]  /*261b0*/  IMAD R0, R2.reuse, UR5, R0 ;  /* 0x0000000502007c24 */ /* 0x040fe4000f8e0200 */
[----:B------:R-:W-:-:S04]  /*261c0*/  IMAD.WIDE.U32 R2, R2, UR4, RZ ;  /* 0x0000000402027c25 */ /* 0x000fc8000f8e00ff */
[----:B------:R-:W-:Y:S01]  /*261d0*/  IMAD.IADD R0, R3, 0x1, R0 ;  /* 0x0000000103007824 */ /* 0x000fe200078e0200 */
[----:B------:R1:W-:Y:S04]  /*261e0*/  STL.64 [R1+0x20], R2 ;  /* 0x0000200201007387 */ /* 0x0003e80000100a00 */
[----:B------:R1:W-:Y:S01]  /*261f0*/  STL [R1+0x28], R0 ;  /* 0x0000280001007387 */ /* 0x0003e20000100800 */
[----:B------:R-:W-:Y:S05]  /*26200*/  @!P1 BRA `(.L_x_1880) ;  /* 0x0000000000409947 */ /* 0x000fea0003800000 */
[----:B-1----:R-:W-:Y:S01]  /*26210*/  MOV R2, 0x0 ;  /* 0x0000000000027802 */ /* 0x002fe20000000f00 */
[----:B------:R-:W-:Y:S01]  /*26220*/  ULDC.64 UR4, c[0x4][0xc8] ;  /* 0x0100320000047ab9 */ /* 0x000fe20000000a00 */
[----:B------:R-:W-:Y:S01]  /*26230*/  ULDC.64 UR6, c[0x4][0xd0] ;  /* 0x0100340000067ab9 */ /* 0x000fe20000000a00 */
[----:B------:R-:W-:Y:S01]  /*26240*/  ULDC.64 UR8, c[0x4][0x28] ;  /* 0x01000a0000087ab9 */ /* 0x000fe20000000a00 */
[----:B0-2---:R-:W-:Y:S01]  /*26250*/  IMAD.U32 R4, RZ, RZ, UR4 ;  /* 0x00000004ff047e24 */ /* 0x005fe2000f8e00ff */
        /* <DEDUP_REMOVED lines=11> */
.L_x_1880:
[----:B------:R-:W-:Y:S05]  /*26310*/  BSYNC B6 ;  /* 0x0000000000067941 */ /* 0x000fea0003800000 */
.L_x_1879:
[----:B------:R-:W3:Y:S01]  /*26320*/  LDL.LU R21, [R1+0x34] ;  /* 0x0000340001157983 */ /* 0x000ee20000300800 */
[----:B------:R-:W4:Y:S01]  /*26330*/  LDC R7, c[0x0][0x448] ;  /* 0x00011200ff077b82 */ /* 0x000f220000000800 */
[----:B------:R-:W-:Y:S02]  /*26340*/  ULDC.64 UR4, c[0x0][0x2d8] ;  /* 0x0000b60000047ab9 */ /* 0x000fe40000000a00 */
[----:B------:R-:W2:Y:S04]  /*26350*/  LDL.LU R20, [R1+0x28] ;  /* 0x0000280001147983 */ /* 0x000ea80000300800 */
[----:B-1----:R-:W2:Y:S01]  /*26360*/  LDL.LU.64 R2, [R1+0x20] ;  /* 0x0000200001027983 */ /* 0x002ea20000300a00 */
[----:B------:R-:W-:-:S03]  /*26370*/  IMAD R0, R31, UR4, RZ ;  /* 0x000000041f007c24 */ /* 0x000fc6000f8e02ff */
[----:B------:R1:W5:Y:S01]  /*26380*/  LDL R8, [R1+0x1c] ;  /* 0x00001c0001087983 */ /* 0x0003620000100800 */
[----:B------:R-:W-:Y:S01]  /*26390*/  IMAD R0, R18, UR5, R0 ;  /* 0x0000000512007c24 */ /* 0x000fe2000f8e0200 */
[----:B----4-:R-:W-:-:S13]  /*263a0*/  ISETP.NE.AND P0, PT, R7, 0x1, PT ;  /* 0x000000010700780c */ /* 0x010fda0003f05270 */
[----:B------:R-:W4:Y:S01]  /*263b0*/  @P0 LDC R6, c[0x0][0x44c] ;  /* 0x00011300ff060b82 */ /* 0x000f220000000800 */
[C---:B------:R-:W-:Y:S02]  /*263c0*/  LOP3.LUT R9, R36.reuse, 0x40, RZ, 0xfc, !PT ;  /* 0x0000004024097812 */ /* 0x040fe400078efcff */
[----:B------:R-:W-:Y:S01]  /*263d0*/  LOP3.LUT R10, R36, 0x80, RZ, 0xfc, !PT ;  /* 0x00000080240a7812 */ /* 0x000fe200078efcff */
[----:B--2---:R-:W-:Y:S02]  /*263e0*/  IMAD.MOV.U32 R3, RZ, RZ, R20 ;  /* 0x000000ffff037224 */ /* 0x004fe400078e0014 */
[----:B------:R-:W2:Y:S01]  /*263f0*/  S2R R20, SR_TID.X ;  /* 0x0000000000147919 */ /* 0x000ea20000002100 */
[----:B------:R-:W-:Y:S01]  /*26400*/  IMAD.WIDE.U32 R2, R18, UR4, R2 ;  /* 0x0000000412027c25 */ /* 0x000fe2000f8e0002 */
[----:B------:R-:W-:-:S03]  /*26410*/  ULDC.64 UR4, c[0x0][0x2e0] ;  /* 0x0000b80000047ab9 */ /* 0x000fc60000000a00 */
[----:B------:R-:W-:Y:S02]  /*26420*/  IMAD.IADD R3, R3, 0x1, R0 ;  /* 0x0000000103037824 */ /* 0x000fe400078e0200 */
[----:B---3--:R-:W-:Y:S02]  /*26430*/  IMAD R0, R21, UR4, RZ ;  /* 0x0000000415007c24 */ /* 0x008fe4000f8e02ff */
[----:B------:R-:W-:-:S04]  /*26440*/  IMAD.WIDE.U32 R2, R26, UR4, R2 ;  /* 0x000000041a027c25 */ /* 0x000fc8000f8e0002 */
[----:B------:R-:W-:Y:S01]  /*26450*/  IMAD R0, R26, UR5, R0 ;  /* 0x000000051a007c24 */ /* 0x000fe2000f8e0200 */
[----:B------:R-:W-:-:S03]  /*26460*/  ULDC.64 UR4, c[0x0][0x2d0] ;  /* 0x0000b40000047ab9 */ /* 0x000fc60000000a00 */
[----:B------:R-:W-:Y:S02]  /*26470*/  IMAD.IADD R3, R3, 0x1, R0 ;  /* 0x0000000103037824 */ /* 0x000fe400078e0200 */
[----:B------:R-:W3:Y:S01]  /*26480*/  @P0 LDC R0, c[0x0][0x450] ;  /* 0x00011400ff000b82 */ /* 0x000ee20000000800 */
[C---:B--2---:R-:W-:Y:S01]  /*26490*/  LOP3.LUT R21, R20.reuse, 0x7f, RZ, 0xc0, !PT ;  /* 0x0000007f14157812 */ /* 0x044fe200078ec0ff */
[----:B------:R-:W-:-:S03]  /*264a0*/  IMAD.SHL.U32 R20, R20, 0x20, RZ ;  /* 0x0000002014147824 */ /* 0x000fc600078e00ff */
[----:B------:R-:W-:-:S04]  /*264b0*/  SHF.R.U32.HI R21, RZ, 0x2, R21 ;  /* 0x00000002ff157819 */ /* 0x000fc80000011615 */
[----:B------:R-:W-:-:S05]  /*264c0*/  LOP3.LUT R20, R21, 0x60, R20, 0xf8, !PT ;  /* 0x0000006015147812 */ /* 0x000fca00078ef814 */
[----:B------:R-:W-:-:S04]  /*264d0*/  IMAD.IADD R5, R20, 0x1, R17 ;  /* 0x0000000114057824 */ /* 0x000fc800078e0211 */
[----:B----4-:R-:W-:-:S04]  /*264e0*/  @P0 IMAD.HI.U32 R6, R5, R6, RZ ;  /* 0x0000000605060227 */ /* 0x010fc800078e00ff */
[----:B0-----:R-:W-:Y:S01]  /*264f0*/  IMAD.MOV.U32 R4, RZ, RZ, R5 ;  /* 0x000000ffff047224 */ /* 0x001fe200078e0005 */
[----:B---3--:R-:W-:Y:S01]  /*26500*/  @P0 SHF.R.U32.HI R4, RZ, R0, R6 ;  /* 0x00000000ff040219 */ /* 0x008fe20000011606 */
[----:B------:R-:W0:Y:S04]  /*26510*/  S2R R20, SR_TID.X ;  /* 0x0000000000147919 */ /* 0x000e280000002100 */
        /* <DEDUP_REMOVED lines=15> */
[----:B0-----:R-:W-:Y:S02]  /*26610*/  LOP3.LUT R20, R20, 0x7f, RZ, 0xc0, !PT ;  /* 0x0000007f14147812 */ /* 0x001fe400078ec0ff */
[----:B------:R-:W-:Y:S01]  /*26620*/  IADD3.X R0, R3, UR5, R0, P0, !PT ;  /* 0x0000000503007c10 */ /* 0x000fe200087fe400 */
[----:B------:R-:W-:Y:S01]  /*26630*/  UMOV UR5, 0xffffffff ;  /* 0xffffffff00057882 */ /* 0x000fe20000000000 */
[----:B------:R-:W-:Y:S02]  /*26640*/  ISETP.GE.AND P3, PT, R36, UR4, PT ;  /* 0x0000000424007c0c */ /* 0x000fe4000bf66270 */
[----:B------:R-:W-:-:S02]  /*26650*/  ISETP.GE.AND P2, PT, R9, UR4, PT ;  /* 0x0000000409007c0c */ /* 0x000fc4000bf46270 */
[----:B------:R-:W-:Y:S02]  /*26660*/  ISETP.GE.AND P0, PT, R10, UR4, PT ;  /* 0x000000040a007c0c */ /* 0x000fe4000bf06270 */
[----:B------:R-:W-:Y:S01]  /*26670*/  SHF.R.U32.HI R9, RZ, 0x2, R20 ;  /* 0x00000002ff097819 */ /* 0x000fe20000011614 */
[----:B-1----:R-:W-:Y:S10]  /*26680*/  BRA.DIV UR5, `(.L_x_1881) ;  /* 0x0000005e05e07947 */ /* 0x002ff4000b800000 */
[----:B------:R-:W0:Y:S01]  /*26690*/  SHFL.IDX PT, R3, R4, RZ, 0x1c1f ;  /* 0x001c1fff04037589 */ /* 0x000e2200000e0000 */
[----:B------:R-:W-:Y:S02]  /*266a0*/  IMAD R27, R27, R7, RZ ;  /* 0x000000071b1b7224 */ /* 0x000fe400078e02ff */
[----:B------:R-:W-:Y:S01]  /*266b0*/  IMAD.IADD R17, R9, 0x1, R17 ;  /* 0x0000000109117824 */ /* 0x000fe200078e0211 */
[----:B------:R-:W1:Y:S04]  /*266c0*/  SHFL.IDX PT, R2, R0, RZ, 0x1c1f ;  /* 0x001c1fff00027589 */ /* 0x000e6800000e0000 */
[----:B------:R-:W-:-:S13]  /*266d0*/  ISETP.GE.AND P1, PT, R17, R27, PT ;  /* 0x0000001b1100720c */ /* 0x000fda0003f26270 */
[----:B0-----:R-:W-:-:S05]  /*266e0*/  @!P1 IADD3 R3, P4, R36, R3, RZ ;  /* 0x0000000324039210 */ /* 0x001fca0007f9e0ff */
[----:B-1----:R-:W-:-:S05]  /*266f0*/  @!P1 IMAD.X R2, RZ, RZ, R2, P4 ;  /* 0x000000ffff029224 */ /* 0x002fca00020e0602 */
[----:B------:R-:W-:-:S04]  /*26700*/  @!P1 LOP3.LUT R3, R3, R2, RZ, 0x3c, !PT ;  /* 0x0000000203039212 */ /* 0x000fc800078e3cff */
[----:B------:R-:W-:-:S04]  /*26710*/  @!P1 LOP3.LUT R2, R3, R2, RZ, 0x3c, !PT ;  /* 0x0000000203029212 */ /* 0x000fc800078e3cff */
[----:B------:R-:W-:-:S05]  /*26720*/  @!P1 LOP3.LUT R3, R3, R2, RZ, 0x3c, !PT ;  /* 0x0000000203039212 */ /* 0x000fca00078e3cff */
[----:B------:R-:W-:Y:S01]  /*26730*/  @!PT LDS RZ, [RZ] ;  /* 0x00000000fffff984 */ /* 0x000fe20000000800 */
[----:B-----5:R-:W-:Y:S04]  /*26740*/  @!P1 LDGSTS.E.BYPASS.LTC128B.128 [R8+0x10400], desc[UR38][R2.64], !P3 ;  /* 0x1040000002089fae */ /* 0x020fe8000d901d66 */
[----:B------:R-:W-:Y:S04]  /*26750*/  @!P1 LDGSTS.E.BYPASS.LTC128B.128 [R8+0x12400], desc[UR38][R2.64+0x40], !P2 ;  /* 0x1240004002089fae */ /* 0x000fe8000d101d66 */
[----:B------:R0:W-:Y:S02]  /*26760*/  @!P1 LDGSTS.E.BYPASS.LTC128B.128 [R8+0x14400], desc[UR38][R2.64+0x80], !P0 ;  /* 0x1440008002089fae */ /* 0x0001e4000c101d66 */
[----:B0-----:R-:W-:-:S02]  /*26770*/  VIADD R2, R17, 0x20 ;  /* 0x0000002011027836 */ /* 0x001fc40000000000 */
[----:B------:R-:W0:Y:S03]  /*26780*/  SHFL.IDX PT, R3, R4, 0x1, 0x1c1f ;  /* 0x003c1f0004037f89 */ /* 0x000e2600000e0000 */
[----:B------:R-:W-:Y:S02]  /*26790*/  ISETP.GE.AND P1, PT, R2, R27, PT ;  /* 0x0000001b0200720c */ /* 0x000fe40003f26270 */
[----:B------:R-:W1:Y:S11]  /*267a0*/  SHFL.IDX PT, R2, R0, 0x1, 0x1c1f ;  /* 0x003c1f0000027f89 */ /* 0x000e7600000e0000 */
[----:B0-----:R-:W-:-:S04]  /*267b0*/  @!P1 IADD3 R3, P4, R36, R3, RZ ;  /* 0x0000000324039210 */ /* 0x001fc80007f9e0ff */
[----:B-1----:R-:W-:-:S04]  /*267c0*/  @!P1 IADD3.X R2, RZ, R2, RZ, P4, !PT ;  /* 0x00000002ff029210 */ /* 0x002fc800027fe4ff */
[----:B------:R-:W-:-:S04]  /*267d0*/  @!P1 LOP3.LUT R3, R3, R2, RZ, 0x3c, !PT ;  /* 0x0000000203039212 */ /* 0x000fc800078e3cff */
[----:B------:R-:W-:-:S04]  /*267e0*/  @!P1 LOP3.LUT R2, R3, R2, RZ, 0x3c, !PT ;  /* 0x0000000203029212 */ /* 0x000fc800078e3cff */
[----:B------:R-:W-:-:S05]  /*267f0*/  @!P1 LOP3.LUT R3, R3, R2, RZ, 0x3c, !PT ;  /* 0x0000000203039212 */ /* 0x000fca00078e3cff */
[----:B------:R-:W-:Y:S04]  /*26800*/  @!P1 LDGSTS.E.BYPASS.LTC128B.128 [R8+0x10c00], desc[UR38][R2.64], !P3 ;  /* 0x10c0000002089fae */ /* 0x000fe8000d901d66 */
[----:B------:R-:W-:Y:S04]  /*26810*/  @!P1 LDGSTS.E.BYPASS.LTC128B.128 [R8+0x12c00], desc[UR38][R2.64+0x40], !P2 ;  /* 0x12c0004002089fae */ /* 0x000fe8000d101d66 */
[----:B------:R0:W-:Y:S02]  /*26820*/  @!P1 LDGSTS.E.BYPASS.LTC128B.128 [R8+0x14c00], desc[UR38][R2.64+0x80], !P0 ;  /* 0x14c0008002089fae */ /* 0x0001e4000c101d66 */
[----:B0-----:R-:W-:-:S02]  /*26830*/  VIADD R2, R17, 0x40 ;  /* 0x0000004011027836 */ /* 0x001fc40000000000 */
[----:B------:R-:W0:Y:S03]  /*26840*/  SHFL.IDX PT, R3, R4, 0x2, 0x1c1f ;  /* 0x005c1f0004037f89 */ /* 0x000e2600000e0000 */
        /* <DEDUP_REMOVED lines=12> */
.L_x_2070:
[----:B------:R-:W-:Y:S01]  /*26910*/  VIADD R17, R17, 0x60 ;  /* 0x0000006011117836 */ /* 0x000fe20000000000 */
[----:B------:R-:W-:Y:S04]  /*26920*/  BSSY B0, `(.L_x_1882) ;  /* 0x000000b000007945 */ /* 0x000fe80003800000 */
[----:B------:R-:W-:-:S13]  /*26930*/  ISETP.GE.AND P1, PT, R17, R27, PT ;  /* 0x0000001b1100720c */ /* 0x000fda0003f26270 */
[----:B------:R-:W-:Y:S05]  /*26940*/  @P1 BRA `(.L_x_1883) ;  /* 0x0000000000201947 */ /* 0x000fea0003800000 */
[----:B-1----:R-:W-:-:S05]  /*26950*/  IADD3 R2, P1, R36, R2, RZ ;  /* 0x0000000224027210 */ /* 0x002fca0007f3e0ff */
[----:B------:R-:W-:-:S05]  /*26960*/  IMAD.X R3, RZ, RZ, R0, P1 ;  /* 0x000000ffff037224 */ /* 0x000fca00008e0600 */
[----:B------:R-:W-:Y:S01]  /*26970*/  @!PT LDS RZ, [RZ] ;  /* 0x00000000fffff984 */ /* 0x000fe20000000800 */
[----:B------:R-:W-:Y:S01]  /*26980*/  @!PT LDS RZ, [RZ] ;  /* 0x00000000fffff984 */ /* 0x000fe20000000800 */
[----:B------:R-:W-:Y:S01]  /*26990*/  @!PT LDS RZ, [RZ] ;  /* 0x00000000fffff984 */ /* 0x000fe20000000800 */
[----:B------:R2:W-:Y:S04]  /*269a0*/  LDGSTS.E.BYPASS.LTC128B.128 [R8+0x11c00], desc[UR38][R2.64], !P3 ;  /* 0x11c0000002087fae */ /* 0x0005e8000d901d66 */
[----:B------:R2:W-:Y:S04]  /*269b0*/  LDGSTS.E.BYPASS.LTC128B.128 [R8+0x13c00], desc[UR38][R2.64+0x40], !P2 ;  /* 0x13c0004002087fae */ /* 0x0005e8000d101d66 */
[----:B------:R2:W-:Y:S02]  /*269c0*/  LDGSTS.E.BYPASS.LTC128B.128 [R8+0x15c00], desc[UR38][R2.64+0x80], !P0 ;  /* 0x15c0008002087fae */ /* 0x0005e4000c101d66 */
.L_x_1883:
[----:B------:R-:W-:Y:S05]  /*269d0*/  BSYNC B0 ;  /* 0x0000000000007941 */ /* 0x000fea0003800000 */
.L_x_1882:
[----:B------:R-:W-:Y:S01]  /*269e0*/  NOP ;  /* 0x0000000000007918 */ /* 0x000fe20000000000 */
[----:B------:R-:W-:-:S13]  /*269f0*/  PLOP3.LUT P0, PT, PT, PT, PT, 0x80, 0x0 ;  /* 0x000000000000781c */ /* 0x000fda0003f0f070 */
.L_x_1884:
        /* <DEDUP_REMOVED lines=18> */
.L_x_2071:
[----:B------:R-:W-:Y:S05]  /*26b20*/  BSYNC B0 ;  /* 0x0000000000007941 */ /* 0x000fea0003800000 */
.L_x_1885:
[----:B------:R-:W2:Y:S04]  /*26b30*/  LDL.LU R3, [R1+0x2c] ;  /* 0x00002c0001037983 */ /* 0x000ea80000300800 */
[----:B------:R-:W3:Y:S01]  /*26b40*/  LDL R2, [R1+0x4] ;  /* 0x0000040001027983 */ /* 0x000ee20000100800 */
[----:B--2---:R-:W-:-:S05]  /*26b50*/  VIADD R26, R3, 0xfffffffe ;  /* 0xfffffffe031a7836 */ /* 0x004fca0000000000 */
[----:B---3--:R-:W-:-:S13]  /*26b60*/  ISETP.GE.AND P0, PT, R26, R2, PT ;  /* 0x000000021a00720c */ /* 0x008fda0003f06270 */
[----:B------:R-:W-:Y:S05]  /*26b70*/  @!P0 BRA `(.L_x_1887) ;  /* 0x00000010009c8947 */ /* 0x000fea0003800000 */
[----:B0-----:R-:W-:Y:S02]  /*26b80*/  IMAD.MOV.U32 R4, RZ, RZ, R24 ;  /* 0x000000ffff047224 */ /* 0x001fe400078e0018 */
[----:B------:R-:W-:-:S07]  /*26b90*/  IMAD.MOV.U32 R5, RZ, RZ, R28 ;  /* 0x000000ffff057224 */ /* 0x000fce00078e001c */
.L_x_1907:
[----:B-12---:R-:W2:Y:S01]  /*26ba0*/  LDL R8, [R1] ;  /* 0x0000000001087983 */ /* 0x006ea20000100800 */
[----:B------:R-:W0:Y:S01]  /*26bb0*/  LDC R6, c[0x0][0x430] ;  /* 0x00010c00ff067b82 */ /* 0x000e220000000800 */
[----:B------:R-:W1:Y:S02]  /*26bc0*/  S2R R2, SR_TID.X ;  /* 0x0000000000027919 */ /* 0x000e640000002100 */
[----:B------:R-:W3:Y:S01]  /*26bd0*/  LDL R10, [R1+0x4] ;  /* 0x00000400010a7983 */ /* 0x000ee20000100800 */
[----:B0-----:R-:W-:Y:S02]  /*26be0*/  ISETP.NE.AND P0, PT, R6, 0x1, PT ;  /* 0x000000010600780c */ /* 0x001fe40003f05270 */
[----:B-1----:R-:W-:-:S11]  /*26bf0*/  LOP3.LUT R0, R2, 0x7f, RZ, 0xc0, !PT ;  /* 0x0000007f02007812 */ /* 0x002fd600078ec0ff */
[----:B------:R-:W0:Y:S01]  /*26c00*/  @P0 LDC R7, c[0x0][0x434] ;  /* 0x00010d00ff070b82 */ /* 0x000e220000000800 */
[----:B------:R-:W-:Y:S01]  /*26c10*/  SHF.R.U32.HI R3, RZ, 0x2, R0 ;  /* 0x00000002ff037819 */ /* 0x000fe20000011600 */
[----:B------:R-:W-:-:S06]  /*26c20*/  IMAD.SHL.U32 R2, R2, 0x20, RZ ;  /* 0x0000002002027824 */ /* 0x000fcc00078e00ff */
[----:B------:R-:W1:Y:S01]  /*26c30*/  @P0 LDC R0, c[0x0][0x438] ;  /* 0x00010e00ff000b82 */ /* 0x000e620000000800 */
[----:B------:R-:W-:Y:S01]  /*26c40*/  IMAD R3, R26, 0x80, R3 ;  /* 0x000000801a037824 */ /* 0x000fe200078e0203 */
[----:B------:R-:W-:-:S04]  /*26c50*/  LOP3.LUT R2, R2, 0x60, RZ, 0xc0, !PT ;  /* 0x0000006002027812 */ /* 0x000fc800078ec0ff */
[----:B------:R-:W-:-:S04]  /*26c60*/  IADD3 R3, R2, R3, R37 ;  /* 0x0000000302037210 */ /* 0x000fc80007ffe025 */
[----:B------:R-:W-:Y:S01]  /*26c70*/  MOV R2, R3 ;  /* 0x0000000300027202 */ /* 0x000fe20000000f00 */
[----:B0-----:R-:W-:-:S05]  /*26c80*/  @P0 IMAD.HI.U32 R7, R3, R7, RZ ;  /* 0x0000000703070227 */ /* 0x001fca00078e00ff */
[----:B-1----:R-:W-:Y:S01]  /*26c90*/  @P0 SHF.R.U32.HI R2, RZ, R0, R7 ;  /* 0x00000000ff020219 */ /* 0x002fe20000011607 */
[----:B------:R-:W-:Y:S05]  /*26ca0*/  YIELD ;  /* 0x0000000000007946 */ /* 0x000fea0003800000 */
[----:B------:R-:W-:Y:S01]  /*26cb0*/  IMAD.MOV R0, RZ, RZ, -R2 ;  /* 0x000000ffff007224 */ /* 0x000fe200078e0a02 */
[----:B------:R-:W-:-:S03]  /*26cc0*/  ULDC.64 UR4, c[0x0][0x428] ;  /* 0x00010a0000047ab9 */ /* 0x000fc60000000a00 */
[----:B------:R-:W-:Y:S01]  /*26cd0*/  IMAD R6, R6, R0, R3 ;  /* 0x0000000006067224 */ /* 0x000fe200078e0203 */
[----:B------:R-:W-:-:S03]  /*26ce0*/  SHF.R.S32.HI R3, RZ, 0x1f, R2 ;  /* 0x0000001fff037819 */ /* 0x000fc60000011402 */
[----:B------:R-:W-:-:S04]  /*26cf0*/  IMAD.WIDE.U32 R2, R30, UR4, R2 ;  /* 0x000000041e027c25 */ /* 0x000fc8000f8e0002 */
[----:B--2---:R-:W-:-:S04]  /*26d00*/  IMAD R0, R8, UR4, RZ ;  /* 0x0000000408007c24 */ /* 0x004fc8000f8e02ff */
[----:B------:R-:W-:Y:S01]  /*26d10*/  IMAD R0, R30, UR5, R0 ;  /* 0x000000051e007c24 */ /* 0x000fe2000f8e0200 */
[----:B------:R-:W-:Y:S02]  /*26d20*/  ULDC.64 UR4, c[0x0][0x418] ;  /* 0x0001060000047ab9 */ /* 0x000fe40000000a00 */
[----:B------:R-:W-:Y:S01]  /*26d30*/  LEA R8, P0, R2, UR4, 0x2 ;  /* 0x0000000402087c11 */ /* 0x000fe2000f8010ff */
[----:B------:R-:W-:-:S05]  /*26d40*/  IMAD.IADD R0, R0, 0x1, R3 ;  /* 0x0000000100007824 */ /* 0x000fca00078e0203 */
[----:B------:R-:W-:-:S05]  /*26d50*/  LEA.HI.X R9, R2, UR5, R0, 0x2, P0 ;  /* 0x0000000502097c11 */ /* 0x000fca00080f1400 */
[----:B------:R-:W2:Y:S01]  /*26d60*/  LDG.E R8, desc[UR38][R8.64] ;  /* 0x0000002608087981 */ /* 0x000ea2000c1e1900 */
[----:B------:R-:W-:-:S05]  /*26d70*/  IMAD.MOV.U32 R0, RZ, RZ, R26 ;  /* 0x000000ffff007224 */ /* 0x000fca00078e001a */
[----:B---3--:R-:W-:Y:S01]  /*26d80*/  ISETP.GT.AND P2, PT, R0, R10, PT ;  /* 0x0000000a0000720c */ /* 0x008fe20003f44270 */
[----:B------:R-:W-:Y:S02]  /*26d90*/  IMAD.U32 R10, RZ, RZ, UR41 ;  /* 0x00000029ff0a7e24 */ /* 0x000fe4000f8e00ff */
[----:B------:R-:W-:-:S03]  /*26da0*/  VIADD R24, R4, 0x1 ;  /* 0x0000000104187836 */ /* 0x000fc60000000000 */
[----:B------:R-:W-:Y:S02]  /*26db0*/  ISETP.NE.AND P1, PT, R10, 0x3, PT ;  /* 0x000000030a00780c */ /* 0x000fe40003f25270 */
[----:B------:R-:W-:-:S04]  /*26dc0*/  ISETP.NE.AND P0, PT, R24, 0x2, PT ;  /* 0x000000021800780c */ /* 0x000fc80003f05270 */
[----:B------:R-:W-:Y:S01]  /*26dd0*/  SEL R28, RZ, 0x1, P0 ;  /* 0x00000001ff1c7807 */ /* 0x000fe20000000000 */
[----:B------:R-:W-:Y:S01]  /*26de0*/  VIADD R26, R26, 0xffffffff ;  /* 0xffffffff1a1a7836 */ /* 0x000fe20000000000 */
[----:B------:R-:W-:Y:S02]  /*26df0*/  SEL R24, R24, RZ, P0 ;  /* 0x000000ff18187207 */ /* 0x000fe40000000000 */
[----:B------:R-:W-:Y:S02]  /*26e00*/  LOP3.LUT R28, R5, R28, RZ, 0x3c, !PT ;  /* 0x0000001c051c7212 */ /* 0x000fe400078e3cff */
[----:B--2---:R-:W-:Y:S01]  /*26e10*/  SHF.R.S32.HI R9, RZ, 0x1f, R8 ;  /* 0x0000001fff097819 */ /* 0x004fe20000011408 */
[----:B------:R-:W-:Y:S06]  /*26e20*/  @!P1 BRA `(.L_x_1888) ;  /* 0x0000000000049947 */ /* 0x000fec0003800000 */
[----:B------:R-:W-:Y:S01]  /*26e30*/  BPT.TRAP 0x1 ;  /* 0x000000040000795c */ /* 0x000fe20000300000 */
.L_x_1888:
[----:B------:R-:W-:Y:S01]  /*26e40*/  IMAD R0, R24, 0x8, R23 ;  /* 0x0000000818007824 */ /* 0x000fe200078e0217 */
[----:B------:R-:W-:Y:S01]  /*26e50*/  SHF.L.U32 R10, R28, 0x1f, RZ ;  /* 0x0000001f1c0a7819 */ /* 0x000fe200000006ff */
[----:B------:R-:W-:Y:S01]  /*26e60*/  BSSY B0, `(.L_x_1889) ;  /* 0x0000004000007945 */ /* 0x000fe20003800000 */
[----:B------:R-:W-:Y:S02]  /*26e70*/  SHF.R.S32.HI R7, RZ, 0x1f, R6 ;  /* 0x0000001fff077819 */ /* 0x000fe40000011406 */
[----:B------:R-:W0:Y:S02]  /*26e80*/  SYNCS.PHASECHK.TRANS64.TRYWAIT P0, [R0+URZ+0x22880], R10 ;  /* 0x0228800a000075a7 */ /* 0x000e24000800017f */
[----:B0-----:R-:W-:Y:S05]  /*26e90*/  @!P0 BRA `(.L_x_1890) ;  /* 0x0000005c004c8947 */ /* 0x001fea0003800000 */
.L_x_2072:
[----:B------:R-:W-:Y:S05]  /*26ea0*/  BSYNC B0 ;  /* 0x0000000000007941 */ /* 0x000fea0003800000 */
.L_x_1889:
[----:B------:R-:W1:Y:S01]  /*26eb0*/  S2R R12, SR_TID.X ;  /* 0x00000000000c7919 */ /* 0x000e620000002100 */
[----:B------:R-:W-:Y:S01]  /*26ec0*/  ULDC.64 UR4, c[0x0][0x328] ;  /* 0x0000ca0000047ab9 */ /* 0x000fe20000000a00 */
[----:B------:R-:W-:Y:S01]  /*26ed0*/  ULDC.64 UR6, c[0x0][0x318] ;  /* 0x0000c60000067ab9 */ /* 0x000fe20000000a00 */
[----:B------:R-:W-:Y:S01]  /*26ee0*/  IMAD R11, R7, UR4, RZ ;  /* 0x00000004070b7c24 */ /* 0x000fe2000f8e02ff */
[----:B------:R-:W-:Y:S01]  /*26ef0*/  LOP3.LUT P3, RZ, R22, 0x2, RZ, 0xc0, !PT ;  /* 0x0000000216ff7812 */ /* 0x000fe2000786c0ff */
        /* <DEDUP_REMOVED lines=15> */
[----:B------:R-:W-:Y:S02]  /*26ff0*/  IADD3 R17, P0, R2, UR6, RZ ;  /* 0x0000000602117c10 */ /* 0x000fe4000ff1e0ff */
[----:B------:R-:W-:Y:S02]  /*27000*/  SHF.R.U32.HI R12, RZ, 0x5, R12 ;  /* 0x00000005ff0c7819 */ /* 0x000fe4000001160c */
[----:B------:R-:W-:-:S03]  /*27010*/  IADD3.X R27, R27, UR7, R3, P0, !PT ;  /* 0x000000071b1b7c10 */ /* 0x000fc600087fe403 */
[----:B------:R-:W-:-:S04]  /*27020*/  IMAD.SHL.U32 R12, R12, 0x400, RZ ;  /* 0x000004000c0c7824 */ /* 0x000fc800078e00ff */
[----:B------:R-:W-:Y:S01]  /*27030*/  IMAD R20, R24, 0x4000, R12 ;  /* 0x0000400018147824 */ /* 0x000fe200078e020c */
[----:B------:R-:W-:Y:S06]  /*27040*/  BRA.DIV UR4, `(.L_x_1891) ;  /* 0x0000005a04f47947 */ /* 0x000fec000b800000 */
[----:B------:R-:W1:Y:S01]  /*27050*/  SHFL.IDX PT, R2, R17, RZ, 0x1c1f ;  /* 0x001c1fff11027589 */ /* 0x000e6200000e0000 */
[----:B------:R-:W-:-:S03]  /*27060*/  IADD3 R20, R23, R20, R33 ;  /* 0x0000001417147210 */ /* 0x000fc60007ffe021 */
[----:B------:R-:W2:Y:S02]  /*27070*/  SHFL.IDX PT, R3, R27, RZ, 0x1c1f ;  /* 0x001c1fff1b037589 */ /* 0x000ea400000e0000 */
[----:B------:R-:W-:Y:S01]  /*27080*/  IMAD.IADD R21, R34, 0x1, R20 ;  /* 0x0000000122157824 */ /* 0x000fe200078e0214 */
[----:B-1----:R-:W-:-:S04]  /*27090*/  IADD3 R2, P0, R36, R2, RZ ;  /* 0x0000000224027210 */ /* 0x002fc80007f1e0ff */
[----:B--2---:R-:W-:-:S05]  /*270a0*/  IADD3.X R3, RZ, R3, RZ, P0, !PT ;  /* 0x00000003ff037210 */ /* 0x004fca00007fe4ff */
        /* <DEDUP_REMOVED lines=17> */
.L_x_2082:
        /* <DEDUP_REMOVED lines=9> */
.L_x_1892:
        /* <DEDUP_REMOVED lines=11> */
.L_x_1893:
[----:B------:R2:W-:Y:S01]  /*27300*/  SYNCS.ARRIVE.TRANS64.A1T0 RZ, [R0+URZ+0x22870], RZ ;  /* 0x022870ff00ff79a7 */ /* 0x0005e2000810003f */
[----:B------:R-:W-:Y:S05]  /*27310*/  @!P3 BRA `(.L_x_1894) ;  /* 0x000000000004b947 */ /* 0x000fea0003800000 */
[----:B------:R-:W-:Y:S01]  /*27320*/  BPT.TRAP 0x1 ;  /* 0x000000040000795c */ /* 0x000fe20000300000 */
.L_x_1894:
[----:B------:R-:W3:Y:S01]  /*27330*/  SYNCS.PHASECHK.TRANS64.TRYWAIT P0, [R0+URZ+0x22840], R10 ;  /* 0x0228400a000075a7 */ /* 0x000ee2000800017f */
[----:B------:R-:W-:Y:S04]  /*27340*/  BSSY B0, `(.L_x_1895) ;  /* 0x0000002000007945 */ /* 0x000fe80003800000 */
[----:B---3--:R-:W-:Y:S05]  /*27350*/  @!P0 BRA `(.L_x_1896) ;  /* 0x0000005c005c8947 */ /* 0x008fea0003800000 */
.L_x_2083:
[----:B------:R-:W-:Y:S05]  /*27360*/  BSYNC B0 ;  /* 0x0000000000007941 */ /* 0x000fea0003800000 */
.L_x_1895:
[----:B------:R-:W4:Y:S01]  /*27370*/  LDL R11, [R1+0xc] ;  /* 0x00000c00010b7983 */ /* 0x000f220000100800 */
[----:B------:R-:W-:Y:S01]  /*27380*/  ULDC.64 UR4, c[0x0][0x300] ;  /* 0x0000c00000047ab9 */ /* 0x000fe20000000a00 */
[----:B------:R-:W-:Y:S01]  /*27390*/  ULDC.64 UR6, c[0x0][0x2e8] ;  /* 0x0000ba0000067ab9 */ /* 0x000fe20000000a00 */
[----:B------:R-:W-:Y:S01]  /*273a0*/  IMAD R7, R7, UR4, RZ ;  /* 0x0000000407077c24 */ /* 0x000fe2000f8e02ff */
[----:B------:R-:W-:Y:S01]  /*273b0*/  LOP3.LUT P4, RZ, R22, 0x10, RZ, 0xc0, !PT ;  /* 0x0000001016ff7812 */ /* 0x000fe2000788c0ff */
[----:B------:R-:W-:Y:S01]  /*273c0*/  IMAD.WIDE.U32 R2, R6, UR4, RZ ;  /* 0x0000000406027c25 */ /* 0x000fe2000f8e00ff */
[C---:B------:R-:W-:Y:S02]  /*273d0*/  LOP3.LUT P3, RZ, R22.reuse, 0x8, RZ, 0xc0, !PT ;  /* 0x0000000816ff7812 */ /* 0x040fe4000786c0ff */
[----:B------:R-:W-:Y:S01]  /*273e0*/  LOP3.LUT P1, RZ, R22, 0x4, RZ, 0xc0, !PT ;  /* 0x0000000416ff7812 */ /* 0x000fe2000782c0ff */
[----:B------:R-:W-:Y:S01]  /*273f0*/  IMAD R7, R6, UR5, R7 ;  /* 0x0000000506077c24 */ /* 0x000fe2000f8e0207 */
[----:B------:R-:W-:-:S02]  /*27400*/  ULDC.64 UR4, c[0x0][0x310] ;  /* 0x0000c40000047ab9 */ /* 0x000fc40000000a00 */
        /* <DEDUP_REMOVED lines=12> */
[----:B----4-:R-:W-:Y:S01]  /*274d0*/  IMAD R7, R24, 0x6000, R11 ;  /* 0x0000600018077824 */ /* 0x010fe200078e020b */
[----:B------:R-:W-:Y:S07]  /*274e0*/  BRA.DIV UR4, `(.L_x_1897) ;  /* 0x0000005e040c7947 */ /* 0x000fee000b800000 */
        /* <DEDUP_REMOVED lines=24> */
.L_x_2093:
[----:B0-----:R-:W-:-:S04]  /*27670*/  IADD3 R2, P0, R36, R2, RZ ;  /* 0x0000000224027210 */ /* 0x001fc80007f1e0ff */
        /* <DEDUP_REMOVED lines=9> */
.L_x_1898:
        /* <DEDUP_REMOVED lines=11> */
.L_x_1899:
[----:B------:R2:W-:Y:S02]  /*277c0*/  SYNCS.ARRIVE.TRANS64.A1T0 RZ, [R0+URZ+0x22830], RZ ;  /* 0x022830ff00ff79a7 */ /* 0x0005e4000810003f */
[----:B--23--:R-:W-:-:S05]  /*277d0*/  IMAD.U32 R0, RZ, RZ, UR37 ;  /* 0x00000025ff007e24 */ /* 0x00cfca000f8e00ff */
[----:B------:R-:W-:-:S13]  /*277e0*/  ISETP.NE.AND P0, PT, R0, 0x3, PT ;  /* 0x000000030000780c */ /* 0x000fda0003f05270 */
[----:B------:R-:W-:Y:S05]  /*277f0*/  @!P0 BRA `(.L_x_1900) ;  /* 0x0000000000048947 */ /* 0x000fea0003800000 */
[----:B------:R-:W-:Y:S01]  /*27800*/  BPT.TRAP 0x1 ;  /* 0x000000040000795c */ /* 0x000fe20000300000 */
.L_x_1900:
[----:B------:R-:W-:Y:S01]  /*27810*/  LOP3.LUT R2, R5, 0x1, RZ, 0x3c, !PT ;  /* 0x0000000105027812 */ /* 0x000fe200078e3cff */
[----:B------:R-:W-:Y:S01]  /*27820*/  IMAD R0, R4, 0x8, R23 ;  /* 0x0000000804007824 */ /* 0x000fe200078e0217 */
[----:B------:R-:W-:Y:S02]  /*27830*/  BSSY B0, `(.L_x_1901) ;  /* 0x0000004000007945 */ /* 0x000fe40003800000 */
[----:B------:R-:W-:-:S04]  /*27840*/  SHF.L.U32 R2, R2, 0x1f, RZ ;  /* 0x0000001f02027819 */ /* 0x000fc800000006ff */
[----:B------:R-:W0:Y:S02]  /*27850*/  SYNCS.PHASECHK.TRANS64.TRYWAIT P1, [R0+URZ+0x22870], R2 ;  /* 0x02287002000075a7 */ /* 0x000e24000802017f */
[----:B0-----:R-:W-:Y:S05]  /*27860*/  @!P1 BRA `(.L_x_1902) ;  /* 0x0000005c00609947 */ /* 0x001fea0003800000 */
.L_x_2094:
[----:B------:R-:W-:Y:S05]  /*27870*/  BSYNC B0 ;  /* 0x0000000000007941 */ /* 0x000fea0003800000 */
.L_x_1901:
[----:B------:R-:W-:-:S05]  /*27880*/  IMAD.U32 R3, RZ, RZ, UR41 ;  /* 0x00000029ff037e24 */ /* 0x000fca000f8e00ff */
[----:B------:R-:W-:-:S13]  /*27890*/  ISETP.NE.AND P1, PT, R3, 0x3, PT ;  /* 0x000000030300780c */ /* 0x000fda0003f25270 */
[----:B------:R-:W-:Y:S05]  /*278a0*/  @!P1 BRA `(.L_x_1903) ;  /* 0x0000000000049947 */ /* 0x000fea0003800000 */
[----:B------:R-:W-:Y:S01]  /*278b0*/  BPT.TRAP 0x1 ;  /* 0x000000040000795c */ /* 0x000fe20000300000 */
.L_x_1903:
[----:B0-----:R-:W-:Y:S01]  /*278c0*/  SHF.L.U32 R2, R5, 0x1f, RZ ;  /* 0x0000001f05027819 */ /* 0x001fe200000006ff */
[----:B------:R-:W-:-:S03]  /*278d0*/  IMAD.SHL.U32 R3, R4, 0x4000, RZ ;  /* 0x0000400004037824 */ /* 0x000fc600078e00ff */
[----:B------:R-:W0:Y:S02]  /*278e0*/  SYNCS.PHASECHK.TRANS64.TRYWAIT P1, [R0+URZ+0x22860], R2 ;  /* 0x02286002000075a7 */ /* 0x000e24000802017f */
[----:B0-----:R-:W-:Y:S05]  /*278f0*/  @!P1 BRA `(.L_x_1904) ;  /* 0x0000005c00509947 */ /* 0x001fea0003800000 */
.L_x_2095:
        /* <DEDUP_REMOVED lines=8> */
[----:B-1----:R-:W-:Y:S01]  /*27980*/  IMAD.IADD R17, R35, 0x1, R2 ;  /* 0x0000000123117824 */ /* 0x002fe200078e0202 */
        /* <DEDUP_REMOVED lines=59> */
.L_x_1905:
[----:B0-----:R0:W-:Y:S01]  /*27d40*/  SYNCS.ARRIVE.TRANS64.A1T0 RZ, [R0+URZ+0x22850], RZ ;  /* 0x022850ff00ff79a7 */ /* 0x0011e2000810003f */
[----:B------:R-:W-:Y:S06]  /*27d50*/  BAR.SYNC.DEFER_BLOCKING 0x2, 0x80 ;  /* 0x0082000000007b1d */ /* 0x000fec0000010000 */
[----:B------:R-:W-:Y:S05]  /*27d60*/  @!P0 BRA `(.L_x_1906) ;  /* 0x0000000000048947 */ /* 0x000fea0003800000 */
[----:B------:R-:W-:Y:S01]  /*27d70*/  BPT.TRAP 0x1 ;  /* 0x000000040000795c */ /* 0x000fe20000300000 */
.L_x_1906:
[----:B------:R-:W2:Y:S01]  /*27d80*/  LDL R2, [R1+0x8] ;  /* 0x0000080001027983 */ /* 0x000ea20000100800 */
[----:B0-----:R-:W-:Y:S01]  /*27d90*/  VIADD R0, R0, 0x22880 ;  /* 0x0002288000007836 */ /* 0x001fe20000000000 */
[----:B------:R-:W-:Y:S01]  /*27da0*/  MOV R5, R28 ;  /* 0x0000001c00057202 */ /* 0x000fe20000000f00 */
[----:B------:R-:W-:-:S03]  /*27db0*/  IMAD.MOV.U32 R4, RZ, RZ, R24 ;  /* 0x000000ffff047224 */ /* 0x000fc600078e0018 */
[----:B--2---:R-:W-:-:S04]  /*27dc0*/  PRMT R0, R2, 0x654, R0 ;  /* 0x0000065402007816 */ /* 0x004fc80000000000 */
[----:B------:R2:W-:Y:S01]  /*27dd0*/  SYNCS.ARRIVE.TRANS64.RED.A1T0 RZ, [R0+URZ], RZ ;  /* 0x000000ff00ff79a7 */ /* 0x0005e2000810043f */
[----:B------:R-:W-:Y:S05]  /*27de0*/  @P2 BRA `(.L_x_1907) ;  /* 0xffffffec006c2947 */ /* 0x000fea000383ffff */
.L_x_1887:
[----:B-12---:R-:W1:Y:S01]  /*27df0*/  S2R R0, SR_TID.X ;  /* 0x0000000000007919 */ /* 0x006e620000002100 */
[----:B------:R-:W-:Y:S01]  /*27e00*/  BSSY B0, `(.L_x_1908) ;  /* 0x0000012000007945 */ /* 0x000fe20003800000 */
[----:B-1----:R-:W-:Y:S01]  /*27e10*/  LOP3.LUT R2, R0, 0x7f, RZ, 0xc0, !PT ;  /* 0x0000007f00027812 */ /* 0x002fe200078ec0ff */
[----:B------:R-:W-:-:S03]  /*27e20*/  IMAD.U32 R0, RZ, RZ, UR37 ;  /* 0x00000025ff007e24 */ /* 0x000fc6000f8e00ff */
[----:B------:R-:W-:Y:S02]  /*27e30*/  ISETP.NE.AND P1, PT, R2, RZ, PT ;  /* 0x000000ff0200720c */ /* 0x000fe40003f25270 */
[----:B------:R-:W-:-:S11]  /*27e40*/  ISETP.NE.AND P0, PT, R0, 0x3, PT ;  /* 0x000000030000780c */ /* 0x000fd60003f05270 */
[----:B------:R-:W-:Y:S05]  /*27e50*/  @P1 BRA `(.L_x_1909) ;  /* 0x0000000000301947 */ /* 0x000fea0003800000 */
[----:B------:R-:W1:Y:S01]  /*27e60*/  S2R R5, SR_LANEID ;  /* 0x0000000000057919 */ /* 0x000e620000000000 */
[----:B------:R-:W-:Y:S01]  /*27e70*/  VOTEU.ANY UR4, UPT, PT ;  /* 0x0000000000047886 */ /* 0x000fe200038e0100 */
[----:B------:R-:W2:Y:S01]  /*27e80*/  LDC.64 R2, c[0x0][0xc60] ;  /* 0x00031800ff027b82 */ /* 0x000ea20000000a00 */
[----:B------:R-:W1:Y:S02]  /*27e90*/  FLO.U32 R0, UR4 ;  /* 0x0000000400007d00 */ /* 0x000e6400080e0000 */
[----:B-1----:R-:W-:-:S06]  /*27ea0*/  ISETP.EQ.U32.AND P1, PT, R0, R5, PT ;  /* 0x000000050000720c */ /* 0x002fcc0003f22070 */
[----:B------:R-:W2:Y:S07]  /*27eb0*/  POPC R5, UR4 ;  /* 0x0000000400057d09 */ /* 0x000eae0008000000 */
[----:B--2---:R-:W2:Y:S01]  /*27ec0*/  @P1 ATOMG.E.ADD.STRONG.GPU PT, R3, desc[UR38][R2.64], R5 ;  /* 0x00000005020319a8 */ /* 0x004ea200081ee1e6 */
[----:B0-----:R-:W0:Y:S02]  /*27ed0*/  S2R R4, SR_LTMASK ;  /* 0x0000000000047919 */ /* 0x001e240000003900 */
[----:B0-----:R-:W-:-:S04]  /*27ee0*/  LOP3.LUT R4, R4, UR4, RZ, 0xc0, !PT ;  /* 0x0000000404047c12 */ /* 0x001fc8000f8ec0ff */
[----:B------:R-:W0:Y:S01]  /*27ef0*/  POPC R7, R4 ;  /* 0x0000000400077309 */ /* 0x000e220000000000 */
[----:B--2---:R-:W0:Y:S02]  /*27f00*/  SHFL.IDX PT, R0, R3, R0, 0x1f ;  /* 0x00001f0003007589 */ /* 0x004e2400000e0000 */
[----:B0-----:R-:W-:-:S07]  /*27f10*/  IADD3 R16, R0, UR40, R7 ;  /* 0x0000002800107c10 */ /* 0x001fce000fffe007 */
.L_x_1909:
[----:B------:R-:W-:Y:S05]  /*27f20*/  BSYNC B0 ;  /* 0x0000000000007941 */ /* 0x000fea0003800000 */
.L_x_1908:
[----:B------:R-:W-:Y:S05]  /*27f30*/  @!P0 BRA `(.L_x_1910) ;  /* 0x0000000000048947 */ /* 0x000fea0003800000 */
[----:B------:R-:W-:Y:S01]  /*27f40*/  BPT.TRAP 0x1 ;  /* 0x000000040000795c */ /* 0x000fe20000300000 */
.L_x_1910:
[----:B------:R-:W-:Y:S01]  /*27f50*/  LOP3.LUT R0, R28, 0x1, RZ, 0x3c, !PT ;  /* 0x000000011c007812 */ /* 0x000fe200078e3cff */
[----:B------:R-:W-:Y:S01]  /*27f60*/  IMAD R17, R24, 0x8, R23 ;  /* 0x0000000818117824 */ /* 0x000fe200078e0217 */
[----:B------:R-:W-:Y:S02]  /*27f70*/  BSSY B0, `(.L_x_1911) ;  /* 0x0000004000007945 */ /* 0x000fe40003800000 */
[----:B------:R-:W-:-:S04]  /*27f80*/  SHF.L.U32 R0, R0, 0x1f, RZ ;  /* 0x0000001f00007819 */ /* 0x000fc800000006ff */
[----:B------:R-:W1:Y:S02]  /*27f90*/  SYNCS.PHASECHK.TRANS64.TRYWAIT P1, [R17+URZ+0x22870], R0 ;  /* 0x02287000110075a7 */ /* 0x000e64000802017f */
[----:B-1----:R-:W-:Y:S05]  /*27fa0*/  @!P1 BRA `(.L_x_1912) ;  /* 0x0000005400b89947 */ /* 0x002fea0003800000 */
.L_x_2096:
[----:B------:R-:W-:Y:S05]  /*27fb0*/  BSYNC B0 ;  /* 0x0000000000007941 */ /* 0x000fea0003800000 */
.L_x_1911:
[----:B------:R-:W-:-:S05]  /*27fc0*/  IMAD.U32 R2, RZ, RZ, UR41 ;  /* 0x00000029ff027e24 */ /* 0x000fca000f8e00ff */
[----:B------:R-:W-:-:S13]  /*27fd0*/  ISETP.NE.AND P1, PT, R2, 0x3, PT ;  /* 0x000000030200780c */ /* 0x000fda0003f25270 */
[----:B------:R-:W-:Y:S05]  /*27fe0*/  @!P1 BRA `(.L_x_1913) ;  /* 0x0000000000049947 */ /* 0x000fea0003800000 */
[----:B------:R-:W-:Y:S01]  /*27ff0*/  BPT.TRAP 0x1 ;  /* 0x000000040000795c */ /* 0x000fe20000300000 */
.L_x_1913:
[----:B-1----:R-:W-:-:S04]  /*28000*/  SHF.L.U32 R0, R28, 0x1f, RZ ;  /* 0x0000001f1c007819 */ /* 0x002fc800000006ff */
[----:B------:R-:W1:Y:S02]  /*28010*/  SYNCS.PHASECHK.TRANS64.TRYWAIT P1, [R17+URZ+0x22860], R0 ;  /* 0x02286000110075a7 */ /* 0x000e64000802017f */
[----:B-1----:R-:W-:Y:S05]  /*28020*/  @!P1 BRA `(.L_x_1914) ;  /* 0x0000005400ac9947 */ /* 0x002fea0003800000 */
.L_x_2097:
[----:B------:R-:W1:Y:S04]  /*28030*/  LDL R3, [R1+0x18] ;  /* 0x0000180001037983 */ /* 0x000e680000100800 */
[----:B------:R-:W2:Y:S01]  /*28040*/  LDL R12, [R1+0x14] ;  /* 0x00001400010c7983 */ /* 0x000ea20000100800 */
[----:B------:R-:W-:Y:S01]  /*28050*/  IMAD.SHL.U32 R2, R24, 0x4000, RZ ;  /* 0x0000400018027824 */ /* 0x000fe200078e00ff */
[----:B------:R-:W-:Y:S05]  /*28060*/  WARPSYNC.ALL ;  /* 0x0000000000007948 */ /* 0x000fea0003800000 */
[----:B------:R-:W-:-:S05]  /*28070*/  IMAD.U32 R20, RZ, RZ, UR41 ;  /* 0x00000029ff147e24 */ /* 0x000fca000f8e00ff */
[----:B------:R-:W-:Y:S02]  /*28080*/  ISETP.NE.AND P1, PT, R20, 0x3, PT ;  /* 0x000000031400780c */ /* 0x000fe40003f25270 */
[----:B-1----:R-:W-:Y:S02]  /*28090*/  LOP3.LUT R0, R2, R3, RZ, 0xfc, !PT ;  /* 0x0000000302007212 */ /* 0x002fe400078efcff */
[----:B--2---:R-:W-:-:S03]  /*280a0*/  IADD3 R2, R23, R2, R12 ;  /* 0x0000000217027210 */ /* 0x004fc60007ffe00c */
[----:B------:R-:W-:Y:S01]  /*280b0*/  IMAD.IADD R0, R23, 0x1, R0 ;  /* 0x0000000117007824 */ /* 0x000fe200078e0200 */
[----:B------:R-:W-:-:S03]  /*280c0*/  IADD3 R18, R32, 0x400, R2 ;  /* 0x0000040020127810 */ /* 0x000fc60007ffe002 */
[----:B------:R-:W-:Y:S01]  /*280d0*/  IMAD.IADD R3, R35, 0x1, R0 ;  /* 0x0000000123037824 */ /* 0x000fe200078e0200 */
[----:B0-----:R-:W0:Y:S02]  /*280e0*/  LDSM.16.MT88.4 R4, [R0+0x8400] ;  /* 0x008400000004783b */ /* 0x001e240000004200 */
        /* <DEDUP_REMOVED lines=57> */
.L_x_1915:
[----:B0-----:R0:W-:Y:S01]  /*28480*/  SYNCS.ARRIVE.TRANS64.A1T0 RZ, [R17+URZ+0x22850], RZ ;  /* 0x022850ff11ff79a7 */ /* 0x0011e2000810003f */
[----:B------:R-:W-:Y:S06]  /*28490*/  BAR.SYNC.DEFER_BLOCKING 0x2, 0x80 ;  /* 0x0082000000007b1d */ /* 0x000fec0000010000 */
[----:B------:R-:W-:Y:S05]  /*284a0*/  @!P0 BRA `(.L_x_1916) ;  /* 0x0000000000048947 */ /* 0x000fea0003800000 */
[----:B------:R-:W-:Y:S01]  /*284b0*/  BPT.TRAP 0x1 ;  /* 0x000000040000795c */ /* 0x000fe20000300000 */
.L_x_1916:
[----:B------:R-:W2:Y:S01]  /*284c0*/  LDL R0, [R1+0x8] ;  /* 0x0000080001007983 */ /* 0x000ea20000100800 */
        /* <DEDUP_REMOVED lines=8> */
.L_x_1857:
[----:B------:R-:W-:-:S13]  /*28550*/  LOP3.LUT P0, RZ, R22, 0x40, RZ, 0xc0, !PT ;  /* 0x0000004016ff7812 */ /* 0x000fda000780c0ff */
[----:B------:R-:W-:Y:S05]  /*28560*/  @!P0 BRA `(.L_x_1917) ;  /* 0x0000000000288947 */ /* 0x000fea0003800000 */
[----:B------:R-:W-:Y:S05]  /*28570*/  WARPSYNC.ALL ;  /* 0x0000000000007948 */ /* 0x000fea0003800000 */
[----:B------:R-:W2:Y:S08]  /*28580*/  S2UR UR4, SR_CgaCtaId ;  /* 0x00000000000479c3 */ /* 0x000eb00000008800 */
[----:B------:R-:W-:Y:S01]  /*28590*/  BAR.SYNC.DEFER_BLOCKING 0x5, 0x180 ;  /* 0x0146000000007b1d */ /* 0x000fe20000010000 */
[----:B0-----:R-:W-:Y:S01]  /*285a0*/  MOV R23, 0x400 ;  /* 0x0000040000177802 */ /* 0x001fe20000000f00 */
[----:B--2---:R-:W-:-:S05]  /*285b0*/  IMAD.U32 R0, RZ, RZ, UR4 ;  /* 0x00000004ff007e24 */ /* 0x004fca000f8e00ff */
[----:B------:R-:W-:Y:S01]  /*285c0*/  LEA R23, R0, R23, 0x18 ;  /* 0x0000001700177211 */ /* 0x000fe200078ec0ff */
[----:B------:R2:W-:Y:S04]  /*285d0*/  STL [R1+0x8], R0 ;  /* 0x0000080001007387 */ /* 0x0005e80000100800 */
[----:B------:R2:W3:Y:S01]  /*285e0*/  LDS.128 R16, [R23+0x228d0] ;  /* 0x0228d00017107984 */ /* 0x0004e20000000c00 */
[----:B------:R-:W-:Y:S06]  /*285f0*/  BAR.ARV 0x4, 0x180 ;  /* 0x0106000000007b1d */ /* 0x000fec0000002000 */
[----:B------:R-:W-:Y:S05]  /*28600*/  BRA `(.L_x_1918) ;  /* 0x0000000800d47947 */ /* 0x000fea0003800000 */
.L_x_1917:
[----:B------:R-:W2:Y:S01]  /*28610*/  S2R R0, SR_TID.X ;  /* 0x0000000000007919 */ /* 0x000ea20000002100 */
[----:B------:R-:W-:Y:S01]  /*28620*/  UMOV UR4, 0xffffffff ;  /* 0xffffffff00047882 */ /* 0x000fe20000000000 */
[----:B--2---:R-:W-:-:S04]  /*28630*/  LOP3.LUT R7, R0, 0x1f, RZ, 0xc0, !PT ;  /* 0x0000001f00077812 */ /* 0x004fc800078ec0ff */
[----:B------:R-:W-:Y:S01]  /*28640*/  ISETP.NE.AND P0, PT, R7, 0x1f, PT ;  /* 0x0000001f0700780c */ /* 0x000fe20003f05270 */
[----:B------:R-:W-:-:S12]  /*28650*/  BRA.DIV UR4, `(.L_x_1919) ;  /* 0x0000005204347947 */ /* 0x000fd8000b800000 */
[----:B0-----:R-:W-:Y:S01]  /*28660*/  IADD3 R5, R19, R7, RZ ;  /* 0x0000000713057210 */ /* 0x001fe20007ffe0ff */
[----:B------:R-:W-:-:S03]  /*28670*/  ULDC UR4, c[0x0][0xc3c] ;  /* 0x00030f0000047ab9 */ /* 0x000fc60000000800 */
[----:B------:R-:W-:-:S13]  /*28680*/  ISETP.GE.OR P1, PT, R5, UR4, !P0 ;  /* 0x0000000405007c0c */ /* 0x000fda000c726670 */
[----:B-1----:R-:W0:Y:S02]  /*28690*/  @!P1 LDC.64 R2, c[0x0][0xc80] ;  /* 0x00032000ff029b82 */ /* 0x002e240000000a00 */
[----:B0-----:R-:W-:-:S06]  /*286a0*/  @!P1 IMAD.WIDE R2, R5, 0x4, R2 ;  /* 0x0000000405029825 */ /* 0x001fcc00078e0202 */
[----:B------:R0:W2:Y:S01]  /*286b0*/  @!P1 LDG.E R3, desc[UR38][R2.64] ;  /* 0x0000002602039981 */ /* 0x0000a2000c1e1900 */
[C---:B------:R-:W-:Y:S02]  /*286c0*/  ISETP.GE.U32.AND P2, PT, R7.reuse, 0x2, PT ;  /* 0x000000020700780c */ /* 0x040fe40003f46070 */
[C---:B------:R-:W-:Y:S01]  /*286d0*/  ISETP.GE.U32.AND P3, PT, R7.reuse, 0x4, PT ;  /* 0x000000040700780c */ /* 0x040fe20003f66070 */
[----:B------:R-:W-:Y:S01]  /*286e0*/  SHFL.IDX PT, R0, R16, RZ, 0x1f ;  /* 0x00001fff10007589 */ /* 0x000fe200000e0000 */
[C---:B------:R-:W-:Y:S02]  /*286f0*/  ISETP.GE.U32.AND P4, PT, R7.reuse, 0x8, PT ;  /* 0x000000080700780c */ /* 0x040fe40003f86070 */
[C---:B------:R-:W-:Y:S01]  /*28700*/  ISETP.GE.U32.AND P5, PT, R7.reuse, 0x10, PT ;  /* 0x000000100700780c */ /* 0x040fe20003fa6070 */
[----:B------:R-:W-:Y:S01]  /*28710*/  SHFL.IDX PT, R16, R16, 0x1, 0x1f ;  /* 0x00201f0010107f89 */ /* 0x000fe200000e0000 */
[----:B0-----:R-:W-:Y:S02]  /*28720*/  IMAD.MOV.U32 R2, RZ, RZ, RZ ;  /* 0x000000ffff027224 */ /* 0x001fe400078e00ff */
[----:B--2---:R-:W-:Y:S01]  /*28730*/  @!P1 IMAD.MOV.U32 R2, RZ, RZ, R3 ;  /* 0x000000ffff029224 */ /* 0x004fe200078e0003 */
[----:B------:R-:W-:-:S04]  /*28740*/  ISETP.NE.AND P1, PT, R7, RZ, PT ;  /* 0x000000ff0700720c */ /* 0x000fc80003f25270 */
        /* <DEDUP_REMOVED lines=15> */
[----:B------:R0:W1:Y:S02]  /*28840*/  SHFL.IDX PT, R14, R3, 0x1f, 0x1f ;  /* 0x03e01f00030e7f89 */ /* 0x00006400000e0000 */
.L_x_2107:
[----:B------:R-:W-:Y:S02]  /*28850*/  ULDC UR4, c[0x0][0xc38] ;  /* 0x00030e0000047ab9 */ /* 0x000fe40000000800 */
[----:B------:R-:W-:-:S04]  /*28860*/  IMAD.U32 R4, RZ, RZ, UR4 ;  /* 0x00000004ff047e24 */ /* 0x000fc8000f8e00ff */
[----:B-1----:R-:W-:-:S04]  /*28870*/  IMAD R5, R14, R4, RZ ;  /* 0x000000040e057224 */ /* 0x002fc800078e02ff */
[----:B------:R-:W-:-:S05]  /*28880*/  IMAD.IADD R16, R16, 0x1, R5 ;  /* 0x0000000110107824 */ /* 0x000fca00078e0205 */
[----:B------:R-:W-:-:S13]  /*28890*/  ISETP.GT.AND P6, PT, R16, R0, PT ;  /* 0x000000001000720c */ /* 0x000fda0003fc4270 */
[----:B------:R-:W-:Y:S05]  /*288a0*/  @P6 BRA `(.L_x_1920) ;  /* 0x00000000009c6947 */ /* 0x000fea0003800000 */
.L_x_1925:
[----:B------:R-:W1:Y:S01]  /*288b0*/  LDC R4, c[0x0][0xc3c] ;  /* 0x00030f00ff047b82 */ /* 0x000e620000000800 */
[----:B------:R-:W-:-:S05]  /*288c0*/  VIADD R19, R19, 0x1f ;  /* 0x0000001f13137836 */ /* 0x000fca0000000000 */
[----:B-1----:R-:W-:-:S13]  /*288d0*/  ISETP.GE.AND P6, PT, R19, R4, PT ;  /* 0x000000041300720c */ /* 0x002fda0003fc6270 */
[----:B------:R-:W-:Y:S05]  /*288e0*/  @P6 BRA `(.L_x_1921) ;  /* 0x0000000400d06947 */ /* 0x000fea0003800000 */
[----:B------:R-:W1:Y:S01]  /*288f0*/  S2R R2, SR_TID.X ;  /* 0x0000000000027919 */ /* 0x000e620000002100 */
[----:B------:R-:W-:Y:S01]  /*28900*/  BSSY B0, `(.L_x_1922) ;  /* 0x0000009000007945 */ /* 0x000fe20003800000 */
[----:B-1----:R-:W-:-:S05]  /*28910*/  LOP3.LUT R2, R2, 0x1f, RZ, 0xc0, !PT ;  /* 0x0000001f02027812 */ /* 0x002fca00078ec0ff */
[----:B------:R-:W-:Y:S01]  /*28920*/  IMAD.IADD R5, R19, 0x1, R2 ;  /* 0x0000000113057824 */ /* 0x000fe200078e0202 */
[----:B------:R-:W-:-:S04]  /*28930*/  MOV R2, RZ ;  /* 0x000000ff00027202 */ /* 0x000fc80000000f00 */
[----:B------:R-:W-:-:S13]  /*28940*/  ISETP.GE.OR P6, PT, R5, R4, !P0 ;  /* 0x000000040500720c */ /* 0x000fda00047c6670 */
[----:B------:R-:W-:Y:S05]  /*28950*/  @P6 BRA `(.L_x_1923) ;  /* 0x00000000000c6947 */ /* 0x000fea0003800000 */
[----:B0-----:R-:W0:Y:S02]  /*28960*/  LDC.64 R2, c[0x0][0xc80] ;  /* 0x00032000ff027b82 */ /* 0x001e240000000a00 */
[----:B0-----:R-:W-:-:S06]  /*28970*/  IMAD.WIDE R2, R5, 0x4, R2 ;  /* 0x0000000405027825 */ /* 0x001fcc00078e0202 */
[----:B------:R1:W5:Y:S02]  /*28980*/  LDG.E R2, desc[UR38][R2.64] ;  /* 0x0000002602027981 */ /* 0x000364000c1e1900 */
.L_x_1923:
[----:B------:R-:W-:Y:S05]  /*28990*/  BSYNC B0 ;  /* 0x0000000000007941 */ /* 0x000fea0003800000 */
.L_x_1922:
[----:B------:R-:W-:-:S03]  /*289a0*/  UMOV UR4, 0xffffffff ;  /* 0xffffffff00047882 */ /* 0x000fc60000000000 */
[----:B------:R-:W-:Y:S05]  /*289b0*/  BRA.DIV UR4, `(.L_x_1924) ;  /* 0x0000005204807947 */ /* 0x000fea000b800000 */
[----:B-----5:R-:W2:Y:S02]  /*289c0*/  SHFL.UP PT, R14, R2, 0x1, RZ ;  /* 0x04200000020e7989 */ /* 0x020ea400000e00ff */
[----:B--2---:R-:W-:-:S05]  /*289d0*/  SEL R13, R14, RZ, P1 ;  /* 0x000000ff0e0d7207 */ /* 0x004fca0000800000 */
[----:B------:R-:W-:-:S05]  /*289e0*/  IMAD.IADD R13, R2, 0x1, R13 ;  /* 0x00000001020d7824 */ /* 0x000fca00078e020d */
[----:B------:R-:W2:Y:S02]  /*289f0*/  SHFL.UP PT, R14, R13, 0x2, RZ ;  /* 0x044000000d0e7989 */ /* 0x000ea400000e00ff */
[----:B--2---:R-:W-:-:S05]  /*28a00*/  SEL R14, R14, RZ, P2 ;  /* 0x000000ff0e0e7207 */ /* 0x004fca0001000000 */
[----:B01----:R-:W-:-:S05]  /*28a10*/  IMAD.IADD R3, R13, 0x1, R14 ;  /* 0x000000010d037824 */ /* 0x003fca00078e020e */
        /* <DEDUP_REMOVED lines=10> */
.L_x_2115:
[----:B------:R-:W-:Y:S02]  /*28ac0*/  ULDC UR4, c[0x0][0xc38] ;  /* 0x00030e0000047ab9 */ /* 0x000fe40000000800 */
[----:B------:R-:W-:-:S04]  /*28ad0*/  IMAD.U32 R4, RZ, RZ, UR4 ;  /* 0x00000004ff047e24 */ /* 0x000fc8000f8e00ff */
[----:B-1----:R-:W-:-:S04]  /*28ae0*/  IMAD R5, R14, R4, RZ ;  /* 0x000000040e057224 */ /* 0x002fc800078e02ff */
[----:B------:R-:W-:-:S05]  /*28af0*/  IMAD.IADD R16, R5, 0x1, R16 ;  /* 0x0000000105107824 */ /* 0x000fca00078e0210 */
[----:B------:R-:W-:-:S13]  /*28b00*/  ISETP.GT.AND P6, PT, R16, R0, PT ;  /* 0x000000001000720c */ /* 0x000fda0003fc4270 */
[----:B------:R-:W-:Y:S05]  /*28b10*/  @!P6 BRA `(.L_x_1925) ;  /* 0xfffffffc0064e947 */ /* 0x000fea000383ffff */
.L_x_1920:
[----:B------:R-:W-:Y:S01]  /*28b20*/  IMAD.IADD R16, R16, 0x1, -R5 ;  /* 0x0000000110107824 */ /* 0x000fe200078e0a05 */
[----:B------:R-:W-:-:S03]  /*28b30*/  UMOV UR4, 0xffffffff ;  /* 0xffffffff00047882 */ /* 0x000fc60000000000 */
[----:B------:R-:W-:-:S05]  /*28b40*/  IMAD R5, R3, R4, R16 ;  /* 0x0000000403057224 */ /* 0x000fca00078e0210 */
[----:B------:R-:W-:Y:S01]  /*28b50*/  ISETP.GT.AND P6, PT, R5, R0, PT ;  /* 0x000000000500720c */ /* 0x000fe20003fc4270 */
[----:B------:R-:W-:-:S12]  /*28b60*/  BRA.DIV UR4, `(.L_x_1926) ;  /* 0x0000005204d07947 */ /* 0x000fd8000b800000 */
[----:B------:R-:W-:-:S04]  /*28b70*/  VOTE.ANY R5, PT, !P6 ;  /* 0x0000000000057806 */ /* 0x000fc800070e0100 */
[----:B------:R-:W1:Y:S02]  /*28b80*/  POPC R6, R5 ;  /* 0x0000000500067309 */ /* 0x000e640000000000 */
[----:B-1----:R1:W2:Y:S02]  /*28b90*/  SHFL.IDX PT, R17, R2, R6, 0x1f ;  /* 0x00001f0602117589 */ /* 0x0022a400000e0000 */
.L_x_2119:
[----:B------:R-:W-:Y:S01]  /*28ba0*/  ISETP.NE.AND P0, PT, R5, RZ, PT ;  /* 0x000000ff0500720c */ /* 0x000fe20003f05270 */
[----:B------:R-:W-:-:S12]  /*28bb0*/  IMAD.MOV.U32 R5, RZ, RZ, RZ ;  /* 0x000000ffff057224 */ /* 0x000fd800078e00ff */
[----:B------:R-:W-:Y:S05]  /*28bc0*/  @!P0 BRA `(.L_x_1927) ;  /* 0x0000000000108947 */ /* 0x000fea0003800000 */
[----:B------:R-:W-:Y:S01]  /*28bd0*/  UMOV UR4, 0xffffffff ;  /* 0xffffffff00047882 */ /* 0x000fe20000000000 */
[----:B------:R-:W-:Y:S02]  /*28be0*/  VIADD R12, R6, 0xffffffff ;  /* 0xffffffff060c7836 */ /* 0x000fe40000000000 */
[----:B------:R-:W-:Y:S05]  /*28bf0*/  BRA.DIV UR4, `(.L_x_1928) ;  /* 0x0000005204f47947 */ /* 0x000fea000b800000 */
[----:B------:R3:W4:Y:S02]  /*28c00*/  SHFL.IDX PT, R5, R3, R12, 0x1f ;  /* 0x00001f0c03057589 */ /* 0x00072400000e0000 */
.L_x_1927:
[----:B01-3--:R-:W0:Y:S01]  /*28c10*/  LDC.64 R2, c[0x0][0xc90] ;  /* 0x00032400ff027b82 */ /* 0x00be220000000a00 */
[----:B------:R-:W-:-:S04]  /*28c20*/  IMAD.IADD R19, R6, 0x1, R19 ;  /* 0x0000000106137824 */ /* 0x000fc800078e0213 */
[----:B0-----:R-:W-:-:S05]  /*28c30*/  IMAD.WIDE R2, R19, 0x4, R2 ;  /* 0x0000000413027825 */ /* 0x001fca00078e0202 */
[----:B------:R0:W2:Y:S01]  /*28c40*/  LDG.E R7, desc[UR38][R2.64] ;  /* 0x0000002602077981 */ /* 0x0000a2000c1e1900 */
[----:B----4-:R-:W-:Y:S02]  /*28c50*/  IMAD R16, R5, R4, R16 ;  /* 0x0000000405107224 */ /* 0x010fe400078e0210 */
[----:B0-----:R-:W-:Y:S02]  /*28c60*/  IMAD.MOV.U32 R2, RZ, RZ, RZ ;  /* 0x000000ffff027224 */ /* 0x001fe400078e00ff */
[----:B--2---:R-:W-:-:S05]  /*28c70*/  IMAD R6, R17, R7, RZ ;  /* 0x0000000711067224 */ /* 0x004fca00078e02ff */
[----:B------:R-:W-:-:S04]  /*28c80*/  IABS R8, R6 ;  /* 0x0000000600087213 */ /* 0x000fc80000000000 */
[----:B------:R-:W0:Y:S08]  /*28c90*/  I2F.RP R9, R8 ;  /* 0x0000000800097306 */ /* 0x000e300000209400 */
[----:B0-----:R-:W0:Y:S02]  /*28ca0*/  MUFU.RCP R9, R9 ;  /* 0x0000000900097308 */ /* 0x001e240000001000 */
[----:B0-----:R-:W-:-:S06]  /*28cb0*/  IADD3 R10, R9, 0xffffffe, RZ ;  /* 0x0ffffffe090a7810 */ /* 0x001fcc0007ffe0ff */
[----:B------:R-:W0:Y:S02]  /*28cc0*/  F2I.FTZ.U32.TRUNC.NTZ R3, R10 ;  /* 0x0000000a00037305 */ /* 0x000e24000021f000 */
[----:B0-----:R-:W-:-:S04]  /*28cd0*/  IMAD.MOV R5, RZ, RZ, -R3 ;  /* 0x000000ffff057224 */ /* 0x001fc800078e0a03 */
[----:B------:R-:W-:-:S04]  /*28ce0*/  IMAD R5, R5, R8, RZ ;  /* 0x0000000805057224 */ /* 0x000fc800078e02ff */
[----:B------:R-:W-:-:S04]  /*28cf0*/  IMAD.HI.U32 R2, R3, R5, R2 ;  /* 0x0000000503027227 */ /* 0x000fc800078e0002 */
[----:B------:R-:W-:Y:S01]  /*28d00*/  IMAD.IADD R5, R0, 0x1, -R16 ;  /* 0x0000000100057824 */ /* 0x000fe200078e0a10 */
[----:B------:R-:W-:-:S04]  /*28d10*/  IABS R0, R6 ;  /* 0x0000000600007213 */ /* 0x000fc80000000000 */
[----:B------:R-:W-:Y:S01]  /*28d20*/  IABS R3, R5 ;  /* 0x0000000500037213 */ /* 0x000fe20000000000 */
[----:B------:R-:W-:-:S04]  /*28d30*/  IMAD.MOV R0, RZ, RZ, -R0 ;  /* 0x000000ffff007224 */ /* 0x000fc800078e0a00 */
        /* <DEDUP_REMOVED lines=11> */
[----:B------:R-:W-:-:S05]  /*28df0*/  @!P1 LOP3.LUT R2, RZ, R6, RZ, 0x33, !PT ;  /* 0x00000006ff029212 */ /* 0x000fca00078e33ff */
[----:B------:R-:W-:Y:S02]  /*28e00*/  IMAD R0, R7, R2, RZ ;  /* 0x0000000207007224 */ /* 0x000fe400078e02ff */
[----:B------:R-:W-:Y:S02]  /*28e10*/  IMAD.MOV R2, RZ, RZ, -R2 ;  /* 0x000000ffff027224 */ /* 0x000fe400078e0a02 */
[----:B------:R-:W-:Y:S02]  /*28e20*/  IMAD.MOV R3, RZ, RZ, -R0 ;  /* 0x000000ffff037224 */ /* 0x000fe400078e0a00 */
[----:B------:R-:W-:-:S03]  /*28e30*/  IMAD R5, R6, R2, R5 ;  /* 0x0000000206057224 */ /* 0x000fc600078e0205 */
[----:B------:R-:W-:-:S04]  /*28e40*/  VIADDMNMX R4, R3, R4, R7, PT ;  /* 0x0000000403047246 */ /* 0x000fc80003800107 */
[-C--:B------:R-:W-:Y:S02]  /*28e50*/  IABS R7, R4.reuse ;  /* 0x0000000400077213 */ /* 0x080fe40000000000 */
[----:B------:R-:W-:Y:S02]  /*28e60*/  IABS R6, R4 ;  /* 0x0000000400067213 */ /* 0x000fe40000000000 */
[----:B------:R-:W0:Y:S03]  /*28e70*/  I2F.RP R8, R7 ;  /* 0x0000000700087306 */ /* 0x000e260000209400 */
[----:B------:R-:W-:-:S05]  /*28e80*/  IMAD.MOV R6, RZ, RZ, -R6 ;  /* 0x000000ffff067224 */ /* 0x000fca00078e0a06 */
[----:B0-----:R-:W0:Y:S02]  /*28e90*/  MUFU.RCP R8, R8 ;  /* 0x0000000800087308 */ /* 0x001e240000001000 */
[----:B0-----:R-:W-:-:S06]  /*28ea0*/  VIADD R9, R8, 0xffffffe ;  /* 0x0ffffffe08097836 */ /* 0x001fcc0000000000 */
[----:B------:R-:W0:Y:S02]  /*28eb0*/  F2I.FTZ.U32.TRUNC.NTZ R3, R9 ;  /* 0x0000000900037305 */ /* 0x000e24000021f000 */
[----:B0-----:R-:W-:-:S05]  /*28ec0*/  IADD3 R2, RZ, -R3, RZ ;  /* 0x80000003ff027210 */ /* 0x001fca0007ffe0ff */
[----:B------:R-:W-:Y:S02]  /*28ed0*/  IMAD R11, R2, R7, RZ ;  /* 0x00000007020b7224 */ /* 0x000fe400078e02ff */
[----:B------:R-:W-:-:S04]  /*28ee0*/  IMAD.MOV.U32 R2, RZ, RZ, RZ ;  /* 0x000000ffff027224 */ /* 0x000fc800078e00ff */
[----:B------:R-:W-:Y:S01]  /*28ef0*/  IMAD.HI.U32 R2, R3, R11, R2 ;  /* 0x0000000b03027227 */ /* 0x000fe200078e0002 */
[----:B------:R-:W-:-:S05]  /*28f00*/  IABS R3, R5 ;  /* 0x0000000500037213 */ /* 0x000fca0000000000 */
[----:B------:R-:W-:-:S04]  /*28f10*/  IMAD.HI.U32 R2, R2, R3, RZ ;  /* 0x0000000302027227 */ /* 0x000fc800078e00ff */
[----:B------:R-:W-:Y:S01]  /*28f20*/  IMAD R6, R2, R6, R3 ;  /* 0x0000000602067224 */ /* 0x000fe200078e0203 */
[C---:B------:R-:W-:Y:S01]  /*28f30*/  LOP3.LUT R3, R5.reuse, R4, RZ, 0x3c, !PT ;  /* 0x0000000405037212 */ /* 0x040fe200078e3cff */
[----:B------:R-:W-:-:S03]  /*28f40*/  IMAD.IADD R5, R5, 0x1, R0 ;  /* 0x0000000105057824 */ /* 0x000fc600078e0200 */
        /* <DEDUP_REMOVED lines=8> */
[----:B------:R-:W-:Y:S01]  /*28fd0*/  @!P1 LOP3.LUT R2, RZ, R4, RZ, 0x33, !PT ;  /* 0x00000004ff029212 */ /* 0x000fe200078e33ff */
[----:B------:R-:W-:-:S04]  /*28fe0*/  IMAD.MOV R4, RZ, RZ, -R4 ;  /* 0x000000ffff047224 */ /* 0x000fc800078e0a04 */
[----:B------:R-:W-:Y:S01]  /*28ff0*/  IMAD R18, R2, R4, R5 ;  /* 0x0000000402127224 */ /* 0x000fe200078e0205 */
[----:B------:R-:W-:-:S05]  /*29000*/  LOP3.LUT R2, RZ, R2, RZ, 0x33, !PT ;  /* 0x00000002ff027212 */ /* 0x000fca00078e33ff */
[----:B------:R-:W-:Y:S01]  /*29010*/  IMAD.IADD R17, R17, 0x1, R2 ;  /* 0x0000000111117824 */ /* 0x000fe200078e0202 */
[----:B------:R-:W-:Y:S06]  /*29020*/  BRA `(.L_x_1929) ;  /* 0x00000000001c7947 */ /* 0x000fec0003800000 */
.L_x_1921:
[----:B------:R-:W-:Y:S01]  /*29030*/  UMOV UR4, URZ ;  /* 0x0000003f00047c82 */ /* 0x000fe20008000000 */
[----:B------:R-:W-:Y:S01]  /*29040*/  UMOV UR5, URZ ;  /* 0x0000003f00057c82 */ /* 0x000fe20008000000 */
[----:B------:R-:W-:Y:S01]  /*29050*/  ULDC UR6, c[0x0][0xc3c] ;  /* 0x00030f0000067ab9 */ /* 0x000fe20000000800 */
[----:B------:R-:W-:Y:S01]  /*29060*/  IMAD.MOV.U32 R16, RZ, RZ, R0 ;  /* 0x000000ffff107224 */ /* 0x000fe200078e0000 */
[----:B------:R-:W-:Y:S01]  /*29070*/  MOV R18, UR5 ;  /* 0x0000000500127c02 */ /* 0x000fe20008000f00 */
[----:B------:R-:W-:Y:S02]  /*29080*/  IMAD.U32 R17, RZ, RZ, UR4 ;  /* 0x00000004ff117e24 */ /* 0x000fe4000f8e00ff */
[----:B------:R-:W-:-:S07]  /*29090*/  IMAD.U32 R19, RZ, RZ, UR6 ;  /* 0x00000006ff137e24 */ /* 0x000fce000f8e00ff */
.L_x_1929:
[----:B------:R1:W2:Y:S01]  /*290a0*/  LDL R2, [R1+0x8] ;  /* 0x0000080001027983 */ /* 0x0002a20000100800 */
[----:B------:R-:W3:Y:S01]  /*290b0*/  S2R R0, SR_TID.X ;  /* 0x0000000000007919 */ /* 0x000ee20000002100 */
[----:B------:R-:W-:Y:S05]  /*290c0*/  WARPSYNC.ALL ;  /* 0x0000000000007948 */ /* 0x000fea0003800000 */
[----:B---3--:R-:W-:Y:S01]  /*290d0*/  LOP3.LUT R0, R0, 0x1f, RZ, 0xc0, !PT ;  /* 0x0000001f00007812 */ /* 0x008fe200078ec0ff */
[----:B------:R-:W-:Y:S03]  /*290e0*/  BAR.SYNC.DEFER_BLOCKING 0x4, 0x180 ;  /* 0x0106000000007b1d */ /* 0x000fe60000010000 */
[----:B------:R-:W-:-:S13]  /*290f0*/  ISETP.NE.AND P0, PT, R0, RZ, PT ;  /* 0x000000ff0000720c */ /* 0x000fda0003f05270 */
[----:B------:R-:W-:Y:S01]  /*29100*/  @!P0 MOV R0, 0x400 ;  /* 0x0000040000008802 */ /* 0x000fe20000000f00 */
[----:B--2---:R-:W2:Y:S03]  /*29110*/  @!P0 S2R R2, SR_CgaCtaId ;  /* 0x0000000000028919 */ /* 0x004ea60000008800 */
[----:B--2---:R-:W-:Y:S01]  /*29120*/  @!P0 LEA R23, R2, R0, 0x18 ;  /* 0x0000000002178211 */ /* 0x004fe200078ec0ff */
[----:B------:R1:W-:Y:S04]  /*29130*/  @!P0 STL [R1+0x8], R2 ;  /* 0x0000080201008387 */ /* 0x0003e80000100800 */
[----:B------:R1:W-:Y:S01]  /*29140*/  @!P0 STS.128 [R23+0x228d0], R16 ;  /* 0x0228d01017008388 */ /* 0x0003e20000000c00 */
[----:B------:R-:W-:Y:S06]  /*29150*/  BAR.ARV 0x5, 0x180 ;  /* 0x0146000000007b1d */ /* 0x000fec0000002000 */
.L_x_1918:
[----:B------:R-:W-:Y:S02]  /*29160*/  ULDC UR4, c[0x0][0xc3c] ;  /* 0x00030f0000047ab9 */ /* 0x000fe40000000800 */
[----:B---3--:R-:W-:-:S13]  /*29170*/  ISETP.GE.AND P0, PT, R19, UR4, PT ;  /* 0x0000000413007c0c */ /* 0x008fda000bf06270 */
[----:B------:R-:W-:Y:S05]  /*29180*/  @!P0 BRA `(.L_x_1930) ;  /* 0xffffff9800948947 */ /* 0x000fea000383ffff */
[----:B------:R-:W-:Y:S05]  /*29190*/  BSYNC B7 ;  /* 0x0000000000077941 */ /* 0x000fea0003800000 */
.L_x_1800:
        /* <DEDUP_REMOVED lines=12> */
.L_x_2122:
[----:B------:R-:W-:Y:S05]  /*29260*/  BSYNC B0 ;  /* 0x0000000000007941 */ /* 0x000fea0003800000 */
.L_x_1931:
[----:B------:R-:W-:-:S03]  /*29270*/  UMOV UR4, 0xffffffff ;  /* 0xffffffff00047882 */ /* 0x000fc60000000000 */
[----:B------:R-:W-:Y:S05]  /*29280*/  BRA.DIV UR4, `(.L_x_1933) ;  /* 0x0000004e048c7947 */ /* 0x000fea000b800000 */
[----:B0-----:R-:W0:Y:S02]  /*29290*/  S2R R0, SR_TID.X ;  /* 0x0000000000007919 */ /* 0x001e240000002100 */
[----:B0-----:R-:W-:-:S04]  /*292a0*/  SHF.R.U32.HI R0, RZ, 0x5, R0 ;  /* 0x00000005ff007819 */ /* 0x001fc80000011600 */
[----:B------:R-:W-:-:S05]  /*292b0*/  LOP3.LUT R0, R0, 0x3, RZ, 0xc0, !PT ;  /* 0x0000000300007812 */ /* 0x000fca00078ec0ff */
[----:B------:R0:W1:Y:S02]  /*292c0*/  SHFL.IDX PT, R14, R0, RZ, 0x1f ;  /* 0x00001fff000e7589 */ /* 0x00006400000e0000 */
.L_x_2125:
[----:B-1----:R-:W-:-:S13]  /*292d0*/  ISETP.NE.AND P0, PT, R14, RZ, PT ;  /* 0x000000ff0e00720c */ /* 0x002fda0003f05270 */
[----:B------:R-:W-:Y:S05]  /*292e0*/  @P0 BRA `(.L_x_1561) ;  /* 0x0000000000a80947 */ /* 0x000fea0003800000 */
[----:B------:R-:W-:-:S03]  /*292f0*/  UMOV UR4, 0xffffffff ;  /* 0xffffffff00047882 */ /* 0x000fc60000000000 */
[----:B------:R-:W-:Y:S05]  /*29300*/  BRA.DIV UR4, `(.L_x_1934) ;  /* 0x0000004e04a07947 */ /* 0x000fea000b800000 */
[----:B------:R-:W-:-:S13]  /*29310*/  ELECT P6, URZ, PT ;  /* 0x00000000003f782f */ /* 0x000fda00038c0000 */
.L_x_2128:
[----:B------:R-:W-:Y:S05]  /*29320*/  @!P6 BRA `(.L_x_1561) ;  /* 0x000000000098e947 */ /* 0x000fea0003800000 */
[----:B------:R-:W-:-:S06]  /*29330*/  ULOP3.LUT UR4, UR36, 0x2, URZ, 0xfc, !UPT ;  /* 0x0000000224047892 */ /* 0x000fcc000f8efc3f */
[----:B0-----:R-:W-:-:S05]  /*29340*/  IMAD.U32 R0, RZ, RZ, UR4 ;  /* 0x00000004ff007e24 */ /* 0x001fca000f8e00ff */
[----:B------:R-:W-:-:S13]  /*29350*/  ISETP.NE.AND P0, PT, R0, 0x3, PT ;  /* 0x000000030000780c */ /* 0x000fda0003f05270 */
[----:B------:R-:W-:Y:S05]  /*29360*/  @!P0 BRA `(.L_x_1935) ;  /* 0x0000000000048947 */ /* 0x000fea0003800000 */
[----:B------:R-:W-:Y:S01]  /*29370*/  BPT.TRAP 0x1 ;  /* 0x000000040000795c */ /* 0x000fe20000300000 */
.L_x_1935:
[----:B------:R-:W-:Y:S01]  /*29380*/  IMAD R5, R24, 0x8, R7 ;  /* 0x0000000818057824 */ /* 0x000fe200078e0207 */
[----:B------:R-:W-:Y:S01]  /*29390*/  SHF.L.U32 R0, R28, 0x1f, RZ ;  /* 0x0000001f1c007819 */ /* 0x000fe200000006ff */
[----:B------:R-:W-:-:S03]  /*293a0*/  VIADD R24, R24, 0x1 ;  /* 0x0000000118187836 */ /* 0x000fc60000000000 */
[----:B------:R-:W0:Y:S02]  /*293b0*/  SYNCS.PHASECHK.TRANS64.TRYWAIT P1, [R5+URZ+0x22840], R0 ;  /* 0x02284000050075a7 */ /* 0x000e24000802017f */
[----:B------:R-:W-:-:S04]  /*293c0*/  ISETP.NE.AND P2, PT, R24, 0x2, PT ;  /* 0x000000021800780c */ /* 0x000fc80003f45270 */
[----:B------:R-:W-:Y:S01]  /*293d0*/  SEL R3, RZ, 0x1, P2 ;  /* 0x00000001ff037807 */ /* 0x000fe20001000000 */
[----:B0-----:R-:W-:Y:S08]  /*293e0*/  @!P1 BRA `(.L_x_1936) ;  /* 0x0000004c00889947 */ /* 0x001ff00003800000 */
.L_x_2129:
[----:B------:R-:W-:Y:S02]  /*293f0*/  SEL R24, R24, RZ, P2 ;  /* 0x000000ff18187207 */ /* 0x000fe40001000000 */
[----:B------:R-:W-:Y:S01]  /*29400*/  LOP3.LUT R2, R28, R3, RZ, 0x3c, !PT ;  /* 0x000000031c027212 */ /* 0x000fe200078e3cff */
[----:B------:R-:W-:Y:S06]  /*29410*/  @!P0 BRA `(.L_x_1937) ;  /* 0x0000000000048947 */ /* 0x000fec0003800000 */
[----:B------:R-:W-:Y:S01]  /*29420*/  BPT.TRAP 0x1 ;  /* 0x000000040000795c */ /* 0x000fe20000300000 */
.L_x_1937:
[----:B------:R-:W-:Y:S01]  /*29430*/  IMAD R3, R24, 0x8, R7 ;  /* 0x0000000818037824 */ /* 0x000fe200078e0207 */
[----:B------:R-:W-:-:S04]  /*29440*/  SHF.L.U32 R2, R2, 0x1f, RZ ;  /* 0x0000001f02027819 */ /* 0x000fc800000006ff */
[----:B------:R-:W1:Y:S02]  /*29450*/  SYNCS.PHASECHK.TRANS64.TRYWAIT P1, [R3+URZ+0x22840], R2 ;  /* 0x02284002030075a7 */ /* 0x000e64000802017f */
[----:B-1----:R-:W-:Y:S05]  /*29460*/  @!P1 BRA `(.L_x_1938) ;  /* 0x0000004c007c9947 */ /* 0x002fea0003800000 */
.L_x_2130:
[----:B------:R-:W-:Y:S05]  /*29470*/  @!P0 BRA `(.L_x_1939) ;  /* 0x0000000000048947 */ /* 0x000fea0003800000 */
[----:B------:R-:W-:Y:S01]  /*29480*/  BPT.TRAP 0x1 ;  /* 0x000000040000795c */ /* 0x000fe20000300000 */
.L_x_1939:
[----:B------:R-:W2:Y:S02]  /*29490*/  SYNCS.PHASECHK.TRANS64.TRYWAIT P1, [R5+URZ+0x22860], R0 ;  /* 0x02286000050075a7 */ /* 0x000ea4000802017f */
[----:B--2---:R-:W-:Y:S05]  /*294a0*/  @!P1 BRA `(.L_x_1940) ;  /* 0x0000004c00809947 */ /* 0x004fea0003800000 */
.L_x_2131:
[----:B------:R-:W-:Y:S05]  /*294b0*/  @!P0 BRA `(.L_x_1941) ;  /* 0x0000000000048947 */ /* 0x000fea0003800000 */
[----:B------:R-:W-:Y:S01]  /*294c0*/  BPT.TRAP 0x1 ;  /* 0x000000040000795c */ /* 0x000fe20000300000 */
.L_x_1941:
[----:B------:R-:W3:Y:S02]  /*294d0*/  SYNCS.PHASECHK.TRANS64.TRYWAIT P1, [R3+URZ+0x22860], R2 ;  /* 0x02286002030075a7 */ /* 0x000ee4000802017f */
[----:B---3--:R-:W-:Y:S05]  /*294e0*/  @!P1 BRA `(.L_x_1942) ;  /* 0x0000004c00849947 */ /* 0x008fea0003800000 */
.L_x_2132:
[----:B------:R-:W-:Y:S05]  /*294f0*/  @!P0 BRA `(.L_x_1943) ;  /* 0x0000000000048947 */ /* 0x000fea0003800000 */
[----:B------:R-:W-:Y:S01]  /*29500*/  BPT.TRAP 0x1 ;  /* 0x000000040000795c */ /* 0x000fe20000300000 */
.L_x_1943:
[----:B------:R-:W4:Y:S02]  /*29510*/  SYNCS.PHASECHK.TRANS64.TRYWAIT P1, [R5+URZ+0x22880], R0 ;  /* 0x02288000050075a7 */ /* 0x000f24000802017f */
[----:B----4-:R-:W-:Y:S05]  /*29520*/  @!P1 BRA `(.L_x_1944) ;  /* 0x0000004c00889947 */ /* 0x010fea0003800000 */
.L_x_2133:
[----:B------:R-:W-:Y:S05]  /*29530*/  @!P0 BRA `(.L_x_1945) ;  /* 0x0000000000048947 */ /* 0x000fea0003800000 */
[----:B------:R-:W-:Y:S01]  /*29540*/  BPT.TRAP 0x1 ;  /* 0x000000040000795c */ /* 0x000fe20000300000 */
.L_x_1945:
[----:B------:R0:W0:Y:S02]  /*29550*/  SYNCS.PHASECHK.TRANS64.TRYWAIT P0, [R3+URZ+0x22880], R2 ;  /* 0x02288002030075a7 */ /* 0x000024000800017f */
[----:B0-----:R-:W-:Y:S05]  /*29560*/  @!P0 NANOSLEEP.SYNCS 0x989680 ;  /* 0x009896800000895d */ /* 0x001fea0003900000 */
[----:B------:R-:W0:Y:S02]  /*29570*/  @!P0 SYNCS.PHASECHK.TRANS64 P0, [R3+URZ+0x22880], R2 ;  /* 0x02288002030085a7 */ /* 0x000e24000800007f */
[----:B0-----:R-:W-:Y:S05]  /*29580*/  @!P0 BRA `(.L_x_1945) ;  /* 0xfffffffc00f08947 */ /* 0x001fea000383ffff */
.L_x_1561:
[----:B------:R-:W-:Y:S05]  /*29590*/  BSYNC B8 ;  /* 0x0000000000087941 */ /* 0x000fea0003800000 */
.L_x_1558:
[----:B------:R-:W-:Y:S05]  /*295a0*/  EXIT ;  /* 0x000000000000794d */ /* 0x000fea0003800000 */
.L_x_1585:
[----:B-1----:R1:W2:Y:S02]  /*295b0*/  SYNCS.PHASECHK.TRANS64.TRYWAIT P4, [R84+URZ+0x22890], R93 ;  /* 0x0228905d540075a7 */ /* 0x0022a4000808017f */
[----:B--2---:R-:W-:Y:S05]  /*295c0*/  @!P4 NANOSLEEP.SYNCS 0x989680 ;  /* 0x009896800000c95d */ /* 0x004fea0003900000 */
[----:B------:R-:W2:Y:S02]  /*295d0*/  @!P4 SYNCS.PHASECHK.TRANS64 P4, [R84+URZ+0x22890], R93 ;  /* 0x0228905d5400c5a7 */ /* 0x000ea4000808007f */
[----:B--2---:R-:W-:Y:S05]  /*295e0*/  @!P4 BRA `(.L_x_1585) ;  /* 0xfffffffc00f0c947 */ /* 0x004fea000383ffff */
[----:B------:R-:W-:Y:S05]  /*295f0*/  BRA `(.L_x_1946) ;  /* 0xfffffd9800a87947 */ /* 0x000fea000383ffff */
.L_x_1586:
[----:B------:R-:W-:Y:S01]  /*29600*/  BSSY B1, `(.L_x_1947) ;  /* 0x0000008000017945 */ /* 0x000fe20003800000 */
[----:B0-----:R-:W-:Y:S02]  /*29610*/  IMAD.MOV.U32 R13, RZ, RZ, R97 ;  /* 0x000000ffff0d7224 */ /* 0x001fe400078e0061 */
[----:B------:R-:W-:Y:S02]  /*29620*/  IMAD.MOV.U32 R12, RZ, RZ, RZ ;  /* 0x000000ffff0c7224 */ /* 0x000fe400078e00ff */
[----:B------:R-:W-:Y:S02]  /*29630*/  IMAD.MOV.U32 R11, RZ, RZ, 0x1e1f ;  /* 0x00001e1fff0b7424 */ /* 0x000fe400078e00ff */
[----:B------:R-:W-:-:S07]  /*29640*/  IMAD.MOV.U32 R15, RZ, RZ, -0x1 ;  /* 0xffffffffff0f7424 */ /* 0x000fce00078e00ff */
[----:B-1----:R-:W-:Y:S05]  /*29650*/  WARPSYNC.COLLECTIVE R15, `(.L_x_1948) ;  /* 0x000000000f087348 */ /* 0x002fea0003c00000 */
[----:B------:R0:W2:Y:S02]  /*29660*/  SHFL.IDX P6, R14, R13, R12, R11 ;  /* 0x0000000c0d0e7389 */ /* 0x0000a400000c000b */
[----:B012---:R-:W-:Y:S01]  /*29670*/  ENDCOLLECTIVE ;  /* 0x000000000000791b */ /* 0x007fe20003800000 */
.L_x_1948:
[----:B------:R-:W-:Y:S05]  /*29680*/  BSYNC B1 ;  /* 0x0000000000017941 */ /* 0x000fea0003800000 */
.L_x_1947:
[----:B------:R-:W-:Y:S01]  /*29690*/  IMAD.MOV.U32 R13, RZ, RZ, R101 ;  /* 0x000000ffff0d7224 */ /* 0x000fe200078e0065 */
[----:B------:R-:W-:Y:S01]  /*296a0*/  MOV R97, R14 ;  /* 0x0000000e00617202 */ /* 0x000fe20000000f00 */
[----:B------:R-:W-:Y:S02]  /*296b0*/  IMAD.MOV.U32 R12, RZ, RZ, RZ ;  /* 0x000000ffff0c7224 */ /* 0x000fe400078e00ff */
[----:B------:R-:W-:Y:S02]  /*296c0*/  IMAD.MOV.U32 R11, RZ, RZ, 0x1e1f ;  /* 0x00001e1fff0b7424 */ /* 0x000fe400078e00ff */
[----:B------:R-:W-:-:S07]  /*296d0*/  IMAD.MOV.U32 R15, RZ, RZ, -0x1 ;  /* 0xffffffffff0f7424 */ /* 0x000fce00078e00ff */
[----:B------:R-:W-:Y:S05]  /*296e0*/  WARPSYNC.COLLECTIVE R15, `(.L_x_1949) ;  /* 0x000000000f087348 */ /* 0x000fea0003c00000 */
[----:B------:R0:W1:Y:S02]  /*296f0*/  SHFL.IDX P6, R14, R13, R12, R11 ;  /* 0x0000000c0d0e7389 */ /* 0x00006400000c000b */
[----:B01----:R-:W-:Y:S01]  /*29700*/  ENDCOLLECTIVE ;  /* 0x000000000000791b */ /* 0x003fe20003800000 */
.L_x_1949:
[----:B------:R-:W-:Y:S05]  /*29710*/  BRA `(.L_x_1950) ;  /* 0xfffffd9800747947 */ /* 0x000fea000383ffff */
.L_x_1614:
[----:B-1----:R1:W2:Y:S02]  /*29720*/  SYNCS.PHASECHK.TRANS64.TRYWAIT P4, [R84+URZ+0x22890], R93 ;  /* 0x0228905d540075a7 */ /* 0x0022a4000808017f */
[----:B--2---:R-:W-:Y:S05]  /*29730*/  @!P4 NANOSLEEP.SYNCS 0x989680 ;  /* 0x009896800000c95d */ /* 0x004fea0003900000 */
[----:B------:R-:W2:Y:S02]  /*29740*/  @!P4 SYNCS.PHASECHK.TRANS64 P4, [R84+URZ+0x22890], R93 ;  /* 0x0228905d5400c5a7 */ /* 0x000ea4000808007f */
[----:B--2---:R-:W-:Y:S05]  /*29750*/  @!P4 BRA `(.L_x_1614) ;  /* 0xfffffffc00f0c947 */ /* 0x004fea000383ffff */
[----:B------:R-:W-:Y:S05]  /*29760*/  BRA `(.L_x_1951) ;  /* 0xfffffdc800447947 */ /* 0x000fea000383ffff */
.L_x_1615:
        /* <DEDUP_REMOVED lines=8> */
.L_x_1953:
[----:B------:R-:W-:Y:S05]  /*297f0*/  BSYNC B1 ;  /* 0x0000000000017941 */ /* 0x000fea0003800000 */
.L_x_1952:
[----:B------:R-:W-:Y:S01]  /*29800*/  IMAD.MOV.U32 R13, RZ, RZ, R101 ;  /* 0x000000ffff0d7224 */ /* 0x000fe200078e0065 */
[----:B------:R-:W-:Y:S01]  /*29810*/  MOV R11, 0x1e1f ;  /* 0x00001e1f000b7802 */ /* 0x000fe20000000f00 */
[----:B------:R-:W-:Y:S02]  /*29820*/  IMAD.MOV.U32 R12, RZ, RZ, RZ ;  /* 0x000000ffff0c7224 */ /* 0x000fe400078e00ff */
[----:B------:R-:W-:Y:S02]  /*29830*/  IMAD.MOV.U32 R15, RZ, RZ, -0x1 ;  /* 0xffffffffff0f7424 */ /* 0x000fe400078e00ff */
[----:B------:R-:W-:-:S07]  /*29840*/  IMAD.MOV.U32 R99, RZ, RZ, R14 ;  /* 0x000000ffff637224 */ /* 0x000fce00078e000e */
[----:B------:R-:W-:Y:S05]  /*29850*/  WARPSYNC.COLLECTIVE R15, `(.L_x_1954) ;  /* 0x000000000f087348 */ /* 0x000fea0003c00000 */
[----:B------:R0:W1:Y:S02]  /*29860*/  SHFL.IDX P6, R14, R13, R12, R11 ;  /* 0x0000000c0d0e7389 */ /* 0x00006400000c000b */
[----:B01----:R-:W-:Y:S01]  /*29870*/  ENDCOLLECTIVE ;  /* 0x000000000000791b */ /* 0x003fe20003800000 */
.L_x_1954:
[----:B------:R-:W-:Y:S01]  /*29880*/  IMAD.MOV.U32 R101, RZ, RZ, R14 ;  /* 0x000000ffff657224 */ /* 0x000fe200078e000e */
[----:B------:R-:W-:Y:S06]  /*29890*/  BRA `(.L_x_1955) ;  /* 0xfffffdc8000c7947 */ /* 0x000fec000383ffff */
.L_x_1628:
[----:B0-----:R0:W1:Y:S02]  /*298a0*/  SYNCS.PHASECHK.TRANS64.TRYWAIT P2, [R84+URZ+0x22890], R93 ;  /* 0x0228905d540075a7 */ /* 0x001064000804017f */
[----:B-1----:R-:W-:Y:S05]  /*298b0*/  @!P2 NANOSLEEP.SYNCS 0x989680 ;  /* 0x009896800000a95d */ /* 0x002fea0003900000 */
[----:B------:R-:W1:Y:S02]  /*298c0*/  @!P2 SYNCS.PHASECHK.TRANS64 P2, [R84+URZ+0x22890], R93 ;  /* 0x0228905d5400a5a7 */ /* 0x000e64000804007f */
[----:B-1----:R-:W-:Y:S05]  /*298d0*/  @!P2 BRA `(.L_x_1628) ;  /* 0xfffffffc00f0a947 */ /* 0x002fea000383ffff */
[----:B------:R-:W-:Y:S05]  /*298e0*/  BRA `(.L_x_1956) ;  /* 0xfffffdf400ac7947 */ /* 0x000fea000383ffff */
.L_x_1629:
[----:B------:R-:W-:Y:S01]  /*298f0*/  BSSY B1, `(.L_x_1957) ;  /* 0x0000007000017945 */ /* 0x000fe20003800000 */
[----:B------:R-:W-:Y:S02]  /*29900*/  IMAD.MOV.U32 R12, RZ, RZ, RZ ;  /* 0x000000ffff0c7224 */ /* 0x000fe400078e00ff */
[----:B------:R-:W-:Y:S02]  /*29910*/  IMAD.MOV.U32 R11, RZ, RZ, 0x1e1f ;  /* 0x00001e1fff0b7424 */ /* 0x000fe400078e00ff */
[----:B------:R-:W-:-:S07]  /*29920*/  IMAD.MOV.U32 R15, RZ, RZ, -0x1 ;  /* 0xffffffffff0f7424 */ /* 0x000fce00078e00ff */
[----:B0-----:R-:W-:Y:S05]  /*29930*/  WARPSYNC.COLLECTIVE R15, `(.L_x_1958) ;  /* 0x000000000f087348 */ /* 0x001fea0003c00000 */
[----:B------:R1:W2:Y:S02]  /*29940*/  SHFL.IDX P6, R14, R13, R12, R11 ;  /* 0x0000000c0d0e7389 */ /* 0x0002a400000c000b */
[----:B012---:R-:W-:Y:S01]  /*29950*/  ENDCOLLECTIVE ;  /* 0x000000000000791b */ /* 0x007fe20003800000 */
.L_x_1958:
[----:B------:R-:W-:Y:S05]  /*29960*/  BSYNC B1 ;  /* 0x0000000000017941 */ /* 0x000fea0003800000 */
.L_x_1957:
[----:B------:R-:W-:Y:S02]  /*29970*/  IMAD.MOV.U32 R13, RZ, RZ, R4 ;  /* 0x000000ffff0d7224 */ /* 0x000fe400078e0004 */
[----:B------:R-:W-:Y:S02]  /*29980*/  IMAD.MOV.U32 R12, RZ, RZ, RZ ;  /* 0x000000ffff0c7224 */ /* 0x000fe400078e00ff */
[----:B------:R-:W-:Y:S02]  /*29990*/  IMAD.MOV.U32 R11, RZ, RZ, 0x1e1f ;  /* 0x00001e1fff0b7424 */ /* 0x000fe400078e00ff */
[----:B------:R-:W-:Y:S02]  /*299a0*/  IMAD.MOV.U32 R15, RZ, RZ, -0x1 ;  /* 0xffffffffff0f7424 */ /* 0x000fe400078e00ff */
[----:B------:R-:W-:-:S07]  /*299b0*/  IMAD.MOV.U32 R29, RZ, RZ, R14 ;  /* 0x000000ffff1d7224 */ /* 0x000fce00078e000e */
[----:B------:R-:W-:Y:S05]  /*299c0*/  WARPSYNC.COLLECTIVE R15, `(.L_x_1959) ;  /* 0x000000000f087348 */ /* 0x000fea0003c00000 */
[----:B------:R0:W1:Y:S02]  /*299d0*/  SHFL.IDX P6, R14, R13, R12, R11 ;  /* 0x0000000c0d0e7389 */ /* 0x00006400000c000b */
[----:B01----:R-:W-:Y:S01]  /*299e0*/  ENDCOLLECTIVE ;  /* 0x000000000000791b */ /* 0x003fe20003800000 */
.L_x_1959:
[----:B------:R-:W-:Y:S05]  /*299f0*/  BRA `(.L_x_1960) ;  /* 0xfffffdf400d07947 */ /* 0x000fea000383ffff */
.L_x_1633:
[----:B0-----:R0:W3:Y:S02]  /*29a00*/  SYNCS.PHASECHK.TRANS64.TRYWAIT P1, [R84+URZ+0x228b0], R93 ;  /* 0x0228b05d540075a7 */ /* 0x0010e4000802017f */
[----:B---3--:R-:W-:Y:S05]  /*29a10*/  @!P1 NANOSLEEP.SYNCS 0x989680 ;  /* 0x009896800000995d */ /* 0x008fea0003900000 */
[----:B------:R-:W3:Y:S02]  /*29a20*/  @!P1 SYNCS.PHASECHK.TRANS64 P1, [R84+URZ+0x228b0], R93 ;  /* 0x0228b05d540095a7 */ /* 0x000ee4000802007f */
[----:B---3--:R-:W-:Y:S05]  /*29a30*/  @!P1 BRA `(.L_x_1633) ;  /* 0xfffffffc00f09947 */ /* 0x008fea000383ffff */
[----:B------:R-:W-:Y:S05]  /*29a40*/  BRA `(.L_x_1961) ;  /* 0xfffffdf800987947 */ /* 0x000fea000383ffff */
.L_x_1651:
[----:B------:R-:W-:Y:S01]  /*29a50*/  BSSY B0, `(.L_x_1962) ;  /* 0x0000008000007945 */ /* 0x000fe20003800000 */
[----:B------:R-:W-:Y:S01]  /*29a60*/  IMAD.MOV.U32 R13, RZ, RZ, R218 ;  /* 0x000000ffff0d7224 */ /* 0x000fe200078e00da */
[----:B------:R-:W-:Y:S01]  /*29a70*/  MOV R12, RZ ;  /* 0x000000ff000c7202 */ /* 0x000fe20000000f00 */
[----:B------:R-:W-:Y:S02]  /*29a80*/  IMAD.MOV.U32 R11, RZ, RZ, 0x1f ;  /* 0x0000001fff0b7424 */ /* 0x000fe400078e00ff */
[----:B------:R-:W-:-:S07]  /*29a90*/  IMAD.MOV.U32 R15, RZ, RZ, -0x1 ;  /* 0xffffffffff0f7424 */ /* 0x000fce00078e00ff */
[----:B0----5:R-:W-:Y:S05]  /*29aa0*/  WARPSYNC.COLLECTIVE R15, `(.L_x_1963) ;  /* 0x000000000f087348 */ /* 0x021fea0003c00000 */
[----:B------:R1:W2:Y:S02]  /*29ab0*/  SHFL.IDX P6, R14, R13, R12, R11 ;  /* 0x0000000c0d0e7389 */ /* 0x0002a400000c000b */
[----:B012--5:R-:W-:Y:S01]  /*29ac0*/  ENDCOLLECTIVE ;  /* 0x000000000000791b */ /* 0x027fe20003800000 */
.L_x_1963:
[----:B------:R-:W-:Y:S05]  /*29ad0*/  BSYNC B0 ;  /* 0x0000000000007941 */ /* 0x000fea0003800000 */
.L_x_1962:
[----:B------:R-:W-:Y:S01]  /*29ae0*/  IMAD.MOV.U32 R184, RZ, RZ, R14 ;  /* 0x000000ffffb87224 */ /* 0x000fe200078e000e */
[----:B------:R-:W-:Y:S06]  /*29af0*/  BRA `(.L_x_1964) ;  /* 0xfffffe0400a07947 */ /* 0x000fec000383ffff */
.L_x_1661:
[----:B------:R-:W-:Y:S01]  /*29b00*/  BSSY B1, `(.L_x_1965) ;  /* 0x0000007000017945 */ /* 0x000fe20003800000 */
[----:B------:R-:W-:Y:S02]  /*29b10*/  IMAD.MOV.U32 R12, RZ, RZ, RZ ;  /* 0x000000ffff0c7224 */ /* 0x000fe400078e00ff */
[----:B------:R-:W-:Y:S02]  /*29b20*/  IMAD.MOV.U32 R11, RZ, RZ, 0x1e1f ;  /* 0x00001e1fff0b7424 */ /* 0x000fe400078e00ff */
[----:B------:R-:W-:-:S07]  /*29b30*/  IMAD.MOV.U32 R15, RZ, RZ, -0x1 ;  /* 0xffffffffff0f7424 */ /* 0x000fce00078e00ff */
[----:B-1----:R-:W-:Y:S05]  /*29b40*/  WARPSYNC.COLLECTIVE R15, `(.L_x_1966) ;  /* 0x000000000f087348 */ /* 0x002fea0003c00000 */
[----:B------:R0:W2:Y:S02]  /*29b50*/  SHFL.IDX P6, R14, R13, R12, R11 ;  /* 0x0000000c0d0e7389 */ /* 0x0000a400000c000b */
[----:B012---:R-:W-:Y:S01]  /*29b60*/  ENDCOLLECTIVE ;  /* 0x000000000000791b */ /* 0x007fe20003800000 */
.L_x_1966:
[----:B------:R-:W-:Y:S05]  /*29b70*/  BSYNC B1 ;  /* 0x0000000000017941 */ /* 0x000fea0003800000 */
.L_x_1965:
        /* <DEDUP_REMOVED lines=8> */
.L_x_1967:
[----:B------:R-:W-:Y:S01]  /*29c00*/  IMAD.MOV.U32 R13, RZ, RZ, R5 ;  /* 0x000000ffff0d7224 */ /* 0x000fe200078e0005 */
[----:B------:R-:W-:-:S07]  /*29c10*/  MOV R0, R14 ;  /* 0x0000000e00007202 */ /* 0x000fce0000000f00 */
[----:B------:R-:W-:Y:S05]  /*29c20*/  WARPSYNC.COLLECTIVE R15, `(.L_x_1968) ;  /* 0x000000000f087348 */ /* 0x000fea0003c00000 */
[----:B------:R0:W1:Y:S02]  /*29c30*/  SHFL.IDX P6, R14, R13, R12, R11 ;  /* 0x0000000c0d0e7389 */ /* 0x00006400000c000b */
[----:B01----:R-:W-:Y:S01]  /*29c40*/  ENDCOLLECTIVE ;  /* 0x000000000000791b */ /* 0x003fe20003800000 */
.L_x_1968:
[----:B------:R-:W-:Y:S02]  /*29c50*/  IMAD.MOV.U32 R13, RZ, RZ, R4 ;  /* 0x000000ffff0d7224 */ /* 0x000fe400078e0004 */
[----:B------:R-:W-:-:S07]  /*29c60*/  IMAD.MOV.U32 R5, RZ, RZ, R14 ;  /* 0x000000ffff057224 */ /* 0x000fce00078e000e */
[----:B------:R-:W-:Y:S05]  /*29c70*/  WARPSYNC.COLLECTIVE R15, `(.L_x_1969) ;  /* 0x000000000f087348 */ /* 0x000fea0003c00000 */
[----:B------:R0:W1:Y:S02]  /*29c80*/  SHFL.IDX P6, R14, R13, R12, R11 ;  /* 0x0000000c0d0e7389 */ /* 0x00006400000c000b */
[----:B01----:R-:W-:Y:S01]  /*29c90*/  ENDCOLLECTIVE ;  /* 0x000000000000791b */ /* 0x003fe20003800000 */
.L_x_1969:
[----:B------:R-:W-:Y:S05]  /*29ca0*/  BRA `(.L_x_1970) ;  /* 0xfffffe0c00947947 */ /* 0x000fea000383ffff */
.L_x_1665:
[----:B--2---:R2:W4:Y:S02]  /*29cb0*/  SYNCS.PHASECHK.TRANS64.TRYWAIT P0, [R16+URZ+0x22800], R5 ;  /* 0x02280005100075a7 */ /* 0x004524000800017f */
[----:B----4-:R-:W-:Y:S05]  /*29cc0*/  @!P0 NANOSLEEP.SYNCS 0x989680 ;  /* 0x009896800000895d */ /* 0x010fea0003900000 */
[----:B------:R-:W4:Y:S02]  /*29cd0*/  @!P0 SYNCS.PHASECHK.TRANS64 P0, [R16+URZ+0x22800], R5 ;  /* 0x02280005100085a7 */ /* 0x000f24000800007f */
[----:B----4-:R-:W-:Y:S05]  /*29ce0*/  @!P0 BRA `(.L_x_1665) ;  /* 0xfffffffc00f08947 */ /* 0x010fea000383ffff */
[----:B------:R-:W-:Y:S05]  /*29cf0*/  BRA `(.L_x_1971) ;  /* 0xfffffe1000cc7947 */ /* 0x000fea000383ffff */
.L_x_1677:
[----:B------:R-:W-:Y:S01]  /*29d00*/  BSSY B1, `(.L_x_1972) ;  /* 0x0000007000017945 */ /* 0x000fe20003800000 */
[----:B------:R-:W-:Y:S02]  /*29d10*/  IMAD.MOV.U32 R12, RZ, RZ, RZ ;  /* 0x000000ffff0c7224 */ /* 0x000fe400078e00ff */
[----:B------:R-:W-:Y:S02]  /*29d20*/  IMAD.MOV.U32 R11, RZ, RZ, 0x1e1f ;  /* 0x00001e1fff0b7424 */ /* 0x000fe400078e00ff */
[----:B------:R-:W-:-:S07]  /*29d30*/  IMAD.MOV.U32 R15, RZ, RZ, -0x1 ;  /* 0xffffffffff0f7424 */ /* 0x000fce00078e00ff */
[----:B-1----:R-:W-:Y:S05]  /*29d40*/  WARPSYNC.COLLECTIVE R15, `(.L_x_1973) ;  /* 0x000000000f087348 */ /* 0x002fea0003c00000 */
[----:B------:R0:W2:Y:S02]  /*29d50*/  SHFL.IDX P6, R14, R13, R12, R11 ;  /* 0x0000000c0d0e7389 */ /* 0x0000a400000c000b */
[----:B012---:R-:W-:Y:S01]  /*29d60*/  ENDCOLLECTIVE ;  /* 0x000000000000791b */ /* 0x007fe20003800000 */
.L_x_1973:
[----:B------:R-:W-:Y:S05]  /*29d70*/  BSYNC B1 ;  /* 0x0000000000017941 */ /* 0x000fea0003800000 */
.L_x_1972:
        /* <DEDUP_REMOVED lines=8> */
.L_x_1974:
[----:B------:R-:W-:Y:S01]  /*29e00*/  IMAD.MOV.U32 R13, RZ, RZ, R20 ;  /* 0x000000ffff0d7224 */ /* 0x000fe200078e0014 */
[----:B------:R-:W-:-:S07]  /*29e10*/  MOV R3, R14 ;  /* 0x0000000e00037202 */ /* 0x000fce0000000f00 */
[----:B------:R-:W-:Y:S05]  /*29e20*/  WARPSYNC.COLLECTIVE R15, `(.L_x_1975) ;  /* 0x000000000f087348 */ /* 0x000fea0003c00000 */
[----:B------:R0:W1:Y:S02]  /*29e30*/  SHFL.IDX P6, R14, R13, R12, R11 ;  /* 0x0000000c0d0e7389 */ /* 0x00006400000c000b */
[----:B01----:R-:W-:Y:S01]  /*29e40*/  ENDCOLLECTIVE ;  /* 0x000000000000791b */ /* 0x003fe20003800000 */
.L_x_1975:
[----:B------:R-:W-:Y:S02]  /*29e50*/  IMAD.MOV.U32 R13, RZ, RZ, R21 ;  /* 0x000000ffff0d7224 */ /* 0x000fe400078e0015 */
[----:B------:R-:W-:-:S07]  /*29e60*/  IMAD.MOV.U32 R20, RZ, RZ, R14 ;  /* 0x000000ffff147224 */ /* 0x000fce00078e000e */
[----:B------:R-:W-:Y:S05]  /*29e70*/  WARPSYNC.COLLECTIVE R15, `(.L_x_1976) ;  /* 0x000000000f087348 */ /* 0x000fea0003c00000 */
[----:B------:R0:W1:Y:S02]  /*29e80*/  SHFL.IDX P6, R14, R13, R12, R11 ;  /* 0x0000000c0d0e7389 */ /* 0x00006400000c000b */
[----:B01----:R-:W-:Y:S01]  /*29e90*/  ENDCOLLECTIVE ;  /* 0x000000000000791b */ /* 0x003fe20003800000 */
.L_x_1976:
[----:B------:R-:W-:Y:S01]  /*29ea0*/  IMAD.MOV.U32 R21, RZ, RZ, R14 ;  /* 0x000000ffff157224 */ /* 0x000fe200078e000e */
[----:B------:R-:W-:Y:S06]  /*29eb0*/  BRA `(.L_x_1977) ;  /* 0xfffffe4000887947 */ /* 0x000fec000383ffff */
.L_x_1681:
[----:B---3--:R3:W0:Y:S02]  /*29ec0*/  SYNCS.PHASECHK.TRANS64.TRYWAIT P0, [R16+URZ+0x22800], R21 ;  /* 0x02280015100075a7 */ /* 0x008624000800017f */
[----:B0-----:R-:W-:Y:S05]  /*29ed0*/  @!P0 NANOSLEEP.SYNCS 0x989680 ;  /* 0x009896800000895d */ /* 0x001fea0003900000 */
[----:B------:R-:W0:Y:S02]  /*29ee0*/  @!P0 SYNCS.PHASECHK.TRANS64 P0, [R16+URZ+0x22800], R21 ;  /* 0x02280015100085a7 */ /* 0x000e24000800007f */
[----:B0-----:R-:W-:Y:S05]  /*29ef0*/  @!P0 BRA `(.L_x_1681) ;  /* 0xfffffffc00f08947 */ /* 0x001fea000383ffff */
[----:B------:R-:W-:Y:S05]  /*29f00*/  BRA `(.L_x_1978) ;  /* 0xfffffe4400847947 */ /* 0x000fea000383ffff */
.L_x_1689:
[----:B--2---:R2:W3:Y:S02]  /*29f10*/  SYNCS.PHASECHK.TRANS64.TRYWAIT P1, [R8+URZ+0x22830], R3 ;  /* 0x02283003080075a7 */ /* 0x0044e4000802017f */
[----:B---3--:R-:W-:Y:S05]  /*29f20*/  @!P1 NANOSLEEP.SYNCS 0x989680 ;  /* 0x009896800000995d */ /* 0x008fea0003900000 */
[----:B------:R-:W3:Y:S02]  /*29f30*/  @!P1 SYNCS.PHASECHK.TRANS64 P1, [R8+URZ+0x22830], R3 ;  /* 0x02283003080095a7 */ /* 0x000ee4000802007f */
[----:B---3--:R-:W-:Y:S05]  /*29f40*/  @!P1 BRA `(.L_x_1689) ;  /* 0xfffffffc00f09947 */ /* 0x008fea000383ffff */
[----:B------:R-:W-:Y:S05]  /*29f50*/  BRA `(.L_x_1688) ;  /* 0xfffffe7400a87947 */ /* 0x000fea000383ffff */
.L_x_1708:
[----:B--2---:R2:W3:Y:S02]  /*29f60*/  SYNCS.PHASECHK.TRANS64.TRYWAIT P4, [R7+URZ+0x22830], R6 ;  /* 0x02283006070075a7 */ /* 0x0044e4000808017f */
[----:B---3--:R-:W-:Y:S05]  /*29f70*/  @!P4 NANOSLEEP.SYNCS 0x989680 ;  /* 0x009896800000c95d */ /* 0x008fea0003900000 */
[----:B------:R-:W3:Y:S02]  /*29f80*/  @!P4 SYNCS.PHASECHK.TRANS64 P4, [R7+URZ+0x22830], R6 ;  /* 0x022830060700c5a7 */ /* 0x000ee4000808007f */
[----:B---3--:R-:W-:Y:S05]  /*29f90*/  @!P4 BRA `(.L_x_1708) ;  /* 0xfffffffc00f0c947 */ /* 0x008fea000383ffff */
[----:B------:R-:W-:Y:S05]  /*29fa0*/  BRA `(.L_x_1707) ;  /* 0xfffffeb0003c7947 */ /* 0x000fea000383ffff */
.L_x_1712:
[----:B--2---:R2:W3:Y:S02]  /*29fb0*/  SYNCS.PHASECHK.TRANS64.TRYWAIT P3, [R7+URZ+0x22850], R6 ;  /* 0x02285006070075a7 */ /* 0x0044e4000806017f */
[----:B---3--:R-:W-:Y:S05]  /*29fc0*/  @!P3 NANOSLEEP.SYNCS 0x989680 ;  /* 0x009896800000b95d */ /* 0x008fea0003900000 */
[----:B------:R-:W3:Y:S02]  /*29fd0*/  @!P3 SYNCS.PHASECHK.TRANS64 P3, [R7+URZ+0x22850], R6 ;  /* 0x022850060700b5a7 */ /* 0x000ee4000806007f */
[----:B---3--:R-:W-:Y:S05]  /*29fe0*/  @!P3 BRA `(.L_x_1712) ;  /* 0xfffffffc00f0b947 */ /* 0x008fea000383ffff */
[----:B------:R-:W-:Y:S05]  /*29ff0*/  BRA `(.L_x_1709) ;  /* 0xfffffeb400147947 */ /* 0x000fea000383ffff */
.L_x_1733:
[----:B--2---:R2:W3:Y:S02]  /*2a000*/  SYNCS.PHASECHK.TRANS64.TRYWAIT P2, [R7+URZ+0x22830], R6 ;  /* 0x02283006070075a7 */ /* 0x0044e4000804017f */
[----:B---3--:R-:W-:Y:S05]  /*2a010*/  @!P2 NANOSLEEP.SYNCS 0x989680 ;  /* 0x009896800000a95d */ /* 0x008fea0003900000 */
[----:B------:R-:W3:Y:S02]  /*2a020*/  @!P2 SYNCS.PHASECHK.TRANS64 P2, [R7+URZ+0x22830], R6 ;  /* 0x022830060700a5a7 */ /* 0x000ee4000804007f */
[----:B---3--:R-:W-:Y:S05]  /*2a030*/  @!P2 BRA `(.L_x_1733) ;  /* 0xfffffffc00f0a947 */ /* 0x008fea000383ffff */
[----:B------:R-:W-:Y:S05]  /*2a040*/  BRA `(.L_x_1732) ;  /* 0xfffffee800d47947 */ /* 0x000fea000383ffff */
.L_x_1737:
[----:B--2---:R2:W3:Y:S02]  /*2a050*/  SYNCS.PHASECHK.TRANS64.TRYWAIT P1, [R7+URZ+0x22850], R6 ;  /* 0x02285006070075a7 */ /* 0x0044e4000802017f */
[----:B---3--:R-:W-:Y:S05]  /*2a060*/  @!P1 NANOSLEEP.SYNCS 0x989680 ;  /* 0x009896800000995d */ /* 0x008fea0003900000 */
[----:B------:R-:W3:Y:S02]  /*2a070*/  @!P1 SYNCS.PHASECHK.TRANS64 P1, [R7+URZ+0x22850], R6 ;  /* 0x02285006070095a7 */ /* 0x000ee4000802007f */
[----:B---3--:R-:W-:Y:S05]  /*2a080*/  @!P1 BRA `(.L_x_1737) ;  /* 0xfffffffc00f09947 */ /* 0x008fea000383ffff */
[----:B------:R-:W-:Y:S05]  /*2a090*/  BRA `(.L_x_1734) ;  /* 0xfffffeec00b87947 */ /* 0x000fea000383ffff */
.L_x_1746:
[----:B--2---:R2:W3:Y:S02]  /*2a0a0*/  SYNCS.PHASECHK.TRANS64.TRYWAIT P2, [R7+URZ+0x22830], R6 ;  /* 0x02283006070075a7 */ /* 0x0044e4000804017f */
[----:B---3--:R-:W-:Y:S05]  /*2a0b0*/  @!P2 NANOSLEEP.SYNCS 0x989680 ;  /* 0x009896800000a95d */ /* 0x008fea0003900000 */
[----:B------:R-:W3:Y:S02]  /*2a0c0*/  @!P2 SYNCS.PHASECHK.TRANS64 P2, [R7+URZ+0x22830], R6 ;  /* 0x022830060700a5a7 */ /* 0x000ee4000804007f */
[----:B---3--:R-:W-:Y:S05]  /*2a0d0*/  @!P2 BRA `(.L_x_1746) ;  /* 0xfffffffc00f0a947 */ /* 0x008fea000383ffff */
[----:B------:R-:W-:Y:S05]  /*2a0e0*/  BRA `(.L_x_1745) ;  /* 0xffffff1000c07947 */ /* 0x000fea000383ffff */
.L_x_1750:
[----:B--2---:R2:W3:Y:S02]  /*2a0f0*/  SYNCS.PHASECHK.TRANS64.TRYWAIT P1, [R7+URZ+0x22850], R6 ;  /* 0x02285006070075a7 */ /* 0x0044e4000802017f */
[----:B---3--:R-:W-:Y:S05]  /*2a100*/  @!P1 NANOSLEEP.SYNCS 0x989680 ;  /* 0x009896800000995d */ /* 0x008fea0003900000 */
[----:B------:R-:W3:Y:S02]  /*2a110*/  @!P1 SYNCS.PHASECHK.TRANS64 P1, [R7+URZ+0x22850], R6 ;  /* 0x02285006070095a7 */ /* 0x000ee4000802007f */
[----:B---3--:R-:W-:Y:S05]  /*2a120*/  @!P1 BRA `(.L_x_1750) ;  /* 0xfffffffc00f09947 */ /* 0x008fea000383ffff */
[----:B------:R-:W-:Y:S05]  /*2a130*/  BRA `(.L_x_1747) ;  /* 0xffffff1400a47947 */ /* 0x000fea000383ffff */
.L_x_1765:
[----:B--2---:R2:W3:Y:S02]  /*2a140*/  SYNCS.PHASECHK.TRANS64.TRYWAIT P1, [R13+URZ+0x22850], R2 ;  /* 0x022850020d0075a7 */ /* 0x0044e4000802017f */
[----:B---3--:R-:W-:Y:S05]  /*2a150*/  @!P1 NANOSLEEP.SYNCS 0x989680 ;  /* 0x009896800000995d */ /* 0x008fea0003900000 */
[----:B------:R-:W3:Y:S02]  /*2a160*/  @!P1 SYNCS.PHASECHK.TRANS64 P1, [R13+URZ+0x22850], R2 ;  /* 0x022850020d0095a7 */ /* 0x000ee4000802007f */
[----:B---3--:R-:W-:Y:S05]  /*2a170*/  @!P1 BRA `(.L_x_1765) ;  /* 0xfffffffc00f09947 */ /* 0x008fea000383ffff */
[----:B------:R-:W-:Y:S05]  /*2a180*/  BRA `(.L_x_1764) ;  /* 0xffffff4800a07947 */ /* 0x000fea000383ffff */
.L_x_1769:
[----:B------:R-:W-:Y:S01]  /*2a190*/  IMAD.MOV.U32 R12, RZ, RZ, R0 ;  /* 0x000000ffff0c7224 */ /* 0x000fe200078e0000 */
[----:B------:R-:W-:Y:S01]  /*2a1a0*/  SEL R5, R39, R40, P0 ;  /* 0x0000002827057207 */ /* 0x000fe20000000000 */
[----:B------:R-:W-:Y:S01]  /*2a1b0*/  IMAD.MOV.U32 R11, RZ, RZ, 0x1c1f ;  /* 0x00001c1fff0b7424 */ /* 0x000fe200078e00ff */
[----:B------:R-:W-:Y:S01]  /*2a1c0*/  SEL R7, R40, R39, P0 ;  /* 0x0000002728077207 */ /* 0x000fe20000000000 */
[----:B------:R-:W-:Y:S01]  /*2a1d0*/  IMAD.MOV.U32 R15, RZ, RZ, -0x1 ;  /* 0xffffffffff0f7424 */ /* 0x000fe200078e00ff */
[----:B------:R-:W-:Y:S02]  /*2a1e0*/  SEL R9, R35, R36, P0 ;  /* 0x0000002423097207 */ /* 0x000fe40000000000 */
[----:B------:R-:W-:-:S07]  /*2a1f0*/  SEL R25, R36, R35, P0 ;  /* 0x0000002324197207 */ /* 0x000fce0000000000 */
[----:B-1----:R-:W-:Y:S05]  /*2a200*/  WARPSYNC.COLLECTIVE R15, `(.L_x_1979) ;  /* 0x000000000f087348 */ /* 0x002fea0003c00000 */
[----:B------:R0:W2:Y:S02]  /*2a210*/  SHFL.IDX P6, R14, R13, R12, R11 ;  /* 0x0000000c0d0e7389 */ /* 0x0000a400000c000b */
[----:B012---:R-:W-:Y:S01]  /*2a220*/  ENDCOLLECTIVE ;  /* 0x000000000000791b */ /* 0x007fe20003800000 */
.L_x_1979:
        /* <DEDUP_REMOVED lines=8> */
[----:B------:R-:W-:Y:S01]  /*2a2b0*/  SEL R63, R30, R63, P0 ;  /* 0x0000003f1e3f7207 */ /* 0x000fe20000000000 */
[----:B------:R-:W-:Y:S01]  /*2a2c0*/  IMAD.MOV.U32 R12, RZ, RZ, R2 ;  /* 0x000000ffff0c7224 */ /* 0x000fe200078e0002 */
        /* <DEDUP_REMOVED lines=9> */
.L_x_1980:
        /* <DEDUP_REMOVED lines=18> */
.L_x_1981:
[----:B------:R-:W-:Y:S02]  /*2a480*/  SEL R79, R62, R79, P0 ;  /* 0x0000004f3e4f7207 */ /* 0x000fe40000000000 */
[----:B------:R-:W-:Y:S02]  /*2a490*/  SEL R4, R6, R3, P0 ;  /* 0x0000000306047207 */ /* 0x000fe40000000000 */
[----:B------:R-:W-:Y:S01]  /*2a4a0*/  SEL R6, R3, R6, P0 ;  /* 0x0000000603067207 */ /* 0x000fe20000000000 */
[----:B------:R-:W-:Y:S02]  /*2a4b0*/  IMAD.MOV.U32 R13, RZ, RZ, R7 ;  /* 0x000000ffff0d7224 */ /* 0x000fe400078e0007 */
[----:B------:R-:W-:Y:S02]  /*2a4c0*/  IMAD.MOV.U32 R12, RZ, RZ, R2 ;  /* 0x000000ffff0c7224 */ /* 0x000fe400078e0002 */
[----:B------:R-:W-:-:S07]  /*2a4d0*/  IMAD.MOV.U32 R10, RZ, RZ, R14 ;  /* 0x000000ffff0a7224 */ /* 0x000fce00078e000e */
[----:B------:R-:W-:Y:S05]  /*2a4e0*/  WARPSYNC.COLLECTIVE R15, `(.L_x_1982) ;  /* 0x000000000f087348 */ /* 0x000fea0003c00000 */
[----:B------:R0:W1:Y:S02]  /*2a4f0*/  SHFL.IDX P6, R14, R13, R12, R11 ;  /* 0x0000000c0d0e7389 */ /* 0x00006400000c000b */
[----:B01----:R-:W-:Y:S01]  /*2a500*/  ENDCOLLECTIVE ;  /* 0x000000000000791b */ /* 0x003fe20003800000 */
.L_x_1982:
[----:B------:R-:W-:Y:S02]  /*2a510*/  IMAD.MOV.U32 R13, RZ, RZ, R9 ;  /* 0x000000ffff0d7224 */ /* 0x000fe400078e0009 */
[----:B------:R-:W-:Y:S02]  /*2a520*/  IMAD.MOV.U32 R12, RZ, RZ, R0 ;  /* 0x000000ffff0c7224 */ /* 0x000fe400078e0000 */
[----:B------:R-:W-:-:S07]  /*2a530*/  IMAD.MOV.U32 R7, RZ, RZ, R14 ;  /* 0x000000ffff077224 */ /* 0x000fce00078e000e */
[----:B------:R-:W-:Y:S05]  /*2a540*/  WARPSYNC.COLLECTIVE R15, `(.L_x_1983) ;  /* 0x000000000f087348 */ /* 0x000fea0003c00000 */
[----:B------:R0:W1:Y:S02]  /*2a550*/  SHFL.IDX P6, R14, R13, R12, R11 ;  /* 0x0000000c0d0e7389 */ /* 0x00006400000c000b */
[----:B01----:R-:W-:Y:S01]  /*2a560*/  ENDCOLLECTIVE ;  /* 0x000000000000791b */ /* 0x003fe20003800000 */
.L_x_1983:
        /* <DEDUP_REMOVED lines=8> */
.L_x_1984:
[----:B------:R-:W-:Y:S01]  /*2a5f0*/  MOV R13, R27 ;  /* 0x0000001b000d7202 */ /* 0x000fe20000000f00 */
[----:B------:R-:W-:Y:S02]  /*2a600*/  IMAD.MOV.U32 R12, RZ, RZ, R0 ;  /* 0x000000ffff0c7224 */ /* 0x000fe400078e0000 */
[----:B------:R-:W-:-:S07]  /*2a610*/  IMAD.MOV.U32 R20, RZ, RZ, R14 ;  /* 0x000000ffff147224 */ /* 0x000fce00078e000e */
[----:B------:R-:W-:Y:S05]  /*2a620*/  WARPSYNC.COLLECTIVE R15, `(.L_x_1985) ;  /* 0x000000000f087348 */ /* 0x000fea0003c00000 */
[----:B------:R0:W1:Y:S02]  /*2a630*/  SHFL.IDX P6, R14, R13, R12, R11 ;  /* 0x0000000c0d0e7389 */ /* 0x00006400000c000b */
[----:B01----:R-:W-:Y:S01]  /*2a640*/  ENDCOLLECTIVE ;  /* 0x000000000000791b */ /* 0x003fe20003800000 */
.L_x_1985:
[----:B------:R-:W-:Y:S02]  /*2a650*/  IMAD.MOV.U32 R13, RZ, RZ, R29 ;  /* 0x000000ffff0d7224 */ /* 0x000fe400078e001d */
[----:B------:R-:W-:Y:S02]  /*2a660*/  IMAD.MOV.U32 R12, RZ, RZ, R2 ;  /* 0x000000ffff0c7224 */ /* 0x000fe400078e0002 */
[----:B------:R-:W-:-:S07]  /*2a670*/  IMAD.MOV.U32 R26, RZ, RZ, R14 ;  /* 0x000000ffff1a7224 */ /* 0x000fce00078e000e */
[----:B------:R-:W-:Y:S05]  /*2a680*/  WARPSYNC.COLLECTIVE R15, `(.L_x_1986) ;  /* 0x000000000f087348 */ /* 0x000fea0003c00000 */
[----:B------:R0:W1:Y:S02]  /*2a690*/  SHFL.IDX P6, R14, R13, R12, R11 ;  /* 0x0000000c0d0e7389 */ /* 0x00006400000c000b */
[----:B01----:R-:W-:Y:S01]  /*2a6a0*/  ENDCOLLECTIVE ;  /* 0x000000000000791b */ /* 0x003fe20003800000 */
.L_x_1986:
[----:B------:R-:W-:Y:S02]  /*2a6b0*/  IMAD.MOV.U32 R13, RZ, RZ, R31 ;  /* 0x000000ffff0d7224 */ /* 0x000fe400078e001f */
[----:B------:R-:W-:Y:S02]  /*2a6c0*/  IMAD.MOV.U32 R12, RZ, RZ, R0 ;  /* 0x000000ffff0c7224 */ /* 0x000fe400078e0000 */
[----:B------:R-:W-:-:S07]  /*2a6d0*/  IMAD.MOV.U32 R29, RZ, RZ, R14 ;  /* 0x000000ffff1d7224 */ /* 0x000fce00078e000e */
[----:B------:R-:W-:Y:S05]  /*2a6e0*/  WARPSYNC.COLLECTIVE R15, `(.L_x_1987) ;  /* 0x000000000f087348 */ /* 0x000fea0003c00000 */
[----:B------:R0:W1:Y:S02]  /*2a6f0*/  SHFL.IDX P6, R14, R13, R12, R11 ;  /* 0x0000000c0d0e7389 */ /* 0x00006400000c000b */
[----:B01----:R-:W-:Y:S01]  /*2a700*/  ENDCOLLECTIVE ;  /* 0x000000000000791b */ /* 0x003fe20003800000 */
.L_x_1987:
        /* <DEDUP_REMOVED lines=8> */
.L_x_1988:
[----:B------:R-:W-:Y:S01]  /*2a790*/  MOV R13, R35 ;  /* 0x00000023000d7202 */ /* 0x000fe20000000f00 */
[----:B------:R-:W-:Y:S02]  /*2a7a0*/  IMAD.MOV.U32 R12, RZ, RZ, R0 ;  /* 0x000000ffff0c7224 */ /* 0x000fe400078e0000 */
[----:B------:R-:W-:-:S07]  /*2a7b0*/  IMAD.MOV.U32 R33, RZ, RZ, R14 ;  /* 0x000000ffff217224 */ /* 0x000fce00078e000e */
[----:B------:R-:W-:Y:S05]  /*2a7c0*/  WARPSYNC.COLLECTIVE R15, `(.L_x_1989) ;  /* 0x000000000f087348 */ /* 0x000fea0003c00000 */
[----:B------:R0:W1:Y:S02]  /*2a7d0*/  SHFL.IDX P6, R14, R13, R12, R11 ;  /* 0x0000000c0d0e7389 */ /* 0x00006400000c000b */
[----:B01----:R-:W-:Y:S01]  /*2a7e0*/  ENDCOLLECTIVE ;  /* 0x000000000000791b */ /* 0x003fe20003800000 */
.L_x_1989:
        /* <DEDUP_REMOVED lines=8> */
.L_x_1990:
[----:B------:R-:W-:Y:S02]  /*2a870*/  IMAD.MOV.U32 R13, RZ, RZ, R39 ;  /* 0x000000ffff0d7224 */ /* 0x000fe400078e0027 */
[----:B------:R-:W-:Y:S02]  /*2a880*/  IMAD.MOV.U32 R12, RZ, RZ, R0 ;  /* 0x000000ffff0c7224 */ /* 0x000fe400078e0000 */
[----:B------:R-:W-:-:S07]  /*2a890*/  IMAD.MOV.U32 R37, RZ, RZ, R14 ;  /* 0x000000ffff257224 */ /* 0x000fce00078e000e */
[----:B------:R-:W-:Y:S05]  /*2a8a0*/  WARPSYNC.COLLECTIVE R15, `(.L_x_1991) ;  /* 0x000000000f087348 */ /* 0x000fea0003c00000 */
[----:B------:R0:W1:Y:S02]  /*2a8b0*/  SHFL.IDX P6, R14, R13, R12, R11 ;  /* 0x0000000c0d0e7389 */ /* 0x00006400000c000b */
[----:B01----:R-:W-:Y:S01]  /*2a8c0*/  ENDCOLLECTIVE ;  /* 0x000000000000791b */ /* 0x003fe20003800000 */
.L_x_1991:
        /* <DEDUP_REMOVED lines=8> */
.L_x_1992:
[----:B------:R-:W-:Y:S01]  /*2a950*/  MOV R13, R43 ;  /* 0x0000002b000d7202 */ /* 0x000fe20000000f00 */
[----:B------:R-:W-:Y:S02]  /*2a960*/  IMAD.MOV.U32 R12, RZ, RZ, R0 ;  /* 0x000000ffff0c7224 */ /* 0x000fe400078e0000 */
[----:B------:R-:W-:-:S07]  /*2a970*/  IMAD.MOV.U32 R41, RZ, RZ, R14 ;  /* 0x000000ffff297224 */ /* 0x000fce00078e000e */
[----:B------:R-:W-:Y:S05]  /*2a980*/  WARPSYNC.COLLECTIVE R15, `(.L_x_1993) ;  /* 0x000000000f087348 */ /* 0x000fea0003c00000 */
[----:B------:R0:W1:Y:S02]  /*2a990*/  SHFL.IDX P6, R14, R13, R12, R11 ;  /* 0x0000000c0d0e7389 */ /* 0x00006400000c000b */
[----:B01----:R-:W-:Y:S01]  /*2a9a0*/  ENDCOLLECTIVE ;  /* 0x000000000000791b */ /* 0x003fe20003800000 */
.L_x_1993:
        /* <DEDUP_REMOVED lines=8> */
.L_x_1994:
[----:B------:R-:W-:Y:S02]  /*2aa30*/  IMAD.MOV.U32 R13, RZ, RZ, R49 ;  /* 0x000000ffff0d7224 */ /* 0x000fe400078e0031 */
[----:B------:R-:W-:Y:S02]  /*2aa40*/  IMAD.MOV.U32 R12, RZ, RZ, R0 ;  /* 0x000000ffff0c7224 */ /* 0x000fe400078e0000 */
[----:B------:R-:W-:-:S07]  /*2aa50*/  IMAD.MOV.U32 R45, RZ, RZ, R14 ;  /* 0x000000ffff2d7224 */ /* 0x000fce00078e000e */
[----:B------:R-:W-:Y:S05]  /*2aa60*/  WARPSYNC.COLLECTIVE R15, `(.L_x_1995) ;  /* 0x000000000f087348 */ /* 0x000fea0003c00000 */
[----:B------:R0:W1:Y:S02]  /*2aa70*/  SHFL.IDX P6, R14, R13, R12, R11 ;  /* 0x0000000c0d0e7389 */ /* 0x00006400000c000b */
[----:B01----:R-:W-:Y:S01]  /*2aa80*/  ENDCOLLECTIVE ;  /* 0x000000000000791b */ /* 0x003fe20003800000 */
.L_x_1995:
        /* <DEDUP_REMOVED lines=8> */
.L_x_1996:
[----:B------:R-:W-:Y:S01]  /*2ab10*/  MOV R13, R53 ;  /* 0x00000035000d7202 */ /* 0x000fe20000000f00 */
[----:B------:R-:W-:Y:S02]  /*2ab20*/  IMAD.MOV.U32 R12, RZ, RZ, R0 ;  /* 0x000000ffff0c7224 */ /* 0x000fe400078e0000 */
[----:B------:R-:W-:-:S07]  /*2ab30*/  IMAD.MOV.U32 R44, RZ, RZ, R14 ;  /* 0x000000ffff2c7224 */ /* 0x000fce00078e000e */
[----:B------:R-:W-:Y:S05]  /*2ab40*/  WARPSYNC.COLLECTIVE R15, `(.L_x_1997) ;  /* 0x000000000f087348 */ /* 0x000fea0003c00000 */
[----:B------:R0:W1:Y:S02]  /*2ab50*/  SHFL.IDX P6, R14, R13, R12, R11 ;  /* 0x0000000c0d0e7389 */ /* 0x00006400000c000b */
[----:B01----:R-:W-:Y:S01]  /*2ab60*/  ENDCOLLECTIVE ;  /* 0x000000000000791b */ /* 0x003fe20003800000 */
.L_x_1997:
        /* <DEDUP_REMOVED lines=8> */
.L_x_1998:
[----:B------:R-:W-:Y:S02]  /*2abf0*/  IMAD.MOV.U32 R13, RZ, RZ, R57 ;  /* 0x000000ffff0d7224 */ /* 0x000fe400078e0039 */
[----:B------:R-:W-:Y:S02]  /*2ac00*/  IMAD.MOV.U32 R12, RZ, RZ, R0 ;  /* 0x000000ffff0c7224 */ /* 0x000fe400078e0000 */
[----:B------:R-:W-:-:S07]  /*2ac10*/  IMAD.MOV.U32 R48, RZ, RZ, R14 ;  /* 0x000000ffff307224 */ /* 0x000fce00078e000e */
[----:B------:R-:W-:Y:S05]  /*2ac20*/  WARPSYNC.COLLECTIVE R15, `(.L_x_1999) ;  /* 0x000000000f087348 */ /* 0x000fea0003c00000 */
[----:B------:R0:W1:Y:S02]  /*2ac30*/  SHFL.IDX P6, R14, R13, R12, R11 ;  /* 0x0000000c0d0e7389 */ /* 0x00006400000c000b */
[----:B01----:R-:W-:Y:S01]  /*2ac40*/  ENDCOLLECTIVE ;  /* 0x000000000000791b */ /* 0x003fe20003800000 */
.L_x_1999:
[----:B------:R-:W-:Y:S02]  /*2ac50*/  IMAD.MOV.U32 R13, RZ, RZ, R59 ;  /* 0x000000ffff0d7224 */ /* 0x000fe400078e003b */
[----:B------:R-:W-:Y:S02]  /*2ac60*/  IMAD.MOV.U32 R12, RZ, RZ, R2 ;  /* 0x000000ffff0c7224 */ /* 0x000fe400078e0002 */
[----:B------:R-:W-:-:S07]  /*2ac70*/  IMAD.MOV.U32 R57, RZ, RZ, R14 ;  /* 0x000000ffff397224 */ /* 0x000fce00078e000e */
[----:B------:R-:W-:Y:S05]  /*2ac80*/  WARPSYNC.COLLECTIVE R15, `(.L_x_2000) ;  /* 0x000000000f087348 */ /* 0x000fea0003c00000 */
[----:B------:R0:W1:Y:S02]  /*2ac90*/  SHFL.IDX P6, R14, R13, R12, R11 ;  /* 0x0000000c0d0e7389 */ /* 0x00006400000c000b */
[----:B01----:R-:W-:Y:S01]  /*2aca0*/  ENDCOLLECTIVE ;  /* 0x000000000000791b */ /* 0x003fe20003800000 */
.L_x_2000:
[----:B------:R-:W-:Y:S01]  /*2acb0*/  MOV R13, R61 ;  /* 0x0000003d000d7202 */ /* 0x000fe20000000f00 */
[----:B------:R-:W-:Y:S02]  /*2acc0*/  IMAD.MOV.U32 R12, RZ, RZ, R0 ;  /* 0x000000ffff0c7224 */ /* 0x000fe400078e0000 */
[----:B------:R-:W-:-:S07]  /*2acd0*/  IMAD.MOV.U32 R50, RZ, RZ, R14 ;  /* 0x000000ffff327224 */ /* 0x000fce00078e000e */
[----:B------:R-:W-:Y:S05]  /*2ace0*/  WARPSYNC.COLLECTIVE R15, `(.L_x_2001) ;  /* 0x000000000f087348 */ /* 0x000fea0003c00000 */
[----:B------:R0:W1:Y:S02]  /*2acf0*/  SHFL.IDX P6, R14, R13, R12, R11 ;  /* 0x0000000c0d0e7389 */ /* 0x00006400000c000b */
[----:B01----:R-:W-:Y:S01]  /*2ad00*/  ENDCOLLECTIVE ;  /* 0x000000000000791b */ /* 0x003fe20003800000 */
.L_x_2001:
[----:B------:R-:W-:Y:S02]  /*2ad10*/  IMAD.MOV.U32 R13, RZ, RZ, R63 ;  /* 0x000000ffff0d7224 */ /* 0x000fe400078e003f */
[----:B------:R-:W-:Y:S02]  /*2ad20*/  IMAD.MOV.U32 R12, RZ, RZ, R2 ;  /* 0x000000ffff0c7224 */ /* 0x000fe400078e0002 */
[----:B------:R-:W-:-:S07]  /*2ad30*/  IMAD.MOV.U32 R27, RZ, RZ, R14 ;  /* 0x000000ffff1b7224 */ /* 0x000fce00078e000e */
[----:B------:R-:W-:Y:S05]  /*2ad40*/  WARPSYNC.COLLECTIVE R15, `(.L_x_2002) ;  /* 0x000000000f087348 */ /* 0x000fea0003c00000 */
[----:B------:R0:W1:Y:S02]  /*2ad50*/  SHFL.IDX P6, R14, R13, R12, R11 ;  /* 0x0000000c0d0e7389 */ /* 0x00006400000c000b */
[----:B01----:R-:W-:Y:S01]  /*2ad60*/  ENDCOLLECTIVE ;  /* 0x000000000000791b */ /* 0x003fe20003800000 */
.L_x_2002:
[----:B------:R-:W-:Y:S02]  /*2ad70*/  IMAD.MOV.U32 R13, RZ, RZ, R65 ;  /* 0x000000ffff0d7224 */ /* 0x000fe400078e0041 */
[----:B------:R-:W-:Y:S02]  /*2ad80*/  IMAD.MOV.U32 R12, RZ, RZ, R0 ;  /* 0x000000ffff0c7224 */ /* 0x000fe400078e0000 */
[----:B------:R-:W-:-:S07]  /*2ad90*/  IMAD.MOV.U32 R52, RZ, RZ, R14 ;  /* 0x000000ffff347224 */ /* 0x000fce00078e000e */
[----:B------:R-:W-:Y:S05]  /*2ada0*/  WARPSYNC.COLLECTIVE R15, `(.L_x_2003) ;  /* 0x000000000f087348 */ /* 0x000fea0003c00000 */
[----:B------:R0:W1:Y:S02]  /*2adb0*/  SHFL.IDX P6, R14, R13, R12, R11 ;  /* 0x0000000c0d0e7389 */ /* 0x00006400000c000b */
[----:B01----:R-:W-:Y:S01]  /*2adc0*/  ENDCOLLECTIVE ;  /* 0x000000000000791b */ /* 0x003fe20003800000 */
.L_x_2003:
        /* <DEDUP_REMOVED lines=8> */
.L_x_2004:
[----:B------:R-:W-:Y:S01]  /*2ae50*/  MOV R13, R69 ;  /* 0x00000045000d7202 */ /* 0x000fe20000000f00 */
[----:B------:R-:W-:Y:S02]  /*2ae60*/  IMAD.MOV.U32 R12, RZ, RZ, R0 ;  /* 0x000000ffff0c7224 */ /* 0x000fe400078e0000 */
[----:B------:R-:W-:-:S07]  /*2ae70*/  IMAD.MOV.U32 R54, RZ, RZ, R14 ;  /* 0x000000ffff367224 */ /* 0x000fce00078e000e */
[----:B------:R-:W-:Y:S05]  /*2ae80*/  WARPSYNC.COLLECTIVE R15, `(.L_x_2005) ;  /* 0x000000000f087348 */ /* 0x000fea0003c00000 */
[----:B------:R0:W1:Y:S02]  /*2ae90*/  SHFL.IDX P6, R14, R13, R12, R11 ;  /* 0x0000000c0d0e7389 */ /* 0x00006400000c000b */
[----:B01----:R-:W-:Y:S01]  /*2aea0*/  ENDCOLLECTIVE ;  /* 0x000000000000791b */ /* 0x003fe20003800000 */
.L_x_2005:
        /* <DEDUP_REMOVED lines=8> */
.L_x_2006:
[----:B------:R-:W-:Y:S02]  /*2af30*/  IMAD.MOV.U32 R13, RZ, RZ, R73 ;  /* 0x000000ffff0d7224 */ /* 0x000fe400078e0049 */
[----:B------:R-:W-:Y:S02]  /*2af40*/  IMAD.MOV.U32 R12, RZ, RZ, R0 ;  /* 0x000000ffff0c7224 */ /* 0x000fe400078e0000 */
[----:B------:R-:W-:-:S07]  /*2af50*/  IMAD.MOV.U32 R60, RZ, RZ, R14 ;  /* 0x000000ffff3c7224 */ /* 0x000fce00078e000e */
[----:B------:R-:W-:Y:S05]  /*2af60*/  WARPSYNC.COLLECTIVE R15, `(.L_x_2007) ;  /* 0x000000000f087348 */ /* 0x000fea0003c00000 */
[----:B------:R0:W1:Y:S02]  /*2af70*/  SHFL.IDX P6, R14, R13, R12, R11 ;  /* 0x0000000c0d0e7389 */ /* 0x00006400000c000b */
[----:B01----:R-:W-:Y:S01]  /*2af80*/  ENDCOLLECTIVE ;  /* 0x000000000000791b */ /* 0x003fe20003800000 */
.L_x_2007:
        /* <DEDUP_REMOVED lines=8> */
.L_x_2008:
[----:B------:R-:W-:Y:S01]  /*2b010*/  MOV R13, R77 ;  /* 0x0000004d000d7202 */ /* 0x000fe20000000f00 */
[----:B------:R-:W-:Y:S02]  /*2b020*/  IMAD.MOV.U32 R12, RZ, RZ, R0 ;  /* 0x000000ffff0c7224 */ /* 0x000fe400078e0000 */
[----:B------:R-:W-:-:S07]  /*2b030*/  IMAD.MOV.U32 R62, RZ, RZ, R14 ;  /* 0x000000ffff3e7224 */ /* 0x000fce00078e000e */
[----:B------:R-:W-:Y:S05]  /*2b040*/  WARPSYNC.COLLECTIVE R15, `(.L_x_2009) ;  /* 0x000000000f087348 */ /* 0x000fea0003c00000 */
[----:B------:R0:W1:Y:S02]  /*2b050*/  SHFL.IDX P6, R14, R13, R12, R11 ;  /* 0x0000000c0d0e7389 */ /* 0x00006400000c000b */
[----:B01----:R-:W-:Y:S01]  /*2b060*/  ENDCOLLECTIVE ;  /* 0x000000000000791b */ /* 0x003fe20003800000 */
.L_x_2009:
[----:B------:R-:W-:Y:S02]  /*2b070*/  SEL R37, R73, R62, P0 ;  /* 0x0000003e49257207 */ /* 0x000fe40000000000 */
[----:B------:R-:W-:Y:S01]  /*2b080*/  SEL R39, R62, R73, P0 ;  /* 0x000000493e277207 */ /* 0x000fe20000000000 */
[----:B------:R-:W-:Y:S02]  /*2b090*/  IMAD.MOV.U32 R13, RZ, RZ, R79 ;  /* 0x000000ffff0d7224 */ /* 0x000fe400078e004f */
[----:B------:R-:W-:Y:S02]  /*2b0a0*/  IMAD.MOV.U32 R12, RZ, RZ, R2 ;  /* 0x000000ffff0c7224 */ /* 0x000fe400078e0002 */
[----:B------:R-:W-:Y:S02]  /*2b0b0*/  IMAD.MOV.U32 R2, RZ, RZ, RZ ;  /* 0x000000ffff027224 */ /* 0x000fe400078e00ff */
[----:B------:R-:W-:-:S07]  /*2b0c0*/  IMAD.MOV.U32 R77, RZ, RZ, R14 ;  /* 0x000000ffff4d7224 */ /* 0x000fce00078e000e */
[----:B------:R-:W-:Y:S05]  /*2b0d0*/  WARPSYNC.COLLECTIVE R15, `(.L_x_2010) ;  /* 0x000000000f087348 */ /* 0x000fea0003c00000 */
[----:B------:R0:W1:Y:S02]  /*2b0e0*/  SHFL.IDX P6, R14, R13, R12, R11 ;  /* 0x0000000c0d0e7389 */ /* 0x00006400000c000b */
[----:B01----:R-:W-:Y:S01]  /*2b0f0*/  ENDCOLLECTIVE ;  /* 0x000000000000791b */ /* 0x003fe20003800000 */
.L_x_2010:
        /* <DEDUP_REMOVED lines=8> */
.L_x_1781:
[----:B------:R-:W-:Y:S02]  /*2b180*/  IMAD.MOV.U32 R13, RZ, RZ, R3 ;  /* 0x000000ffff0d7224 */ /* 0x000fe400078e0003 */
[----:B------:R-:W-:Y:S02]  /*2b190*/  IMAD.MOV.U32 R12, RZ, RZ, RZ ;  /* 0x000000ffff0c7224 */ /* 0x000fe400078e00ff */
[----:B------:R-:W-:Y:S02]  /*2b1a0*/  IMAD.MOV.U32 R11, RZ, RZ, 0x181f ;  /* 0x0000181fff0b7424 */ /* 0x000fe400078e00ff */
[----:B------:R-:W-:-:S07]  /*2b1b0*/  IMAD.MOV.U32 R15, RZ, RZ, -0x1 ;  /* 0xffffffffff0f7424 */ /* 0x000fce00078e00ff */
[----:B-123--:R-:W-:Y:S05]  /*2b1c0*/  WARPSYNC.COLLECTIVE R15, `(.L_x_2012) ;  /* 0x000000000f087348 */ /* 0x00efea0003c00000 */
[----:B------:R0:W4:Y:S02]  /*2b1d0*/  SHFL.IDX P6, R14, R13, R12, R11 ;  /* 0x0000000c0d0e7389 */ /* 0x00012400000c000b */
[----:B01234-:R-:W-:Y:S01]  /*2b1e0*/  ENDCOLLECTIVE ;  /* 0x000000000000791b */ /* 0x01ffe20003800000 */
.L_x_2012:
[----:B------:R-:W-:Y:S01]  /*2b1f0*/  MOV R13, R2 ;  /* 0x00000002000d7202 */ /* 0x000fe20000000f00 */
[----:B------:R-:W-:-:S07]  /*2b200*/  IMAD.MOV.U32 R0, RZ, RZ, R14 ;  /* 0x000000ffff007224 */ /* 0x000fce00078e000e */
[----:B------:R-:W-:Y:S05]  /*2b210*/  WARPSYNC.COLLECTIVE R15, `(.L_x_2013) ;  /* 0x000000000f087348 */ /* 0x000fea0003c00000 */
[----:B------:R0:W1:Y:S02]  /*2b220*/  SHFL.IDX P6, R14, R13, R12, R11 ;  /* 0x0000000c0d0e7389 */ /* 0x00006400000c000b */
[----:B01----:R-:W-:Y:S01]  /*2b230*/  ENDCOLLECTIVE ;  /* 0x000000000000791b */ /* 0x003fe20003800000 */
.L_x_2013:
[----:B------:R-:W-:Y:S05]  /*2b240*/  BRA `(.L_x_2014) ;  /* 0xffffff6400847947 */ /* 0x000fea000383ffff */
.L_x_1784:
[----:B------:R-:W-:Y:S01]  /*2b250*/  BSSY B1, `(.L_x_2015) ;  /* 0x0000008000017945 */ /* 0x000fe20003800000 */
[----:B------:R-:W-:Y:S02]  /*2b260*/  IMAD.MOV.U32 R13, RZ, RZ, R3 ;  /* 0x000000ffff0d7224 */ /* 0x000fe400078e0003 */
[----:B------:R-:W-:Y:S02]  /*2b270*/  IMAD.MOV.U32 R12, RZ, RZ, 0x1 ;  /* 0x00000001ff0c7424 */ /* 0x000fe400078e00ff */
[----:B------:R-:W-:Y:S02]  /*2b280*/  IMAD.MOV.U32 R11, RZ, RZ, 0x181f ;  /* 0x0000181fff0b7424 */ /* 0x000fe400078e00ff */
[----:B0-----:R-:W-:-:S07]  /*2b290*/  IMAD.MOV.U32 R15, RZ, RZ, -0x1 ;  /* 0xffffffffff0f7424 */ /* 0x001fce00078e00ff */
[----:B-1234-:R-:W-:Y:S05]  /*2b2a0*/  WARPSYNC.COLLECTIVE R15, `(.L_x_2016) ;  /* 0x000000000f087348 */ /* 0x01efea0003c00000 */
[----:B------:R0:W0:Y:S02]  /*2b2b0*/  SHFL.IDX P6, R14, R13, R12, R11 ;  /* 0x0000000c0d0e7389 */ /* 0x00002400000c000b */
[----:B01234-:R-:W-:Y:S01]  /*2b2c0*/  ENDCOLLECTIVE ;  /* 0x000000000000791b */ /* 0x01ffe20003800000 */
.L_x_2016:
[----:B------:R-:W-:Y:S05]  /*2b2d0*/  BSYNC B1 ;  /* 0x0000000000017941 */ /* 0x000fea0003800000 */
.L_x_2015:
[----:B------:R-:W-:Y:S02]  /*2b2e0*/  IMAD.MOV.U32 R13, RZ, RZ, R2 ;  /* 0x000000ffff0d7224 */ /* 0x000fe400078e0002 */
[----:B------:R-:W-:Y:S02]  /*2b2f0*/  IMAD.MOV.U32 R12, RZ, RZ, 0x1 ;  /* 0x00000001ff0c7424 */ /* 0x000fe400078e00ff */
[----:B------:R-:W-:Y:S02]  /*2b300*/  IMAD.MOV.U32 R11, RZ, RZ, 0x181f ;  /* 0x0000181fff0b7424 */ /* 0x000fe400078e00ff */
[----:B------:R-:W-:Y:S02]  /*2b310*/  IMAD.MOV.U32 R15, RZ, RZ, -0x1 ;  /* 0xffffffffff0f7424 */ /* 0x000fe400078e00ff */
[----:B------:R-:W-:-:S07]  /*2b320*/  IMAD.MOV.U32 R0, RZ, RZ, R14 ;  /* 0x000000ffff007224 */ /* 0x000fce00078e000e */
[----:B------:R-:W-:Y:S05]  /*2b330*/  WARPSYNC.COLLECTIVE R15, `(.L_x_2017) ;  /* 0x000000000f087348 */ /* 0x000fea0003c00000 */
[----:B------:R0:W1:Y:S02]  /*2b340*/  SHFL.IDX P6, R14, R13, R12, R11 ;  /* 0x0000000c0d0e7389 */ /* 0x00006400000c000b */
[----:B01----:R-:W-:Y:S01]  /*2b350*/  ENDCOLLECTIVE ;  /* 0x000000000000791b */ /* 0x003fe20003800000 */
.L_x_2017:
[----:B------:R-:W-:Y:S05]  /*2b360*/  BRA `(.L_x_2018) ;  /* 0xffffff6400887947 */ /* 0x000fea000383ffff */
.L_x_1787:
[----:B------:R-:W-:Y:S01]  /*2b370*/  BSSY B1, `(.L_x_2019) ;  /* 0x0000008000017945 */ /* 0x000fe20003800000 */
[----:B------:R-:W-:Y:S01]  /*2b380*/  IMAD.MOV.U32 R13, RZ, RZ, R3 ;  /* 0x000000ffff0d7224 */ /* 0x000fe200078e0003 */
[----:B------:R-:W-:Y:S01]  /*2b390*/  MOV R11, 0x181f ;  /* 0x0000181f000b7802 */ /* 0x000fe20000000f00 */
[----:B------:R-:W-:Y:S02]  /*2b3a0*/  IMAD.MOV.U32 R12, RZ, RZ, 0x2 ;  /* 0x00000002ff0c7424 */ /* 0x000fe400078e00ff */
[----:B0-----:R-:W-:-:S07]  /*2b3b0*/  IMAD.MOV.U32 R15, RZ, RZ, -0x1 ;  /* 0xffffffffff0f7424 */ /* 0x001fce00078e00ff */
[----:B-1234-:R-:W-:Y:S05]  /*2b3c0*/  WARPSYNC.COLLECTIVE R15, `(.L_x_2020) ;  /* 0x000000000f087348 */ /* 0x01efea0003c00000 */
[----:B------:R0:W0:Y:S02]  /*2b3d0*/  SHFL.IDX P6, R14, R13, R12, R11 ;  /* 0x0000000c0d0e7389 */ /* 0x00002400000c000b */
[----:B01234-:R-:W-:Y:S01]  /*2b3e0*/  ENDCOLLECTIVE ;  /* 0x000000000000791b */ /* 0x01ffe20003800000 */
.L_x_2020:
[----:B------:R-:W-:Y:S05]  /*2b3f0*/  BSYNC B1 ;  /* 0x0000000000017941 */ /* 0x000fea0003800000 */
.L_x_2019:
        /* <DEDUP_REMOVED lines=8> */
.L_x_2021:
[----:B------:R-:W-:Y:S05]  /*2b480*/  BRA `(.L_x_2022) ;  /* 0xffffff6400887947 */ /* 0x000fea000383ffff */
.L_x_1790:
        /* <DEDUP_REMOVED lines=8> */
.L_x_2024:
[----:B------:R-:W-:Y:S05]  /*2b510*/  BSYNC B1 ;  /* 0x0000000000017941 */ /* 0x000fea0003800000 */
.L_x_2023:
[----:B------:R-:W-:Y:S01]  /*2b520*/  MOV R13, R2 ;  /* 0x00000002000d7202 */ /* 0x000fe20000000f00 */
[----:B------:R-:W-:Y:S02]  /*2b530*/  IMAD.MOV.U32 R12, RZ, RZ, 0x3 ;  /* 0x00000003ff0c7424 */ /* 0x000fe400078e00ff */
[----:B------:R-:W-:Y:S02]  /*2b540*/  IMAD.MOV.U32 R11, RZ, RZ, 0x181f ;  /* 0x0000181fff0b7424 */ /* 0x000fe400078e00ff */
[----:B------:R-:W-:Y:S02]  /*2b550*/  IMAD.MOV.U32 R15, RZ, RZ, -0x1 ;  /* 0xffffffffff0f7424 */ /* 0x000fe400078e00ff */
[----:B------:R-:W-:-:S07]  /*2b560*/  IMAD.MOV.U32 R0, RZ, RZ, R14 ;  /* 0x000000ffff007224 */ /* 0x000fce00078e000e */
[----:B------:R-:W-:Y:S05]  /*2b570*/  WARPSYNC.COLLECTIVE R15, `(.L_x_2025) ;  /* 0x000000000f087348 */ /* 0x000fea0003c00000 */
[----:B------:R0:W1:Y:S02]  /*2b580*/  SHFL.IDX P6, R14, R13, R12, R11 ;  /* 0x0000000c0d0e7389 */ /* 0x00006400000c000b */
[----:B01----:R-:W-:Y:S01]  /*2b590*/  ENDCOLLECTIVE ;  /* 0x000000000000791b */ /* 0x003fe20003800000 */
.L_x_2025:
[----:B------:R-:W-:Y:S05]  /*2b5a0*/  BRA `(.L_x_2026) ;  /* 0xffffff6400887947 */ /* 0x000fea000383ffff */
.L_x_1814:
[----:B------:R-:W0:Y:S01]  /*2b5b0*/  S2R R5, SR_TID.X ;  /* 0x0000000000057919 */ /* 0x000e220000002100 */
[----:B------:R-:W-:Y:S01]  /*2b5c0*/  BSSY B1, `(.L_x_2027) ;  /* 0x000000a000017945 */ /* 0x000fe20003800000 */
[----:B------:R-:W-:Y:S02]  /*2b5d0*/  IMAD.MOV.U32 R12, RZ, RZ, RZ ;  /* 0x000000ffff0c7224 */ /* 0x000fe400078e00ff */
[----:B------:R-:W-:Y:S02]  /*2b5e0*/  IMAD.MOV.U32 R11, RZ, RZ, 0x1f ;  /* 0x0000001fff0b7424 */ /* 0x000fe400078e00ff */
[----:B------:R-:W-:Y:S01]  /*2b5f0*/  IMAD.MOV.U32 R15, RZ, RZ, -0x1 ;  /* 0xffffffffff0f7424 */ /* 0x000fe200078e00ff */
[----:B0-----:R-:W-:-:S04]  /*2b600*/  SHF.R.U32.HI R5, RZ, 0x5, R5 ;  /* 0x00000005ff057819 */ /* 0x001fc80000011605 */
[----:B------:R-:W-:-:S05]  /*2b610*/  LOP3.LUT R5, R5, 0x3, RZ, 0xc0, !PT ;  /* 0x0000000305057812 */ /* 0x000fca00078ec0ff */
[----:B------:R-:W-:-:S07]  /*2b620*/  IMAD.MOV.U32 R13, RZ, RZ, R5 ;  /* 0x000000ffff0d7224 */ /* 0x000fce00078e0005 */
[----:B------:R-:W-:Y:S05]  /*2b630*/  WARPSYNC.COLLECTIVE R15, `(.L_x_2028) ;  /* 0x000000000f087348 */ /* 0x000fea0003c00000 */
[----:B------:R0:W1:Y:S02]  /*2b640*/  SHFL.IDX P6, R14, R13, R12, R11 ;  /* 0x0000000c0d0e7389 */ /* 0x00006400000c000b */
[----:B01----:R-:W-:Y:S01]  /*2b650*/  ENDCOLLECTIVE ;  /* 0x000000000000791b */ /* 0x003fe20003800000 */
.L_x_2028:
[----:B------:R-:W-:Y:S05]  /*2b660*/  BSYNC B1 ;  /* 0x0000000000017941 */ /* 0x000fea0003800000 */
.L_x_2027:
[----:B------:R-:W-:Y:S05]  /*2b670*/  BRA `(.L_x_2029) ;  /* 0xffffff7c00e07947 */ /* 0x000fea000383ffff */
.L_x_1816:
[----:B------:R-:W-:Y:S01]  /*2b680*/  BSSY B1, `(.L_x_2030) ;  /* 0x0000006000017945 */ /* 0x000fe20003800000 */
[----:B------:R-:W-:-:S07]  /*2b690*/  IMAD.MOV.U32 R15, RZ, RZ, -0x1 ;  /* 0xffffffffff0f7424 */ /* 0x000fce00078e00ff */
[----:B0-----:R-:W-:Y:S05]  /*2b6a0*/  WARPSYNC.COLLECTIVE R15, `(.L_x_2031) ;  /* 0x000000000f0c7348 */ /* 0x001fea0003c00000 */
[----:B------:R-:W-:Y:S02]  /*2b6b0*/  ELECT P6, UR62, PT ;  /* 0x00000000003e782f */ /* 0x000fe400038c0000 */
[----:B------:R-:W-:Y:S01]  /*2b6c0*/  MOV R14, UR62 ;  /* 0x0000003e000e7c02 */ /* 0x000fe20008000f00 */
[----:B0-----:R-:W-:Y:S10]  /*2b6d0*/  ENDCOLLECTIVE ;  /* 0x000000000000791b */ /* 0x001ff40003800000 */
.L_x_2031:
[----:B------:R-:W-:Y:S05]  /*2b6e0*/  BSYNC B1 ;  /* 0x0000000000017941 */ /* 0x000fea0003800000 */
.L_x_2030:
[----:B------:R-:W-:Y:S05]  /*2b6f0*/  BRA `(.L_x_1815) ;  /* 0xffffff7c00d87947 */ /* 0x000fea000383ffff */
.L_x_1818:
[----:B0-----:R0:W1:Y:S02]  /*2b700*/  SYNCS.PHASECHK.TRANS64.TRYWAIT P0, [R23+URZ+0x22820], R5 ;  /* 0x02282005170075a7 */ /* 0x001064000800017f */
[----:B-1----:R-:W-:Y:S05]  /*2b710*/  @!P0 NANOSLEEP.SYNCS 0x989680 ;  /* 0x009896800000895d */ /* 0x002fea0003900000 */
[----:B------:R-:W1:Y:S02]  /*2b720*/  @!P0 SYNCS.PHASECHK.TRANS64 P0, [R23+URZ+0x22820], R5 ;  /* 0x02282005170085a7 */ /* 0x000e64000800007f */
[----:B-1----:R-:W-:Y:S05]  /*2b730*/  @!P0 BRA `(.L_x_1818) ;  /* 0xfffffffc00f08947 */ /* 0x002fea000383ffff */
[----:B------:R-:W-:Y:S05]  /*2b740*/  BRA `(.L_x_2032) ;  /* 0xffffff7c00e87947 */ /* 0x000fea000383ffff */
.L_x_1822:
[----:B-1----:R1:W2:Y:S02]  /*2b750*/  SYNCS.PHASECHK.TRANS64.TRYWAIT P0, [R10+URZ+0x228a0], R9 ;  /* 0x0228a0090a0075a7 */ /* 0x0022a4000800017f */
[----:B--2---:R-:W-:Y:S05]  /*2b760*/  @!P0 NANOSLEEP.SYNCS 0x989680 ;  /* 0x009896800000895d */ /* 0x004fea0003900000 */
[----:B------:R-:W2:Y:S02]  /*2b770*/  @!P0 SYNCS.PHASECHK.TRANS64 P0, [R10+URZ+0x228a0], R9 ;  /* 0x0228a0090a0085a7 */ /* 0x000ea4000800007f */
[----:B--2---:R-:W-:Y:S05]  /*2b780*/  @!P0 BRA `(.L_x_1822) ;  /* 0xfffffffc00f08947 */ /* 0x004fea000383ffff */
[----:B------:R-:W-:Y:S05]  /*2b790*/  BRA `(.L_x_2033) ;  /* 0xffffff8000007947 */ /* 0x000fea000383ffff */
.L_x_1829:
[----:B0-----:R0:W2:Y:S02]  /*2b7a0*/  SYNCS.PHASECHK.TRANS64.TRYWAIT P0, [R10+URZ+0x228c0], R9 ;  /* 0x0228c0090a0075a7 */ /* 0x0010a4000800017f */
[----:B--2---:R-:W-:Y:S05]  /*2b7b0*/  @!P0 NANOSLEEP.SYNCS 0x989680 ;  /* 0x009896800000895d */ /* 0x004fea0003900000 */
[----:B------:R-:W2:Y:S02]  /*2b7c0*/  @!P0 SYNCS.PHASECHK.TRANS64 P0, [R10+URZ+0x228c0], R9 ;  /* 0x0228c0090a0085a7 */ /* 0x000ea4000800007f */
[----:B--2---:R-:W-:Y:S05]  /*2b7d0*/  @!P0 BRA `(.L_x_1829) ;  /* 0xfffffffc00f08947 */ /* 0x004fea000383ffff */
[----:B------:R-:W-:Y:S05]  /*2b7e0*/  BRA `(.L_x_2034) ;  /* 0xffffff8000f47947 */ /* 0x000fea000383ffff */
.L_x_1836:
[----:B-1----:R1:W2:Y:S02]  /*2b7f0*/  SYNCS.PHASECHK.TRANS64.TRYWAIT P1, [R9+URZ+0x228a0], R7 ;  /* 0x0228a007090075a7 */ /* 0x0022a4000802017f */
[----:B--2---:R-:W-:Y:S05]  /*2b800*/  @!P1 NANOSLEEP.SYNCS 0x989680 ;  /* 0x009896800000995d */ /* 0x004fea0003900000 */
[----:B------:R-:W2:Y:S02]  /*2b810*/  @!P1 SYNCS.PHASECHK.TRANS64 P1, [R9+URZ+0x228a0], R7 ;  /* 0x0228a007090095a7 */ /* 0x000ea4000802007f */
[----:B--2---:R-:W-:Y:S05]  /*2b820*/  @!P1 BRA `(.L_x_1836) ;  /* 0xfffffffc00f09947 */ /* 0x004fea000383ffff */
[----:B------:R-:W-:Y:S05]  /*2b830*/  BRA `(.L_x_2035) ;  /* 0xffffff8400b47947 */ /* 0x000fea000383ffff */
.L_x_1843:
[----:B0-----:R0:W2:Y:S02]  /*2b840*/  SYNCS.PHASECHK.TRANS64.TRYWAIT P1, [R9+URZ+0x228c0], R7 ;  /* 0x0228c007090075a7 */ /* 0x0010a4000802017f */
[----:B--2---:R-:W-:Y:S05]  /*2b850*/  @!P1 NANOSLEEP.SYNCS 0x989680 ;  /* 0x009896800000995d */ /* 0x004fea0003900000 */
[----:B------:R-:W2:Y:S02]  /*2b860*/  @!P1 SYNCS.PHASECHK.TRANS64 P1, [R9+URZ+0x228c0], R7 ;  /* 0x0228c007090095a7 */ /* 0x000ea4000802007f */
[----:B--2---:R-:W-:Y:S05]  /*2b870*/  @!P1 BRA `(.L_x_1843) ;  /* 0xfffffffc00f09947 */ /* 0x004fea000383ffff */
[----:B------:R-:W-:Y:S05]  /*2b880*/  BRA `(.L_x_2036) ;  /* 0xffffff8800a47947 */ /* 0x000fea000383ffff */
.L_x_1866:
[----:B------:R-:W0:Y:S01]  /*2b890*/  S2R R20, SR_TID.X ;  /* 0x0000000000147919 */ /* 0x000e220000002100 */
[----:B------:R-:W-:Y:S01]  /*2b8a0*/  BSSY B0, `(.L_x_2037) ;  /* 0x000000a000007945 */ /* 0x000fe20003800000 */
[----:B------:R-:W-:Y:S01]  /*2b8b0*/  IMAD.MOV.U32 R12, RZ, RZ, RZ ;  /* 0x000000ffff0c7224 */ /* 0x000fe200078e00ff */
[----:B------:R-:W-:Y:S01]  /*2b8c0*/  MOV R15, 0xffffffff ;  /* 0xffffffff000f7802 */ /* 0x000fe20000000f00 */
[----:B------:R-:W-:Y:S01]  /*2b8d0*/  IMAD.MOV.U32 R11, RZ, RZ, 0x1f ;  /* 0x0000001fff0b7424 */ /* 0x000fe200078e00ff */
[----:B0-----:R-:W-:-:S04]  /*2b8e0*/  SHF.R.U32.HI R10, RZ, 0x5, R20 ;  /* 0x00000005ff0a7819 */ /* 0x001fc80000011614 */
[----:B------:R-:W-:-:S05]  /*2b8f0*/  LOP3.LUT R10, R10, 0x3, RZ, 0xc0, !PT ;  /* 0x000000030a0a7812 */ /* 0x000fca00078ec0ff */
[----:B------:R-:W-:-:S07]  /*2b900*/  IMAD.MOV.U32 R13, RZ, RZ, R10 ;  /* 0x000000ffff0d7224 */ /* 0x000fce00078e000a */
[----:B-----5:R-:W-:Y:S05]  /*2b910*/  WARPSYNC.COLLECTIVE R15, `(.L_x_2038) ;  /* 0x000000000f087348 */ /* 0x020fea0003c00000 */
[----:B------:R0:W1:Y:S02]  /*2b920*/  SHFL.IDX P6, R14, R13, R12, R11 ;  /* 0x0000000c0d0e7389 */ /* 0x00006400000c000b */
[----:B01---5:R-:W-:Y:S01]  /*2b930*/  ENDCOLLECTIVE ;  /* 0x000000000000791b */ /* 0x023fe20003800000 */
.L_x_2038:
[----:B------:R-:W-:Y:S05]  /*2b940*/  BSYNC B0 ;  /* 0x0000000000007941 */ /* 0x000fea0003800000 */
.L_x_2037:
[----:B------:R-:W-:Y:S05]  /*2b950*/  BRA `(.L_x_2039) ;  /* 0xffffff9800d07947 */ /* 0x000fea000383ffff */
.L_x_1869:
[----:B0-----:R-:W2:Y:S02]  /*2b960*/  LDL R0, [R1+0x28] ;  /* 0x0000280001007983 */ /* 0x001ea40000100800 */
[----:B--2---:R0:W1:Y:S02]  /*2b970*/  SYNCS.PHASECHK.TRANS64.TRYWAIT P0, [R4+URZ+0x22880], R0 ;  /* 0x02288000040075a7 */ /* 0x004064000800017f */
[----:B-1----:R-:W-:Y:S05]  /*2b980*/  @!P0 NANOSLEEP.SYNCS 0x989680 ;  /* 0x009896800000895d */ /* 0x002fea0003900000 */
[----:B------:R-:W1:Y:S02]  /*2b990*/  @!P0 SYNCS.PHASECHK.TRANS64 P0, [R4+URZ+0x22880], R0 ;  /* 0x02288000040085a7 */ /* 0x000e64000800007f */
[----:B-1----:R-:W-:Y:S05]  /*2b9a0*/  @!P0 BRA `(.L_x_1869) ;  /* 0xfffffffc00ec8947 */ /* 0x002fea000383ffff */
[----:B------:R-:W-:Y:S05]  /*2b9b0*/  BRA `(.L_x_2040) ;  /* 0xffffff9800f07947 */ /* 0x000fea000383ffff */
.L_x_1870:
[----:B------:R-:W-:Y:S01]  /*2b9c0*/  BSSY B0, `(.L_x_2041) ;  /* 0x0000008000007945 */ /* 0x000fe20003800000 */
[----:B------:R-:W-:Y:S02]  /*2b9d0*/  IMAD.MOV.U32 R13, RZ, RZ, R2 ;  /* 0x000000ffff0d7224 */ /* 0x000fe400078e0002 */
[----:B------:R-:W-:Y:S02]  /*2b9e0*/  IMAD.MOV.U32 R12, RZ, RZ, RZ ;  /* 0x000000ffff0c7224 */ /* 0x000fe400078e00ff */
[----:B------:R-:W-:Y:S02]  /*2b9f0*/  IMAD.MOV.U32 R11, RZ, RZ, 0x1c1f ;  /* 0x00001c1fff0b7424 */ /* 0x000fe400078e00ff */
[----:B------:R-:W-:-:S07]  /*2ba00*/  IMAD.MOV.U32 R15, RZ, RZ, -0x1 ;  /* 0xffffffffff0f7424 */ /* 0x000fce00078e00ff */
[----:B------:R-:W-:Y:S05]  /*2ba10*/  WARPSYNC.COLLECTIVE R15, `(.L_x_2042) ;  /* 0x000000000f087348 */ /* 0x000fea0003c00000 */
[----:B------:R0:W1:Y:S02]  /*2ba20*/  SHFL.IDX P6, R14, R13, R12, R11 ;  /* 0x0000000c0d0e7389 */ /* 0x00006400000c000b */
[----:B01----:R-:W-:Y:S01]  /*2ba30*/  ENDCOLLECTIVE ;  /* 0x000000000000791b */ /* 0x003fe20003800000 */
.L_x_2042:
[----:B------:R-:W-:Y:S05]  /*2ba40*/  BSYNC B0 ;  /* 0x0000000000007941 */ /* 0x000fea0003800000 */
.L_x_2041:
[----:B------:R-:W-:Y:S01]  /*2ba50*/  IMAD.MOV.U32 R13, RZ, RZ, R0 ;  /* 0x000000ffff0d7224 */ /* 0x000fe200078e0000 */
[----:B------:R-:W-:Y:S01]  /*2ba60*/  LOP3.LUT P2, RZ, R22, 0x2, RZ, 0xc0, !PT ;  /* 0x0000000216ff7812 */ /* 0x000fe2000784c0ff */
[----:B------:R-:W-:Y:S01]  /*2ba70*/  IMAD.MOV.U32 R12, RZ, RZ, RZ ;  /* 0x000000ffff0c7224 */ /* 0x000fe200078e00ff */
[C---:B------:R-:W-:Y:S01]  /*2ba80*/  ISETP.GE.AND P3, PT, R7.reuse, 0x21, PT ;  /* 0x000000210700780c */ /* 0x040fe20003f66270 */
[----:B------:R-:W-:Y:S01]  /*2ba90*/  IMAD.MOV.U32 R11, RZ, RZ, 0x1c1f ;  /* 0x00001c1fff0b7424 */ /* 0x000fe200078e00ff */
[----:B------:R-:W-:Y:S01]  /*2baa0*/  ISETP.GE.AND P5, PT, R7, 0x61, PT ;  /* 0x000000610700780c */ /* 0x000fe20003fa6270 */
[----:B------:R-:W-:Y:S02]  /*2bab0*/  IMAD.MOV.U32 R15, RZ, RZ, -0x1 ;  /* 0xffffffffff0f7424 */ /* 0x000fe400078e00ff */
[----:B------:R-:W-:-:S10]  /*2bac0*/  IMAD.MOV.U32 R3, RZ, RZ, R14 ;  /* 0x000000ffff037224 */ /* 0x000fd400078e000e */
[----:B------:R-:W-:Y:S05]  /*2bad0*/  WARPSYNC.COLLECTIVE R15, `(.L_x_2043) ;  /* 0x000000000f087348 */ /* 0x000fea0003c00000 */
[----:B------:R0:W1:Y:S02]  /*2bae0*/  SHFL.IDX P6, R14, R13, R12, R11 ;  /* 0x0000000c0d0e7389 */ /* 0x00006400000c000b */
[----:B01----:R-:W-:Y:S01]  /*2baf0*/  ENDCOLLECTIVE ;  /* 0x000000000000791b */ /* 0x003fe20003800000 */
.L_x_2043:
[----:B------:R-:W-:Y:S02]  /*2bb00*/  IMAD.MOV.U32 R13, RZ, RZ, R2 ;  /* 0x000000ffff0d7224 */ /* 0x000fe400078e0002 */
[----:B------:R-:W-:Y:S02]  /*2bb10*/  IMAD.MOV.U32 R12, RZ, RZ, 0x1 ;  /* 0x00000001ff0c7424 */ /* 0x000fe400078e00ff */
[----:B------:R-:W-:-:S07]  /*2bb20*/  IMAD.MOV.U32 R10, RZ, RZ, R14 ;  /* 0x000000ffff0a7224 */ /* 0x000fce00078e000e */
[----:B------:R-:W-:Y:S05]  /*2bb30*/  WARPSYNC.COLLECTIVE R15, `(.L_x_2044) ;  /* 0x000000000f087348 */ /* 0x000fea0003c00000 */
[----:B------:R0:W1:Y:S02]  /*2bb40*/  SHFL.IDX P6, R14, R13, R12, R11 ;  /* 0x0000000c0d0e7389 */ /* 0x00006400000c000b */
[----:B01----:R-:W-:Y:S01]  /*2bb50*/  ENDCOLLECTIVE ;  /* 0x000000000000791b */ /* 0x003fe20003800000 */
.L_x_2044:
[----:B------:R-:W-:-:S05]  /*2bb60*/  IADD3 R20, P0, R36, R10, RZ ;  /* 0x0000000a24147210 */ /* 0x000fca0007f1e0ff */
[----:B------:R-:W-:Y:S01]  /*2bb70*/  IMAD.X R21, RZ, RZ, R3, P0 ;  /* 0x000000ffff157224 */ /* 0x000fe200000e0603 */
[----:B------:R-:W-:Y:S02]  /*2bb80*/  ISETP.LT.OR P0, PT, R7, 0x1, P2 ;  /* 0x000000010700780c */ /* 0x000fe40001701670 */
[----:B------:R-:W-:Y:S01]  /*2bb90*/  IADD3 R3, R23, R5, R33 ;  /* 0x0000000517037210 */ /* 0x000fe20007ffe021 */
[----:B------:R-:W-:-:S03]  /*2bba0*/  IMAD.MOV.U32 R13, RZ, RZ, R0 ;  /* 0x000000ffff0d7224 */ /* 0x000fc600078e0000 */
[----:B------:R-:W-:-:S07]  /*2bbb0*/  IADD3 R5, R34, R3, RZ ;  /* 0x0000000322057210 */ /* 0x000fce0007ffe0ff */
        /* <DEDUP_REMOVED lines=9> */
.L_x_2045:
[----:B------:R-:W-:Y:S01]  /*2bc50*/  @!PT LDS RZ, [RZ] ;  /* 0x00000000fffff984 */ /* 0x000fe20000000800 */
[----:B------:R-:W-:Y:S01]  /*2bc60*/  @!PT LDS RZ, [RZ] ;  /* 0x00000000fffff984 */ /* 0x000fe20000000800 */
[----:B------:R-:W-:Y:S01]  /*2bc70*/  @!PT LDS RZ, [RZ] ;  /* 0x00000000fffff984 */ /* 0x000fe20000000800 */
[----:B------:R0:W-:Y:S01]  /*2bc80*/  LDGSTS.E.BYPASS.LTC128B.128 [R5+0x8400], desc[UR38][R20.64+0x40], !P0 ;  /* 0x0840004014057fae */ /* 0x0001e2000c101d66 */
[----:B------:R-:W-:Y:S02]  /*2bc90*/  IMAD.MOV.U32 R13, RZ, RZ, R2 ;  /* 0x000000ffff0d7224 */ /* 0x000fe400078e0002 */
[----:B------:R-:W-:Y:S02]  /*2bca0*/  IMAD.MOV.U32 R12, RZ, RZ, 0x2 ;  /* 0x00000002ff0c7424 */ /* 0x000fe400078e00ff */
[----:B------:R-:W-:-:S07]  /*2bcb0*/  IMAD.MOV.U32 R10, RZ, RZ, R14 ;  /* 0x000000ffff0a7224 */ /* 0x000fce00078e000e */
[----:B0-----:R-:W-:Y:S05]  /*2bcc0*/  WARPSYNC.COLLECTIVE R15, `(.L_x_2046) ;  /* 0x000000000f087348 */ /* 0x001fea0003c00000 */
[----:B------:R1:W2:Y:S02]  /*2bcd0*/  SHFL.IDX P6, R14, R13, R12, R11 ;  /* 0x0000000c0d0e7389 */ /* 0x0002a400000c000b */
[----:B012---:R-:W-:Y:S01]  /*2bce0*/  ENDCOLLECTIVE ;  /* 0x000000000000791b */ /* 0x007fe20003800000 */
.L_x_2046:
        /* <DEDUP_REMOVED lines=13> */
.L_x_2047:
        /* <DEDUP_REMOVED lines=10> */
.L_x_2048:
[----:B------:R-:W-:-:S04]  /*2be60*/  IADD3 R20, P0, R36, R10, RZ ;  /* 0x0000000a24147210 */ /* 0x000fc80007f1e0ff */
[----:B------:R-:W-:Y:S02]  /*2be70*/  IADD3.X R21, RZ, R9, RZ, P0, !PT ;  /* 0x00000009ff157210 */ /* 0x000fe400007fe4ff */
        /* <DEDUP_REMOVED lines=12> */
.L_x_2049:
[----:B------:R-:W-:Y:S01]  /*2bf40*/  @!PT LDS RZ, [RZ] ;  /* 0x00000000fffff984 */ /* 0x000fe20000000800 */
[----:B------:R-:W-:Y:S01]  /*2bf50*/  @!PT LDS RZ, [RZ] ;  /* 0x00000000fffff984 */ /* 0x000fe20000000800 */
[----:B------:R-:W-:Y:S01]  /*2bf60*/  @!PT LDS RZ, [RZ] ;  /* 0x00000000fffff984 */ /* 0x000fe20000000800 */
[----:B------:R0:W-:Y:S01]  /*2bf70*/  LDGSTS.E.BYPASS.LTC128B.128 [R5+0xa400], desc[UR38][R20.64+0x40], !P0 ;  /* 0x0a40004014057fae */ /* 0x0001e2000c101d66 */
[----:B------:R-:W-:Y:S01]  /*2bf80*/  IMAD.MOV.U32 R0, RZ, RZ, R14 ;  /* 0x000000ffff007224 */ /* 0x000fe200078e000e */
[----:B------:R-:W-:Y:S06]  /*2bf90*/  BRA `(.L_x_2050) ;  /* 0xffffff98006c7947 */ /* 0x000fec000383ffff */
.L_x_1875:
[----:B---3--:R-:W3:Y:S02]  /*2bfa0*/  LDL R0, [R1+0x28] ;  /* 0x0000280001007983 */ /* 0x008ee40000100800 */
[----:B---3--:R3:W4:Y:S02]  /*2bfb0*/  SYNCS.PHASECHK.TRANS64.TRYWAIT P0, [R4+URZ+0x22840], R0 ;  /* 0x02284000040075a7 */ /* 0x008724000800017f */
[----:B----4-:R-:W-:Y:S05]  /*2bfc0*/  @!P0 NANOSLEEP.SYNCS 0x989680 ;  /* 0x009896800000895d */ /* 0x010fea0003900000 */
[----:B------:R-:W4:Y:S02]  /*2bfd0*/  @!P0 SYNCS.PHASECHK.TRANS64 P0, [R4+URZ+0x22840], R0 ;  /* 0x02284000040085a7 */ /* 0x000f24000800007f */
[----:B----4-:R-:W-:Y:S05]  /*2bfe0*/  @!P0 BRA `(.L_x_1875) ;  /* 0xfffffffc00ec8947 */ /* 0x010fea000383ffff */
[----:B------:R-:W-:Y:S05]  /*2bff0*/  BRA `(.L_x_2051) ;  /* 0xffffff9800cc7947 */ /* 0x000fea000383ffff */
.L_x_1876:
[----:B------:R-:W-:Y:S01]  /*2c000*/  BSSY B0, `(.L_x_2052) ;  /* 0x0000008000007945 */ /* 0x000fe20003800000 */
[----:B------:R-:W-:Y:S02]  /*2c010*/  IMAD.MOV.U32 R13, RZ, RZ, R5 ;  /* 0x000000ffff0d7224 */ /* 0x000fe400078e0005 */
[----:B------:R-:W-:Y:S02]  /*2c020*/  IMAD.MOV.U32 R12, RZ, RZ, RZ ;  /* 0x000000ffff0c7224 */ /* 0x000fe400078e00ff */
[----:B------:R-:W-:Y:S02]  /*2c030*/  IMAD.MOV.U32 R11, RZ, RZ, 0x1c1f ;  /* 0x00001c1fff0b7424 */ /* 0x000fe400078e00ff */
[----:B------:R-:W-:-:S07]  /*2c040*/  IMAD.MOV.U32 R15, RZ, RZ, -0x1 ;  /* 0xffffffffff0f7424 */ /* 0x000fce00078e00ff */
[----:B--2---:R-:W-:Y:S05]  /*2c050*/  WARPSYNC.COLLECTIVE R15, `(.L_x_2053) ;  /* 0x000000000f087348 */ /* 0x004fea0003c00000 */
[----:B------:R0:W1:Y:S02]  /*2c060*/  SHFL.IDX P6, R14, R13, R12, R11 ;  /* 0x0000000c0d0e7389 */ /* 0x00006400000c000b */
[----:B012---:R-:W-:Y:S01]  /*2c070*/  ENDCOLLECTIVE ;  /* 0x000000000000791b */ /* 0x007fe20003800000 */
.L_x_2053:
[----:B------:R-:W-:Y:S05]  /*2c080*/  BSYNC B0 ;  /* 0x0000000000007941 */ /* 0x000fea0003800000 */
.L_x_2052:
[----:B------:R-:W-:Y:S01]  /*2c090*/  IMAD.MOV.U32 R13, RZ, RZ, R0 ;  /* 0x000000ffff0d7224 */ /* 0x000fe200078e0000 */
[----:B------:R-:W-:Y:S01]  /*2c0a0*/  MOV R12, RZ ;  /* 0x000000ff000c7202 */ /* 0x000fe20000000f00 */
[----:B------:R-:W-:Y:S01]  /*2c0b0*/  IMAD.MOV.U32 R11, RZ, RZ, 0x1c1f ;  /* 0x00001c1fff0b7424 */ /* 0x000fe200078e00ff */
[----:B------:R-:W-:Y:S01]  /*2c0c0*/  LOP3.LUT R22, R22, 0xbfffffff, RZ, 0xc0, !PT ;  /* 0xbfffffff16167812 */ /* 0x000fe200078ec0ff */
[----:B------:R-:W-:Y:S01]  /*2c0d0*/  IMAD.MOV.U32 R15, RZ, RZ, -0x1 ;  /* 0xffffffffff0f7424 */ /* 0x000fe200078e00ff */
[C---:B------:R-:W-:Y:S01]  /*2c0e0*/  @P3 IADD3 R9, R23.reuse, R6, RZ ;  /* 0x0000000617093210 */ /* 0x040fe20007ffe0ff */
[----:B------:R-:W-:Y:S01]  /*2c0f0*/  IMAD.MOV.U32 R2, RZ, RZ, R14 ;  /* 0x000000ffff027224 */ /* 0x000fe200078e000e */
[----:B------:R-:W-:Y:S01]  /*2c100*/  @P5 LOP3.LUT R22, R22, 0x40000000, RZ, 0xfc, !PT ;  /* 0x4000000016165812 */ /* 0x000fe200078efcff */
[----:B------:R-:W-:-:S07]  /*2c110*/  @P4 IMAD.IADD R7, R23, 0x1, R6 ;  /* 0x0000000117074824 */ /* 0x000fce00078e0206 */
[----:B------:R-:W-:Y:S05]  /*2c120*/  WARPSYNC.COLLECTIVE R15, `(.L_x_2054) ;  /* 0x000000000f087348 */ /* 0x000fea0003c00000 */
[----:B------:R0:W1:Y:S02]  /*2c130*/  SHFL.IDX P6, R14, R13, R12, R11 ;  /* 0x0000000c0d0e7389 */ /* 0x00006400000c000b */
[----:B01----:R-:W-:Y:S01]  /*2c140*/  ENDCOLLECTIVE ;  /* 0x000000000000791b */ /* 0x003fe20003800000 */
.L_x_2054:
[C---:B------:R-:W-:Y:S01]  /*2c150*/  LOP3.LUT P5, RZ, R22.reuse, 0x8, RZ, 0xc0, !PT ;  /* 0x0000000816ff7812 */ /* 0x040fe200078ac0ff */
        /* <DEDUP_REMOVED lines=16> */
.L_x_2055:
        /* <DEDUP_REMOVED lines=12> */
.L_x_2056:
[----:B------:R-:W-:Y:S02]  /*2c320*/  IMAD.MOV.U32 R13, RZ, RZ, R5 ;  /* 0x000000ffff0d7224 */ /* 0x000fe400078e0005 */
[----:B------:R-:W-:Y:S02]  /*2c330*/  IMAD.MOV.U32 R12, RZ, RZ, 0x2 ;  /* 0x00000002ff0c7424 */ /* 0x000fe400078e00ff */
[----:B------:R-:W-:-:S07]  /*2c340*/  IMAD.MOV.U32 R3, RZ, RZ, R14 ;  /* 0x000000ffff037224 */ /* 0x000fce00078e000e */
[----:B------:R-:W-:Y:S05]  /*2c350*/  WARPSYNC.COLLECTIVE R15, `(.L_x_2057) ;  /* 0x000000000f087348 */ /* 0x000fea0003c00000 */
[----:B------:R0:W1:Y:S02]  /*2c360*/  SHFL.IDX P6, R14, R13, R12, R11 ;  /* 0x0000000c0d0e7389 */ /* 0x00006400000c000b */
[----:B01----:R-:W-:Y:S01]  /*2c370*/  ENDCOLLECTIVE ;  /* 0x000000000000791b */ /* 0x003fe20003800000 */
.L_x_2057:
        /* <DEDUP_REMOVED lines=16> */
.L_x_2058:
[----:B------:R-:W-:Y:S02]  /*2c480*/  IMAD.MOV.U32 R13, RZ, RZ, R5 ;  /* 0x000000ffff0d7224 */ /* 0x000fe400078e0005 */
[----:B------:R-:W-:Y:S02]  /*2c490*/  IMAD.MOV.U32 R12, RZ, RZ, 0x3 ;  /* 0x00000003ff0c7424 */ /* 0x000fe400078e00ff */
[----:B------:R-:W-:-:S07]  /*2c4a0*/  IMAD.MOV.U32 R3, RZ, RZ, R14 ;  /* 0x000000ffff037224 */ /* 0x000fce00078e000e */
[----:B------:R-:W-:Y:S05]  /*2c4b0*/  WARPSYNC.COLLECTIVE R15, `(.L_x_2059) ;  /* 0x000000000f087348 */ /* 0x000fea0003c00000 */
[----:B------:R0:W1:Y:S02]  /*2c4c0*/  SHFL.IDX P6, R14, R13, R12, R11 ;  /* 0x0000000c0d0e7389 */ /* 0x00006400000c000b */
[----:B01----:R-:W-:Y:S01]  /*2c4d0*/  ENDCOLLECTIVE ;  /* 0x000000000000791b */ /* 0x003fe20003800000 */
.L_x_2059:
        /* <DEDUP_REMOVED lines=10> */
.L_x_2060:
[----:B------:R-:W-:Y:S01]  /*2c580*/  @!PT LDS RZ, [RZ] ;  /* 0x00000000fffff984 */ /* 0x000fe20000000800 */
[----:B------:R-:W-:Y:S01]  /*2c590*/  @!PT LDS RZ, [RZ] ;  /* 0x00000000fffff984 */ /* 0x000fe20000000800 */
[----:B------:R-:W-:Y:S01]  /*2c5a0*/  @!PT LDS RZ, [RZ] ;  /* 0x00000000fffff984 */ /* 0x000fe20000000800 */
[----:B------:R-:W-:Y:S04]  /*2c5b0*/  @P2 LDGSTS.E.BYPASS.LTC128B.128 [R7+0x17400], desc[UR38][R2.64], !P4 ;  /* 0x1740000002072fae */ /* 0x000fe8000e101d66 */
[----:B------:R-:W-:Y:S01]  /*2c5c0*/  @P2 LDGSTS.E.BYPASS.LTC128B.128 [R7+0x19400], desc[UR38][R2.64+0x40], !P5 ;  /* 0x1940004002072fae */ /* 0x000fe2000e901d66 */
[----:B------:R-:W-:-:S03]  /*2c5d0*/  LOP3.LUT P5, RZ, R22, 0x40000000, RZ, 0xc0, !PT ;  /* 0x4000000016ff7812 */ /* 0x000fc600078ac0ff */
[----:B------:R0:W-:Y:S02]  /*2c5e0*/  @P2 LDGSTS.E.BYPASS.LTC128B.128 [R7+0x1b400], desc[UR38][R2.64+0x80], !P1 ;  /* 0x1b40008002072fae */ /* 0x0001e4000c901d66 */
[----:B0-----:R-:W-:Y:S01]  /*2c5f0*/  MOV R2, R14 ;  /* 0x0000000e00027202 */ /* 0x001fe20000000f00 */
[----:B------:R-:W-:Y:S07]  /*2c600*/  BRA `(.L_x_2061) ;  /* 0xffffff9800447947 */ /* 0x000fee000383ffff */
.L_x_1881:
[----:B------:R-:W-:Y:S02]  /*2c610*/  IMAD.MOV.U32 R13, RZ, RZ, R0 ;  /* 0x000000ffff0d7224 */ /* 0x000fe400078e0000 */
[----:B------:R-:W-:Y:S02]  /*2c620*/  IMAD.MOV.U32 R12, RZ, RZ, RZ ;  /* 0x000000ffff0c7224 */ /* 0x000fe400078e00ff */
[----:B------:R-:W-:Y:S02]  /*2c630*/  IMAD.MOV.U32 R11, RZ, RZ, 0x1c1f ;  /* 0x00001c1fff0b7424 */ /* 0x000fe400078e00ff */
[----:B------:R-:W-:Y:S02]  /*2c640*/  IMAD.MOV.U32 R15, RZ, RZ, -0x1 ;  /* 0xffffffffff0f7424 */ /* 0x000fe400078e00ff */
[----:B------:R-:W-:Y:S02]  /*2c650*/  IMAD R27, R27, R7, RZ ;  /* 0x000000071b1b7224 */ /* 0x000fe400078e02ff */
[----:B------:R-:W-:-:S07]  /*2c660*/  IMAD.IADD R17, R9, 0x1, R17 ;  /* 0x0000000109117824 */ /* 0x000fce00078e0211 */
[----:B-----5:R-:W-:Y:S05]  /*2c670*/  WARPSYNC.COLLECTIVE R15, `(.L_x_2062) ;  /* 0x000000000f087348 */ /* 0x020fea0003c00000 */
[----:B------:R0:W1:Y:S02]  /*2c680*/  SHFL.IDX P6, R14, R13, R12, R11 ;  /* 0x0000000c0d0e7389 */ /* 0x00006400000c000b */
[----:B01---5:R-:W-:Y:S01]  /*2c690*/  ENDCOLLECTIVE ;  /* 0x000000000000791b */ /* 0x023fe20003800000 */
.L_x_2062:
[C---:B------:R-:W-:Y:S01]  /*2c6a0*/  VIADD R6, R17.reuse, 0x20 ;  /* 0x0000002011067836 */ /* 0x040fe20000000000 */
[----:B------:R-:W-:Y:S01]  /*2c6b0*/  ISETP.GE.AND P1, PT, R17, R27, PT ;  /* 0x0000001b1100720c */ /* 0x000fe20003f26270 */
[----:B------:R-:W-:Y:S02]  /*2c6c0*/  IMAD.MOV.U32 R13, RZ, RZ, R4 ;  /* 0x000000ffff0d7224 */ /* 0x000fe400078e0004 */
[----:B------:R-:W-:-:S10]  /*2c6d0*/  IMAD.MOV.U32 R2, RZ, RZ, R14 ;  /* 0x000000ffff027224 */ /* 0x000fd400078e000e */
[----:B------:R-:W-:Y:S05]  /*2c6e0*/  WARPSYNC.COLLECTIVE R15, `(.L_x_2063) ;  /* 0x000000000f087348 */ /* 0x000fea0003c00000 */
[----:B------:R0:W1:Y:S02]  /*2c6f0*/  SHFL.IDX P6, R14, R13, R12, R11 ;  /* 0x0000000c0d0e7389 */ /* 0x00006400000c000b */
[----:B01----:R-:W-:Y:S01]  /*2c700*/  ENDCOLLECTIVE ;  /* 0x000000000000791b */ /* 0x003fe20003800000 */
.L_x_2063:
[----:B------:R-:W-:Y:S01]  /*2c710*/  IMAD.MOV.U32 R13, RZ, RZ, R0 ;  /* 0x000000ffff0d7224 */ /* 0x000fe200078e0000 */
[----:B------:R-:W-:Y:S01]  /*2c720*/  MOV R12, 0x1 ;  /* 0x00000001000c7802 */ /* 0x000fe20000000f00 */
[----:B------:R-:W-:-:S07]  /*2c730*/  IMAD.MOV.U32 R3, RZ, RZ, R14 ;  /* 0x000000ffff037224 */ /* 0x000fce00078e000e */
[----:B------:R-:W-:Y:S05]  /*2c740*/  WARPSYNC.COLLECTIVE R15, `(.L_x_2064) ;  /* 0x000000000f087348 */ /* 0x000fea0003c00000 */
[----:B------:R0:W1:Y:S02]  /*2c750*/  SHFL.IDX P6, R14, R13, R12, R11 ;  /* 0x0000000c0d0e7389 */ /* 0x00006400000c000b */
[----:B01----:R-:W-:Y:S01]  /*2c760*/  ENDCOLLECTIVE ;  /* 0x000000000000791b */ /* 0x003fe20003800000 */
.L_x_2064:
        /* <DEDUP_REMOVED lines=17> */
.L_x_2065:
[----:B------:R-:W-:Y:S02]  /*2c880*/  IMAD.MOV.U32 R13, RZ, RZ, R0 ;  /* 0x000000ffff0d7224 */ /* 0x000fe400078e0000 */
[----:B------:R-:W-:Y:S02]  /*2c890*/  IMAD.MOV.U32 R12, RZ, RZ, 0x2 ;  /* 0x00000002ff0c7424 */ /* 0x000fe400078e00ff */
[----:B------:R-:W-:-:S07]  /*2c8a0*/  IMAD.MOV.U32 R3, RZ, RZ, R14 ;  /* 0x000000ffff037224 */ /* 0x000fce00078e000e */
[----:B------:R-:W-:Y:S05]  /*2c8b0*/  WARPSYNC.COLLECTIVE R15, `(.L_x_2066) ;  /* 0x000000000f087348 */ /* 0x000fea0003c00000 */
[----:B------:R0:W1:Y:S02]  /*2c8c0*/  SHFL.IDX P6, R14, R13, R12, R11 ;  /* 0x0000000c0d0e7389 */ /* 0x00006400000c000b */
[----:B01----:R-:W-:Y:S01]  /*2c8d0*/  ENDCOLLECTIVE ;  /* 0x000000000000791b */ /* 0x003fe20003800000 */
.L_x_2066:
        /* <DEDUP_REMOVED lines=18> */
.L_x_2067:
[----:B------:R-:W-:Y:S01]  /*2ca00*/  MOV R13, R0 ;  /* 0x00000000000d7202 */ /* 0x000fe20000000f00 */
[----:B------:R-:W-:Y:S02]  /*2ca10*/  IMAD.MOV.U32 R12, RZ, RZ, 0x3 ;  /* 0x00000003ff0c7424 */ /* 0x000fe400078e00ff */
[----:B------:R-:W-:-:S07]  /*2ca20*/  IMAD.MOV.U32 R3, RZ, RZ, R14 ;  /* 0x000000ffff037224 */ /* 0x000fce00078e000e */
[----:B------:R-:W-:Y:S05]  /*2ca30*/  WARPSYNC.COLLECTIVE R15, `(.L_x_2068) ;  /* 0x000000000f087348 */ /* 0x000fea0003c00000 */
[----:B------:R0:W1:Y:S02]  /*2ca40*/  SHFL.IDX P6, R14, R13, R12, R11 ;  /* 0x0000000c0d0e7389 */ /* 0x00006400000c000b */
[----:B01----:R-:W-:Y:S01]  /*2ca50*/  ENDCOLLECTIVE ;  /* 0x000000000000791b */ /* 0x003fe20003800000 */
.L_x_2068:
[----:B------:R-:W-:-:S05]  /*2ca60*/  @!P1 IADD3 R3, P4, R36, R3, RZ ;  /* 0x0000000324039210 */ /* 0x000fca0007f9e0ff */
[----:B------:R-:W-:-:S05]  /*2ca70*/  @!P1 IMAD.X R2, RZ, RZ, R2, P4 ;  /* 0x000000ffff029224 */ /* 0x000fca00020e0602 */
[----:B------:R-:W-:Y:S01]  /*2ca80*/  @!P1 LOP3.LUT R3, R3, R2, RZ, 0x3c, !PT ;  /* 0x0000000203039212 */ /* 0x000fe200078e3cff */
[----:B------:R-:W-:-:S03]  /*2ca90*/  IMAD.MOV.U32 R13, RZ, RZ, R4 ;  /* 0x000000ffff0d7224 */ /* 0x000fc600078e0004 */
[----:B------:R-:W-:-:S04]  /*2caa0*/  @!P1 LOP3.LUT R2, R3, R2, RZ, 0x3c, !PT ;  /* 0x0000000203029212 */ /* 0x000fc800078e3cff */
[----:B------:R-:W-:Y:S01]  /*2cab0*/  @!P1 LOP3.LUT R3, R3, R2, RZ, 0x3c, !PT ;  /* 0x0000000203039212 */ /* 0x000fe200078e3cff */
[----:B------:R-:W-:-:S07]  /*2cac0*/  IMAD.MOV.U32 R0, RZ, RZ, R14 ;  /* 0x000000ffff007224 */ /* 0x000fce00078e000e */
[----:B------:R-:W-:Y:S05]  /*2cad0*/  WARPSYNC.COLLECTIVE R15, `(.L_x_2069) ;  /* 0x000000000f087348 */ /* 0x000fea0003c00000 */
[----:B------:R0:W1:Y:S02]  /*2cae0*/  SHFL.IDX P6, R14, R13, R12, R11 ;  /* 0x0000000c0d0e7389 */ /* 0x00006400000c000b */
[----:B01----:R-:W-:Y:S01]  /*2caf0*/  ENDCOLLECTIVE ;  /* 0x000000000000791b */ /* 0x003fe20003800000 */
.L_x_2069:
        /* <DEDUP_REMOVED lines=8> */
.L_x_1886:
[----:B-1----:R1:W2:Y:S02]  /*2cb80*/  SYNCS.PHASECHK.TRANS64.TRYWAIT P0, [R23+URZ+0x22820], R0 ;  /* 0x02282000170075a7 */ /* 0x0022a4000800017f */
[----:B--2---:R-:W-:Y:S05]  /*2cb90*/  @!P0 NANOSLEEP.SYNCS 0x989680 ;  /* 0x009896800000895d */ /* 0x004fea0003900000 */
[----:B------:R-:W2:Y:S02]  /*2cba0*/  @!P0 SYNCS.PHASECHK.TRANS64 P0, [R23+URZ+0x22820], R0 ;  /* 0x02282000170085a7 */ /* 0x000ea4000800007f */
[----:B--2---:R-:W-:Y:S05]  /*2cbb0*/  @!P0 BRA `(.L_x_1886) ;  /* 0xfffffffc00f08947 */ /* 0x004fea000383ffff */
[----:B------:R-:W-:Y:S05]  /*2cbc0*/  BRA `(.L_x_2071) ;  /* 0xffffff9c00d47947 */ /* 0x000fea000383ffff */
.L_x_1890:
[----:B0-----:R0:W1:Y:S02]  /*2cbd0*/  SYNCS.PHASECHK.TRANS64.TRYWAIT P0, [R0+URZ+0x22880], R10 ;  /* 0x0228800a000075a7 */ /* 0x001064000800017f */
[----:B-1----:R-:W-:Y:S05]  /*2cbe0*/  @!P0 NANOSLEEP.SYNCS 0x989680 ;  /* 0x009896800000895d */ /* 0x002fea0003900000 */
[----:B------:R-:W1:Y:S02]  /*2cbf0*/  @!P0 SYNCS.PHASECHK.TRANS64 P0, [R0+URZ+0x22880], R10 ;  /* 0x0228800a000085a7 */ /* 0x000e64000800007f */
[----:B-1----:R-:W-:Y:S05]  /*2cc00*/  @!P0 BRA `(.L_x_1890) ;  /* 0xfffffffc00f08947 */ /* 0x002fea000383ffff */
[----:B------:R-:W-:Y:S05]  /*2cc10*/  BRA `(.L_x_2072) ;  /* 0xffffffa000a07947 */ /* 0x000fea000383ffff */
.L_x_1891:
        /* <DEDUP_REMOVED lines=8> */
.L_x_2074:
[----:B------:R-:W-:Y:S05]  /*2cca0*/  BSYNC B0 ;  /* 0x0000000000007941 */ /* 0x000fea0003800000 */
.L_x_2073:
[----:B------:R-:W-:Y:S01]  /*2ccb0*/  IMAD.MOV.U32 R13, RZ, RZ, R17 ;  /* 0x000000ffff0d7224 */ /* 0x000fe200078e0011 */
[----:B------:R-:W-:Y:S01]  /*2ccc0*/  MOV R11, 0x1c1f ;  /* 0x00001c1f000b7802 */ /* 0x000fe20000000f00 */
[----:B------:R-:W-:Y:S01]  /*2ccd0*/  IMAD.MOV.U32 R12, RZ, RZ, RZ ;  /* 0x000000ffff0c7224 */ /* 0x000fe200078e00ff */
[----:B------:R-:W-:Y:S01]  /*2cce0*/  IADD3 R20, R23, R20, R33 ;  /* 0x0000001417147210 */ /* 0x000fe20007ffe021 */
[----:B------:R-:W-:Y:S02]  /*2ccf0*/  IMAD.MOV.U32 R15, RZ, RZ, -0x1 ;  /* 0xffffffffff0f7424 */ /* 0x000fe400078e00ff */
[----:B------:R-:W-:Y:S02]  /*2cd00*/  IMAD.MOV.U32 R3, RZ, RZ, R14 ;  /* 0x000000ffff037224 */ /* 0x000fe400078e000e */
[----:B------:R-:W-:-:S07]  /*2cd10*/  IMAD.IADD R21, R34, 0x1, R20 ;  /* 0x0000000122157824 */ /* 0x000fce00078e0214 */
[----:B------:R-:W-:Y:S05]  /*2cd20*/  WARPSYNC.COLLECTIVE R15, `(.L_x_2075) ;  /* 0x000000000f087348 */ /* 0x000fea0003c00000 */
[----:B------:R0:W1:Y:S02]  /*2cd30*/  SHFL.IDX P6, R14, R13, R12, R11 ;  /* 0x0000000c0d0e7389 */ /* 0x00006400000c000b */
[----:B01----:R-:W-:Y:S01]  /*2cd40*/  ENDCOLLECTIVE ;  /* 0x000000000000791b */ /* 0x003fe20003800000 */
.L_x_2075:
[----:B------:R-:W-:Y:S02]  /*2cd50*/  IMAD.MOV.U32 R13, RZ, RZ, R27 ;  /* 0x000000ffff0d7224 */ /* 0x000fe400078e001b */
[----:B------:R-:W-:Y:S02]  /*2cd60*/  IMAD.MOV.U32 R12, RZ, RZ, 0x1 ;  /* 0x00000001ff0c7424 */ /* 0x000fe400078e00ff */
[----:B------:R-:W-:-:S07]  /*2cd70*/  IMAD.MOV.U32 R2, RZ, RZ, R14 ;  /* 0x000000ffff027224 */ /* 0x000fce00078e000e */
[----:B------:R-:W-:Y:S05]  /*2cd80*/  WARPSYNC.COLLECTIVE R15, `(.L_x_2076) ;  /* 0x000000000f087348 */ /* 0x000fea0003c00000 */
[----:B------:R0:W1:Y:S02]  /*2cd90*/  SHFL.IDX P6, R14, R13, R12, R11 ;  /* 0x0000000c0d0e7389 */ /* 0x00006400000c000b */
[----:B01----:R-:W-:Y:S01]  /*2cda0*/  ENDCOLLECTIVE ;  /* 0x000000000000791b */ /* 0x003fe20003800000 */
.L_x_2076:
        /* <DEDUP_REMOVED lines=12> */
.L_x_2077:
[----:B------:R-:W-:Y:S01]  /*2ce70*/  IMAD.MOV.U32 R13, RZ, RZ, R27 ;  /* 0x000000ffff0d7224 */ /* 0x000fe200078e001b */
[----:B------:R-:W-:Y:S01]  /*2ce80*/  MOV R12, 0x2 ;  /* 0x00000002000c7802 */ /* 0x000fe20000000f00 */
[----:B------:R-:W-:-:S07]  /*2ce90*/  IMAD.MOV.U32 R2, RZ, RZ, R14 ;  /* 0x000000ffff027224 */ /* 0x000fce00078e000e */
[----:B------:R-:W-:Y:S05]  /*2cea0*/  WARPSYNC.COLLECTIVE R15, `(.L_x_2078) ;  /* 0x000000000f087348 */ /* 0x000fea0003c00000 */
[----:B------:R0:W1:Y:S02]  /*2ceb0*/  SHFL.IDX P6, R14, R13, R12, R11 ;  /* 0x0000000c0d0e7389 */ /* 0x00006400000c000b */
[----:B01----:R-:W-:Y:S01]  /*2cec0*/  ENDCOLLECTIVE ;  /* 0x000000000000791b */ /* 0x003fe20003800000 */
.L_x_2078:
        /* <DEDUP_REMOVED lines=12> */
.L_x_2079:
[----:B------:R-:W-:Y:S02]  /*2cf90*/  IMAD.MOV.U32 R13, RZ, RZ, R27 ;  /* 0x000000ffff0d7224 */ /* 0x000fe400078e001b */
[----:B------:R-:W-:Y:S02]  /*2cfa0*/  IMAD.MOV.U32 R12, RZ, RZ, 0x3 ;  /* 0x00000003ff0c7424 */ /* 0x000fe400078e00ff */
[----:B------:R-:W-:-:S07]  /*2cfb0*/  IMAD.MOV.U32 R2, RZ, RZ, R14 ;  /* 0x000000ffff027224 */ /* 0x000fce00078e000e */
[----:B------:R-:W-:Y:S05]  /*2cfc0*/  WARPSYNC.COLLECTIVE R15, `(.L_x_2080) ;  /* 0x000000000f087348 */ /* 0x000fea0003c00000 */
[----:B------:R0:W1:Y:S02]  /*2cfd0*/  SHFL.IDX P6, R14, R13, R12, R11 ;  /* 0x0000000c0d0e7389 */ /* 0x00006400000c000b */
[----:B01----:R-:W-:Y:S01]  /*2cfe0*/  ENDCOLLECTIVE ;  /* 0x000000000000791b */ /* 0x003fe20003800000 */
.L_x_2080:
        /* <DEDUP_REMOVED lines=12> */
.L_x_2081:
[----:B------:R-:W-:Y:S01]  /*2d0b0*/  IMAD.MOV.U32 R2, RZ, RZ, R14 ;  /* 0x000000ffff027224 */ /* 0x000fe200078e000e */
[----:B------:R-:W-:Y:S06]  /*2d0c0*/  BRA `(.L_x_2082) ;  /* 0xffffffa0003c7947 */ /* 0x000fec000383ffff */
.L_x_1896:
[----:B---3--:R3:W4:Y:S02]  /*2d0d0*/  SYNCS.PHASECHK.TRANS64.TRYWAIT P0, [R0+URZ+0x22840], R10 ;  /* 0x0228400a000075a7 */ /* 0x008724000800017f */
[----:B----4-:R-:W-:Y:S05]  /*2d0e0*/  @!P0 NANOSLEEP.SYNCS 0x989680 ;  /* 0x009896800000895d */ /* 0x010fea0003900000 */
[----:B------:R-:W4:Y:S02]  /*2d0f0*/  @!P0 SYNCS.PHASECHK.TRANS64 P0, [R0+URZ+0x22840], R10 ;  /* 0x0228400a000085a7 */ /* 0x000f24000800007f */
[----:B----4-:R-:W-:Y:S05]  /*2d100*/  @!P0 BRA `(.L_x_1896) ;  /* 0xfffffffc00f08947 */ /* 0x010fea000383ffff */
[----:B------:R-:W-:Y:S05]  /*2d110*/  BRA `(.L_x_2083) ;  /* 0xffffffa000907947 */ /* 0x000fea000383ffff */
.L_x_1897:
        /* <DEDUP_REMOVED lines=8> */
.L_x_2085:
[----:B------:R-:W-:Y:S05]  /*2d1a0*/  BSYNC B0 ;  /* 0x0000000000007941 */ /* 0x000fea0003800000 */
.L_x_2084:
        /* <DEDUP_REMOVED lines=9> */
.L_x_2086:
[----:B------:R-:W-:Y:S02]  /*2d240*/  IMAD.MOV.U32 R13, RZ, RZ, R8 ;  /* 0x000000ffff0d7224 */ /* 0x000fe400078e0008 */
[----:B------:R-:W-:Y:S02]  /*2d250*/  IMAD.MOV.U32 R12, RZ, RZ, 0x1 ;  /* 0x00000001ff0c7424 */ /* 0x000fe400078e00ff */
[----:B------:R-:W-:-:S07]  /*2d260*/  IMAD.MOV.U32 R2, RZ, RZ, R14 ;  /* 0x000000ffff027224 */ /* 0x000fce00078e000e */
[----:B------:R-:W-:Y:S05]  /*2d270*/  WARPSYNC.COLLECTIVE R15, `(.L_x_2087) ;  /* 0x000000000f087348 */ /* 0x000fea0003c00000 */
[----:B------:R0:W1:Y:S02]  /*2d280*/  SHFL.IDX P6, R14, R13, R12, R11 ;  /* 0x0000000c0d0e7389 */ /* 0x00006400000c000b */
[----:B01----:R-:W-:Y:S01]  /*2d290*/  ENDCOLLECTIVE ;  /* 0x000000000000791b */ /* 0x003fe20003800000 */
.L_x_2087:
        /* <DEDUP_REMOVED lines=9> */
[----:B0-----:R-:W-:-:S07]  /*2d330*/  MOV R3, R14 ;  /* 0x0000000e00037202 */ /* 0x001fce0000000f00 */
[----:B------:R-:W-:Y:S05]  /*2d340*/  WARPSYNC.COLLECTIVE R15, `(.L_x_2088) ;  /* 0x000000000f087348 */ /* 0x000fea0003c00000 */
[----:B------:R0:W1:Y:S02]  /*2d350*/  SHFL.IDX P6, R14, R13, R12, R11 ;  /* 0x0000000c0d0e7389 */ /* 0x00006400000c000b */
[----:B01----:R-:W-:Y:S01]  /*2d360*/  ENDCOLLECTIVE ;  /* 0x000000000000791b */ /* 0x003fe20003800000 */
.L_x_2088:
[----:B------:R-:W-:Y:S02]  /*2d370*/  IMAD.MOV.U32 R13, RZ, RZ, R8 ;  /* 0x000000ffff0d7224 */ /* 0x000fe400078e0008 */
[----:B------:R-:W-:Y:S02]  /*2d380*/  IMAD.MOV.U32 R12, RZ, RZ, 0x2 ;  /* 0x00000002ff0c7424 */ /* 0x000fe400078e00ff */
[----:B------:R-:W-:-:S07]  /*2d390*/  IMAD.MOV.U32 R2, RZ, RZ, R14 ;  /* 0x000000ffff027224 */ /* 0x000fce00078e000e */
[----:B------:R-:W-:Y:S05]  /*2d3a0*/  WARPSYNC.COLLECTIVE R15, `(.L_x_2089) ;  /* 0x000000000f087348 */ /* 0x000fea0003c00000 */
[----:B------:R0:W1:Y:S02]  /*2d3b0*/  SHFL.IDX P6, R14, R13, R12, R11 ;  /* 0x0000000c0d0e7389 */ /* 0x00006400000c000b */
[----:B01----:R-:W-:Y:S01]  /*2d3c0*/  ENDCOLLECTIVE ;  /* 0x000000000000791b */ /* 0x003fe20003800000 */
.L_x_2089:
        /* <DEDUP_REMOVED lines=13> */
.L_x_2090:
[----:B------:R-:W-:Y:S02]  /*2d4a0*/  IMAD.MOV.U32 R13, RZ, RZ, R8 ;  /* 0x000000ffff0d7224 */ /* 0x000fe400078e0008 */
[----:B------:R-:W-:Y:S02]  /*2d4b0*/  IMAD.MOV.U32 R12, RZ, RZ, 0x3 ;  /* 0x00000003ff0c7424 */ /* 0x000fe400078e00ff */
[----:B------:R-:W-:-:S07]  /*2d4c0*/  IMAD.MOV.U32 R2, RZ, RZ, R14 ;  /* 0x000000ffff027224 */ /* 0x000fce00078e000e */
[----:B------:R-:W-:Y:S05]  /*2d4d0*/  WARPSYNC.COLLECTIVE R15, `(.L_x_2091) ;  /* 0x000000000f087348 */ /* 0x000fea0003c00000 */
[----:B------:R0:W1:Y:S02]  /*2d4e0*/  SHFL.IDX P6, R14, R13, R12, R11 ;  /* 0x0000000c0d0e7389 */ /* 0x00006400000c000b */
[----:B01----:R-:W-:Y:S01]  /*2d4f0*/  ENDCOLLECTIVE ;  /* 0x000000000000791b */ /* 0x003fe20003800000 */
.L_x_2091:
        /* <DEDUP_REMOVED lines=9> */
[----:B------:R-:W-:-:S07]  /*2d590*/  MOV R9, R14 ;  /* 0x0000000e00097202 */ /* 0x000fce0000000f00 */
[----:B0-----:R-:W-:Y:S05]  /*2d5a0*/  WARPSYNC.COLLECTIVE R15, `(.L_x_2092) ;  /* 0x000000000f087348 */ /* 0x001fea0003c00000 */
[----:B------:R1:W2:Y:S02]  /*2d5b0*/  SHFL.IDX P6, R14, R13, R12, R11 ;  /* 0x0000000c0d0e7389 */ /* 0x0002a400000c000b */
[----:B012---:R-:W-:Y:S01]  /*2d5c0*/  ENDCOLLECTIVE ;  /* 0x000000000000791b */ /* 0x007fe20003800000 */
.L_x_2092:
[----:B------:R-:W-:Y:S01]  /*2d5d0*/  IMAD.MOV.U32 R2, RZ, RZ, R14 ;  /* 0x000000ffff027224 */ /* 0x000fe200078e000e */
[----:B------:R-:W-:Y:S06]  /*2d5e0*/  BRA `(.L_x_2093) ;  /* 0xffffffa000207947 */ /* 0x000fec000383ffff */
.L_x_1902:
[----:B0-----:R0:W2:Y:S02]  /*2d5f0*/  SYNCS.PHASECHK.TRANS64.TRYWAIT P1, [R0+URZ+0x22870], R2 ;  /* 0x02287002000075a7 */ /* 0x0010a4000802017f */
[----:B--2---:R-:W-:Y:S05]  /*2d600*/  @!P1 NANOSLEEP.SYNCS 0x989680 ;  /* 0x009896800000995d */ /* 0x004fea0003900000 */
[----:B------:R-:W2:Y:S02]  /*2d610*/  @!P1 SYNCS.PHASECHK.TRANS64 P1, [R0+URZ+0x22870], R2 ;  /* 0x02287002000095a7 */ /* 0x000ea4000802007f */
[----:B--2---:R-:W-:Y:S05]  /*2d620*/  @!P1 BRA `(.L_x_1902) ;  /* 0xfffffffc00f09947 */ /* 0x004fea000383ffff */
[----:B------:R-:W-:Y:S05]  /*2d630*/  BRA `(.L_x_2094) ;  /* 0xffffffa0008c7947 */ /* 0x000fea000383ffff */
.L_x_1904:
[----:B0-----:R0:W2:Y:S02]  /*2d640*/  SYNCS.PHASECHK.TRANS64.TRYWAIT P1, [R0+URZ+0x22860], R2 ;  /* 0x02286002000075a7 */ /* 0x0010a4000802017f */
[----:B--2---:R-:W-:Y:S05]  /*2d650*/  @!P1 NANOSLEEP.SYNCS 0x989680 ;  /* 0x009896800000995d */ /* 0x004fea0003900000 */
[----:B------:R-:W2:Y:S02]  /*2d660*/  @!P1 SYNCS.PHASECHK.TRANS64 P1, [R0+URZ+0x22860], R2 ;  /* 0x02286002000095a7 */ /* 0x000ea4000802007f */
[----:B--2---:R-:W-:Y:S05]  /*2d670*/  @!P1 BRA `(.L_x_1904) ;  /* 0xfffffffc00f09947 */ /* 0x004fea000383ffff */
[----:B------:R-:W-:Y:S05]  /*2d680*/  BRA `(.L_x_2095) ;  /* 0xffffffa0009c7947 */ /* 0x000fea000383ffff */
.L_x_1912:
[----:B-1----:R1:W2:Y:S02]  /*2d690*/  SYNCS.PHASECHK.TRANS64.TRYWAIT P1, [R17+URZ+0x22870], R0 ;  /* 0x02287000110075a7 */ /* 0x0022a4000802017f */
[----:B--2---:R-:W-:Y:S05]  /*2d6a0*/  @!P1 NANOSLEEP.SYNCS 0x989680 ;  /* 0x009896800000995d */ /* 0x004fea0003900000 */
[----:B------:R-:W2:Y:S02]  /*2d6b0*/  @!P1 SYNCS.PHASECHK.TRANS64 P1, [R17+URZ+0x22870], R0 ;  /* 0x02287000110095a7 */ /* 0x000ea4000802007f */
[----:B--2---:R-:W-:Y:S05]  /*2d6c0*/  @!P1 BRA `(.L_x_1912) ;  /* 0xfffffffc00f09947 */ /* 0x004fea000383ffff */
[----:B------:R-:W-:Y:S05]  /*2d6d0*/  BRA `(.L_x_2096) ;  /* 0xffffffa800347947 */ /* 0x000fea000383ffff */
.L_x_1914:
[----:B-1----:R1:W2:Y:S02]  /*2d6e0*/  SYNCS.PHASECHK.TRANS64.TRYWAIT P1, [R17+URZ+0x22860], R0 ;  /* 0x02286000110075a7 */ /* 0x0022a4000802017f */
[----:B--2---:R-:W-:Y:S05]  /*2d6f0*/  @!P1 NANOSLEEP.SYNCS 0x989680 ;  /* 0x009896800000995d */ /* 0x004fea0003900000 */
[----:B------:R-:W2:Y:S02]  /*2d700*/  @!P1 SYNCS.PHASECHK.TRANS64 P1, [R17+URZ+0x22860], R0 ;  /* 0x02286000110095a7 */ /* 0x000ea4000802007f */
[----:B--2---:R-:W-:Y:S05]  /*2d710*/  @!P1 BRA `(.L_x_1914) ;  /* 0xfffffffc00f09947 */ /* 0x004fea000383ffff */
[----:B------:R-:W-:Y:S05]  /*2d720*/  BRA `(.L_x_2097) ;  /* 0xffffffa800407947 */ /* 0x000fea000383ffff */
.L_x_1919:
[----:B------:R-:W-:Y:S01]  /*2d730*/  BSSY B0, `(.L_x_2098) ;  /* 0x0000008000007945 */ /* 0x000fe20003800000 */
[----:B-1----:R-:W-:Y:S02]  /*2d740*/  IMAD.MOV.U32 R13, RZ, RZ, R16 ;  /* 0x000000ffff0d7224 */ /* 0x002fe400078e0010 */
[----:B------:R-:W-:Y:S02]  /*2d750*/  IMAD.MOV.U32 R12, RZ, RZ, RZ ;  /* 0x000000ffff0c7224 */ /* 0x000fe400078e00ff */
[----:B------:R-:W-:Y:S02]  /*2d760*/  IMAD.MOV.U32 R11, RZ, RZ, 0x1f ;  /* 0x0000001fff0b7424 */ /* 0x000fe400078e00ff */
[----:B------:R-:W-:-:S07]  /*2d770*/  IMAD.MOV.U32 R15, RZ, RZ, -0x1 ;  /* 0xffffffffff0f7424 */ /* 0x000fce00078e00ff */
[----:B0-----:R-:W-:Y:S05]  /*2d780*/  WARPSYNC.COLLECTIVE R15, `(.L_x_2099) ;  /* 0x000000000f087348 */ /* 0x001fea0003c00000 */
[----:B------:R1:W2:Y:S02]  /*2d790*/  SHFL.IDX P6, R14, R13, R12, R11 ;  /* 0x0000000c0d0e7389 */ /* 0x0002a400000c000b */
[----:B012---:R-:W-:Y:S01]  /*2d7a0*/  ENDCOLLECTIVE ;  /* 0x000000000000791b */ /* 0x007fe20003800000 */
.L_x_2099:
[----:B------:R-:W-:Y:S05]  /*2d7b0*/  BSYNC B0 ;  /* 0x0000000000007941 */ /* 0x000fea0003800000 */
.L_x_2098:
[----:B------:R-:W-:Y:S02]  /*2d7c0*/  IMAD.MOV.U32 R13, RZ, RZ, R16 ;  /* 0x000000ffff0d7224 */ /* 0x000fe400078e0010 */
[----:B------:R-:W-:Y:S02]  /*2d7d0*/  IMAD.MOV.U32 R12, RZ, RZ, 0x1 ;  /* 0x00000001ff0c7424 */ /* 0x000fe400078e00ff */
[----:B------:R-:W-:Y:S02]  /*2d7e0*/  IMAD.MOV.U32 R11, RZ, RZ, 0x1f ;  /* 0x0000001fff0b7424 */ /* 0x000fe400078e00ff */
[----:B------:R-:W-:Y:S02]  /*2d7f0*/  IMAD.MOV.U32 R15, RZ, RZ, -0x1 ;  /* 0xffffffffff0f7424 */ /* 0x000fe400078e00ff */
[----:B------:R-:W-:Y:S02]  /*2d800*/  IMAD.IADD R5, R19, 0x1, R7 ;  /* 0x0000000113057824 */ /* 0x000fe400078e0207 */
[----:B------:R-:W-:-:S07]  /*2d810*/  IMAD.MOV.U32 R0, RZ, RZ, R14 ;  /* 0x000000ffff007224 */ /* 0x000fce00078e000e */
[----:B------:R-:W-:Y:S05]  /*2d820*/  WARPSYNC.COLLECTIVE R15, `(.L_x_2100) ;  /* 0x000000000f087348 */ /* 0x000fea0003c00000 */
[----:B------:R0:W1:Y:S02]  /*2d830*/  SHFL.IDX P6, R14, R13, R12, R11 ;  /* 0x0000000c0d0e7389 */ /* 0x00006400000c000b */
[----:B01----:R-:W-:Y:S01]  /*2d840*/  ENDCOLLECTIVE ;  /* 0x000000000000791b */ /* 0x003fe20003800000 */
.L_x_2100:
[----:B------:R-:W-:Y:S02]  /*2d850*/  ULDC UR4, c[0x0][0xc3c] ;  /* 0x00030f0000047ab9 */ /* 0x000fe40000000800 */
[----:B------:R-:W-:-:S13]  /*2d860*/  ISETP.GE.OR P1, PT, R5, UR4, !P0 ;  /* 0x0000000405007c0c */ /* 0x000fda000c726670 */
[----:B------:R-:W0:Y:S01]  /*2d870*/  @!P1 LDC.64 R2, c[0x0][0xc80] ;  /* 0x00032000ff029b82 */ /* 0x000e220000000a00 */
[----:B------:R-:W-:Y:S01]  /*2d880*/  IMAD.MOV.U32 R11, RZ, RZ, RZ ;  /* 0x000000ffff0b7224 */ /* 0x000fe200078e00ff */
[----:B------:R-:W-:Y:S01]  /*2d890*/  MOV R16, R14 ;  /* 0x0000000e00107202 */ /* 0x000fe20000000f00 */
[----:B0-----:R-:W-:-:S06]  /*2d8a0*/  @!P1 IMAD.WIDE R2, R5, 0x4, R2 ;  /* 0x0000000405029825 */ /* 0x001fcc00078e0202 */
[----:B------:R0:W2:Y:S01]  /*2d8b0*/  @!P1 LDG.E R3, desc[UR38][R2.64] ;  /* 0x0000002602039981 */ /* 0x0000a2000c1e1900 */
[C---:B------:R-:W-:Y:S02]  /*2d8c0*/  ISETP.GE.U32.AND P2, PT, R7.reuse, 0x2, PT ;  /* 0x000000020700780c */ /* 0x040fe40003f46070 */
[C---:B------:R-:W-:Y:S02]  /*2d8d0*/  ISETP.GE.U32.AND P3, PT, R7.reuse, 0x4, PT ;  /* 0x000000040700780c */ /* 0x040fe40003f66070 */
[C---:B------:R-:W-:Y:S02]  /*2d8e0*/  ISETP.GE.U32.AND P4, PT, R7.reuse, 0x8, PT ;  /* 0x000000080700780c */ /* 0x040fe40003f86070 */
[C---:B------:R-:W-:Y:S01]  /*2d8f0*/  ISETP.GE.U32.AND P5, PT, R7.reuse, 0x10, PT ;  /* 0x000000100700780c */ /* 0x040fe20003fa6070 */
[----:B0-----:R-:W-:Y:S02]  /*2d900*/  IMAD.MOV.U32 R2, RZ, RZ, RZ ;  /* 0x000000ffff027224 */ /* 0x001fe400078e00ff */
[----:B--2---:R-:W-:Y:S01]  /*2d910*/  @!P1 IMAD.MOV.U32 R2, RZ, RZ, R3 ;  /* 0x000000ffff029224 */ /* 0x004fe200078e0003 */
[----:B------:R-:W-:-:S03]  /*2d920*/  ISETP.NE.AND P1, PT, R7, RZ, PT ;  /* 0x000000ff0700720c */ /* 0x000fc60003f25270 */
[----:B------:R-:W-:-:S10]  /*2d930*/  IMAD.MOV.U32 R13, RZ, RZ, R2 ;  /* 0x000000ffff0d7224 */ /* 0x000fd400078e0002 */
[----:B------:R-:W-:Y:S05]  /*2d940*/  WARPSYNC.COLLECTIVE R15, `(.L_x_2101) ;  /* 0x000000000f087348 */ /* 0x000fea0003c00000 */
[----:B------:R0:W1:Y:S02]  /*2d950*/  SHFL.UP P6, R14, R13, R12, R11 ;  /* 0x0400000c0d0e7389 */ /* 0x00006400000c000b */
[----:B01----:R-:W-:Y:S01]  /*2d960*/  ENDCOLLECTIVE ;  /* 0x000000000000791b */ /* 0x003fe20003800000 */
.L_x_2101:
[----:B------:R-:W-:Y:S01]  /*2d970*/  IMAD.MOV.U32 R12, RZ, RZ, 0x2 ;  /* 0x00000002ff0c7424 */ /* 0x000fe200078e00ff */
[----:B------:R-:W-:-:S05]  /*2d980*/  SEL R5, R14, RZ, P1 ;  /* 0x000000ff0e057207 */ /* 0x000fca0000800000 */
[----:B------:R-:W-:-:S04]  /*2d990*/  IMAD.IADD R4, R2, 0x1, R5 ;  /* 0x0000000102047824 */ /* 0x000fc800078e0205 */
[----:B------:R-:W-:-:S07]  /*2d9a0*/  IMAD.MOV.U32 R13, RZ, RZ, R4 ;  /* 0x000000ffff0d7224 */ /* 0x000fce00078e0004 */
[----:B------:R-:W-:Y:S05]  /*2d9b0*/  WARPSYNC.COLLECTIVE R15, `(.L_x_2102) ;  /* 0x000000000f087348 */ /* 0x000fea0003c00000 */
[----:B------:R0:W1:Y:S02]  /*2d9c0*/  SHFL.UP P6, R14, R13, R12, R11 ;  /* 0x0400000c0d0e7389 */ /* 0x00006400000c000b */
[----:B01----:R-:W-:Y:S01]  /*2d9d0*/  ENDCOLLECTIVE ;  /* 0x000000000000791b */ /* 0x003fe20003800000 */
.L_x_2102:
[----:B------:R-:W-:Y:S01]  /*2d9e0*/  IMAD.MOV.U32 R12, RZ, RZ, 0x4 ;  /* 0x00000004ff0c7424 */ /* 0x000fe200078e00ff */
[----:B------:R-:W-:-:S05]  /*2d9f0*/  SEL R5, R14, RZ, P2 ;  /* 0x000000ff0e057207 */ /* 0x000fca0001000000 */
[----:B------:R-:W-:-:S04]  /*2da00*/  IMAD.IADD R5, R4, 0x1, R5 ;  /* 0x0000000104057824 */ /* 0x000fc800078e0205 */
[----:B------:R-:W-:-:S07]  /*2da10*/  IMAD.MOV.U32 R13, RZ, RZ, R5 ;  /* 0x000000ffff0d7224 */ /* 0x000fce00078e0005 */
[----:B------:R-:W-:Y:S05]  /*2da20*/  WARPSYNC.COLLECTIVE R15, `(.L_x_2103) ;  /* 0x000000000f087348 */ /* 0x000fea0003c00000 */
[----:B------:R0:W1:Y:S02]  /*2da30*/  SHFL.UP P6, R14, R13, R12, R11 ;  /* 0x0400000c0d0e7389 */ /* 0x00006400000c000b */
[----:B01----:R-:W-:Y:S01]  /*2da40*/  ENDCOLLECTIVE ;  /* 0x000000000000791b */ /* 0x003fe20003800000 */
.L_x_2103:
[----:B------:R-:W-:Y:S01]  /*2da50*/  IMAD.MOV.U32 R12, RZ, RZ, 0x8 ;  /* 0x00000008ff0c7424 */ /* 0x000fe200078e00ff */
[----:B------:R-:W-:-:S04]  /*2da60*/  SEL R6, R14, RZ, P3 ;  /* 0x000000ff0e067207 */ /* 0x000fc80001800000 */
[----:B------:R-:W-:-:S05]  /*2da70*/  IADD3 R6, R5, R6, RZ ;  /* 0x0000000605067210 */ /* 0x000fca0007ffe0ff */
[----:B------:R-:W-:-:S07]  /*2da80*/  IMAD.MOV.U32 R13, RZ, RZ, R6 ;  /* 0x000000ffff0d7224 */ /* 0x000fce00078e0006 */
[----:B------:R-:W-:Y:S05]  /*2da90*/  WARPSYNC.COLLECTIVE R15, `(.L_x_2104) ;  /* 0x000000000f087348 */ /* 0x000fea0003c00000 */
[----:B------:R0:W1:Y:S02]  /*2daa0*/  SHFL.UP P6, R14, R13, R12, R11 ;  /* 0x0400000c0d0e7389 */ /* 0x00006400000c000b */
[----:B01----:R-:W-:Y:S01]  /*2dab0*/  ENDCOLLECTIVE ;  /* 0x000000000000791b */ /* 0x003fe20003800000 */
.L_x_2104:
[----:B------:R-:W-:Y:S01]  /*2dac0*/  IMAD.MOV.U32 R12, RZ, RZ, 0x10 ;  /* 0x00000010ff0c7424 */ /* 0x000fe200078e00ff */
[----:B------:R-:W-:-:S05]  /*2dad0*/  SEL R3, R14, RZ, P4 ;  /* 0x000000ff0e037207 */ /* 0x000fca0002000000 */
[----:B------:R-:W-:-:S04]  /*2dae0*/  IMAD.IADD R4, R6, 0x1, R3 ;  /* 0x0000000106047824 */ /* 0x000fc800078e0203 */
[----:B------:R-:W-:-:S07]  /*2daf0*/  IMAD.MOV.U32 R13, RZ, RZ, R4 ;  /* 0x000000ffff0d7224 */ /* 0x000fce00078e0004 */
[----:B------:R-:W-:Y:S05]  /*2db00*/  WARPSYNC.COLLECTIVE R15, `(.L_x_2105) ;  /* 0x000000000f087348 */ /* 0x000fea0003c00000 */
[----:B------:R0:W1:Y:S02]  /*2db10*/  SHFL.UP P6, R14, R13, R12, R11 ;  /* 0x0400000c0d0e7389 */ /* 0x00006400000c000b */
[----:B01----:R-:W-:Y:S01]  /*2db20*/  ENDCOLLECTIVE ;  /* 0x000000000000791b */ /* 0x003fe20003800000 */
.L_x_2105:
[----:B------:R-:W-:Y:S02]  /*2db30*/  IMAD.MOV.U32 R12, RZ, RZ, 0x1f ;  /* 0x0000001fff0c7424 */ /* 0x000fe400078e00ff */
[----:B------:R-:W-:Y:S01]  /*2db40*/  IMAD.MOV.U32 R11, RZ, RZ, 0x1f ;  /* 0x0000001fff0b7424 */ /* 0x000fe200078e00ff */
[----:B------:R-:W-:-:S05]  /*2db50*/  SEL R3, R14, RZ, P5 ;  /* 0x000000ff0e037207 */ /* 0x000fca0002800000 */
[----:B------:R-:W-:-:S04]  /*2db60*/  IMAD.IADD R3, R4, 0x1, R3 ;  /* 0x0000000104037824 */ /* 0x000fc800078e0203 */
[----:B------:R-:W-:-:S07]  /*2db70*/  IMAD.MOV.U32 R13, RZ, RZ, R3 ;  /* 0x000000ffff0d7224 */ /* 0x000fce00078e0003 */
[----:B------:R-:W-:Y:S05]  /*2db80*/  WARPSYNC.COLLECTIVE R15, `(.L_x_2106) ;  /* 0x000000000f087348 */ /* 0x000fea0003c00000 */
[----:B------:R0:W1:Y:S02]  /*2db90*/  SHFL.IDX P6, R14, R13, R12, R11 ;  /* 0x0000000c0d0e7389 */ /* 0x00006400000c000b */
[----:B01----:R-:W-:Y:S01]  /*2dba0*/  ENDCOLLECTIVE ;  /* 0x000000000000791b */ /* 0x003fe20003800000 */
.L_x_2106:
[----:B------:R-:W-:Y:S05]  /*2dbb0*/  BRA `(.L_x_2107) ;  /* 0xffffffac00247947 */ /* 0x000fea000383ffff */
.L_x_1924:
[----:B------:R-:W-:Y:S01]  /*2dbc0*/  BSSY B0, `(.L_x_2108) ;  /* 0x0000008000007945 */ /* 0x000fe20003800000 */
[----:B-----5:R-:W-:Y:S01]  /*2dbd0*/  IMAD.MOV.U32 R13, RZ, RZ, R2 ;  /* 0x000000ffff0d7224 */ /* 0x020fe200078e0002 */
[----:B------:R-:W-:Y:S01]  /*2dbe0*/  MOV R11, RZ ;  /* 0x000000ff000b7202 */ /* 0x000fe20000000f00 */
[----:B------:R-:W-:Y:S02]  /*2dbf0*/  IMAD.MOV.U32 R12, RZ, RZ, 0x1 ;  /* 0x00000001ff0c7424 */ /* 0x000fe400078e00ff */
[----:B------:R-:W-:-:S07]  /*2dc00*/  IMAD.MOV.U32 R15, RZ, RZ, -0x1 ;  /* 0xffffffffff0f7424 */ /* 0x000fce00078e00ff */
[----:B01----:R-:W-:Y:S05]  /*2dc10*/  WARPSYNC.COLLECTIVE R15, `(.L_x_2109) ;  /* 0x000000000f087348 */ /* 0x003fea0003c00000 */
[----:B------:R2:W3:Y:S02]  /*2dc20*/  SHFL.UP P6, R14, R13, R12, R11 ;  /* 0x0400000c0d0e7389 */ /* 0x0004e400000c000b */
[----:B0123--:R-:W-:Y:S01]  /*2dc30*/  ENDCOLLECTIVE ;  /* 0x000000000000791b */ /* 0x00ffe20003800000 */
.L_x_2109:
[----:B------:R-:W-:Y:S05]  /*2dc40*/  BSYNC B0 ;  /* 0x0000000000007941 */ /* 0x000fea0003800000 */
.L_x_2108:
[----:B------:R-:W-:Y:S01]  /*2dc50*/  SEL R13, R14, RZ, P1 ;  /* 0x000000ff0e0d7207 */ /* 0x000fe20000800000 */
[----:B------:R-:W-:Y:S02]  /*2dc60*/  IMAD.MOV.U32 R12, RZ, RZ, 0x2 ;  /* 0x00000002ff0c7424 */ /* 0x000fe400078e00ff */
[----:B------:R-:W-:Y:S02]  /*2dc70*/  IMAD.MOV.U32 R11, RZ, RZ, RZ ;  /* 0x000000ffff0b7224 */ /* 0x000fe400078e00ff */
[----:B------:R-:W-:Y:S02]  /*2dc80*/  IMAD.IADD R13, R2, 0x1, R13 ;  /* 0x00000001020d7824 */ /* 0x000fe400078e020d */
[----:B------:R-:W-:-:S07]  /*2dc90*/  IMAD.MOV.U32 R15, RZ, RZ, -0x1 ;  /* 0xffffffffff0f7424 */ /* 0x000fce00078e00ff */
[----:B------:R-:W-:Y:S05]  /*2dca0*/  WARPSYNC.COLLECTIVE R15, `(.L_x_2110) ;  /* 0x000000000f087348 */ /* 0x000fea0003c00000 */
[----:B------:R0:W1:Y:S02]  /*2dcb0*/  SHFL.UP P6, R14, R13, R12, R11 ;  /* 0x0400000c0d0e7389 */ /* 0x00006400000c000b */
[----:B01----:R-:W-:Y:S01]  /*2dcc0*/  ENDCOLLECTIVE ;  /* 0x000000000000791b */ /* 0x003fe20003800000 */
.L_x_2110:
[----:B------:R-:W-:Y:S01]  /*2dcd0*/  IMAD.MOV.U32 R12, RZ, RZ, 0x4 ;  /* 0x00000004ff0c7424 */ /* 0x000fe200078e00ff */
[----:B------:R-:W-:-:S05]  /*2dce0*/  SEL R14, R14, RZ, P2 ;  /* 0x000000ff0e0e7207 */ /* 0x000fca0001000000 */
[----:B------:R-:W-:-:S04]  /*2dcf0*/  IMAD.IADD R3, R13, 0x1, R14 ;  /* 0x000000010d037824 */ /* 0x000fc800078e020e */
[----:B------:R-:W-:-:S07]  /*2dd00*/  IMAD.MOV.U32 R13, RZ, RZ, R3 ;  /* 0x000000ffff0d7224 */ /* 0x000fce00078e0003 */
[----:B------:R-:W-:Y:S05]  /*2dd10*/  WARPSYNC.COLLECTIVE R15, `(.L_x_2111) ;  /* 0x000000000f087348 */ /* 0x000fea0003c00000 */
[----:B------:R0:W1:Y:S02]  /*2dd20*/  SHFL.UP P6, R14, R13, R12, R11 ;  /* 0x0400000c0d0e7389 */ /* 0x00006400000c000b */
[----:B01----:R-:W-:Y:S01]  /*2dd30*/  ENDCOLLECTIVE ;  /* 0x000000000000791b */ /* 0x003fe20003800000 */
.L_x_2111:
[----:B------:R-:W-:Y:S01]  /*2dd40*/  IMAD.MOV.U32 R12, RZ, RZ, 0x8 ;  /* 0x00000008ff0c7424 */ /* 0x000fe200078e00ff */
[----:B------:R-:W-:-:S05]  /*2dd50*/  SEL R4, R14, RZ, P3 ;  /* 0x000000ff0e047207 */ /* 0x000fca0001800000 */
[----:B------:R-:W-:-:S04]  /*2dd60*/  IMAD.IADD R4, R3, 0x1, R4 ;  /* 0x0000000103047824 */ /* 0x000fc800078e0204 */
[----:B------:R-:W-:-:S07]  /*2dd70*/  IMAD.MOV.U32 R13, RZ, RZ, R4 ;  /* 0x000000ffff0d7224 */ /* 0x000fce00078e0004 */
[----:B------:R-:W-:Y:S05]  /*2dd80*/  WARPSYNC.COLLECTIVE R15, `(.L_x_2112) ;  /* 0x000000000f087348 */ /* 0x000fea0003c00000 */
[----:B------:R0:W1:Y:S02]  /*2dd90*/  SHFL.UP P6, R14, R13, R12, R11 ;  /* 0x0400000c0d0e7389 */ /* 0x00006400000c000b */
[----:B01----:R-:W-:Y:S01]  /*2dda0*/  ENDCOLLECTIVE ;  /* 0x000000000000791b */ /* 0x003fe20003800000 */
.L_x_2112:
[----:B------:R-:W-:Y:S01]  /*2ddb0*/  IMAD.MOV.U32 R12, RZ, RZ, 0x10 ;  /* 0x00000010ff0c7424 */ /* 0x000fe200078e00ff */
[----:B------:R-:W-:-:S04]  /*2ddc0*/  SEL R5, R14, RZ, P4 ;  /* 0x000000ff0e057207 */ /* 0x000fc80002000000 */
[----:B------:R-:W-:-:S05]  /*2ddd0*/  IADD3 R5, R4, R5, RZ ;  /* 0x0000000504057210 */ /* 0x000fca0007ffe0ff */
[----:B------:R-:W-:-:S07]  /*2dde0*/  IMAD.MOV.U32 R13, RZ, RZ, R5 ;  /* 0x000000ffff0d7224 */ /* 0x000fce00078e0005 */
[----:B------:R-:W-:Y:S05]  /*2ddf0*/  WARPSYNC.COLLECTIVE R15, `(.L_x_2113) ;  /* 0x000000000f087348 */ /* 0x000fea0003c00000 */
[----:B------:R0:W1:Y:S02]  /*2de00*/  SHFL.UP P6, R14, R13, R12, R11 ;  /* 0x0400000c0d0e7389 */ /* 0x00006400000c000b */
[----:B01----:R-:W-:Y:S01]  /*2de10*/  ENDCOLLECTIVE ;  /* 0x000000000000791b */ /* 0x003fe20003800000 */
.L_x_2113:
        /* <DEDUP_REMOVED lines=8> */
.L_x_2114:
[----:B------:R-:W-:Y:S05]  /*2dea0*/  BRA `(.L_x_2115) ;  /* 0xffffffac00047947 */ /* 0x000fea000383ffff */
.L_x_1926:
[----:B------:R-:W-:Y:S01]  /*2deb0*/  BSSY B0, `(.L_x_2116) ;  /* 0x0000006000007945 */ /* 0x000fe20003800000 */
[----:B------:R-:W-:Y:S01]  /*2dec0*/  PLOP3.LUT P6, PT, P6, PT, PT, 0x8, 0x0 ;  /* 0x000000000000781c */ /* 0x000fe200037ce170 */
[----:B------:R-:W-:-:S12]  /*2ded0*/  IMAD.MOV.U32 R15, RZ, RZ, -0x1 ;  /* 0xffffffffff0f7424 */ /* 0x000fd800078e00ff */
[----:B0-----:R-:W-:Y:S05]  /*2dee0*/  WARPSYNC.COLLECTIVE R15, `(.L_x_2117) ;  /* 0x000000000f087348 */ /* 0x001fea0003c00000 */
[----:B------:R-:W-:Y:S01]  /*2def0*/  VOTE.ANY R14, PT, P6 ;  /* 0x00000000000e7806 */ /* 0x000fe200030e0100 */
[----:B0-----:R-:W-:Y:S06]  /*2df00*/  ENDCOLLECTIVE ;  /* 0x000000000000791b */ /* 0x001fec0003800000 */
.L_x_2117:
[----:B------:R-:W-:Y:S05]  /*2df10*/  BSYNC B0 ;  /* 0x0000000000007941 */ /* 0x000fea0003800000 */
.L_x_2116:
[----:B------:R-:W-:Y:S01]  /*2df20*/  IMAD.MOV.U32 R5, RZ, RZ, R14 ;  /* 0x000000ffff057224 */ /* 0x000fe200078e000e */
[----:B------:R-:W-:Y:S01]  /*2df30*/  MOV R15, 0xffffffff ;  /* 0xffffffff000f7802 */ /* 0x000fe20000000f00 */
[----:B------:R-:W-:Y:S02]  /*2df40*/  IMAD.MOV.U32 R13, RZ, RZ, R2 ;  /* 0x000000ffff0d7224 */ /* 0x000fe400078e0002 */
[----:B------:R-:W0:Y:S01]  /*2df50*/  POPC R6, R5 ;  /* 0x0000000500067309 */ /* 0x000e220000000000 */
[----:B------:R-:W-:Y:S02]  /*2df60*/  IMAD.MOV.U32 R11, RZ, RZ, 0x1f ;  /* 0x0000001fff0b7424 */ /* 0x000fe400078e00ff */
[----:B0-----:R-:W-:-:S07]  /*2df70*/  IMAD.MOV.U32 R12, RZ, RZ, R6 ;  /* 0x000000ffff0c7224 */ /* 0x001fce00078e0006 */
[----:B------:R-:W-:Y:S05]  /*2df80*/  WARPSYNC.COLLECTIVE R15, `(.L_x_2118) ;  /* 0x000000000f087348 */ /* 0x000fea0003c00000 */
[----:B------:R0:W1:Y:S02]  /*2df90*/  SHFL.IDX P6, R14, R13, R12, R11 ;  /* 0x0000000c0d0e7389 */ /* 0x00006400000c000b */
[----:B01----:R-:W-:Y:S01]  /*2dfa0*/  ENDCOLLECTIVE ;  /* 0x000000000000791b */ /* 0x003fe20003800000 */
.L_x_2118:
[----:B------:R-:W-:Y:S01]  /*2dfb0*/  IMAD.MOV.U32 R17, RZ, RZ, R14 ;  /* 0x000000ffff117224 */ /* 0x000fe200078e000e */
[----:B------:R-:W-:Y:S06]  /*2dfc0*/  BRA `(.L_x_2119) ;  /* 0xffffffa800f47947 */ /* 0x000fec000383ffff */
.L_x_1928:
[----:B------:R-:W-:Y:S01]  /*2dfd0*/  BSSY B0, `(.L_x_2120) ;  /* 0x0000007000007945 */ /* 0x000fe20003800000 */
[----:B------:R-:W-:Y:S02]  /*2dfe0*/  IMAD.MOV.U32 R13, RZ, RZ, R3 ;  /* 0x000000ffff0d7224 */ /* 0x000fe400078e0003 */
[----:B------:R-:W-:Y:S02]  /*2dff0*/  IMAD.MOV.U32 R11, RZ, RZ, 0x1f ;  /* 0x0000001fff0b7424 */ /* 0x000fe400078e00ff */
[----:B------:R-:W-:-:S07]  /*2e000*/  IMAD.MOV.U32 R15, RZ, RZ, -0x1 ;  /* 0xffffffffff0f7424 */ /* 0x000fce00078e00ff */
[----:B012---:R-:W-:Y:S05]  /*2e010*/  WARPSYNC.COLLECTIVE R15, `(.L_x_2121) ;  /* 0x000000000f087348 */ /* 0x007fea0003c00000 */
[----:B------:R3:W4:Y:S02]  /*2e020*/  SHFL.IDX P6, R14, R13, R12, R11 ;  /* 0x0000000c0d0e7389 */ /* 0x00072400000c000b */
[----:B01234-:R-:W-:Y:S01]  /*2e030*/  ENDCOLLECTIVE ;  /* 0x000000000000791b */ /* 0x01ffe20003800000 */
.L_x_2121:
[----:B------:R-:W-:Y:S05]  /*2e040*/  BSYNC B0 ;  /* 0x0000000000007941 */ /* 0x000fea0003800000 */
.L_x_2120:
[----:B------:R-:W-:Y:S01]  /*2e050*/  IMAD.MOV.U32 R5, RZ, RZ, R14 ;  /* 0x000000ffff057224 */ /* 0x000fe200078e000e */
[----:B------:R-:W-:Y:S06]  /*2e060*/  BRA `(.L_x_1927) ;  /* 0xffffffa800e87947 */ /* 0x000fec000383ffff */
.L_x_1932:
[----:B0-----:R0:W1:Y:S02]  /*2e070*/  SYNCS.PHASECHK.TRANS64.TRYWAIT P0, [R7+URZ+0x22820], R0 ;  /* 0x02282000070075a7 */ /* 0x001064000800017f */
[----:B-1----:R-:W-:Y:S05]  /*2e080*/  @!P0 NANOSLEEP.SYNCS 0x989680 ;  /* 0x009896800000895d */ /* 0x002fea0003900000 */
[----:B------:R-:W1:Y:S02]  /*2e090*/  @!P0 SYNCS.PHASECHK.TRANS64 P0, [R7+URZ+0x22820], R0 ;  /* 0x02282000070085a7 */ /* 0x000e64000800007f */
[----:B-1----:R-:W-:Y:S05]  /*2e0a0*/  @!P0 BRA `(.L_x_1932) ;  /* 0xfffffffc00f08947 */ /* 0x002fea000383ffff */
[----:B------:R-:W-:Y:S05]  /*2e0b0*/  BRA `(.L_x_2122) ;  /* 0xffffffb000687947 */ /* 0x000fea000383ffff */
.L_x_1933:
        /* <DEDUP_REMOVED lines=11> */
.L_x_2124:
[----:B------:R-:W-:Y:S05]  /*2e170*/  BSYNC B0 ;  /* 0x0000000000007941 */ /* 0x000fea0003800000 */
.L_x_2123:
[----:B------:R-:W-:Y:S05]  /*2e180*/  BRA `(.L_x_2125) ;  /* 0xffffffb000507947 */ /* 0x000fea000383ffff */
.L_x_1934:
[----:B------:R-:W-:Y:S01]  /*2e190*/  BSSY B0, `(.L_x_2126) ;  /* 0x0000006000007945 */ /* 0x000fe20003800000 */
[----:B------:R-:W-:-:S07]  /*2e1a0*/  IMAD.MOV.U32 R15, RZ, RZ, -0x1 ;  /* 0xffffffffff0f7424 */ /* 0x000fce00078e00ff */
[----:B0-----:R-:W-:Y:S05]  /*2e1b0*/  WARPSYNC.COLLECTIVE R15, `(.L_x_2127) ;  /* 0x000000000f0c7348 */ /* 0x001fea0003c00000 */
[----:B------:R-:W-:Y:S02]  /*2e1c0*/  ELECT P6, UR62, PT ;  /* 0x00000000003e782f */ /* 0x000fe400038c0000 */
[----:B------:R-:W-:Y:S01]  /*2e1d0*/  MOV R14, UR62 ;  /* 0x0000003e000e7c02 */ /* 0x000fe20008000f00 */
[----:B0-----:R-:W-:Y:S10]  /*2e1e0*/  ENDCOLLECTIVE ;  /* 0x000000000000791b */ /* 0x001ff40003800000 */
.L_x_2127:
[----:B------:R-:W-:Y:S05]  /*2e1f0*/  BSYNC B0 ;  /* 0x0000000000007941 */ /* 0x000fea0003800000 */
.L_x_2126:
[----:B------:R-:W-:Y:S05]  /*2e200*/  BRA `(.L_x_2128) ;  /* 0xffffffb000447947 */ /* 0x000fea000383ffff */
.L_x_1936:
[----:B0-----:R0:W1:Y:S02]  /*2e210*/  SYNCS.PHASECHK.TRANS64.TRYWAIT P1, [R5+URZ+0x22840], R0 ;  /* 0x02284000050075a7 */ /* 0x001064000802017f */
[----:B-1----:R-:W-:Y:S05]  /*2e220*/  @!P1 NANOSLEEP.SYNCS 0x989680 ;  /* 0x009896800000995d */ /* 0x002fea0003900000 */
[----:B------:R-:W1:Y:S02]  /*2e230*/  @!P1 SYNCS.PHASECHK.TRANS64 P1, [R5+URZ+0x22840], R0 ;  /* 0x02284000050095a7 */ /* 0x000e64000802007f */
[----:B-1----:R-:W-:Y:S05]  /*2e240*/  @!P1 BRA `(.L_x_1936) ;  /* 0xfffffffc00f09947 */ /* 0x002fea000383ffff */
[----:B------:R-:W-:Y:S05]  /*2e250*/  BRA `(.L_x_2129) ;  /* 0xffffffb000647947 */ /* 0x000fea000383ffff */
.L_x_1938:
[----:B-1----:R1:W2:Y:S02]  /*2e260*/  SYNCS.PHASECHK.TRANS64.TRYWAIT P1, [R3+URZ+0x22840], R2 ;  /* 0x02284002030075a7 */ /* 0x0022a4000802017f */
[----:B--2---:R-:W-:Y:S05]  /*2e270*/  @!P1 NANOSLEEP.SYNCS 0x989680 ;  /* 0x009896800000995d */ /* 0x004fea0003900000 */
[----:B------:R-:W2:Y:S02]  /*2e280*/  @!P1 SYNCS.PHASECHK.TRANS64 P1, [R3+URZ+0x22840], R2 ;  /* 0x02284002030095a7 */ /* 0x000ea4000802007f */
[----:B--2---:R-:W-:Y:S05]  /*2e290*/  @!P1 BRA `(.L_x_1938) ;  /* 0xfffffffc00f09947 */ /* 0x004fea000383ffff */
[----:B------:R-:W-:Y:S05]  /*2e2a0*/  BRA `(.L_x_2130) ;  /* 0xffffffb000707947 */ /* 0x000fea000383ffff */
.L_x_1940:
[----:B--2---:R2:W3:Y:S02]  /*2e2b0*/  SYNCS.PHASECHK.TRANS64.TRYWAIT P1, [R5+URZ+0x22860], R0 ;  /* 0x02286000050075a7 */ /* 0x0044e4000802017f */
[----:B---3--:R-:W-:Y:S05]  /*2e2c0*/  @!P1 NANOSLEEP.SYNCS 0x989680 ;  /* 0x009896800000995d */ /* 0x008fea0003900000 */
[----:B------:R-:W3:Y:S02]  /*2e2d0*/  @!P1 SYNCS.PHASECHK.TRANS64 P1, [R5+URZ+0x22860], R0 ;  /* 0x02286000050095a7 */ /* 0x000ee4000802007f */
[----:B---3--:R-:W-:Y:S05]  /*2e2e0*/  @!P1 BRA `(.L_x_1940) ;  /* 0xfffffffc00f09947 */ /* 0x008fea000383ffff */
[----:B------:R-:W-:Y:S05]  /*2e2f0*/  BRA `(.L_x_2131) ;  /* 0xffffffb0006c7947 */ /* 0x000fea000383ffff */
.L_x_1942:
[----:B---3--:R3:W4:Y:S02]  /*2e300*/  SYNCS.PHASECHK.TRANS64.TRYWAIT P1, [R3+URZ+0x22860], R2 ;  /* 0x02286002030075a7 */ /* 0x008724000802017f */
[----:B----4-:R-:W-:Y:S05]  /*2e310*/  @!P1 NANOSLEEP.SYNCS 0x989680 ;  /* 0x009896800000995d */ /* 0x010fea0003900000 */
[----:B------:R-:W4:Y:S02]  /*2e320*/  @!P1 SYNCS.PHASECHK.TRANS64 P1, [R3+URZ+0x22860], R2 ;  /* 0x02286002030095a7 */ /* 0x000f24000802007f */
[----:B----4-:R-:W-:Y:S05]  /*2e330*/  @!P1 BRA `(.L_x_1942) ;  /* 0xfffffffc00f09947 */ /* 0x010fea000383ffff */
[----:B------:R-:W-:Y:S05]  /*2e340*/  BRA `(.L_x_2132) ;  /* 0xffffffb000687947 */ /* 0x000fea000383ffff */
.L_x_1944:
[----:B----4-:R4:W0:Y:S02]  /*2e350*/  SYNCS.PHASECHK.TRANS64.TRYWAIT P1, [R5+URZ+0x22880], R0 ;  /* 0x02288000050075a7 */ /* 0x010824000802017f */
[----:B0-----:R-:W-:Y:S05]  /*2e360*/  @!P1 NANOSLEEP.SYNCS 0x989680 ;  /* 0x009896800000995d */ /* 0x001fea0003900000 */
[----:B------:R-:W0:Y:S02]  /*2e370*/  @!P1 SYNCS.PHASECHK.TRANS64 P1, [R5+URZ+0x22880], R0 ;  /* 0x02288000050095a7 */ /* 0x000e24000802007f */
[----:B0-----:R-:W-:Y:S05]  /*2e380*/  @!P1 BRA `(.L_x_1944) ;  /* 0xfffffffc00f09947 */ /* 0x001fea000383ffff */
[----:B------:R-:W-:Y:S05]  /*2e390*/  BRA `(.L_x_2133) ;  /* 0xffffffb000647947 */ /* 0x000fea000383ffff */
.L_x_2134:
        /* <DEDUP_REMOVED lines=14> */
.L_x_3195:


//--------------------- .text._ZN7cutlass13device_kernelIN5flash11enable_sm90INS1_16FlashAttnFwdSm90INS1_25CollectiveMainloopFwdSm90ILi2EN4cute5tupleIJNS5_1CILi1EEES8_S8_EEENS6_IJNS7_ILi128EEENS7_ILi160EEENS7_ILi192EEEEEELi128ENS_12float_e4m3_tEfNS_4arch4Sm90ELb1ELb0ELb1ELb0ELb1ELb0ELb0ELb1ELb1ELb1ELb0ELb0EEENS1_21CollectiveEpilogueFwdINS6_IJSA_SA_SB_EEES9_NS_10bfloat16_tESG_Li256ELb0ELb1ELb0ELb1EEENS1_30DynamicPersistentTileSchedulerILi256ELi128ELb0ELb1ELb1EEEEEEEEEvNT_6ParamsE --------------------------
	.section	.text._ZN7cutlass13device_kernelIN5flash11enable_sm90INS1_16FlashAttnFwdSm90INS1_25CollectiveMainloopFwdSm90ILi2EN4cute5tupleIJNS5_1CILi1EEES8_S8_EEENS6_IJNS7_ILi128EEENS7_ILi160EEENS7_ILi192EEEEEELi128ENS_12float_e4m3_tEfNS_4arch4Sm90ELb1ELb0ELb1ELb0ELb1ELb0ELb0ELb1ELb1ELb1ELb0ELb0EEENS1_21CollectiveEpilogueFwdINS6_IJSA_SA_SB_EEES9_NS_10bfloat16_tESG_Li256ELb0ELb1ELb0ELb1EEENS1_30DynamicPersistentTileSchedulerILi256ELi128ELb0ELb1ELb1EEEEEEEEEvNT_6ParamsE,"ax",@progbits
	.align	128
.text._ZN7cutlass13device_kernelIN5flash11enable_sm90INS1_16FlashAttnFwdSm90INS1_25CollectiveMainloopFwdSm90ILi2EN4cute5tupleIJNS5_1CILi1EEES8_S8_EEENS6_IJNS7_ILi128EEENS7_ILi160EEENS7_ILi192EEEEEELi128ENS_12float_e4m3_tEfNS_4arch4Sm90ELb1ELb0ELb1ELb0ELb1ELb0ELb0ELb1ELb1ELb1ELb0ELb0EEENS1_21CollectiveEpilogueFwdINS6_IJSA_SA_SB_EEES9_NS_10bfloat16_tESG_Li256ELb0ELb1ELb0ELb1EEENS1_30DynamicPersistentTileSchedulerILi256ELi128ELb0ELb1ELb1EEEEEEEEEvNT_6ParamsE:
        .type           _ZN7cutlass13device_kernelIN5flash11enable_sm90INS1_16FlashAttnFwdSm90INS1_25CollectiveMainloopFwdSm90ILi2EN4cute5tupleIJNS5_1CILi1EEES8_S8_EEENS6_IJNS7_ILi128EEENS7_ILi160EEENS7_ILi192EEEEEELi128ENS_12float_e4m3_tEfNS_4arch4Sm90ELb1ELb0ELb1ELb0ELb1ELb0ELb0ELb1ELb1ELb1ELb0ELb0EEENS1_21CollectiveEpilogueFwdINS6_IJSA_SA_SB_EEES9_NS_10bfloat16_tESG_Li256ELb0ELb1ELb0ELb1EEENS1_30DynamicPersistentTileSchedulerILi256ELi128ELb0ELb1ELb1EEEEEEEEEvNT_6ParamsE,@function
        .size           _ZN7cutlass13device_kernelIN5flash11enable_sm90INS1_16FlashAttnFwdSm90INS1_25CollectiveMainloopFwdSm90ILi2EN4cute5tupleIJNS5_1CILi1EEES8_S8_EEENS6_IJNS7_ILi128EEENS7_ILi160EEENS7_ILi192EEEEEELi128ENS_12float_e4m3_tEfNS_4arch4Sm90ELb1ELb0ELb1ELb0ELb1ELb0ELb0ELb1ELb1ELb1ELb0ELb0EEENS1_21CollectiveEpilogueFwdINS6_IJSA_SA_SB_EEES9_NS_10bfloat16_tESG_Li256ELb0ELb1ELb0ELb1EEENS1_30DynamicPersistentTileSchedulerILi256ELi128ELb0ELb1ELb1EEEEEEEEEvNT_6ParamsE,(.L_x_3196 - _ZN7cutlass13device_kernelIN5flash11enable_sm90INS1_16FlashAttnFwdSm90INS1_25CollectiveMainloopFwdSm90ILi2EN4cute5tupleIJNS5_1CILi1EEES8_S8_EEENS6_IJNS7_ILi128EEENS7_ILi160EEENS7_ILi192EEEEEELi128ENS_12float_e4m3_tEfNS_4arch4Sm90ELb1ELb0ELb1ELb0ELb1ELb0ELb0ELb1ELb1ELb1ELb0ELb0EEENS1_21CollectiveEpilogueFwdINS6_IJSA_SA_SB_EEES9_NS_10bfloat16_tESG_Li256ELb0ELb1ELb0ELb1EEENS1_30DynamicPersistentTileSchedulerILi256ELi128ELb0ELb1ELb1EEEEEEEEEvNT_6ParamsE)
        .other          _ZN7cutlass13device_kernelIN5flash11enable_sm90INS1_16FlashAttnFwdSm90INS1_25CollectiveMainloopFwdSm90ILi2EN4cute5tupleIJNS5_1CILi1EEES8_S8_EEENS6_IJNS7_ILi128EEENS7_ILi160EEENS7_ILi192EEEEEELi128ENS_12float_e4m3_tEfNS_4arch4Sm90ELb1ELb0ELb1ELb0ELb1ELb0ELb0ELb1ELb1ELb1ELb0ELb0EEENS1_21CollectiveEpilogueFwdINS6_IJSA_SA_SB_EEES9_NS_10bfloat16_tESG_Li256ELb0ELb1ELb0ELb1EEENS1_30DynamicPersistentTileSchedulerILi256ELi128ELb0ELb1ELb1EEEEEEEEEvNT_6ParamsE,@"STO_CUDA_ENTRY STV_DEFAULT"
_ZN7cutlass13device_kernelIN5flash11enable_sm90INS1_16FlashAttnFwdSm90INS1_25CollectiveMainloopFwdSm90ILi2EN4cute5tupleIJNS5_1CILi1EEES8_S8_EEENS6_IJNS7_ILi128EEENS7_ILi160EEENS7_ILi192EEEEEELi128ENS_12float_e4m3_tEfNS_4arch4Sm90ELb1ELb0ELb1ELb0ELb1ELb0ELb0ELb1ELb1ELb1ELb0ELb0EEENS1_21CollectiveEpilogueFwdINS6_IJSA_SA_SB_EEES9_NS_10bfloat16_tESG_Li256ELb0ELb1ELb0ELb1EEENS1_30DynamicPersistentTileSchedulerILi256ELi128ELb0ELb1ELb1EEEEEEEEEvNT_6ParamsE:
        /* <DEDUP_REMOVED lines=45> */
.L_x_2135:
        /* <DEDUP_REMOVED lines=22> */
.L_x_2136:
        /* <DEDUP_REMOVED lines=18> */
.L_x_2137:
        /* <DEDUP_REMOVED lines=22> */
.L_x_2138:
        /* <DEDUP_REMOVED lines=24> */
.L_x_2139:
[----:B------:R-:W-:Y:S01]  /*0830*/  IMAD.U32 R2, RZ, RZ, UR10 ;  /* 0x0000000aff027e24 */ /* 0x000fe2000f8e00ff */
[----:B------:R-:W-:Y:S01]  /*0840*/  UISETP.NE.AND UP0, UPT, UR9, URZ, UPT ;  /* 0x0000003f0900728c */ /* 0x000fe2000bf05270 */
[----:B------:R-:W-:Y:S01]  /*0850*/  NOP ;  /* 0x0000000000007918 */ /* 0x000fe20000000000 */
[----:B------:R-:W-:Y:S01]  /*0860*/  UMOV UR36, 0x1 ;  /* 0x0000000100247882 */ /* 0x000fe20000000000 */
[----:B------:R-:W-:Y:S01]  /*0870*/  ULDC.64 UR50, c[0x0][0x208] ;  /* 0x0000820000327ab9 */ /* 0x000fe20000000a00 */
[----:B------:R0:W-:Y:S01]  /*0880*/  STL [R1+0x4], R2 ;  /* 0x0000040201007387 */ /* 0x0001e20000100800 */
[----:B------:R-:W-:Y:S01]  /*0890*/  USEL UR36, UR36, 0x2, !UP0 ;  /* 0x0000000224247887 */ /* 0x000fe2000c000000 */
[----:B01234-:R-:W-:Y:S01]  /*08a0*/  BAR.SYNC.DEFER_BLOCKING 0x0 ;  /* 0x0000000000007b1d */ /* 0x01ffe20000010000 */
[----:B------:R-:W-:-:S13]  /*08b0*/  PLOP3.LUT P0, PT, PT, PT, UP0, 0x80, 0x0 ;  /* 0x000000000000781c */ /* 0x000fda0003f0f008 */
[----:B------:R-:W-:Y:S05]  /*08c0*/  @!P0 BRA `(.L_x_2140) ;  /* 0x000000f400888947 */ /* 0x000fea0003800000 */
.L_x_2141:
        /* <DEDUP_REMOVED lines=16> */
[----:B------:R-:W-:Y:S01]  /*09d0*/  UMOV UR45, URZ ;  /* 0x0000003f002d7c82 */ /* 0x000fe20008000000 */
[----:B------:R-:W-:Y:S02]  /*09e0*/  UMOV UR44, URZ ;  /* 0x0000003f002c7c82 */ /* 0x000fe40008000000 */
[----:B------:R-:W-:Y:S01]  /*09f0*/  SHF.R.S32.HI R3, RZ, 0x1f, R194 ;  /* 0x0000001fff037819 */ /* 0x000fe200000114c2 */
[----:B------:R-:W-:-:S03]  /*0a00*/  UMOV UR43, URZ ;  /* 0x0000003f002b7c82 */ /* 0x000fc60008000000 */
        /* <DEDUP_REMOVED lines=47> */
.L_x_2198:
        /* <DEDUP_REMOVED lines=21> */
.L_x_2142:
[----:B------:R-:W-:Y:S01]  /*0e50*/  ULDC UR8, c[0x0][0xc54] ;  /* 0x0003150000087ab9 */ /* 0x000fe20000000800 */
[----:B------:R-:W-:Y:S01]  /*0e60*/  UMOV UR4, UR9 ;  /* 0x0000000900047c82 */ /* 0x000fe20008000000 */
[----:B------:R-:W-:-:S11]  /*0e70*/  UISETP.NE.AND UP0, UPT, UR8, 0x1, UPT ;  /* 0x000000010800788c */ /* 0x000fd6000bf05270 */
[----:B------:R-:W-:Y:S02]  /*0e80*/  @UP0 ULDC.64 UR10, c[0x0][0xc58] ;  /* 0x00031600000a0ab9 */ /* 0x000fe40000000a00 */
[----:B------:R-:W-:-:S04]  /*0e90*/  UIMAD.WIDE.U32 UR6, UR9, UR10, URZ ;  /* 0x0000000a090672a5 */ /* 0x000fc8000f8e003f */
[----:B------:R-:W-:-:S04]  /*0ea0*/  @UP0 USHF.R.U32.HI UR4, URZ, UR11, UR7 ;  /* 0x0000000b3f040299 */ /* 0x000fc80008011607 */
[----:B------:R-:W-:-:S12]  /*0eb0*/  UIMAD UR6, UR4, UR8, URZ ;  /* 0x00000008040672a4 */ /* 0x000fd8000f8e023f */
.L_x_2143:
[----:B------:R-:W-:Y:S01]  /*0ec0*/  ULOP3.LUT UR4, URZ, UR4, URZ, 0x33, !UPT ;  /* 0x000000043f047292 */ /* 0x000fe2000f8e333f */
[----:B------:R-:W-:Y:S01]  /*0ed0*/  PLOP3.LUT P0, PT, PT, PT, PT, 0x80, 0x0 ;  /* 0x000000000000781c */ /* 0x000fe20003f0f070 */
[----:B------:R-:W-:Y:S01]  /*0ee0*/  UIADD3 UR10, UR9, -UR6, URZ ;  /* 0x80000006090a7290 */ /* 0x000fe2000fffe03f */
[----:B------:R-:W-:Y:S01]  /*0ef0*/  IMAD.MOV.U32 R0, RZ, RZ, RZ ;  /* 0x000000ffff007224 */ /* 0x000fe200078e00ff */
[----:B------:R-:W-:Y:S01]  /*0f00*/  ULDC UR7, c[0x0][0x448] ;  /* 0x0001120000077ab9 */ /* 0x000fe20000000800 */
[----:B------:R-:W-:Y:S01]  /*0f10*/  ULDC UR6, c[0x0][0xc3c] ;  /* 0x00030f0000067ab9 */ /* 0x000fe20000000800 */
[----:B------:R-:W-:Y:S01]  /*0f20*/  UISETP.NE.AND UP2, UPT, UR7, 0x1, UPT ;  /* 0x000000010700788c */ /* 0x000fe2000bf45270 */
[----:B------:R-:W-:Y:S01]  /*0f30*/  IMAD.MOV.U32 R2, RZ, RZ, RZ ;  /* 0x000000ffff027224 */ /* 0x000fe200078e00ff */
[----:B------:R-:W-:Y:S01]  /*0f40*/  UIADD3 UR4, UR4, UR6, URZ ;  /* 0x0000000604047290 */ /* 0x000fe2000fffe03f */
[----:B------:R-:W-:Y:S01]  /*0f50*/  CS2R R86, SRZ ;  /* 0x0000000000567805 */ /* 0x000fe2000001ff00 */
[----:B------:R-:W-:Y:S01]  /*0f60*/  ULDC.64 UR12, c[0x0][0x418] ;  /* 0x00010600000c7ab9 */ /* 0x000fe20000000a00 */
[----:B------:R-:W-:Y:S01]  /*0f70*/  ULDC UR48, c[0x0][0x424] ;  /* 0x0001090000307ab9 */ /* 0x000fe20000000800 */
[----:B------:R-:W-:Y:S01]  /*0f80*/  UISETP.NE.U32.AND UP0, UPT, UR12, URZ, UPT ;  /* 0x0000003f0c00728c */ /* 0x000fe2000bf05070 */
[----:B------:R-:W-:Y:S01]  /*0f90*/  CS2R R4, SRZ ;  /* 0x0000000000047805 */ /* 0x000fe2000001ff00 */
[----:B------:R-:W-:Y:S01]  /*0fa0*/  USHF.L.U32 UR37, UR4, 0x7, URZ ;  /* 0x0000000704257899 */ /* 0x000fe2000800063f */
[----:B------:R-:W-:Y:S01]  /*0fb0*/  CS2R R84, SRZ ;  /* 0x0000000000547805 */ /* 0x000fe2000001ff00 */
[----:B------:R-:W-:Y:S01]  /*0fc0*/  UISETP.NE.AND.EX UP0, UPT, UR13, URZ, UPT, UP0 ;  /* 0x0000003f0d00728c */ /* 0x000fe2000bf05300 */
[----:B------:R-:W-:Y:S01]  /*0fd0*/  CS2R R6, SRZ ;  /* 0x0000000000067805 */ /* 0x000fe2000001ff00 */
[----:B------:R-:W-:Y:S01]  /*0fe0*/  UIADD3 UR4, UR37, 0x7f, URZ ;  /* 0x0000007f25047890 */ /* 0x000fe2000fffe03f */
[----:B------:R-:W-:Y:S01]  /*0ff0*/  CS2R R78, SRZ ;  /* 0x00000000004e7805 */ /* 0x000fe2000001ff00 */
[----:B------:R-:W-:Y:S01]  /*1000*/  ULDC UR8, c[0x0][0x288] ;  /* 0x0000a20000087ab9 */ /* 0x000fe20000000800 */
[----:B------:R-:W-:Y:S01]  /*1010*/  @UP2 ULDC UR6, c[0x0][0x44c] ;  /* 0x0001130000062ab9 */ /* 0x000fe20000000800 */
[----:B------:R-:W-:Y:S01]  /*1020*/  UIADD3 UR8, -UR8, 0xa0, URZ ;  /* 0x000000a008087890 */ /* 0x000fe2000fffe13f */
[----:B------:R-:W-:Y:S01]  /*1030*/  CS2R R8, SRZ ;  /* 0x0000000000087805 */ /* 0x000fe2000001ff00 */
[----:B------:R-:W-:Y:S01]  /*1040*/  UIMAD.WIDE.U32 UR6, UR4, UR6, URZ ;  /* 0x00000006040672a5 */ /* 0x000fe2000f8e003f */
[----:B------:R-:W-:Y:S01]  /*1050*/  CS2R R76, SRZ ;  /* 0x00000000004c7805 */ /* 0x000fe2000001ff00 */
[----:B------:R-:W-:Y:S01]  /*1060*/  USEL UR48, UR48, 0x1, UP0 ;  /* 0x0000000130307887 */ /* 0x000fe20008000000 */
[----:B------:R-:W-:Y:S01]  /*1070*/  CS2R R10, SRZ ;  /* 0x00000000000a7805 */ /* 0x000fe2000001ff00 */
[----:B------:R-:W-:Y:S01]  /*1080*/  ULDC UR9, c[0x0][0x2f0] ;  /* 0x0000bc0000097ab9 */ /* 0x000fe20000000800 */
[----:B------:R-:W-:Y:S01]  /*1090*/  @UP2 ULDC UR12, c[0x0][0x450] ;  /* 0x00011400000c2ab9 */ /* 0x000fe20000000800 */
[----:B------:R-:W-:Y:S01]  /*10a0*/  UIMAD UR8, UR48, UR9, UR8 ;  /* 0x00000009300872a4 */ /* 0x000fe2000f8e0208 */
[----:B------:R-:W-:Y:S01]  /*10b0*/  CS2R R70, SRZ ;  /* 0x0000000000467805 */ /* 0x000fe2000001ff00 */
[----:B------:R-:W-:Y:S01]  /*10c0*/  @UP2 USHF.R.U32.HI UR4, URZ, UR12, UR7 ;  /* 0x0000000c3f042299 */ /* 0x000fe20008011607 */
[----:B------:R-:W-:Y:S01]  /*10d0*/  CS2R R12, SRZ ;  /* 0x00000000000c7805 */ /* 0x000fe2000001ff00 */
[----:B------:R-:W-:Y:S01]  /*10e0*/  UIMAD UR6, UR48, UR9, 0x9f ;  /* 0x0000009f300674a4 */ /* 0x000fe2000f8e0209 */
[----:B------:R-:W-:Y:S01]  /*10f0*/  CS2R R68, SRZ ;  /* 0x0000000000447805 */ /* 0x000fe2000001ff00 */
[----:B------:R-:W-:Y:S01]  /*1100*/  UIADD3 UR8, UR8, UR4, URZ ;  /* 0x0000000408087290 */ /* 0x000fe2000fffe03f */
[----:B------:R-:W-:Y:S01]  /*1110*/  CS2R R14, SRZ ;  /* 0x00000000000e7805 */ /* 0x000fe2000001ff00 */
[----:B------:R-:W-:Y:S01]  /*1120*/  UIMAD.WIDE UR6, UR6, 0x66666667, URZ ;  /* 0x66666667060678a5 */ /* 0x000fe2000f8e023f */
[----:B------:R-:W-:Y:S01]  /*1130*/  CS2R R62, SRZ ;  /* 0x00000000003e7805 */ /* 0x000fe2000001ff00 */
[----:B------:R-:W-:Y:S01]  /*1140*/  UIMAD.WIDE UR8, UR8, 0x66666667, URZ ;  /* 0x66666667080878a5 */ /* 0x000fe2000f8e023f */
[----:B------:R-:W-:Y:S01]  /*1150*/  CS2R R20, SRZ ;  /* 0x0000000000147805 */ /* 0x000fe2000001ff00 */
[----:B------:R-:W-:Y:S01]  /*1160*/  ULDC UR11, c[0x0][0xc54] ;  /* 0x00031500000b7ab9 */ /* 0x000fe20000000800 */
[----:B------:R-:W-:Y:S01]  /*1170*/  USHF.R.U32.HI UR4, URZ, 0x1f, UR7 ;  /* 0x0000001f3f047899 */ /* 0x000fe20008011607 */
[----:B------:R-:W-:Y:S01]  /*1180*/  CS2R R60, SRZ ;  /* 0x00000000003c7805 */ /* 0x000fe2000001ff00 */
[----:B------:R-:W-:Y:S01]  /*1190*/  UIMAD UR11, UR5, UR11, UR10 ;  /* 0x0000000b050b72a4 */ /* 0x000fe2000f8e020a */
[----:B------:R-:W-:Y:S01]  /*11a0*/  CS2R R28, SRZ ;  /* 0x00000000001c7805 */ /* 0x000fe2000001ff00 */
[----:B------:R-:W-:Y:S01]  /*11b0*/  USHF.R.U32.HI UR5, URZ, 0x1f, UR9 ;  /* 0x0000001f3f057899 */ /* 0x000fe20008011609 */
[----:B------:R-:W-:Y:S01]  /*11c0*/  CS2R R54, SRZ ;  /* 0x0000000000367805 */ /* 0x000fe2000001ff00 */
[----:B------:R-:W-:Y:S01]  /*11d0*/  ULEA.HI.SX32 UR7, UR7, UR4, 0x1a ;  /* 0x0000000407077291 */ /* 0x000fe2000f8fd23f */
[----:B------:R-:W-:Y:S01]  /*11e0*/  CS2R R26, SRZ ;  /* 0x00000000001a7805 */ /* 0x000fe2000001ff00 */
[----:B------:R-:W-:Y:S01]  /*11f0*/  ULEA.HI.SX32 UR9, UR9, UR5, 0x1a ;  /* 0x0000000509097291 */ /* 0x000fe2000f8fd23f */
[----:B------:R-:W-:Y:S01]  /*1200*/  CS2R R52, SRZ ;  /* 0x0000000000347805 */ /* 0x000fe2000001ff00 */
[----:B------:R-:W-:Y:S01]  /*1210*/  ULDC UR38, c[0x0][0xc48] ;  /* 0x0003120000267ab9 */ /* 0x000fe20000000800 */
[----:B------:R-:W-:Y:S01]  /*1220*/  UMOV UR42, UR11 ;  /* 0x0000000b002a7c82 */ /* 0x000fe20008000000 */
[----:B------:R-:W-:Y:S01]  /*1230*/  UISETP.LT.AND UP0, UPT, UR7, UR9, UPT ;  /* 0x000000090700728c */ /* 0x000fe2000bf01270 */
[----:B------:R-:W-:Y:S01]  /*1240*/  CS2R R32, SRZ ;  /* 0x0000000000207805 */ /* 0x000fe2000001ff00 */
[----:B------:R-:W-:Y:S01]  /*1250*/  UISETP.NE.AND UP1, UPT, UR38, 0x1, UPT ;  /* 0x000000012600788c */ /* 0x000fe2000bf25270 */
[----:B------:R-:W-:Y:S01]  /*1260*/  CS2R R46, SRZ ;  /* 0x00000000002e7805 */ /* 0x000fe2000001ff00 */
[----:B------:R-:W-:Y:S01]  /*1270*/  USEL UR52, UR7, UR9, UP0 ;  /* 0x0000000907347287 */ /* 0x000fe20008000000 */
[----:B------:R-:W-:Y:S01]  /*1280*/  CS2R R30, SRZ ;  /* 0x00000000001e7805 */ /* 0x000fe2000001ff00 */
[----:B------:R-:W-:Y:S01]  /*1290*/  UP2UR UR49, UPR, URZ, 0x4 ;  /* 0x000000043f317883 */ /* 0x000fe20008000000 */
[----:B------:R-:W-:Y:S01]  /*12a0*/  CS2R R44, SRZ ;  /* 0x00000000002c7805 */ /* 0x000fe2000001ff00 */
[----:B------:R-:W-:Y:S01]  /*12b0*/  UISETP.GE.AND UP0, UPT, UR52, 0x1, UPT ;  /* 0x000000013400788c */ /* 0x000fe2000bf06270 */
[----:B------:R-:W-:-:S02]  /*12c0*/  CS2R R36, SRZ ;  /* 0x0000000000247805 */ /* 0x000fc4000001ff00 */
[----:B------:R-:W-:Y:S01]  /*12d0*/  CS2R R38, SRZ ;  /* 0x0000000000267805 */ /* 0x000fe2000001ff00 */
[----:B------:R-:W-:Y:S01]  /*12e0*/  IMAD.MOV.U32 R34, RZ, RZ, RZ ;  /* 0x000000ffff227224 */ /* 0x000fe200078e00ff */
[----:B------:R-:W-:Y:S01]  /*12f0*/  CS2R R88, SRZ ;  /* 0x0000000000587805 */ /* 0x000fe2000001ff00 */
[----:B------:R-:W-:Y:S01]  /*1300*/  @UP1 ULDC UR10, c[0x0][0xc4c] ;  /* 0x00031300000a1ab9 */ /* 0x000fe20000000800 */
[----:B------:R-:W-:Y:S01]  /*1310*/  PLOP3.LUT P1, PT, PT, PT, UP0, 0x80, 0x0 ;  /* 0x000000000000781c */ /* 0x000fe20003f2f008 */
[----:B------:R-:W-:Y:S01]  /*1320*/  UIMAD.WIDE.U32 UR4, UR11, UR10, URZ ;  /* 0x0000000a0b0472a5 */ /* 0x000fe2000f8e003f */
[----:B------:R-:W-:Y:S01]  /*1330*/  CS2R R40, SRZ ;  /* 0x0000000000287805 */ /* 0x000fe2000001ff00 */
[----:B------:R-:W-:Y:S01]  /*1340*/  @UP1 ULDC UR6, c[0x0][0xc50] ;  /* 0x0003140000061ab9 */ /* 0x000fe20000000800 */
[----:B------:R-:W-:Y:S01]  /*1350*/  CS2R R90, SRZ ;  /* 0x00000000005a7805 */ /* 0x000fe2000001ff00 */
[----:B------:R-:W-:Y:S01]  /*1360*/  @UP1 USHF.R.U32.HI UR42, URZ, UR6, UR5 ;  /* 0x000000063f2a1299 */ /* 0x000fe20008011605 */
[----:B------:R-:W-:-:S02]  /*1370*/  CS2R R48, SRZ ;  /* 0x0000000000307805 */ /* 0x000fc4000001ff00 */
[----:B------:R-:W-:Y:S01]  /*1380*/  CS2R R92, SRZ ;  /* 0x00000000005c7805 */ /* 0x000fe2000001ff00 */
[----:B------:R-:W-:Y:S01]  /*1390*/  IMAD.MOV.U32 R57, RZ, RZ, RZ ;  /* 0x000000ffff397224 */ /* 0x000fe200078e00ff */
[----:B------:R-:W-:Y:S01]  /*13a0*/  UIADD3 UR4, -UR42, URZ, URZ ;  /* 0x0000003f2a047290 */ /* 0x000fe2000fffe13f */
[----:B------:R-:W-:-:S03]  /*13b0*/  CS2R R94, SRZ ;  /* 0x00000000005e7805 */ /* 0x000fc6000001ff00 */
[----:B------:R-:W-:Y:S01]  /*13c0*/  UIMAD UR38, UR38, UR4, UR11 ;  /* 0x00000004262672a4 */ /* 0x000fe2000f8e020b */
[----:B------:R-:W-:Y:S11]  /*13d0*/  @!P1 BRA `(.L_x_2144) ;  /* 0x000000c400e49947 */ /* 0x000ff60003800000 */
        /* <DEDUP_REMOVED lines=18> */
[----:B------:R-:W-:Y:S01]  /*1500*/  MOV R4, UR4 ;  /* 0x0000000400047c02 */ /* 0x000fe20008000f00 */
        /* <DEDUP_REMOVED lines=12> */
.L_x_2145:
        /* <DEDUP_REMOVED lines=11> */
[----:B------:R-:W-:Y:S01]  /*1680*/  @UP1 USHF.R.S32.HI UR12, URZ, 0x1f, UR42 ;  /* 0x0000001f3f0c1899 */ /* 0x000fe2000801142a */
[----:B------:R-:W-:Y:S01]  /*1690*/  @UP0 ULDC.64 UR16, c[0x0][0x9a8] ;  /* 0x00026a0000100ab9 */ /* 0x000fe20000000a00 */
[----:B------:R-:W-:Y:S01]  /*16a0*/  @UP1 ULDC.64 UR14, c[0x0][0x9b8] ;  /* 0x00026e00000e1ab9 */ /* 0x000fe20000000a00 */
[----:B------:R-:W-:Y:S02]  /*16b0*/  @UP0 UIMAD UR10, UR10, UR16, URZ ;  /* 0x000000100a0a02a4 */ /* 0x000fe4000f8e023f */
[----:B------:R-:W-:Y:S02]  /*16c0*/  @UP1 UIMAD UR12, UR12, UR14, URZ ;  /* 0x0000000e0c0c12a4 */ /* 0x000fe4000f8e023f */
[----:B------:R-:W-:Y:S02]  /*16d0*/  @UP0 UIMAD.WIDE.U32 UR8, UR42, UR16, URZ ;  /* 0x000000102a0802a5 */ /* 0x000fe4000f8e003f */
[----:B------:R-:W-:-:S02]  /*16e0*/  @UP0 UIMAD UR17, UR42, UR17, UR10 ;  /* 0x000000112a1102a4 */ /* 0x000fc4000f8e020a */
[----:B------:R-:W-:Y:S02]  /*16f0*/  @UP0 USHF.R.S32.HI UR16, URZ, 0x1f, UR38 ;  /* 0x0000001f3f100899 */ /* 0x000fe40008011426 */
[----:B------:R-:W-:Y:S02]  /*1700*/  @UP1 UIMAD.WIDE.U32 UR10, UR42, UR14, URZ ;  /* 0x0000000e2a0a12a5 */ /* 0x000fe4000f8e003f */
[----:B------:R-:W-:Y:S02]  /*1710*/  @UP1 UIMAD UR18, UR42, UR15, UR12 ;  /* 0x0000000f2a1212a4 */ /* 0x000fe4000f8e020c */
[----:B------:R-:W-:Y:S01]  /*1720*/  @UP1 USHF.R.S32.HI UR19, URZ, 0x1f, UR38 ;  /* 0x0000001f3f131899 */ /* 0x000fe20008011426 */
[----:B------:R-:W-:Y:S01]  /*1730*/  @UP0 ULDC.64 UR14, c[0x0][0x9b0] ;  /* 0x00026c00000e0ab9 */ /* 0x000fe20000000a00 */
[----:B------:R-:W-:Y:S01]  /*1740*/  @UP1 ULDC.64 UR12, c[0x0][0x9c0] ;  /* 0x00027000000c1ab9 */ /* 0x000fe20000000a00 */
[----:B------:R-:W-:Y:S02]  /*1750*/  @UP0 UIMAD UR16, UR16, UR14, URZ ;  /* 0x0000000e101002a4 */ /* 0x000fe4000f8e023f */
[----:B------:R-:W-:-:S02]  /*1760*/  @UP0 UIADD3 UR9, UR9, UR17, URZ ;  /* 0x0000001109090290 */ /* 0x000fc4000fffe03f */
[----:B------:R-:W-:Y:S02]  /*1770*/  @UP1 UIMAD UR17, UR19, UR12, URZ ;  /* 0x0000000c131112a4 */ /* 0x000fe4000f8e023f */
[----:B------:R-:W-:Y:S02]  /*1780*/  @UP1 UIADD3 UR11, UR11, UR18, URZ ;  /* 0x000000120b0b1290 */ /* 0x000fe4000fffe03f */
[----:B------:R-:W-:Y:S02]  /*1790*/  @UP0 UIMAD UR16, UR38, UR15, UR16 ;  /* 0x0000000f261002a4 */ /* 0x000fe4000f8e0210 */
[----:B------:R-:W-:Y:S02]  /*17a0*/  @UP0 UIMAD.WIDE.U32 UR14, UR38, UR14, UR8 ;  /* 0x0000000e260e02a5 */ /* 0x000fe4000f8e0008 */
[----:B------:R-:W-:Y:S02]  /*17b0*/  @UP1 UIMAD UR8, UR38, UR13, UR17 ;  /* 0x0000000d260812a4 */ /* 0x000fe4000f8e0211 */
[----:B------:R-:W-:-:S02]  /*17c0*/  @UP1 UIMAD.WIDE.U32 UR12, UR38, UR12, UR10 ;  /* 0x0000000c260c12a5 */ /* 0x000fc4000f8e000a */
[----:B------:R-:W-:Y:S02]  /*17d0*/  @UP0 UIADD3 UR9, UR15, UR16, URZ ;  /* 0x000000100f090290 */ /* 0x000fe4000fffe03f */
[----:B------:R-:W-:Y:S02]  /*17e0*/  @UP0 ULEA UR6, UP2, UR14, UR6, 0x2 ;  /* 0x000000060e060291 */ /* 0x000fe4000f84103f */
[----:B------:R-:W-:Y:S02]  /*17f0*/  @UP1 UIADD3 UR8, UR13, UR8, URZ ;  /* 0x000000080d081290 */ /* 0x000fe4000fffe03f */
[----:B------:R-:W-:Y:S02]  /*1800*/  @UP1 ULEA UR4, UP3, UR12, UR4, 0x2 ;  /* 0x000000040c041291 */ /* 0x000fe4000f86103f */
[----:B------:R-:W-:Y:S01]  /*1810*/  @UP0 ULEA.HI.X UR7, UR14, UR7, UR9, 0x2, UP2 ;  /* 0x000000070e070291 */ /* 0x000fe200090f1409 */
[----:B------:R-:W-:Y:S01]  /*1820*/  IMAD.U32 R2, RZ, RZ, UR6 ;  /* 0x00000006ff027e24 */ /* 0x000fe2000f8e00ff */
[----:B------:R-:W-:-:S02]  /*1830*/  @UP1 ULEA.HI.X UR5, UR12, UR5, UR8, 0x2, UP3 ;  /* 0x000000050c051291 */ /* 0x000fc400098f1408 */
[----:B------:R-:W-:Y:S02]  /*1840*/  IMAD.U32 R4, RZ, RZ, UR4 ;  /* 0x00000004ff047e24 */ /* 0x000fe4000f8e00ff */
        /* <DEDUP_REMOVED lines=16> */
.L_x_2284:
[----:B------:R-:W-:Y:S05]  /*1950*/  @!P0 BRA `(.L_x_2147) ;  /* 0x0000000000048947 */ /* 0x000fea0003800000 */
[----:B------:R-:W-:Y:S01]  /*1960*/  BPT.TRAP 0x1 ;  /* 0x000000040000795c */ /* 0x000fe20000300000 */
.L_x_2147:
[----:B------:R-:W-:Y:S02]  /*1970*/  IMAD.U32 R2, RZ, RZ, UR43 ;  /* 0x0000002bff027e24 */ /* 0x000fe4000f8e00ff */
[----:B0-----:R-:W-:-:S03]  /*1980*/  IMAD.U32 R3, RZ, RZ, UR44 ;  /* 0x0000002cff037e24 */ /* 0x001fc6000f8e00ff */
[----:B------:R-:W-:Y:S02]  /*1990*/  LEA R2, R2, UR41, 0x3 ;  /* 0x0000002902027c11 */ /* 0x000fe4000f8e18ff */
[----:B------:R-:W-:-:S04]  /*19a0*/  SHF.L.U32 R3, R3, 0x1f, RZ ;  /* 0x0000001f03037819 */ /* 0x000fc800000006ff */
[----:B------:R0:W1:Y:S01]  /*19b0*/  SYNCS.PHASECHK.TRANS64.TRYWAIT P1, [R2+URZ+0x29830], R3 ;  /* 0x02983003020075a7 */ /* 0x000062000802017f */
[----:B------:R-:W-:Y:S05]  /*19c0*/  @!P0 BRA `(.L_x_2148) ;  /* 0x0000000000048947 */ /* 0x000fea0003800000 */
[----:B------:R-:W-:Y:S01]  /*19d0*/  BPT.TRAP 0x1 ;  /* 0x000000040000795c */ /* 0x000fe20000300000 */
.L_x_2148:
[----:B-1----:R-:W-:Y:S05]  /*19e0*/  @P1 BRA `(.L_x_2149) ;  /* 0x0000000000081947 */ /* 0x002fea0003800000 */
[----:B------:R-:W1:Y:S02]  /*19f0*/  SYNCS.PHASECHK.TRANS64.TRYWAIT P1, [R2+URZ+0x29830], R3 ;  /* 0x02983003020075a7 */ /* 0x000e64000802017f */
[----:B-1----:R-:W-:Y:S05]  /*1a00*/  @!P1 BRA `(.L_x_2150) ;  /* 0x0000013800789947 */ /* 0x002fea0003800000 */
.L_x_2149:
        /* <DEDUP_REMOVED lines=204> */
.L_x_2151:
[----:B------:R-:W-:Y:S01]  /*26d0*/  UISETP.NE.AND UP0, UPT, UR49, URZ, UPT ;  /* 0x0000003f3100728c */ /* 0x000fe2000bf05270 */
[C---:B------:R-:W-:Y:S01]  /*26e0*/  FMUL.FTZ R75, R0.reuse, R75 ;  /* 0x0000004b004b7220 */ /* 0x040fe20000410000 */
[C---:B------:R-:W-:Y:S01]  /*26f0*/  FMUL.FTZ R7, R0.reuse, R58 ;  /* 0x0000003a00077220 */ /* 0x040fe20000410000 */
[C---:B------:R-:W-:Y:S01]  /*2700*/  FMUL.FTZ R6, R0.reuse, R93 ;  /* 0x0000005d00067220 */ /* 0x040fe20000410000 */
[C---:B------:R-:W-:Y:S01]  /*2710*/  FMUL.FTZ R74, R0.reuse, R74 ;  /* 0x0000004a004a7220 */ /* 0x040fe20000410000 */
[----:B------:R2:W-:Y:S01]  /*2720*/  MUFU.TANH R115, R75 ;  /* 0x0000004b00737308 */ /* 0x0005e20000002400 */
[----:B------:R-:W-:Y:S01]  /*2730*/  PLOP3.LUT P1, PT, PT, PT, UP0, 0x80, 0x0 ;  /* 0x000000000000781c */ /* 0x000fe20003f2f008 */
[C---:B------:R-:W-:Y:S01]  /*2740*/  FMUL.FTZ R66, R0.reuse, R66 ;  /* 0x0000004200427220 */ /* 0x040fe20000410000 */
[----:B------:R-:W-:Y:S01]  /*2750*/  PLOP3.LUT P2, PT, PT, PT, UP0, 0x80, 0x0 ;  /* 0x000000000000781c */ /* 0x000fe20003f4f008 */
[----:B------:R-:W-:Y:S01]  /*2760*/  ULDC UR11, c[0x0][0x2f0] ;  /* 0x0000bc00000b7ab9 */ /* 0x000fe20000000800 */
[C---:B------:R-:W-:Y:S01]  /*2770*/  FMUL.FTZ R63, R0.reuse, R63 ;  /* 0x0000003f003f7220 */ /* 0x040fe20000410000 */
[----:B------:R-:W-:Y:S01]  /*2780*/  @UP0 ULDC UR6, c[0x0][0x44c] ;  /* 0x0001130000060ab9 */ /* 0x000fe20000000800 */
[C---:B------:R-:W-:Y:S01]  /*2790*/  FMUL.FTZ R90, R0.reuse, R90 ;  /* 0x0000005a005a7220 */ /* 0x040fe20000410000 */
[----:B------:R3:W-:Y:S01]  /*27a0*/  MUFU.TANH R93, R7 ;  /* 0x00000007005d7308 */ /* 0x0007e20000002400 */
[C---:B--2---:R-:W-:Y:S01]  /*27b0*/  FMUL.FTZ R75, R0.reuse, R59 ;  /* 0x0000003b004b7220 */ /* 0x044fe20000410000 */
[----:B------:R-:W-:Y:S01]  /*27c0*/  FMUL.FTZ R59, R0, R64 ;  /* 0x00000040003b7220 */ /* 0x000fe20000410000 */
[----:B------:R-:W-:-:S02]  /*27d0*/  VIADD R64, R18, UR37 ;  /* 0x0000002512407c36 */ /* 0x000fc40008000000 */
[C---:B------:R-:W-:Y:S01]  /*27e0*/  FMUL.FTZ R91, R0.reuse, R91 ;  /* 0x0000005b005b7220 */ /* 0x040fe20000410000 */
[C---:B------:R-:W-:Y:S01]  /*27f0*/  FMUL.FTZ R15, R0.reuse, R77 ;  /* 0x0000004d000f7220 */ /* 0x040fe20000410000 */
[C---:B------:R-:W-:Y:S01]  /*2800*/  FMUL.FTZ R62, R0.reuse, R62 ;  /* 0x0000003e003e7220 */ /* 0x040fe20000410000 */
[----:B------:R-:W-:Y:S01]  /*2810*/  FMUL.FTZ R4, R0, R89 ;  /* 0x0000005900047220 */ /* 0x000fe20000410000 */
[----:B------:R2:W-:Y:S01]  /*2820*/  MUFU.TANH R111, R74 ;  /* 0x0000004a006f7308 */ /* 0x0005e20000002400 */
[----:B---3--:R-:W-:Y:S01]  /*2830*/  @P1 IMAD.HI.U32 R7, R64, UR6, RZ ;  /* 0x0000000640071c27 */ /* 0x008fe2000f8e00ff */
[----:B------:R-:W-:-:S03]  /*2840*/  @UP0 ULDC UR6, c[0x0][0x450] ;  /* 0x0001140000060ab9 */ /* 0x000fc60000000800 */
[C---:B------:R-:W-:Y:S01]  /*2850*/  FMUL.FTZ R94, R0.reuse, R94 ;  /* 0x0000005e005e7220 */ /* 0x040fe20000410000 */
[C---:B------:R-:W-:Y:S01]  /*2860*/  FMUL.FTZ R95, R0.reuse, R95 ;  /* 0x0000005f005f7220 */ /* 0x040fe20000410000 */
[----:B------:R-:W-:Y:S01]  /*2870*/  ULDC UR14, c[0x0][0x288] ;  /* 0x0000a200000e7ab9 */ /* 0x000fe20000000800 */
[----:B------:R-:W-:Y:S01]  /*2880*/  @P2 SHF.R.U32.HI R64, RZ, UR6, R7 ;  /* 0x00000006ff402c19 */ /* 0x000fe20008011607 */
[----:B------:R-:W-:Y:S01]  /*2890*/  UIMAD UR6, UR52, -0xa0, URZ ;  /* 0xffffff60340678a4 */ /* 0x000fe2000f8e023f */
[----:B------:R3:W-:Y:S01]  /*28a0*/  MUFU.TANH R77, R63 ;  /* 0x0000003f004d7308 */ /* 0x0007e20000002400 */
[C---:B--2---:R-:W-:Y:S01]  /*28b0*/  FMUL.FTZ R74, R0.reuse, R56 ;  /* 0x00000038004a7220 */ /* 0x044fe20000410000 */
[C---:B------:R-:W-:Y:S01]  /*28c0*/  FMUL.FTZ R56, R0.reuse, R57 ;  /* 0x0000003900387220 */ /* 0x040fe20000410000 */
[----:B------:R-:W2:Y:S01]  /*28d0*/  SHFL.IDX PT, R7, R64, 0x1, 0x1c1f ;  /* 0x003c1f0040077f89 */ /* 0x000ea200000e0000 */
[----:B------:R-:W-:Y:S01]  /*28e0*/  UIADD3 UR7, UR6, 0xa1, URZ ;  /* 0x000000a106077890 */ /* 0x000fe2000fffe03f */
[C---:B------:R-:W-:Y:S01]  /*28f0*/  FMUL.FTZ R57, R0.reuse, R60 ;  /* 0x0000003c00397220 */ /* 0x040fe20000410000 */
[----:B------:R-:W-:Y:S01]  /*2900*/  FMUL.FTZ R60, R0, R65 ;  /* 0x00000041003c7220 */ /* 0x000fe20000410000 */
[----:B------:R-:W-:Y:S01]  /*2910*/  UIMAD UR6, UR48, UR11, UR6 ;  /* 0x0000000b300672a4 */ /* 0x000fe2000f8e0206 */
[----:B------:R4:W-:Y:S01]  /*2920*/  MUFU.TANH R65, R66 ;  /* 0x0000004200417308 */ /* 0x0009e20000002400 */
[----:B---3--:R-:W-:-:S02]  /*2930*/  IMAD.U32 R63, RZ, RZ, UR11 ;  /* 0x0000000bff3f7e24 */ /* 0x008fc4000f8e00ff */
[C---:B------:R-:W-:Y:S01]  /*2940*/  FMUL.FTZ R98, R0.reuse, R98 ;  /* 0x0000006200627220 */ /* 0x040fe20000410000 */
[----:B------:R-:W-:Y:S01]  /*2950*/  UIADD3 UR6, UR6, 0xa0, URZ ;  /* 0x000000a006067890 */ /* 0x000fe2000fffe03f */
[C---:B------:R-:W-:Y:S01]  /*2960*/  FMUL.FTZ R14, R0.reuse, R76 ;  /* 0x0000004c000e7220 */ /* 0x040fe20000410000 */
[C---:B------:R-:W-:Y:S01]  /*2970*/  FMUL.FTZ R99, R0.reuse, R99 ;  /* 0x0000006300637220 */ /* 0x040fe20000410000 */
[C---:B------:R-:W-:Y:S01]  /*2980*/  FMUL.FTZ R102, R0.reuse, R102 ;  /* 0x0000006600667220 */ /* 0x040fe20000410000 */
[C---:B------:R-:W-:Y:S01]  /*2990*/  FMUL.FTZ R70, R0.reuse, R70 ;  /* 0x0000004600467220 */ /* 0x040fe20000410000 */
[----:B------:R3:W-:Y:S01]  /*29a0*/  MUFU.TANH R89, R62 ;  /* 0x0000003e00597308 */ /* 0x0007e20000002400 */
[----:B----4-:R-:W-:Y:S02]  /*29b0*/  IMAD.U32 R66, RZ, RZ, UR7 ;  /* 0x00000007ff427e24 */ /* 0x010fe4000f8e00ff */
[C---:B------:R-:W-:Y:S01]  /*29c0*/  FMUL.FTZ R103, R0.reuse, R103 ;  /* 0x0000006700677220 */ /* 0x040fe20000410000 */
[C---:B------:R-:W-:Y:S01]  /*29d0*/  FMUL.FTZ R58, R0.reuse, R61 ;  /* 0x0000003d003a7220 */ /* 0x040fe20000410000 */
[----:B------:R-:W-:Y:S01]  /*29e0*/  FMUL.FTZ R61, R0, R69 ;  /* 0x00000045003d7220 */ /* 0x000fe20000410000 */
[----:B------:R-:W-:-:S02]  /*29f0*/  IMAD R66, R17, -0x2, R66 ;  /* 0xfffffffe11427824 */ /* 0x000fc400078e0242 */
[C---:B------:R-:W-:Y:S01]  /*2a00*/  FMUL.FTZ R78, R0.reuse, R78 ;  /* 0x0000004e004e7220 */ /* 0x040fe20000410000 */
[C---:B------:R-:W-:Y:S01]  /*2a10*/  FMUL.FTZ R79, R0.reuse, R79 ;  /* 0x0000004f004f7220 */ /* 0x040fe20000410000 */
[----:B------:R-:W4:Y:S01]  /*2a20*/  MUFU.TANH R90, R90 ;  /* 0x0000005a005a7308 */ /* 0x000f220000002400 */
[C---:B---3--:R-:W-:Y:S01]  /*2a30*/  FMUL.FTZ R62, R0.reuse, R68 ;  /* 0x00000044003e7220 */ /* 0x048fe20000410000 */
[----:B------:R-:W-:Y:S02]  /*2a40*/  IMAD.U32 R68, RZ, RZ, UR6 ;  /* 0x00000006ff447e24 */ /* 0x000fe4000f8e00ff */
[C---:B------:R-:W-:Y:S01]  /*2a50*/  FMUL.FTZ R82, R0.reuse, R82 ;  /* 0x0000005200527220 */ /* 0x040fe20000410000 */
[----:B------:R-:W-:Y:S02]  /*2a60*/  IMAD R66, R63, UR48, R66 ;  /* 0x000000303f427c24 */ /* 0x000fe4000f8e0242 */
[----:B------:R-:W-:Y:S01]  /*2a70*/  FMUL.FTZ R83, R0, R83 ;  /* 0x0000005300537220 */ /* 0x000fe20000410000 */
[----:B------:R-:W-:-:S02]  /*2a80*/  IMAD R68, R17, -0x2, R68 ;  /* 0xfffffffe11447824 */ /* 0x000fc400078e0244 */
[C---:B------:R-:W-:Y:S01]  /*2a90*/  FMUL.FTZ R86, R0.reuse, R86 ;  /* 0x0000005600567220 */ /* 0x040fe20000410000 */
[----:B------:R-:W3:Y:S01]  /*2aa0*/  MUFU.TANH R91, R91 ;  /* 0x0000005b005b7308 */ /* 0x000ee20000002400 */
[----:B--2---:R-:W-:Y:S01]  /*2ab0*/  IADD3 R7, R7, -UR14, R66 ;  /* 0x8000000e07077c10 */ /* 0x004fe2000fffe042 */
[C---:B------:R-:W-:Y:S01]  /*2ac0*/  FMUL.FTZ R87, R0.reuse, R87 ;  /* 0x0000005700577220 */ /* 0x040fe20000410000 */
[C---:B------:R-:W-:Y:S01]  /*2ad0*/  FMUL.FTZ R10, R0.reuse, R101 ;  /* 0x00000065000a7220 */ /* 0x040fe20000410000 */
[----:B------:R-:W-:Y:S01]  /*2ae0*/  FMUL.FTZ R9, R0, R97 ;  /* 0x0000006100097220 */ /* 0x000fe20000410000 */
[----:B------:R-:W-:Y:S01]  /*2af0*/  VIMNMX R76, R68, R7, PT ;  /* 0x00000007444c7248 */ /* 0x000fe20003fe0100 */
[C---:B------:R-:W-:Y:S01]  /*2b00*/  FMUL.FTZ R67, R0.reuse, R67 ;  /* 0x0000004300437220 */ /* 0x040fe20000410000 */
[----:B------:R-:W-:Y:S01]  /*2b10*/  FMUL.FTZ R20, R0, R80 ;  /* 0x0000005000147220 */ /* 0x000fe20000410000 */
[----:B------:R-:W2:Y:S01]  /*2b20*/  MUFU.TANH R94, R94 ;  /* 0x0000005e005e7308 */ /* 0x000ea20000002400 */
[----:B------:R-:W-:Y:S01]  /*2b30*/  ISETP.GT.AND P1, PT, R76, RZ, PT ;  /* 0x000000ff4c00720c */ /* 0x000fe20003f24270 */
[----:B------:R-:W-:Y:S01]  /*2b40*/  FMUL.FTZ R71, R0, R71 ;  /* 0x0000004700477220 */ /* 0x000fe20000410000 */
[----:B------:R-:W-:Y:S01]  /*2b50*/  ISETP.GT.AND P2, PT, R76, 0x1, PT ;  /* 0x000000014c00780c */ /* 0x000fe20003f44270 */
[----:B------:R-:W-:Y:S01]  /*2b60*/  FMUL.FTZ R42, R0, R42 ;  /* 0x0000002a002a7220 */ /* 0x000fe20000410000 */
[----:B------:R-:W-:Y:S01]  /*2b70*/  ISETP.GT.AND P3, PT, R76, 0x8, PT ;  /* 0x000000084c00780c */ /* 0x000fe20003f64270 */
[----:B------:R-:W-:Y:S01]  /*2b80*/  FMUL.FTZ R63, R0, R40 ;  /* 0x00000028003f7220 */ /* 0x000fe20000410000 */
[----:B----4-:R-:W-:Y:S01]  /*2b90*/  FSEL R125, R90, -INF , P1 ;  /* 0xff8000005a7d7808 */ /* 0x010fe20000800000 */
[----:B------:R-:W4:Y:S01]  /*2ba0*/  MUFU.TANH R95, R95 ;  /* 0x0000005f005f7308 */ /* 0x000f220000002400 */
[----:B---3--:R-:W-:Y:S01]  /*2bb0*/  FSEL R123, R91, -INF , P2 ;  /* 0xff8000005b7b7808 */ /* 0x008fe20001000000 */
[----:B------:R-:W-:Y:S01]  /*2bc0*/  FMUL.FTZ R40, R0, R41 ;  /* 0x0000002900287220 */ /* 0x000fe20000410000 */
[----:B------:R-:W-:Y:S01]  /*2bd0*/  ISETP.GT.AND P1, PT, R76, 0x9, PT ;  /* 0x000000094c00780c */ /* 0x000fe20003f24270 */
[----:B------:R-:W-:Y:S01]  /*2be0*/  FMUL.FTZ R43, R0, R43 ;  /* 0x0000002b002b7220 */ /* 0x000fe20000410000 */
[----:B------:R-:W-:Y:S01]  /*2bf0*/  ISETP.GT.AND P2, PT, R76, 0x10, PT ;  /* 0x000000104c00780c */ /* 0x000fe20003f44270 */
[C---:B------:R-:W-:Y:S01]  /*2c00*/  FMUL.FTZ R46, R0.reuse, R46 ;  /* 0x0000002e002e7220 */ /* 0x040fe20000410000 */
[----:B------:R-:W-:Y:S01]  /*2c10*/  FMUL.FTZ R21, R0, R81 ;  /* 0x0000005100157220 */ /* 0x000fe20000410000 */
[----:B------:R-:W3:Y:S01]  /*2c20*/  MUFU.TANH R98, R98 ;  /* 0x0000006200627308 */ /* 0x000ee20000002400 */
[----:B--2---:R-:W-:Y:S01]  /*2c30*/  FSEL R121, R94, -INF , P3 ;  /* 0xff8000005e797808 */ /* 0x004fe20001800000 */
[C---:B------:R-:W-:Y:S01]  /*2c40*/  FMUL.FTZ R51, R0.reuse, R51 ;  /* 0x0000003300337220 */ /* 0x040fe20000410000 */
[C---:B------:R-:W-:Y:S01]  /*2c50*/  FMUL.FTZ R7, R0.reuse, R55 ;  /* 0x0000003700077220 */ /* 0x040fe20000410000 */
[C---:B------:R-:W-:Y:S01]  /*2c60*/  FMUL.FTZ R47, R0.reuse, R47 ;  /* 0x0000002f002f7220 */ /* 0x040fe20000410000 */
[C---:B------:R-:W-:Y:S01]  /*2c70*/  FMUL.FTZ R50, R0.reuse, R50 ;  /* 0x0000003200327220 */ /* 0x040fe20000410000 */
[C---:B------:R-:W-:Y:S01]  /*2c80*/  FMUL.FTZ R54, R0.reuse, R54 ;  /* 0x0000003600367220 */ /* 0x040fe20000410000 */
[C---:B------:R-:W-:Y:S01]  /*2c90*/  FMUL.FTZ R26, R0.reuse, R26 ;  /* 0x0000001a001a7220 */ /* 0x040fe20000410000 */
[----:B------:R-:W2:Y:S01]  /*2ca0*/  MUFU.TANH R99, R99 ;  /* 0x0000006300637308 */ /* 0x000ea20000002400 */
[----:B----4-:R-:W-:Y:S01]  /*2cb0*/  FSEL R117, R95, -INF , P1 ;  /* 0xff8000005f757808 */ /* 0x010fe20000800000 */
[----:B------:R-:W-:Y:S01]  /*2cc0*/  FMUL.FTZ R27, R0, R27 ;  /* 0x0000001b001b7220 */ /* 0x000fe20000410000 */
[----:B------:R-:W-:Y:S01]  /*2cd0*/  ISETP.GT.AND P1, PT, R76, 0x11, PT ;  /* 0x000000114c00780c */ /* 0x000fe20003f24270 */
[C---:B------:R-:W-:Y:S01]  /*2ce0*/  FMUL.FTZ R30, R0.reuse, R30 ;  /* 0x0000001e001e7220 */ /* 0x040fe20000410000 */
[C---:B------:R-:W-:Y:S01]  /*2cf0*/  FMUL.FTZ R34, R0.reuse, R34 ;  /* 0x0000002200227220 */ /* 0x040fe20000410000 */
[C---:B------:R-:W-:Y:S01]  /*2d00*/  FMUL.FTZ R35, R0.reuse, R35 ;  /* 0x0000002300237220 */ /* 0x040fe20000410000 */
[----:B------:R-:W-:Y:S01]  /*2d10*/  FMUL.FTZ R38, R0, R38 ;  /* 0x0000002600267220 */ /* 0x000fe20000410000 */
[----:B------:R-:W4:Y:S01]  /*2d20*/  MUFU.TANH R102, R102 ;  /* 0x0000006600667308 */ /* 0x000f220000002400 */
[----:B---3--:R-:W-:Y:S01]  /*2d30*/  FSEL R113, R98, -INF , P2 ;  /* 0xff80000062717808 */ /* 0x008fe20001000000 */
[----:B------:R-:W-:Y:S01]  /*2d40*/  FMUL.FTZ R12, R0, R72 ;  /* 0x00000048000c7220 */ /* 0x000fe20000410000 */
[----:B------:R-:W-:Y:S01]  /*2d50*/  ISETP.GT.AND P2, PT, R76, 0x18, PT ;  /* 0x000000184c00780c */ /* 0x000fe20003f44270 */
[C---:B------:R-:W-:Y:S01]  /*2d60*/  FMUL.FTZ R72, R0.reuse, R85 ;  /* 0x0000005500487220 */ /* 0x040fe20000410000 */
[----:B------:R-:W-:Y:S01]  /*2d70*/  SHFL.IDX PT, R64, R64, RZ, 0x1c1f ;  /* 0x001c1fff40407589 */ /* 0x000fe200000e0000 */
[C---:B01----:R-:W-:Y:S01]  /*2d80*/  FMUL.FTZ R3, R0.reuse, R88 ;  /* 0x0000005800037220 */ /* 0x043fe20000410000 */
[----:B------:R-:W-:Y:S01]  /*2d90*/  FMUL.FTZ R5, R0, R92 ;  /* 0x0000005c00057220 */ /* 0x000fe20000410000 */
[----:B------:R0:W-:Y:S01]  /*2da0*/  MUFU.TANH R69, R70 ;  /* 0x0000004600457308 */ /* 0x0001e20000002400 */
[----:B--2---:R-:W-:Y:S01]  /*2db0*/  FSEL R109, R99, -INF , P1 ;  /* 0xff800000636d7808 */ /* 0x004fe20000800000 */
[----:B------:R-:W-:Y:S01]  /*2dc0*/  ULDC UR6, c[0x0][0x988] ;  /* 0x0002620000067ab9 */ /* 0x000fe20000000800 */
[----:B------:R-:W-:Y:S01]  /*2dd0*/  ISETP.GT.AND P1, PT, R76, 0x19, PT ;  /* 0x000000194c00780c */ /* 0x000fe20003f24270 */
[----:B------:R-:W-:Y:S01]  /*2de0*/  FMUL.FTZ R24, R0, R24 ;  /* 0x0000001800187220 */ /* 0x000fe20000410000 */
[----:B------:R-:W-:-:S02]  /*2df0*/  IMAD.U32 R88, RZ, RZ, UR6 ;  /* 0x00000006ff587e24 */ /* 0x000fc4000f8e00ff */
[C---:B------:R-:W-:Y:S01]  /*2e00*/  FMUL.FTZ R8, R0.reuse, R96 ;  /* 0x0000006000087220 */ /* 0x040fe20000410000 */
[C---:B------:R-:W-:Y:S01]  /*2e10*/  FMUL.FTZ R49, R0.reuse, R49 ;  /* 0x0000003100317220 */ /* 0x040fe20000410000 */
[----:B------:R-:W1:Y:S01]  /*2e20*/  MUFU.TANH R103, R103 ;  /* 0x0000006700677308 */ /* 0x000e620000002400 */
[----:B0-----:R-:W-:Y:S01]  /*2e30*/  FMNMX.FTZ R70, R125, R123, !PT ;  /* 0x0000007b7d467209 */ /* 0x001fe20007810000 */
[----:B------:R-:W-:Y:S01]  /*2e40*/  FMUL.FTZ R11, R0, R100 ;  /* 0x00000064000b7220 */ /* 0x000fe20000410000 */
[----:B----4-:R-:W-:Y:S01]  /*2e50*/  FSEL R105, R102, -INF , P2 ;  /* 0xff80000066697808 */ /* 0x010fe20001000000 */
[C---:B------:R-:W-:Y:S01]  /*2e60*/  FMUL.FTZ R131, R0.reuse, R37 ;  /* 0x0000002500837220 */ /* 0x040fe20000410000 */
[----:B------:R-:W-:Y:S01]  /*2e70*/  FMNMX.FTZ R70, R121, R70, !PT ;  /* 0x0000004679467209 */ /* 0x000fe20007810000 */
[----:B------:R-:W-:Y:S01]  /*2e80*/  FMUL.FTZ R53, R0, R53 ;  /* 0x0000003500357220 */ /* 0x000fe20000410000 */
[----:B------:R-:W-:Y:S01]  /*2e90*/  ISETP.GT.AND P2, PT, R76, 0x20, PT ;  /* 0x000000204c00780c */ /* 0x000fe20003f44270 */
[----:B------:R-:W0:Y:S01]  /*2ea0*/  MUFU.TANH R78, R78 ;  /* 0x0000004e004e7308 */ /* 0x000e220000002400 */
[----:B------:R-:W-:Y:S01]  /*2eb0*/  FMNMX.FTZ R70, R117, R70, !PT ;  /* 0x0000004675467209 */ /* 0x000fe20007810000 */
[C---:B------:R-:W-:Y:S01]  /*2ec0*/  FMUL.FTZ R13, R0.reuse, R73 ;  /* 0x00000049000d7220 */ /* 0x040fe20000410000 */
[----:B------:R-:W-:Y:S01]  /*2ed0*/  FSEL R111, R111, -INF , P2 ;  /* 0xff8000006f6f7808 */ /* 0x000fe20001000000 */
[C---:B------:R-:W-:Y:S01]  /*2ee0*/  FMUL.FTZ R129, R0.reuse, R36 ;  /* 0x0000002400817220 */ /* 0x040fe20000410000 */
[----:B------:R-:W-:Y:S01]  /*2ef0*/  FMNMX.FTZ R70, R113, R70, !PT ;  /* 0x0000004671467209 */ /* 0x000fe20007810000 */
[----:B------:R-:W-:Y:S01]  /*2f00*/  FMUL.FTZ R73, R0, R84 ;  /* 0x0000005400497220 */ /* 0x000fe20000410000 */
[----:B------:R-:W-:Y:S01]  /*2f10*/  ISETP.GT.AND P2, PT, R76, 0x28, PT ;  /* 0x000000284c00780c */ /* 0x000fe20003f44270 */
[----:B------:R-:W2:Y:S01]  /*2f20*/  MUFU.TANH R79, R79 ;  /* 0x0000004f004f7308 */ /* 0x000ea20000002400 */
[----:B------:R-:W-:Y:S01]  /*2f30*/  FMNMX.FTZ R70, R109, R70, !PT ;  /* 0x000000466d467209 */ /* 0x000fe20007810000 */
[C---:B------:R-:W-:Y:S01]  /*2f40*/  FMUL.FTZ R29, R0.reuse, R29 ;  /* 0x0000001d001d7220 */ /* 0x040fe20000410000 */
[----:B-1----:R-:W-:Y:S01]  /*2f50*/  FSEL R107, R103, -INF , P1 ;  /* 0xff800000676b7808 */ /* 0x002fe20000800000 */
[C---:B------:R-:W-:Y:S01]  /*2f60*/  FMUL.FTZ R28, R0.reuse, R28 ;  /* 0x0000001c001c7220 */ /* 0x040fe20000410000 */
[----:B------:R-:W-:Y:S01]  /*2f70*/  FMNMX.FTZ R70, R105, R70, !PT ;  /* 0x0000004669467209 */ /* 0x000fe20007810000 */
[----:B------:R-:W-:Y:S01]  /*2f80*/  FMUL.FTZ R48, R0, R48 ;  /* 0x0000003000307220 */ /* 0x000fe20000410000 */
[----:B------:R-:W-:Y:S01]  /*2f90*/  ISETP.GT.AND P1, PT, R76, 0x21, PT ;  /* 0x000000214c00780c */ /* 0x000fe20003f24270 */
[----:B------:R-:W1:Y:S01]  /*2fa0*/  MUFU.TANH R82, R82 ;  /* 0x0000005200527308 */ /* 0x000e620000002400 */
[----:B------:R-:W-:Y:S01]  /*2fb0*/  FMNMX.FTZ R70, R107, R70, !PT ;  /* 0x000000466b467209 */ /* 0x000fe20007810000 */
[C---:B------:R-:W-:Y:S01]  /*2fc0*/  FMUL.FTZ R52, R0.reuse, R52 ;  /* 0x0000003400347220 */ /* 0x040fe20000410000 */
[----:B------:R-:W-:Y:S01]  /*2fd0*/  FSEL R115, R115, -INF , P1 ;  /* 0xff80000073737808 */ /* 0x000fe20000800000 */
[----:B------:R-:W-:Y:S01]  /*2fe0*/  FMUL.FTZ R25, R0, R25 ;  /* 0x0000001900197220 */ /* 0x000fe20000410000 */
[----:B------:R-:W-:Y:S01]  /*2ff0*/  FMNMX.FTZ R70, R111, R70, !PT ;  /* 0x000000466f467209 */ /* 0x000fe20007810000 */
[----:B------:R-:W-:Y:S01]  /*3000*/  @UP0 ULDC UR6, c[0x0][0x44c] ;  /* 0x0001130000060ab9 */ /* 0x000fe20000000800 */
[----:B------:R-:W-:Y:S01]  /*3010*/  ISETP.GT.AND P1, PT, R76, 0x29, PT ;  /* 0x000000294c00780c */ /* 0x000fe20003f24270 */
[----:B------:R-:W3:Y:S01]  /*3020*/  MUFU.TANH R83, R83 ;  /* 0x0000005300537308 */ /* 0x000ee20000002400 */
[----:B0-----:R-:W-:Y:S01]  /*3030*/  FSEL R119, R78, -INF , P2 ;  /* 0xff8000004e777808 */ /* 0x001fe20001000000 */
[----:B------:R-:W-:Y:S01]  /*3040*/  UIMAD.WIDE.U32 UR6, UR37, UR6, URZ ;  /* 0x00000006250672a5 */ /* 0x000fe2000f8e003f */
[----:B------:R-:W-:Y:S01]  /*3050*/  FMNMX.FTZ R70, R115, R70, !PT ;  /* 0x0000004673467209 */ /* 0x000fe20007810000 */
[----:B------:R-:W-:Y:S01]  /*3060*/  @UP0 ULDC UR18, c[0x0][0x450] ;  /* 0x0001140000120ab9 */ /* 0x000fe20000000800 */
[C---:B------:R-:W-:Y:S01]  /*3070*/  ISETP.GT.AND P2, PT, R76.reuse, 0x30, PT ;  /* 0x000000304c00780c */ /* 0x040fe20003f44270 */
[----:B------:R-:W-:Y:S01]  /*3080*/  UMOV UR10, UR37 ;  /* 0x00000025000a7c82 */ /* 0x000fe20008000000 */
[----:B--2---:R-:W-:Y:S01]  /*3090*/  FSEL R103, R79, -INF , P1 ;  /* 0xff8000004f677808 */ /* 0x004fe20000800000 */
[----:B------:R-:W0:Y:S01]  /*30a0*/  MUFU.TANH R86, R86 ;  /* 0x0000005600567308 */ /* 0x000e220000002400 */
[----:B------:R-:W-:Y:S01]  /*30b0*/  FMNMX.FTZ R70, R119, R70, !PT ;  /* 0x0000004677467209 */ /* 0x000fe20007810000 */
[----:B------:R-:W-:Y:S01]  /*30c0*/  UIMAD UR11, UR48, UR11, -UR14 ;  /* 0x0000000b300b72a4 */ /* 0x000fe2000f8e0a0e */
[----:B------:R-:W-:Y:S01]  /*30d0*/  ISETP.GT.AND P1, PT, R76, 0x31, PT ;  /* 0x000000314c00780c */ /* 0x000fe20003f24270 */
[----:B------:R-:W-:Y:S01]  /*30e0*/  @UP0 USHF.R.U32.HI UR10, URZ, UR18, UR7 ;  /* 0x000000123f0a0299 */ /* 0x000fe20008011607 */
[----:B-1----:R-:W-:Y:S01]  /*30f0*/  FSEL R101, R82, -INF , P2 ;  /* 0xff80000052657808 */ /* 0x002fe20001000000 */
[----:B------:R-:W-:Y:S01]  /*3100*/  UIADD3 UR55, UR52, -0x2, URZ ;  /* 0xfffffffe34377890 */ /* 0x000fe2000fffe03f */
[----:B------:R-:W-:Y:S01]  /*3110*/  FMNMX.FTZ R70, R103, R70, !PT ;  /* 0x0000004667467209 */ /* 0x000fe20007810000 */
[----:B------:R-:W1:Y:S01]  /*3120*/  MUFU.TANH R87, R87 ;  /* 0x0000005700577308 */ /* 0x000e620000002400 */
[----:B------:R-:W-:Y:S01]  /*3130*/  ISETP.GT.AND P2, PT, R76, 0x38, PT ;  /* 0x000000384c00780c */ /* 0x000fe20003f44270 */
[----:B------:R-:W-:Y:S01]  /*3140*/  UIADD3 UR6, UR11, UR10, URZ ;  /* 0x0000000a0b067290 */ /* 0x000fe2000fffe03f */
[----:B---3--:R-:W-:-:S02]  /*3150*/  FSEL R99, R83, -INF , P1 ;  /* 0xff80000053637808 */ /* 0x008fc40000800000 */
[----:B------:R-:W-:Y:S01]  /*3160*/  FMNMX.FTZ R70, R101, R70, !PT ;  /* 0x0000004665467209 */ /* 0x000fe20007810000 */
[----:B------:R-:W-:Y:S01]  /*3170*/  UIMAD.WIDE UR6, UR6, 0x66666667, URZ ;  /* 0x66666667060678a5 */ /* 0x000fe2000f8e023f */
[----:B------:R-:W-:Y:S01]  /*3180*/  ISETP.GT.AND P1, PT, R76, 0x39, PT ;  /* 0x000000394c00780c */ /* 0x000fe20003f24270 */
[----:B------:R-:W2:Y:S01]  /*3190*/  MUFU.TANH R75, R75 ;  /* 0x0000004b004b7308 */ /* 0x000ea20000002400 */
[----:B0-----:R-:W-:Y:S01]  /*31a0*/  FSEL R97, R86, -INF , P2 ;  /* 0xff80000056617808 */ /* 0x001fe20001000000 */
[----:B------:R-:W-:Y:S01]  /*31b0*/  USHF.R.U32.HI UR6, URZ, 0x1f, UR7 ;  /* 0x0000001f3f067899 */ /* 0x000fe20008011607 */
[----:B------:R-:W-:Y:S02]  /*31c0*/  FMNMX.FTZ R70, R99, R70, !PT ;  /* 0x0000004663467209 */ /* 0x000fe40007810000 */
[C---:B------:R-:W-:Y:S01]  /*31d0*/  ISETP.GT.AND P2, PT, R76.reuse, 0x40, PT ;  /* 0x000000404c00780c */ /* 0x040fe20003f44270 */
[----:B------:R-:W-:Y:S01]  /*31e0*/  ULEA.HI.SX32 UR7, UR7, UR6, 0x1a ;  /* 0x0000000607077291 */ /* 0x000fe2000f8fd23f */
[----:B------:R-:W-:Y:S01]  /*31f0*/  FMNMX.FTZ R70, R97, R70, !PT ;  /* 0x0000004661467209 */ /* 0x000fe20007810000 */
[----:B------:R0:W3:Y:S01]  /*3200*/  MUFU.TANH R80, R67 ;  /* 0x0000004300507308 */ /* 0x0000e20000002400 */
[----:B-1----:R-:W-:Y:S01]  /*3210*/  FSEL R95, R87, -INF , P1 ;  /* 0xff800000575f7808 */ /* 0x002fe20000800000 */
[----:B------:R-:W-:Y:S01]  /*3220*/  UISETP.LT.AND UP0, UPT, URZ, UR7, UPT ;  /* 0x000000073f00728c */ /* 0x000fe2000bf01270 */
[----:B------:R-:W-:-:S02]  /*3230*/  ISETP.GT.AND P1, PT, R76, 0x41, PT ;  /* 0x000000414c00780c */ /* 0x000fc40003f24270 */
[----:B------:R-:W-:Y:S01]  /*3240*/  FSEL R93, R93, -INF , P2 ;  /* 0xff8000005d5d7808 */ /* 0x000fe20001000000 */
[----:B------:R-:W-:Y:S01]  /*3250*/  USEL UR53, URZ, UR7, !UP0 ;  /* 0x000000073f357287 */ /* 0x000fe2000c000000 */
[----:B------:R-:W-:Y:S01]  /*3260*/  FMNMX.FTZ R70, R95, R70, !PT ;  /* 0x000000465f467209 */ /* 0x000fe20007810000 */
[----:B------:R-:W1:Y:S01]  /*3270*/  MUFU.TANH R71, R71 ;  /* 0x0000004700477308 */ /* 0x000e620000002400 */
[C---:B------:R-:W-:Y:S01]  /*3280*/  ISETP.GT.AND P2, PT, R76.reuse, 0x48, PT ;  /* 0x000000484c00780c */ /* 0x040fe20003f44270 */
[----:B------:R-:W-:Y:S01]  /*3290*/  UISETP.GE.AND UP0, UPT, UR55, UR53, UPT ;  /* 0x000000353700728c */ /* 0x000fe2000bf06270 */
[----:B--2---:R-:W-:Y:S02]  /*32a0*/  FSEL R91, R75, -INF , P1 ;  /* 0xff8000004b5b7808 */ /* 0x004fe40000800000 */
[----:B------:R-:W-:Y:S02]  /*32b0*/  FMNMX.FTZ R70, R93, R70, !PT ;  /* 0x000000465d467209 */ /* 0x000fe40007810000 */
[----:B------:R-:W-:Y:S01]  /*32c0*/  ISETP.GT.AND P1, PT, R76, 0x49, PT ;  /* 0x000000494c00780c */ /* 0x000fe20003f24270 */
[----:B------:R-:W2:Y:S01]  /*32d0*/  MUFU.TANH R41, R42 ;  /* 0x0000002a00297308 */ /* 0x000ea20000002400 */
[----:B------:R-:W-:-:S02]  /*32e0*/  FSEL R89, R89, -INF , P2 ;  /* 0xff80000059597808 */ /* 0x000fc40001000000 */
[----:B------:R-:W-:Y:S02]  /*32f0*/  FMNMX.FTZ R70, R91, R70, !PT ;  /* 0x000000465b467209 */ /* 0x000fe40007810000 */
[C---:B------:R-:W-:Y:S02]  /*3300*/  ISETP.GT.AND P2, PT, R76.reuse, 0x50, PT ;  /* 0x000000504c00780c */ /* 0x040fe40003f44270 */
[----:B------:R-:W-:Y:S01]  /*3310*/  FSEL R75, R77, -INF , P1 ;  /* 0xff8000004d4b7808 */ /* 0x000fe20000800000 */
[----:B------:R1:W4:Y:S01]  /*3320*/  MUFU.TANH R81, R43 ;  /* 0x0000002b00517308 */ /* 0x0003220000002400 */
[----:B------:R-:W-:Y:S02]  /*3330*/  FMNMX.FTZ R70, R89, R70, !PT ;  /* 0x0000004659467209 */ /* 0x000fe40007810000 */
[----:B------:R-:W-:Y:S02]  /*3340*/  ISETP.GT.AND P1, PT, R76, 0x51, PT ;  /* 0x000000514c00780c */ /* 0x000fe40003f24270 */
[----:B0-----:R-:W-:-:S02]  /*3350*/  FSEL R67, R65, -INF , P2 ;  /* 0xff80000041437808 */ /* 0x001fc40001000000 */
[----:B------:R-:W-:Y:S01]  /*3360*/  FMNMX.FTZ R70, R75, R70, !PT ;  /* 0x000000464b467209 */ /* 0x000fe20007810000 */
[----:B------:R-:W-:Y:S01]  /*3370*/  MUFU.TANH R46, R46 ;  /* 0x0000002e002e7308 */ /* 0x000fe20000002400 */
[----:B------:R-:W-:Y:S02]  /*3380*/  ISETP.GT.AND P2, PT, R76, 0x58, PT ;  /* 0x000000584c00780c */ /* 0x000fe40003f44270 */
[----:B---3--:R-:W-:Y:S02]  /*3390*/  FSEL R55, R80, -INF , P1 ;  /* 0xff80000050377808 */ /* 0x008fe40000800000 */
[----:B------:R-:W-:Y:S02]  /*33a0*/  FMNMX.FTZ R70, R67, R70, !PT ;  /* 0x0000004643467209 */ /* 0x000fe40007810000 */
[----:B------:R-:W-:Y:S01]  /*33b0*/  ISETP.GT.AND P1, PT, R76, 0x59, PT ;  /* 0x000000594c00780c */ /* 0x000fe20003f24270 */
[----:B------:R0:W-:Y:S01]  /*33c0*/  MUFU.TANH R78, R51 ;  /* 0x00000033004e7308 */ /* 0x0001e20000002400 */
[----:B------:R-:W-:-:S02]  /*33d0*/  FMNMX.FTZ R70, R55, R70, !PT ;  /* 0x0000004637467209 */ /* 0x000fc40007810000 */
[----:B-1----:R-:W-:Y:S02]  /*33e0*/  FSEL R43, R71, -INF , P1 ;  /* 0xff800000472b7808 */ /* 0x002fe40000800000 */
[----:B------:R-:W-:Y:S02]  /*33f0*/  ISETP.GT.AND P1, PT, R76, 0x61, PT ;  /* 0x000000614c00780c */ /* 0x000fe40003f24270 */
[----:B------:R-:W-:Y:S01]  /*3400*/  R2UR UR15, R2 ;  /* 0x00000000020f72ca */ /* 0x000fe200000e0000 */
[----:B------:R4:W1:Y:S01]  /*3410*/  MUFU.TANH R42, R47 ;  /* 0x0000002f002a7308 */ /* 0x0008620000002400 */
[----:B0-----:R-:W-:Y:S02]  /*3420*/  FSEL R51, R69, -INF , P2 ;  /* 0xff80000045337808 */ /* 0x001fe40001000000 */
[----:B------:R-:W-:Y:S02]  /*3430*/  ISETP.GT.AND P2, PT, R76, 0x60, PT ;  /* 0x000000604c00780c */ /* 0x000fe40003f44270 */
[----:B------:R-:W-:-:S02]  /*3440*/  FMNMX.FTZ R70, R51, R70, !PT ;  /* 0x0000004633467209 */ /* 0x000fc40007810000 */
[----:B--2---:R-:W-:Y:S01]  /*3450*/  FSEL R41, R41, -INF , P2 ;  /* 0xff80000029297808 */ /* 0x004fe20001000000 */
[----:B------:R-:W0:Y:S01]  /*3460*/  MUFU.TANH R50, R50 ;  /* 0x0000003200327308 */ /* 0x000e220000002400 */
[----:B------:R-:W-:Y:S02]  /*3470*/  FMNMX.FTZ R70, R43, R70, !PT ;  /* 0x000000462b467209 */ /* 0x000fe40007810000 */
[C---:B------:R-:W-:Y:S01]  /*3480*/  ISETP.GT.AND P2, PT, R76.reuse, 0x68, PT ;  /* 0x000000684c00780c */ /* 0x040fe20003f44270 */
[----:B------:R-:W-:Y:S01]  /*3490*/  UIADD3 UR6, UR15, 0x29840, URZ ;  /* 0x000298400f067890 */ /* 0x000fe2000fffe03f */
[----:B----4-:R-:W-:Y:S02]  /*34a0*/  FSEL R47, R81, -INF , P1 ;  /* 0xff800000512f7808 */ /* 0x010fe40000800000 */
[----:B------:R-:W-:Y:S01]  /*34b0*/  FMNMX.FTZ R70, R41, R70, !PT ;  /* 0x0000004629467209 */ /* 0x000fe20007810000 */
[----:B------:R2:W-:Y:S01]  /*34c0*/  MUFU.TANH R79, R7 ;  /* 0x00000007004f7308 */ /* 0x0005e20000002400 */
[----:B------:R-:W-:Y:S01]  /*34d0*/  ISETP.GT.AND P1, PT, R76, 0x69, PT ;  /* 0x000000694c00780c */ /* 0x000fe20003f24270 */
[----:B------:R-:W-:Y:S01]  /*34e0*/  UPRMT UR6, UR39, 0x654, UR6 ;  /* 0x0000065427067896 */ /* 0x000fe20008000006 */
[----:B------:R-:W-:-:S02]  /*34f0*/  FMNMX.FTZ R70, R47, R70, !PT ;  /* 0x000000462f467209 */ /* 0x000fc40007810000 */
[----:B-1----:R-:W-:Y:S02]  /*3500*/  FSEL R65, R42, -INF , P1 ;  /* 0xff8000002a417808 */ /* 0x002fe40000800000 */
[----:B------:R-:W-:Y:S01]  /*3510*/  ISETP.GT.AND P1, PT, R76, 0x71, PT ;  /* 0x000000714c00780c */ /* 0x000fe20003f24270 */
[----:B------:R-:W1:Y:S01]  /*3520*/  MUFU.TANH R54, R54 ;  /* 0x0000003600367308 */ /* 0x000e620000002400 */
[----:B--2---:R-:W-:Y:S01]  /*3530*/  FMUL.FTZ R7, R0, R31 ;  /* 0x0000001f00077220 */ /* 0x004fe20000410000 */
[----:B------:R-:W-:Y:S01]  /*3540*/  FSEL R31, R46, -INF , P2 ;  /* 0xff8000002e1f7808 */ /* 0x000fe20001000000 */
[----:B------:R-:W-:Y:S01]  /*3550*/  SYNCS.ARRIVE.TRANS64.RED.A1T0 RZ, [UR6], RZ ;  /* 0x000000ffffff79a7 */ /* 0x000fe20008100406 */
[----:B------:R-:W-:Y:S02]  /*3560*/  ISETP.GT.AND P2, PT, R76, 0x70, PT ;  /* 0x000000704c00780c */ /* 0x000fe40003f44270 */
[----:B------:R-:W-:Y:S02]  /*3570*/  FMNMX.FTZ R70, R31, R70, !PT ;  /* 0x000000461f467209 */ /* 0x000fe40007810000 */
[----:B------:R-:W2:Y:S01]  /*3580*/  MUFU.TANH R26, R26 ;  /* 0x0000001a001a7308 */ /* 0x000ea20000002400 */
[----:B0-----:R-:W-:-:S02]  /*3590*/  FSEL R69, R50, -INF , P2 ;  /* 0xff80000032457808 */ /* 0x001fc40001000000 */
[----:B------:R-:W-:Y:S02]  /*35a0*/  FMNMX.FTZ R70, R65, R70, !PT ;  /* 0x0000004641467209 */ /* 0x000fe40007810000 */
[----:B------:R-:W-:Y:S02]  /*35b0*/  ISETP.GT.AND P2, PT, R76, 0x78, PT ;  /* 0x000000784c00780c */ /* 0x000fe40003f44270 */
[----:B------:R-:W-:Y:S01]  /*35c0*/  FSEL R71, R78, -INF , P1 ;  /* 0xff8000004e477808 */ /* 0x000fe20000800000 */
[----:B------:R-:W0:Y:S01]  /*35d0*/  MUFU.TANH R27, R27 ;  /* 0x0000001b001b7308 */ /* 0x000e220000002400 */
[----:B------:R-:W-:Y:S02]  /*35e0*/  FMNMX.FTZ R70, R69, R70, !PT ;  /* 0x0000004645467209 */ /* 0x000fe40007810000 */
[----:B------:R-:W-:Y:S02]  /*35f0*/  ISETP.GT.AND P1, PT, R76, 0x79, PT ;  /* 0x000000794c00780c */ /* 0x000fe40003f24270 */
[----:B-1----:R-:W-:-:S02]  /*3600*/  FSEL R77, R54, -INF , P2 ;  /* 0xff800000364d7808 */ /* 0x002fc40001000000 */
[----:B------:R-:W-:Y:S01]  /*3610*/  FMNMX.FTZ R70, R71, R70, !PT ;  /* 0x0000004647467209 */ /* 0x000fe20007810000 */
[----:B------:R-:W1:Y:S01]  /*3620*/  MUFU.TANH R30, R30 ;  /* 0x0000001e001e7308 */ /* 0x000e620000002400 */
[C---:B------:R-:W-:Y:S02]  /*3630*/  ISETP.GT.AND P2, PT, R76.reuse, 0x80, PT ;  /* 0x000000804c00780c */ /* 0x040fe40003f44270 */
[----:B------:R-:W-:Y:S02]  /*3640*/  FSEL R79, R79, -INF , P1 ;  /* 0xff8000004f4f7808 */ /* 0x000fe40000800000 */
[----:B------:R-:W-:Y:S02]  /*3650*/  FMNMX.FTZ R70, R77, R70, !PT ;  /* 0x000000464d467209 */ /* 0x000fe40007810000 */
[----:B------:R-:W-:Y:S01]  /*3660*/  ISETP.GT.AND P1, PT, R76, 0x81, PT ;  /* 0x000000814c00780c */ /* 0x000fe20003f24270 */
[----:B------:R3:W4:Y:S01]  /*3670*/  MUFU.TANH R81, R7 ;  /* 0x0000000700517308 */ /* 0x0007220000002400 */
[----:B--2---:R-:W-:-:S02]  /*3680*/  FSEL R87, R26, -INF , P2 ;  /* 0xff8000001a577808 */ /* 0x004fc40001000000 */
[----:B------:R-:W-:Y:S02]  /*3690*/  FMNMX.FTZ R70, R79, R70, !PT ;  /* 0x000000464f467209 */ /* 0x000fe40007810000 */
[----:B------:R-:W-:Y:S02]  /*36a0*/  ISETP.GT.AND P2, PT, R76, 0x88, PT ;  /* 0x000000884c00780c */ /* 0x000fe40003f44270 */
[----:B0-----:R-:W-:Y:S01]  /*36b0*/  FSEL R85, R27, -INF , P1 ;  /* 0xff8000001b557808 */ /* 0x001fe20000800000 */
[----:B------:R0:W2:Y:S01]  /*36c0*/  MUFU.TANH R42, R34 ;  /* 0x00000022002a7308 */ /* 0x0000a20000002400 */
[----:B------:R-:W-:Y:S01]  /*36d0*/  FMNMX.FTZ R70, R87, R70, !PT ;  /* 0x0000004657467209 */ /* 0x000fe20007810000 */
[----:B---3--:R-:W-:Y:S01]  /*36e0*/  FMUL.FTZ R7, R0, R39 ;  /* 0x0000002700077220 */ /* 0x008fe20000410000 */
[----:B------:R-:W-:Y:S02]  /*36f0*/  ISETP.GT.AND P1, PT, R76, 0x89, PT ;  /* 0x000000894c00780c */ /* 0x000fe40003f24270 */
[----:B-1----:R-:W-:-:S02]  /*3700*/  FSEL R83, R30, -INF , P2 ;  /* 0xff8000001e537808 */ /* 0x002fc40001000000 */
[----:B------:R-:W-:Y:S01]  /*3710*/  FMNMX.FTZ R70, R85, R70, !PT ;  /* 0x0000004655467209 */ /* 0x000fe20007810000 */
[----:B------:R2:W1:Y:S01]  /*3720*/  MUFU.TANH R46, R35 ;  /* 0x00000023002e7308 */ /* 0x0004620000002400 */
[----:B------:R-:W-:Y:S01]  /*3730*/  ISETP.GT.AND P2, PT, R76, 0x90, PT ;  /* 0x000000904c00780c */ /* 0x000fe20003f44270 */
[----:B0-----:R-:W-:Y:S01]  /*3740*/  FMUL.FTZ R34, R0, R44 ;  /* 0x0000002c00227220 */ /* 0x001fe20000410000 */
[----:B----4-:R-:W-:Y:S02]  /*3750*/  FSEL R81, R81, -INF , P1 ;  /* 0xff80000051517808 */ /* 0x010fe40000800000 */
[----:B------:R-:W-:Y:S02]  /*3760*/  FMNMX.FTZ R70, R83, R70, !PT ;  /* 0x0000004653467209 */ /* 0x000fe40007810000 */
[----:B------:R-:W-:Y:S01]  /*3770*/  ISETP.GT.AND P1, PT, R76, 0x91, PT ;  /* 0x000000914c00780c */ /* 0x000fe20003f24270 */
[----:B------:R-:W0:Y:S01]  /*3780*/  MUFU.TANH R38, R38 ;  /* 0x0000002600267308 */ /* 0x000e220000002400 */
[----:B--2---:R-:W-:-:S02]  /*3790*/  FSEL R35, R42, -INF , P2 ;  /* 0xff8000002a237808 */ /* 0x004fc40001000000 */
[----:B------:R-:W-:Y:S02]  /*37a0*/  FMNMX.FTZ R70, R81, R70, !PT ;  /* 0x0000004651467209 */ /* 0x000fe40007810000 */
[----:B------:R-:W-:Y:S02]  /*37b0*/  ISETP.GT.AND P2, PT, R76, 0x98, PT ;  /* 0x000000984c00780c */ /* 0x000fe40003f44270 */
[----:B------:R-:W-:Y:S01]  /*37c0*/  FMNMX.FTZ R70, R35, R70, !PT ;  /* 0x0000004623467209 */ /* 0x000fe20007810000 */
[----:B------:R2:W3:Y:S01]  /*37d0*/  MUFU.TANH R27, R7 ;  /* 0x00000007001b7308 */ /* 0x0004e20000002400 */
[----:B-1----:R-:W-:Y:S02]  /*37e0*/  FSEL R39, R46, -INF , P1 ;  /* 0xff8000002e277808 */ /* 0x002fe40000800000 */
[----:B------:R-:W-:Y:S02]  /*37f0*/  ISETP.GT.AND P1, PT, R76, 0x99, PT ;  /* 0x000000994c00780c */ /* 0x000fe40003f24270 */
[----:B------:R-:W-:-:S03]  /*3800*/  FMNMX.FTZ R70, R39, R70, !PT ;  /* 0x0000004627467209 */ /* 0x000fc60007810000 */
[----:B------:R-:W-:Y:S01]  /*3810*/  MUFU.TANH R3, R3 ;  /* 0x0000000300037308 */ /* 0x000fe20000002400 */
[----:B--2---:R-:W-:Y:S01]  /*3820*/  FMUL.FTZ R7, R0, R45 ;  /* 0x0000002d00077220 */ /* 0x004fe20000410000 */
[----:B0-----:R-:W-:Y:S01]  /*3830*/  FSEL R45, R38, -INF , P2 ;  /* 0xff800000262d7808 */ /* 0x001fe20001000000 */
[----:B------:R-:W-:-:S03]  /*3840*/  FMUL.FTZ R38, R0, R32 ;  /* 0x0000002000267220 */ /* 0x000fc60000410000 */
[----:B------:R-:W-:Y:S02]  /*3850*/  FMNMX.FTZ R70, R45, R70, !PT ;  /* 0x000000462d467209 */ /* 0x000fe40007810000 */
[----:B------:R0:W-:Y:S01]  /*3860*/  MUFU.TANH R42, R7 ;  /* 0x00000007002a7308 */ /* 0x0001e20000002400 */
[----:B---3--:R-:W-:-:S04]  /*3870*/  FSEL R27, R27, -INF , P1 ;  /* 0xff8000001b1b7808 */ /* 0x008fc80000800000 */
[----:B------:R-:W-:-:S03]  /*3880*/  FMNMX.FTZ R70, R27, R70, !PT ;  /* 0x000000461b467209 */ /* 0x000fc60007810000 */
[----:B------:R-:W1:Y:S02]  /*3890*/  MUFU.TANH R4, R4 ;  /* 0x0000000400047308 */ /* 0x000e640000002400 */
[----:B------:R-:W2:Y:S06]  /*38a0*/  SHFL.BFLY PT, R127, R70, 0x2, 0x1f ;  /* 0x0c401f00467f7f89 */ /* 0x000eac00000e0000 */
[----:B------:R-:W3:Y:S08]  /*38b0*/  MUFU.TANH R5, R5 ;  /* 0x0000000500057308 */ /* 0x000ef00000002400 */
[----:B------:R4:W-:Y:S08]  /*38c0*/  MUFU.TANH R50, R24 ;  /* 0x0000001800327308 */ /* 0x0009f00000002400 */
[----:B------:R-:W5:Y:S01]  /*38d0*/  MUFU.TANH R6, R6 ;  /* 0x0000000600067308 */ /* 0x000f620000002400 */
[----:B--2---:R-:W-:Y:S01]  /*38e0*/  FMNMX.FTZ R26, R70, R127, !PT ;  /* 0x0000007f461a7209 */ /* 0x004fe20007810000 */
[----:B------:R-:W-:Y:S01]  /*38f0*/  FMUL.FTZ R127, R0, R33 ;  /* 0x00000021007f7220 */ /* 0x000fe20000410000 */
[----:B------:R-:W-:-:S03]  /*3900*/  IADD3 R33, R66, -UR14, RZ ;  /* 0x8000000e42217c10 */ /* 0x000fc6000fffe0ff */
[----:B0-----:R-:W0:Y:S01]  /*3910*/  SHFL.BFLY PT, R7, R26, 0x1, 0x1f ;  /* 0x0c201f001a077f89 */ /* 0x001e2200000e0000 */
[----:B------:R-:W-:Y:S01]  /*3920*/  VIADDMNMX R68, R64, R33, R68, PT ;  /* 0x0000002140447246 */ /* 0x000fe20003800144 */
[----:B------:R-:W-:Y:S03]  /*3930*/  MUFU.TANH R8, R8 ;  /* 0x0000000800087308 */ /* 0x000fe60000002400 */
[C---:B------:R-:W-:Y:S02]  /*3940*/  ISETP.GT.AND P2, PT, R68.reuse, 0x1, PT ;  /* 0x000000014400780c */ /* 0x040fe40003f44270 */
[----:B------:R-:W-:Y:S02]  /*3950*/  ISETP.GT.AND P3, PT, R68, 0x8, PT ;  /* 0x000000084400780c */ /* 0x000fe40003f64270 */
[----:B-1----:R-:W-:Y:S01]  /*3960*/  FSEL R32, R4, -INF , P2 ;  /* 0xff80000004207808 */ /* 0x002fe20001000000 */
[----:B------:R-:W1:Y:S01]  /*3970*/  MUFU.TANH R9, R9 ;  /* 0x0000000900097308 */ /* 0x000e620000002400 */
[----:B---3--:R-:W-:-:S02]  /*3980*/  FSEL R37, R5, -INF , P3 ;  /* 0xff80000005257808 */ /* 0x008fc40001800000 */
[----:B------:R-:W-:-:S05]  /*3990*/  ISETP.GT.AND P2, PT, R68, 0x10, PT ;  /* 0x000000104400780c */ /* 0x000fca0003f44270 */
[----:B------:R2:W-:Y:S01]  /*39a0*/  MUFU.TANH R44, R49 ;  /* 0x00000031002c7308 */ /* 0x0005e20000002400 */
[----:B0-----:R-:W-:-:S07]  /*39b0*/  FMNMX.FTZ R7, R26, R7, !PT ;  /* 0x000000071a077209 */ /* 0x001fce0007810000 */
[----:B------:R-:W0:Y:S01]  /*39c0*/  MUFU.TANH R11, R11 ;  /* 0x0000000b000b7308 */ /* 0x000e220000002400 */
[C---:B------:R-:W-:Y:S01]  /*39d0*/  FSETP.NEU.FTZ.AND P1, PT, R7.reuse, -INF , PT ;  /* 0xff8000000700780b */ /* 0x040fe20003f3d000 */
[----:B----4-:R-:W-:-:S05]  /*39e0*/  FFMA.FTZ R24, R7, R88, -8 ;  /* 0xc100000007187423 */ /* 0x010fca0000010058 */
[----:B------:R-:W-:Y:S01]  /*39f0*/  FSEL R24, R24, RZ, P1 ;  /* 0x000000ff18187208 */ /* 0x000fe20000800000 */
[----:B------:R-:W3:Y:S01]  /*3a00*/  MUFU.TANH R10, R10 ;  /* 0x0000000a000a7308 */ /* 0x000ee20000002400 */
[----:B------:R-:W-:-:S03]  /*3a10*/  ISETP.GT.AND P1, PT, R68, RZ, PT ;  /* 0x000000ff4400720c */ /* 0x000fc60003f24270 */
[-CC-:B------:R-:W-:Y:S01]  /*3a20*/  FFMA.FTZ R36, R105, R88.reuse, -R24.reuse ;  /* 0x0000005869247223 */ /* 0x180fe20000010818 */
[----:B--2---:R-:W-:Y:S01]  /*3a30*/  FSEL R49, R3, -INF , P1 ;  /* 0xff80000003317808 */ /* 0x004fe20000800000 */
[--C-:B------:R-:W-:Y:S01]  /*3a40*/  FFMA.FTZ R5, R107, R88, -R24.reuse ;  /* 0x000000586b057223 */ /* 0x100fe20000010818 */
[----:B------:R-:W-:Y:S01]  /*3a50*/  ISETP.GT.AND P1, PT, R68, 0x9, PT ;  /* 0x000000094400780c */ /* 0x000fe20003f24270 */
[----:B------:R-:W2:Y:S01]  /*3a60*/  MUFU.TANH R12, R12 ;  /* 0x0000000c000c7308 */ /* 0x000ea20000002400 */
[----:B------:R-:W-:Y:S01]  /*3a70*/  FMNMX.FTZ R4, R49, R32, !PT ;  /* 0x0000002031047209 */ /* 0x000fe20007810000 */
[-CC-:B------:R-:W-:Y:S01]  /*3a80*/  FFMA.FTZ R3, R109, R88.reuse, -R24.reuse ;  /* 0x000000586d037223 */ /* 0x180fe20000010818 */
[----:B-----5:R-:W-:Y:S01]  /*3a90*/  FSEL R33, R6, -INF , P1 ;  /* 0xff80000006217808 */ /* 0x020fe20000800000 */
[--C-:B------:R-:W-:Y:S01]  /*3aa0*/  FFMA.FTZ R30, R113, R88, -R24.reuse ;  /* 0x00000058711e7223 */ /* 0x100fe20000010818 */
[----:B------:R-:W-:Y:S01]  /*3ab0*/  FMNMX.FTZ R6, R37, R4, !PT ;  /* 0x0000000425067209 */ /* 0x000fe20007810000 */
[--C-:B------:R-:W-:Y:S01]  /*3ac0*/  FFMA.FTZ R26, R123, R88, -R24.reuse ;  /* 0x000000587b1a7223 */ /* 0x100fe20000010818 */
[C---:B------:R-:W-:Y:S01]  /*3ad0*/  ISETP.GT.AND P1, PT, R68.reuse, 0x11, PT ;  /* 0x000000114400780c */ /* 0x040fe20003f24270 */
[----:B------:R4:W-:Y:S01]  /*3ae0*/  MUFU.TANH R46, R53 ;  /* 0x00000035002e7308 */ /* 0x0009e20000002400 */
[----:B------:R-:W-:Y:S01]  /*3af0*/  FMNMX.FTZ R6, R33, R6, !PT ;  /* 0x0000000621067209 */ /* 0x000fe20007810000 */
[-CC-:B------:R-:W-:Y:S01]  /*3b00*/  FFMA.FTZ R93, R93, R88.reuse, -R24.reuse ;  /* 0x000000585d5d7223 */ /* 0x180fe20000010818 */
[----:B-1----:R-:W-:Y:S01]  /*3b10*/  FSEL R105, R9, -INF , P1 ;  /* 0xff80000009697808 */ /* 0x002fe20000800000 */
[-CC-:B------:R-:W-:Y:S01]  /*3b20*/  FFMA.FTZ R9, R115, R88.reuse, -R24.reuse ;  /* 0x0000005873097223 */ /* 0x180fe20000010818 */
[----:B------:R-:W-:Y:S01]  /*3b30*/  ISETP.GT.AND P1, PT, R68, 0x19, PT ;  /* 0x000000194400780c */ /* 0x000fe20003f24270 */
[-CC-:B------:R-:W-:Y:S01]  /*3b40*/  FFMA.FTZ R97, R97, R88.reuse, -R24.reuse ;  /* 0x0000005861617223 */ /* 0x180fe20000010818 */
[----:B------:R-:W-:-:S01]  /*3b50*/  FFMA.FTZ R89, R89, R88, -R24 ;  /* 0x0000005859597223 */ /* 0x000fc20000010818 */
[----:B------:R-:W1:Y:S01]  /*3b60*/  MUFU.TANH R13, R13 ;  /* 0x0000000d000d7308 */ /* 0x000e620000002400 */
[----:B----4-:R-:W-:Y:S01]  /*3b70*/  FSEL R53, R8, -INF , P2 ;  /* 0xff80000008357808 */ /* 0x010fe20001000000 */
[-CC-:B------:R-:W-:Y:S01]  /*3b80*/  FFMA.FTZ R77, R77, R88.reuse, -R24.reuse ;  /* 0x000000584d4d7223 */ /* 0x180fe20000010818 */
[C---:B------:R-:W-:Y:S01]  /*3b90*/  ISETP.GT.AND P2, PT, R68.reuse, 0x18, PT ;  /* 0x000000184400780c */ /* 0x040fe20003f44270 */
[--C-:B------:R-:W-:Y:S01]  /*3ba0*/  FFMA.FTZ R55, R55, R88, -R24.reuse ;  /* 0x0000005837377223 */ /* 0x100fe20000010818 */
[----:B------:R-:W-:Y:S01]  /*3bb0*/  FMNMX.FTZ R6, R53, R6, !PT ;  /* 0x0000000635067209 */ /* 0x000fe20007810000 */
[--C-:B------:R-:W-:Y:S01]  /*3bc0*/  FFMA.FTZ R43, R43, R88, -R24.reuse ;  /* 0x000000582b2b7223 */ /* 0x100fe20000010818 */
[----:B0-----:R-:W-:Y:S01]  /*3bd0*/  FSEL R107, R11, -INF , P2 ;  /* 0xff8000000b6b7808 */ /* 0x001fe20001000000 */
[----:B------:R-:W0:Y:S01]  /*3be0*/  MUFU.TANH R14, R14 ;  /* 0x0000000e000e7308 */ /* 0x000e220000002400 */
[----:B------:R-:W-:Y:S01]  /*3bf0*/  FMNMX.FTZ R6, R105, R6, !PT ;  /* 0x0000000669067209 */ /* 0x000fe20007810000 */
[-CC-:B------:R-:W-:Y:S01]  /*3c00*/  FFMA.FTZ R11, R103, R88.reuse, -R24.reuse ;  /* 0x00000058670b7223 */ /* 0x180fe20000010818 */
[----:B------:R-:W-:Y:S01]  /*3c10*/  ISETP.GT.AND P2, PT, R68, 0x20, PT ;  /* 0x000000204400780c */ /* 0x000fe20003f44270 */
[-CC-:B------:R-:W-:Y:S01]  /*3c20*/  FFMA.FTZ R31, R31, R88.reuse, -R24.reuse ;  /* 0x000000581f1f7223 */ /* 0x180fe20000010818 */
[----:B---3--:R-:W-:Y:S01]  /*3c30*/  FSEL R109, R10, -INF , P1 ;  /* 0xff8000000a6d7808 */ /* 0x008fe20000800000 */
[--C-:B------:R-:W-:Y:S01]  /*3c40*/  FFMA.FTZ R10, R111, R88, -R24.reuse ;  /* 0x000000586f0a7223 */ /* 0x100fe20000010818 */
[----:B------:R-:W-:Y:S01]  /*3c50*/  FMNMX.FTZ R8, R107, R6, !PT ;  /* 0x000000066b087209 */ /* 0x000fe20007810000 */
[----:B------:R-:W-:Y:S01]  /*3c60*/  MUFU.TANH R15, R15 ;  /* 0x0000000f000f7308 */ /* 0x000fe20000002400 */
[----:B------:R-:W-:Y:S01]  /*3c70*/  ISETP.GT.AND P1, PT, R68, 0x21, PT ;  /* 0x000000214400780c */ /* 0x000fe20003f24270 */
[-CC-:B------:R-:W-:Y:S01]  /*3c80*/  FFMA.FTZ R35, R35, R88.reuse, -R24.reuse ;  /* 0x0000005823237223 */ /* 0x180fe20000010818 */
[----:B--2---:R-:W-:Y:S01]  /*3c90*/  FSEL R111, R12, -INF , P2 ;  /* 0xff8000000c6f7808 */ /* 0x004fe20001000000 */
[--C-:B------:R-:W-:Y:S01]  /*3ca0*/  FFMA.FTZ R12, R119, R88, -R24.reuse ;  /* 0x00000058770c7223 */ /* 0x100fe20000010818 */
[----:B------:R-:W-:Y:S01]  /*3cb0*/  FMNMX.FTZ R8, R109, R8, !PT ;  /* 0x000000086d087209 */ /* 0x000fe20007810000 */
[-CC-:B------:R-:W-:Y:S01]  /*3cc0*/  FFMA.FTZ R27, R27, R88.reuse, -R24.reuse ;  /* 0x000000581b1b7223 */ /* 0x180fe20000010818 */
[----:B------:R-:W-:Y:S01]  /*3cd0*/  ISETP.GT.AND P2, PT, R68, 0x28, PT ;  /* 0x000000284400780c */ /* 0x000fe20003f44270 */
[----:B------:R-:W2:Y:S01]  /*3ce0*/  MUFU.TANH R20, R20 ;  /* 0x0000001400147308 */ /* 0x000ea20000002400 */
[----:B-1----:R-:W-:Y:S01]  /*3cf0*/  FSEL R113, R13, -INF , P1 ;  /* 0xff8000000d717808 */ /* 0x002fe20000800000 */
[----:B------:R-:W-:Y:S01]  /*3d00*/  FFMA.FTZ R13, R99, R88, -R24 ;  /* 0x00000058630d7223 */ /* 0x000fe20000010818 */
[----:B------:R-:W-:-:S02]  /*3d10*/  FMNMX.FTZ R8, R111, R8, !PT ;  /* 0x000000086f087209 */ /* 0x000fc40007810000 */
[----:B------:R-:W-:Y:S02]  /*3d20*/  ISETP.GT.AND P1, PT, R68, 0x29, PT ;  /* 0x000000294400780c */ /* 0x000fe40003f24270 */
[----:B0-----:R-:W-:Y:S01]  /*3d30*/  FSEL R115, R14, -INF , P2 ;  /* 0xff8000000e737808 */ /* 0x001fe20001000000 */
[----:B------:R-:W-:Y:S01]  /*3d40*/  MUFU.TANH R21, R21 ;  /* 0x0000001500157308 */ /* 0x000fe20000002400 */
[----:B------:R-:W-:Y:S01]  /*3d50*/  FMNMX.FTZ R8, R113, R8, !PT ;  /* 0x0000000871087209 */ /* 0x000fe20007810000 */
[----:B------:R-:W-:Y:S01]  /*3d60*/  FFMA.FTZ R14, R101, R88, -R24 ;  /* 0x00000058650e7223 */ /* 0x000fe20000010818 */
[----:B------:R-:W-:-:S05]  /*3d70*/  ISETP.GT.AND P2, PT, R68, 0x30, PT ;  /* 0x000000304400780c */ /* 0x000fca0003f44270 */
[----:B------:R-:W0:Y:S01]  /*3d80*/  MUFU.TANH R73, R73 ;  /* 0x0000004900497308 */ /* 0x000e220000002400 */
[----:B--2---:R-:W-:Y:S02]  /*3d90*/  FSEL R119, R20, -INF , P2 ;  /* 0xff80000014777808 */ /* 0x004fe40001000000 */
[----:B------:R-:W-:-:S05]  /*3da0*/  ISETP.GT.AND P2, PT, R68, 0x38, PT ;  /* 0x000000384400780c */ /* 0x000fca0003f44270 */
[----:B------:R1:W-:Y:S08]  /*3db0*/  MUFU.TANH R76, R29 ;  /* 0x0000001d004c7308 */ /* 0x0003f00000002400 */
[----:B------:R-:W2:Y:S01]  /*3dc0*/  MUFU.TANH R72, R72 ;  /* 0x0000004800487308 */ /* 0x000ea20000002400 */
[----:B-1----:R-:W-:-:S01]  /*3dd0*/  FFMA.FTZ R29, R117, R88, -R24 ;  /* 0x00000058751d7223 */ /* 0x002fc20000010818 */
[----:B------:R-:W-:Y:S01]  /*3de0*/  FSEL R117, R15, -INF , P1 ;  /* 0xff8000000f757808 */ /* 0x000fe20000800000 */
[----:B------:R-:W-:-:S01]  /*3df0*/  FFMA.FTZ R15, R95, R88, -R24 ;  /* 0x000000585f0f7223 */ /* 0x000fc20000010818 */
[----:B------:R-:W-:-:S02]  /*3e00*/  ISETP.GT.AND P1, PT, R68, 0x31, PT ;  /* 0x000000314400780c */ /* 0x000fc40003f24270 */
[----:B0-----:R-:W-:Y:S02]  /*3e10*/  FSEL R73, R73, -INF , P2 ;  /* 0xff80000049497808 */ /* 0x001fe40001000000 */
[----:B------:R0:W-:Y:S01]  /*3e20*/  MUFU.EX2 R6, R10 ;  /* 0x0000000a00067308 */ /* 0x0001e20000000800 */
[----:B------:R-:W-:-:S07]  /*3e30*/  ISETP.GT.AND P2, PT, R68, 0x40, PT ;  /* 0x000000404400780c */ /* 0x000fce0003f44270 */
[----:B------:R-:W1:Y:S01]  /*3e40*/  MUFU.TANH R74, R74 ;  /* 0x0000004a004a7308 */ /* 0x000e620000002400 */
[----:B0-----:R-:W-:-:S04]  /*3e50*/  FMNMX.FTZ R10, R115, R8, !PT ;  /* 0x00000008730a7209 */ /* 0x001fc80007810000 */
[----:B------:R-:W-:-:S03]  /*3e60*/  FMNMX.FTZ R10, R117, R10, !PT ;  /* 0x0000000a750a7209 */ /* 0x000fc60007810000 */
[----:B------:R0:W-:Y:S01]  /*3e70*/  MUFU.TANH R70, R28 ;  /* 0x0000001c00467308 */ /* 0x0001e20000002400 */
[----:B------:R-:W-:-:S07]  /*3e80*/  FMNMX.FTZ R10, R119, R10, !PT ;  /* 0x0000000a770a7209 */ /* 0x000fce0007810000 */
[----:B------:R-:W3:Y:S01]  /*3e90*/  MUFU.TANH R56, R56 ;  /* 0x0000003800387308 */ /* 0x000ee20000002400 */
[----:B0-----:R-:W-:-:S01]  /*3ea0*/  FFMA.FTZ R28, R121, R88, -R24 ;  /* 0x00000058791c7223 */ /* 0x001fc20000010818 */
[----:B------:R-:W-:Y:S01]  /*3eb0*/  FSEL R121, R21, -INF , P1 ;  /* 0xff80000015797808 */ /* 0x000fe20000800000 */
[----:B------:R-:W-:-:S01]  /*3ec0*/  FFMA.FTZ R21, R91, R88, -R24 ;  /* 0x000000585b157223 */ /* 0x000fc20000010818 */
[----:B------:R-:W-:Y:S02]  /*3ed0*/  ISETP.GT.AND P1, PT, R68, 0x39, PT ;  /* 0x000000394400780c */ /* 0x000fe40003f24270 */
[----:B------:R-:W-:Y:S02]  /*3ee0*/  FMNMX.FTZ R10, R121, R10, !PT ;  /* 0x0000000a790a7209 */ /* 0x000fe40007810000 */
[----:B------:R-:W0:Y:S01]  /*3ef0*/  MUFU.TANH R57, R57 ;  /* 0x0000003900397308 */ /* 0x000e220000002400 */
[----:B--2---:R-:W-:Y:S02]  /*3f00*/  FSEL R103, R72, -INF , P1 ;  /* 0xff80000048677808 */ /* 0x004fe40000800000 */
[----:B------:R-:W-:-:S02]  /*3f10*/  ISETP.GT.AND P1, PT, R68, 0x41, PT ;  /* 0x000000414400780c */ /* 0x000fc40003f24270 */
[----:B-1----:R-:W-:Y:S02]  /*3f20*/  FSEL R101, R74, -INF , P2 ;  /* 0xff8000004a657808 */ /* 0x002fe40001000000 */
[----:B------:R-:W-:Y:S01]  /*3f30*/  ISETP.GT.AND P2, PT, R68, 0x48, PT ;  /* 0x000000484400780c */ /* 0x000fe20003f44270 */
[----:B------:R-:W1:Y:S01]  /*3f40*/  MUFU.TANH R58, R58 ;  /* 0x0000003a003a7308 */ /* 0x000e620000002400 */
[----:B---3--:R-:W-:Y:S02]  /*3f50*/  FSEL R123, R56, -INF , P1 ;  /* 0xff800000387b7808 */ /* 0x008fe40000800000 */
[----:B------:R-:W-:-:S05]  /*3f60*/  ISETP.GT.AND P1, PT, R68, 0x49, PT ;  /* 0x000000494400780c */ /* 0x000fca0003f24270 */
[----:B------:R2:W-:Y:S01]  /*3f70*/  MUFU.EX2 R8, R12 ;  /* 0x0000000c00087308 */ /* 0x0005e20000000800 */
[----:B0-----:R-:W-:Y:S01]  /*3f80*/  FSEL R99, R57, -INF , P2 ;  /* 0xff80000039637808 */ /* 0x001fe20001000000 */
[----:B------:R-:W-:Y:S01]  /*3f90*/  FFMA.FTZ R57, R75, R88, -R24 ;  /* 0x000000584b397223 */ /* 0x000fe20000010818 */
[----:B------:R-:W-:-:S05]  /*3fa0*/  ISETP.GT.AND P2, PT, R68, 0x50, PT ;  /* 0x000000504400780c */ /* 0x000fca0003f44270 */
[----:B------:R-:W0:Y:S01]  /*3fb0*/  MUFU.TANH R59, R59 ;  /* 0x0000003b003b7308 */ /* 0x000e220000002400 */
[----:B--2---:R-:W-:Y:S02]  /*3fc0*/  FMNMX.FTZ R12, R73, R10, !PT ;  /* 0x0000000a490c7209 */ /* 0x004fe40007810000 */
[----:B-1----:R-:W-:Y:S02]  /*3fd0*/  FSEL R133, R58, -INF , P1 ;  /* 0xff8000003a857808 */ /* 0x002fe40000800000 */
[----:B------:R-:W-:Y:S02]  /*3fe0*/  FMNMX.FTZ R12, R103, R12, !PT ;  /* 0x0000000c670c7209 */ /* 0x000fe40007810000 */
[----:B------:R-:W-:Y:S01]  /*3ff0*/  ISETP.GT.AND P1, PT, R68, 0x51, PT ;  /* 0x000000514400780c */ /* 0x000fe20003f24270 */
[----:B------:R-:W1:Y:S01]  /*4000*/  MUFU.TANH R60, R60 ;  /* 0x0000003c003c7308 */ /* 0x000e620000002400 */
[----:B------:R-:W-:-:S04]  /*4010*/  FMNMX.FTZ R12, R101, R12, !PT ;  /* 0x0000000c650c7209 */ /* 0x000fc80007810000 */
[----:B------:R-:W-:-:S03]  /*4020*/  FMNMX.FTZ R12, R123, R12, !PT ;  /* 0x0000000c7b0c7209 */ /* 0x000fc60007810000 */
[----:B------:R-:W2:Y:S01]  /*4030*/  MUFU.TANH R62, R62 ;  /* 0x0000003e003e7308 */ /* 0x000ea20000002400 */
[----:B0-----:R-:W-:Y:S02]  /*4040*/  FSEL R135, R59, -INF , P2 ;  /* 0xff8000003b877808 */ /* 0x001fe40001000000 */
[----:B------:R-:W-:-:S05]  /*4050*/  ISETP.GT.AND P2, PT, R68, 0x58, PT ;  /* 0x000000584400780c */ /* 0x000fca0003f44270 */
[----:B------:R-:W0:Y:S01]  /*4060*/  MUFU.TANH R61, R61 ;  /* 0x0000003d003d7308 */ /* 0x000e220000002400 */
[----:B-1----:R-:W-:Y:S02]  /*4070*/  FSEL R137, R60, -INF , P1 ;  /* 0xff8000003c897808 */ /* 0x002fe40000800000 */
[----:B------:R-:W-:-:S05]  /*4080*/  ISETP.GT.AND P1, PT, R68, 0x59, PT ;  /* 0x000000594400780c */ /* 0x000fca0003f24270 */
[----:B------:R1:W-:Y:S01]  /*4090*/  MUFU.EX2 R10, R14 ;  /* 0x0000000e000a7308 */ /* 0x0003e20000000800 */
[----:B--2---:R-:W-:Y:S02]  /*40a0*/  FSEL R141, R62, -INF , P2 ;  /* 0xff8000003e8d7808 */ /* 0x004fe40001000000 */
[----:B------:R-:W-:-:S05]  /*40b0*/  ISETP.GT.AND P2, PT, R68, 0x60, PT ;  /* 0x000000604400780c */ /* 0x000fca0003f44270 */
[----:B------:R-:W2:Y:S01]  /*40c0*/  MUFU.TANH R63, R63 ;  /* 0x0000003f003f7308 */ /* 0x000ea20000002400 */
[----:B-1----:R-:W-:Y:S02]  /*40d0*/  FMNMX.FTZ R14, R99, R12, !PT ;  /* 0x0000000c630e7209 */ /* 0x002fe40007810000 */
[----:B0-----:R-:W-:Y:S02]  /*40e0*/  FSEL R143, R61, -INF , P1 ;  /* 0xff8000003d8f7808 */ /* 0x001fe40000800000 */
[----:B------:R-:W-:Y:S02]  /*40f0*/  FMNMX.FTZ R14, R133, R14, !PT ;  /* 0x0000000e850e7209 */ /* 0x000fe40007810000 */
[----:B------:R-:W-:Y:S01]  /*4100*/  ISETP.GT.AND P1, PT, R68, 0x61, PT ;  /* 0x000000614400780c */ /* 0x000fe20003f24270 */
[----:B------:R-:W0:Y:S01]  /*4110*/  MUFU.TANH R40, R40 ;  /* 0x0000002800287308 */ /* 0x000e220000002400 */
[----:B------:R-:W-:-:S04]  /*4120*/  FMNMX.FTZ R14, R135, R14, !PT ;  /* 0x0000000e870e7209 */ /* 0x000fc80007810000 */
[----:B------:R-:W-:-:S03]  /*4130*/  FMNMX.FTZ R14, R137, R14, !PT ;  /* 0x0000000e890e7209 */ /* 0x000fc60007810000 */
[----:B------:R-:W1:Y:S01]  /*4140*/  MUFU.TANH R34, R34 ;  /* 0x0000002200227308 */ /* 0x000e620000002400 */
[----:B------:R-:W-:Y:S02]  /*4150*/  FMNMX.FTZ R20, R141, R14, !PT ;  /* 0x0000000e8d147209 */ /* 0x000fe40007810000 */
[----:B--2---:R-:W-:Y:S02]  /*4160*/  FSEL R145, R63, -INF , P2 ;  /* 0xff8000003f917808 */ /* 0x004fe40001000000 */
[----:B------:R-:W-:Y:S02]  /*4170*/  FMNMX.FTZ R20, R143, R20, !PT ;  /* 0x000000148f147209 */ /* 0x000fe40007810000 */
[----:B------:R-:W-:Y:S01]  /*4180*/  ISETP.GT.AND P2, PT, R68, 0x68, PT ;  /* 0x000000684400780c */ /* 0x000fe20003f44270 */
[----:B------:R-:W2:Y:S01]  /*4190*/  MUFU.TANH R48, R48 ;  /* 0x0000003000307308 */ /* 0x000ea20000002400 */
[----:B0-----:R-:W-:Y:S01]  /*41a0*/  FSEL R139, R40, -INF , P1 ;  /* 0xff800000288b7808 */ /* 0x001fe20000800000 */
[----:B------:R-:W-:Y:S01]  /*41b0*/  FFMA.FTZ R40, R67, R88, -R24 ;  /* 0x0000005843287223 */ /* 0x000fe20000010818 */
[----:B------:R-:W-:-:S02]  /*41c0*/  FMNMX.FTZ R20, R145, R20, !PT ;  /* 0x0000001491147209 */ /* 0x000fc40007810000 */
[----:B------:R-:W-:Y:S02]  /*41d0*/  ISETP.GT.AND P1, PT, R68, 0x69, PT ;  /* 0x000000694400780c */ /* 0x000fe40003f24270 */
[----:B------:R-:W-:Y:S01]  /*41e0*/  FMNMX.FTZ R20, R139, R20, !PT ;  /* 0x000000148b147209 */ /* 0x000fe20007810000 */
[----:B------:R-:W0:Y:S01]  /*41f0*/  MUFU.TANH R52, R52 ;  /* 0x0000003400347308 */ /* 0x000e220000002400 */
[----:B-1----:R-:W-:Y:S02]  /*4200*/  FSEL R63, R34, -INF , P2 ;  /* 0xff800000223f7808 */ /* 0x002fe40001000000 */
[----:B------:R-:W-:Y:S02]  /*4210*/  ISETP.GT.AND P2, PT, R68, 0x70, PT ;  /* 0x000000704400780c */ /* 0x000fe40003f44270 */
[----:B------:R-:W-:Y:S01]  /*4220*/  FSEL R59, R42, -INF , P1 ;  /* 0xff8000002a3b7808 */ /* 0x000fe20000800000 */
[----:B------:R-:W-:Y:S01]  /*4230*/  FFMA.FTZ R42, R51, R88, -R24 ;  /* 0x00000058332a7223 */ /* 0x000fe20000010818 */
[----:B------:R-:W-:Y:S01]  /*4240*/  FMNMX.FTZ R34, R63, R20, !PT ;  /* 0x000000143f227209 */ /* 0x000fe20007810000 */
[----:B------:R1:W3:Y:S01]  /*4250*/  MUFU.TANH R54, R25 ;  /* 0x0000001900367308 */ /* 0x0002e20000002400 */
[----:B------:R-:W-:-:S02]  /*4260*/  ISETP.GT.AND P1, PT, R68, 0x71, PT ;  /* 0x000000714400780c */ /* 0x000fc40003f24270 */
[----:B--2---:R-:W-:Y:S01]  /*4270*/  FSEL R61, R48, -INF , P2 ;  /* 0xff800000303d7808 */ /* 0x004fe20001000000 */
[----:B------:R-:W-:-:S01]  /*4280*/  FFMA.FTZ R48, R83, R88, -R24 ;  /* 0x0000005853307223 */ /* 0x000fc20000010818 */
[----:B------:R-:W-:Y:S02]  /*4290*/  FMNMX.FTZ R34, R59, R34, !PT ;  /* 0x000000223b227209 */ /* 0x000fe40007810000 */
[----:B------:R-:W-:Y:S02]  /*42a0*/  CS2R R82, SRZ ;  /* 0x0000000000527805 */ /* 0x000fe4000001ff00 */
[----:B------:R-:W-:Y:S01]  /*42b0*/  ISETP.GT.AND P2, PT, R68, 0x78, PT ;  /* 0x000000784400780c */ /* 0x000fe20003f44270 */
[----:B------:R2:W-:Y:S01]  /*42c0*/  MUFU.EX2 R4, R36 ;  /* 0x0000002400047308 */ /* 0x0005e20000000800 */
[----:B------:R-:W-:Y:S01]  /*42d0*/  FSEL R91, R44, -INF , P1 ;  /* 0xff8000002c5b7808 */ /* 0x000fe20000800000 */
[----:B-1----:R-:W-:Y:S01]  /*42e0*/  FFMA.FTZ R25, R125, R88, -R24 ;  /* 0x000000587d197223 */ /* 0x002fe20000010818 */
[----:B------:R-:W-:-:S02]  /*42f0*/  FMNMX.FTZ R34, R61, R34, !PT ;  /* 0x000000223d227209 */ /* 0x000fc40007810000 */
[----:B------:R-:W-:Y:S02]  /*4300*/  ISETP.GT.AND P1, PT, R68, 0x79, PT ;  /* 0x000000794400780c */ /* 0x000fe40003f24270 */
[----:B0-----:R-:W-:Y:S01]  /*4310*/  FSEL R75, R52, -INF , P2 ;  /* 0xff800000344b7808 */ /* 0x001fe20001000000 */
[----:B------:R0:W-:Y:S01]  /*4320*/  MUFU.EX2 R14, R93 ;  /* 0x0000005d000e7308 */ /* 0x0001e20000000800 */
[----:B------:R-:W-:Y:S02]  /*4330*/  FMNMX.FTZ R34, R91, R34, !PT ;  /* 0x000000225b227209 */ /* 0x000fe40007810000 */
[----:B------:R-:W-:Y:S02]  /*4340*/  ISETP.GT.AND P2, PT, R68, 0x80, PT ;  /* 0x000000804400780c */ /* 0x000fe40003f44270 */
[----:B--2---:R-:W-:Y:S02]  /*4350*/  FMNMX.FTZ R36, R75, R34, !PT ;  /* 0x000000224b247209 */ /* 0x004fe40007810000 */
[----:B------:R-:W-:Y:S01]  /*4360*/  FSEL R95, R50, -INF , P2 ;  /* 0xff800000325f7808 */ /* 0x000fe20001000000 */
[----:B------:R-:W-:Y:S01]  /*4370*/  MUFU.TANH R38, R38 ;  /* 0x0000002600267308 */ /* 0x000fe20000002400 */
[----:B0-----:R-:W-:Y:S01]  /*4380*/  FSEL R93, R46, -INF , P1 ;  /* 0xff8000002e5d7808 */ /* 0x001fe20000800000 */
[----:B------:R-:W-:Y:S01]  /*4390*/  FFMA.FTZ R46, R87, R88, -R24 ;  /* 0x00000058572e7223 */ /* 0x000fe20000010818 */
[----:B------:R-:W-:-:S02]  /*43a0*/  ISETP.GT.AND P1, PT, R68, 0x81, PT ;  /* 0x000000814400780c */ /* 0x000fc40003f24270 */
[----:B------:R-:W-:Y:S02]  /*43b0*/  CS2R R86, SRZ ;  /* 0x0000000000567805 */ /* 0x000fe4000001ff00 */
[----:B------:R-:W-:Y:S02]  /*43c0*/  FMNMX.FTZ R36, R93, R36, !PT ;  /* 0x000000245d247209 */ /* 0x000fe40007810000 */
[----:B------:R-:W-:Y:S01]  /*43d0*/  ISETP.GT.AND P2, PT, R68, 0x88, PT ;  /* 0x000000884400780c */ /* 0x000fe20003f44270 */
[----:B------:R-:W0:Y:S01]  /*43e0*/  MUFU.TANH R127, R127 ;  /* 0x0000007f007f7308 */ /* 0x000e220000002400 */
[----:B---3--:R-:W-:Y:S02]  /*43f0*/  FSEL R67, R54, -INF , P1 ;  /* 0xff80000036437808 */ /* 0x008fe40000800000 */
[----:B------:R-:W-:Y:S02]  /*4400*/  FMNMX.FTZ R36, R95, R36, !PT ;  /* 0x000000245f247209 */ /* 0x000fe40007810000 */
[----:B------:R-:W-:-:S02]  /*4410*/  ISETP.GT.AND P1, PT, R68, 0x89, PT ;  /* 0x000000894400780c */ /* 0x000fc40003f24270 */
[----:B------:R-:W-:Y:S01]  /*4420*/  FMNMX.FTZ R36, R67, R36, !PT ;  /* 0x0000002443247209 */ /* 0x000fe20007810000 */
[----:B------:R-:W1:Y:S01]  /*4430*/  MUFU.TANH R129, R129 ;  /* 0x0000008100817308 */ /* 0x000e620000002400 */
[----:B------:R-:W-:Y:S02]  /*4440*/  FSEL R125, R76, -INF , P1 ;  /* 0xff8000004c7d7808 */ /* 0x000fe40000800000 */
[----:B------:R-:W-:-:S05]  /*4450*/  ISETP.GT.AND P1, PT, R68, 0x91, PT ;  /* 0x000000914400780c */ /* 0x000fca0003f24270 */
[----:B------:R2:W-:Y:S01]  /*4460*/  MUFU.EX2 R12, R97 ;  /* 0x00000061000c7308 */ /* 0x0005e20000000800 */
[----:B0-----:R-:W-:Y:S02]  /*4470*/  FSEL R127, R127, -INF , P1 ;  /* 0xff8000007f7f7808 */ /* 0x001fe40000800000 */
[----:B------:R-:W-:-:S05]  /*4480*/  ISETP.GT.AND P1, PT, R68, 0x99, PT ;  /* 0x000000994400780c */ /* 0x000fca0003f24270 */
[----:B------:R-:W0:Y:S01]  /*4490*/  MUFU.TANH R131, R131 ;  /* 0x0000008300837308 */ /* 0x000e220000002400 */
[----:B--2---:R-:W-:Y:S02]  /*44a0*/  FSEL R97, R70, -INF , P2 ;  /* 0xff80000046617808 */ /* 0x004fe40001000000 */
[----:B------:R-:W-:-:S04]  /*44b0*/  ISETP.GT.AND P2, PT, R68, 0x90, PT ;  /* 0x000000904400780c */ /* 0x000fc80003f44270 */
[----:B------:R-:W-:Y:S01]  /*44c0*/  FSEL R51, R38, -INF , P2 ;  /* 0xff80000026337808 */ /* 0x000fe20001000000 */
[----:B------:R2:W-:Y:S01]  /*44d0*/  MUFU.EX2 R34, R40 ;  /* 0x0000002800227308 */ /* 0x0005e20000000800 */
[----:B------:R-:W-:Y:S01]  /*44e0*/  ISETP.GT.AND P2, PT, R68, 0x98, PT ;  /* 0x000000984400780c */ /* 0x000fe20003f44270 */
[-CC-:B------:R-:W-:Y:S01]  /*44f0*/  FFMA.FTZ R38, R41, R88.reuse, -R24.reuse ;  /* 0x0000005829267223 */ /* 0x180fe20000010818 */
[----:B------:R-:W-:-:S01]  /*4500*/  FFMA.FTZ R41, R47, R88, -R24 ;  /* 0x000000582f297223 */ /* 0x000fc20000010818 */
[-CC-:B------:R-:W-:Y:S01]  /*4510*/  FFMA.FTZ R47, R71, R88.reuse, -R24.reuse ;  /* 0x00000058472f7223 */ /* 0x180fe20000010818 */
[----:B-1----:R-:W-:Y:S01]  /*4520*/  FSEL R129, R129, -INF , P2 ;  /* 0xff80000081817808 */ /* 0x002fe20001000000 */
[----:B------:R-:W-:Y:S02]  /*4530*/  FFMA.FTZ R71, R81, R88, -R24 ;  /* 0x0000005851477223 */ /* 0x000fe40000010818 */
[----:B------:R1:W-:Y:S01]  /*4540*/  MUFU.EX2 R20, R89 ;  /* 0x0000005900147308 */ /* 0x0003e20000000800 */
[----:B--2---:R-:W-:-:S02]  /*4550*/  FMNMX.FTZ R40, R97, R36, !PT ;  /* 0x0000002461287209 */ /* 0x004fc40007810000 */
[----:B0-----:R-:W-:Y:S02]  /*4560*/  FSEL R131, R131, -INF , P1 ;  /* 0xff80000083837808 */ /* 0x001fe40000800000 */
[----:B------:R-:W-:-:S03]  /*4570*/  FMNMX.FTZ R40, R125, R40, !PT ;  /* 0x000000287d287209 */ /* 0x000fc60007810000 */
[----:B------:R-:W-:Y:S01]  /*4580*/  MUFU.EX2 R25, R25 ;  /* 0x0000001900197308 */ /* 0x000fe20000000800 */
[----:B------:R-:W-:-:S04]  /*4590*/  FMNMX.FTZ R40, R51, R40, !PT ;  /* 0x0000002833287209 */ /* 0x000fc80007810000 */
[----:B------:R-:W-:-:S03]  /*45a0*/  FMNMX.FTZ R40, R127, R40, !PT ;  /* 0x000000287f287209 */ /* 0x000fc60007810000 */
[----:B------:R-:W0:Y:S01]  /*45b0*/  MUFU.EX2 R26, R26 ;  /* 0x0000001a001a7308 */ /* 0x000e220000000800 */
[----:B------:R-:W-:-:S04]  /*45c0*/  FMNMX.FTZ R40, R129, R40, !PT ;  /* 0x0000002881287209 */ /* 0x000fc80007810000 */
[----:B------:R-:W-:Y:S01]  /*45d0*/  FMNMX.FTZ R44, R131, R40, !PT ;  /* 0x00000028832c7209 */ /* 0x000fe20007810000 */
[----:B------:R-:W-:-:S01]  /*45e0*/  FFMA.FTZ R40, R69, R88, -R24 ;  /* 0x0000005845287223 */ /* 0x000fc20000010818 */
[----:B------:R-:W-:Y:S01]  /*45f0*/  FFMA.FTZ R69, R85, R88, -R24 ;  /* 0x0000005855457223 */ /* 0x000fe20000010818 */
[----:B------:R-:W2:Y:S01]  /*4600*/  MUFU.EX2 R28, R28 ;  /* 0x0000001c001c7308 */ /* 0x000ea20000000800 */
[----:B------:R-:W-:Y:S01]  /*4610*/  CS2R R84, SRZ ;  /* 0x0000000000547805 */ /* 0x000fe2000001ff00 */
[----:B-1----:R-:W1:Y:S06]  /*4620*/  SHFL.BFLY PT, R89, R44, 0x2, 0x1f ;  /* 0x0c401f002c597f89 */ /* 0x002e6c00000e0000 */
[----:B------:R-:W-:Y:S08]  /*4630*/  MUFU.EX2 R29, R29 ;  /* 0x0000001d001d7308 */ /* 0x000ff00000000800 */
[----:B------:R-:W-:Y:S08]  /*4640*/  MUFU.EX2 R30, R30 ;  /* 0x0000001e001e7308 */ /* 0x000ff00000000800 */
[----:B------:R3:W-:Y:S01]  /*4650*/  MUFU.EX2 R36, R42 ;  /* 0x0000002a00247308 */ /* 0x0007e20000000800 */
[----:B-1----:R-:W-:-:S05]  /*4660*/  FMNMX.FTZ R50, R44, R89, !PT ;  /* 0x000000592c327209 */ /* 0x002fca0007810000 */
[----:B------:R-:W1:Y:S02]  /*4670*/  SHFL.BFLY PT, R89, R50, 0x1, 0x1f ;  /* 0x0c201f0032597f89 */ /* 0x000e6400000e0000 */
[----:B------:R-:W-:Y:S01]  /*4680*/  MUFU.EX2 R44, R77 ;  /* 0x0000004d002c7308 */ /* 0x000fe20000000800 */
[----:B---3--:R-:W-:-:S01]  /*4690*/  FFMA.FTZ R42, R65, R88, -R24 ;  /* 0x00000058412a7223 */ /* 0x008fc20000010818 */
[----:B------:R-:W-:Y:S01]  /*46a0*/  FFMA.FTZ R65, R79, R88, -R24 ;  /* 0x000000584f417223 */ /* 0x000fe20000010818 */
[----:B0-----:R-:W-:-:S04]  /*46b0*/  FADD.FTZ R79, R25, R26 ;  /* 0x0000001a194f7221 */ /* 0x001fc80000010000 */
[----:B--2---:R-:W-:Y:S01]  /*46c0*/  FADD.FTZ R78, R28, R79 ;  /* 0x0000004f1c4e7221 */ /* 0x004fe20000010000 */
[----:B------:R-:W-:Y:S08]  /*46d0*/  MUFU.EX2 R3, R3 ;  /* 0x0000000300037308 */ /* 0x000ff00000000800 */
[----:B------:R-:W-:Y:S01]  /*46e0*/  MUFU.EX2 R5, R5 ;  /* 0x0000000500057308 */ /* 0x000fe20000000800 */
[----:B-1----:R-:W-:Y:S01]  /*46f0*/  FMNMX.FTZ R89, R50, R89, !PT ;  /* 0x0000005932597209 */ /* 0x002fe20007810000 */
[-CC-:B------:R-:W-:Y:S01]  /*4700*/  FFMA.FTZ R50, R39, R88.reuse, -R24.reuse ;  /* 0x0000005827327223 */ /* 0x180fe20000010818 */
[----:B------:R-:W-:-:S05]  /*4710*/  FFMA.FTZ R39, R45, R88, -R24 ;  /* 0x000000582d277223 */ /* 0x000fca0000010818 */
        /* <DEDUP_REMOVED lines=37> */
[----:B0-----:R-:W-:-:S01]  /*4970*/  FADD.FTZ R53, R45, R32 ;  /* 0x000000202d357221 */ /* 0x001fc20000010000 */
[-CC-:B-1----:R-:W-:Y:S01]  /*4980*/  FFMA.FTZ R37, R119, R88.reuse, -R54.reuse ;  /* 0x0000005877257223 */ /* 0x182fe20000010836 */
        /* <DEDUP_REMOVED lines=19> */
[----:B------:R-:W-:Y:S01]  /*4ac0*/  FADD.FTZ R24, R4, R79 ;  /* 0x0000004f04187221 */ /* 0x000fe20000010000 */
[----:B------:R-:W-:-:S01]  /*4ad0*/  FFMA.FTZ R54, R131, R88, -R54 ;  /* 0x0000005883367223 */ /* 0x000fc20000010836 */
        /* <DEDUP_REMOVED lines=8> */
[----:B------:R-:W-:Y:S01]  /*4b60*/  FADD.FTZ R78, R8, R79 ;  /* 0x0000004f084e7221 */ /* 0x000fe20000010000 */
[----:B------:R-:W-:Y:S01]  /*4b70*/  F2FP.SATFINITE.E4M3.F32.PACK_AB_MERGE_C R79, R5, R4, RZ ;  /* 0x00000004054f723e */ /* 0x000fe200048070ff */
[----:B------:R-:W1:Y:S01]  /*4b80*/  MUFU.EX2 R111, R111 ;  /* 0x0000006f006f7308 */ /* 0x000e620000000800 */
[----:B--2---:R-:W-:-:S02]  /*4b90*/  FADD.FTZ R53, R107, R2 ;  /* 0x000000026b357221 */ /* 0x004fc40000010000 */
[----:B------:R-:W-:-:S05]  /*4ba0*/  F2FP.SATFINITE.E4M3.F32.PACK_AB_MERGE_C R187, R3, R30, R79 ;  /* 0x0000001e03bb723e */ /* 0x000fca000480704f */
[----:B------:R-:W2:Y:S01]  /*4bb0*/  MUFU.EX2 R60, R113 ;  /* 0x00000071003c7308 */ /* 0x000ea20000000800 */
[----:B0-----:R-:W-:-:S01]  /*4bc0*/  FADD.FTZ R24, R58, R53 ;  /* 0x000000353a187221 */ /* 0x001fc20000010000 */
[----:B------:R-:W-:-:S04]  /*4bd0*/  F2FP.SATFINITE.E4M3.F32.PACK_AB_MERGE_C R58, R58, R107, RZ ;  /* 0x0000006b3a3a723e */ /* 0x000fc800048070ff */
[----:B------:R-:W-:Y:S02]  /*4be0*/  F2FP.SATFINITE.E4M3.F32.PACK_AB_MERGE_C R186, R52, R33, R58 ;  /* 0x0000002134ba723e */ /* 0x000fe4000480703a */
[----:B------:R-:W-:Y:S01]  /*4bf0*/  CS2R R32, SRZ ;  /* 0x0000000000207805 */ /* 0x000fe2000001ff00 */
[----:B------:R-:W0:Y:S01]  /*4c00*/  MUFU.EX2 R115, R115 ;  /* 0x0000007300737308 */ /* 0x000e220000000800 */
[----:B-1----:R-:W-:-:S07]  /*4c10*/  FADD.FTZ R53, R111, R24 ;  /* 0x000000186f357221 */ /* 0x002fce0000010000 */
[----:B------:R-:W1:Y:S01]  /*4c20*/  MUFU.EX2 R62, R117 ;  /* 0x00000075003e7308 */ /* 0x000e620000000800 */
[----:B--2---:R-:W-:-:S07]  /*4c30*/  FADD.FTZ R24, R60, R53 ;  /* 0x000000353c187221 */ /* 0x004fce0000010000 */
[----:B------:R-:W2:Y:S01]  /*4c40*/  MUFU.EX2 R37, R37 ;  /* 0x0000002500257308 */ /* 0x000ea20000000800 */
[----:B0-----:R-:W-:-:S07]  /*4c50*/  FADD.FTZ R53, R115, R24 ;  /* 0x0000001873357221 */ /* 0x001fce0000010000 */
[----:B------:R-:W0:Y:S08]  /*4c60*/  MUFU.EX2 R13, R13 ;  /* 0x0000000d000d7308 */ /* 0x000e300000000800 */
[----:B------:R-:W3:Y:S08]  /*4c70*/  MUFU.EX2 R64, R121 ;  /* 0x0000007900407308 */ /* 0x000ef00000000800 */
[----:B------:R-:W4:Y:S08]  /*4c80*/  MUFU.EX2 R73, R73 ;  /* 0x0000004900497308 */ /* 0x000f300000000800 */
[----:B------:R-:W5:Y:S08]  /*4c90*/  MUFU.EX2 R15, R15 ;  /* 0x0000000f000f7308 */ /* 0x000f700000000800 */
[----:B------:R1:W-:Y:S08]  /*4ca0*/  MUFU.EX2 R2, R59 ;  /* 0x0000003b00027308 */ /* 0x0003f00000000800 */
[----:B------:R-:W5:Y:S01]  /*4cb0*/  MUFU.EX2 R66, R103 ;  /* 0x0000006700427308 */ /* 0x000f620000000800 */
[----:B-1----:R-:W-:-:S01]  /*4cc0*/  FADD.FTZ R59, R11, R78 ;  /* 0x0000004e0b3b7221 */ /* 0x002fc20000010000 */
[C---:B------:R-:W-:Y:S01]  /*4cd0*/  FADD.FTZ R78, R62.reuse, R53 ;  /* 0x000000353e4e7221 */ /* 0x040fe20000010000 */
[----:B------:R-:W-:-:S02]  /*4ce0*/  F2FP.SATFINITE.E4M3.F32.PACK_AB_MERGE_C R62, R62, R115, RZ ;  /* 0x000000733e3e723e */ /* 0x000fc400048070ff */
[----:B------:R-:W-:Y:S01]  /*4cf0*/  FADD.FTZ R80, R10, R59 ;  /* 0x0000003b0a507221 */ /* 0x000fe20000010000 */
[----:B--2---:R-:W-:-:S01]  /*4d00*/  FADD.FTZ R53, R37, R78 ;  /* 0x0000004e25357221 */ /* 0x004fc20000010000 */
[----:B------:R-:W-:Y:S01]  /*4d10*/  F2FP.SATFINITE.E4M3.F32.PACK_AB_MERGE_C R180, R60, R111, R62 ;  /* 0x0000006f3cb4723e */ /* 0x000fe2000480703e */
[----:B------:R-:W1:Y:S01]  /*4d20*/  MUFU.EX2 R101, R101 ;  /* 0x0000006500657308 */ /* 0x000e620000000800 */
[----:B0-----:R-:W-:-:S01]  /*4d30*/  FADD.FTZ R59, R13, R80 ;  /* 0x000000500d3b7221 */ /* 0x001fc20000010000 */
[----:B---3--:R-:W-:-:S03]  /*4d40*/  FADD.FTZ R78, R64, R53 ;  /* 0x00000035404e7221 */ /* 0x008fc60000010000 */
[----:B------:R-:W-:Y:S01]  /*4d50*/  FADD.FTZ R80, R12, R59 ;  /* 0x0000003b0c507221 */ /* 0x000fe20000010000 */
[----:B----4-:R-:W-:-:S01]  /*4d60*/  FADD.FTZ R53, R73, R78 ;  /* 0x0000004e49357221 */ /* 0x010fc20000010000 */
[----:B------:R-:W-:Y:S01]  /*4d70*/  F2FP.SATFINITE.E4M3.F32.PACK_AB_MERGE_C R59, R29, R28, RZ ;  /* 0x0000001c1d3b723e */ /* 0x000fe200048070ff */
[----:B------:R-:W0:Y:S01]  /*4d80*/  MUFU.EX2 R21, R21 ;  /* 0x0000001500157308 */ /* 0x000e220000000800 */
[----:B-----5:R-:W-:-:S01]  /*4d90*/  FADD.FTZ R29, R15, R80 ;  /* 0x000000500f1d7221 */ /* 0x020fc20000010000 */
[----:B------:R-:W-:Y:S01]  /*4da0*/  FADD.FTZ R28, R66, R53 ;  /* 0x00000035421c7221 */ /* 0x000fe20000010000 */
[----:B------:R-:W-:Y:S02]  /*4db0*/  F2FP.SATFINITE.E4M3.F32.PACK_AB_MERGE_C R15, R15, R12, RZ ;  /* 0x0000000c0f0f723e */ /* 0x000fe400048070ff */
[----:B------:R-:W-:Y:S01]  /*4dc0*/  CS2R R80, SRZ ;  /* 0x0000000000507805 */ /* 0x000fe2000001ff00 */
[----:B------:R-:W-:-:S01]  /*4dd0*/  FADD.FTZ R78, R14, R29 ;  /* 0x0000001d0e4e7221 */ /* 0x000fc20000010000 */
[----:B------:R-:W-:-:S02]  /*4de0*/  F2FP.SATFINITE.E4M3.F32.PACK_AB_MERGE_C R185, R26, R25, R59 ;  /* 0x000000191ab9723e */ /* 0x000fc4000480703b */
[----:B------:R-:W-:Y:S01]  /*4df0*/  CS2R R58, SRZ ;  /* 0x00000000003a7805 */ /* 0x000fe2000001ff00 */
[----:B------:R-:W2:Y:S01]  /*4e00*/  MUFU.EX2 R68, R123 ;  /* 0x0000007b00447308 */ /* 0x000ea20000000800 */
[----:B-1----:R-:W-:-:S01]  /*4e10*/  FADD.FTZ R5, R101, R28 ;  /* 0x0000001c65057221 */ /* 0x002fc20000010000 */
[----:B------:R-:W-:Y:S02]  /*4e20*/  F2FP.SATFINITE.E4M3.F32.PACK_AB_MERGE_C R183, R13, R10, R15 ;  /* 0x0000000a0db7723e */ /* 0x000fe4000480700f */
[----:B------:R-:W-:Y:S02]  /*4e30*/  CS2R R52, SRZ ;  /* 0x0000000000347805 */ /* 0x000fe4000001ff00 */
[----:B------:R-:W-:Y:S02]  /*4e40*/  F2FP.SATFINITE.E4M3.F32.PACK_AB_MERGE_C R66, R66, R73, RZ ;  /* 0x000000494242723e */ /* 0x000fe400048070ff */
[----:B------:R-:W1:Y:S01]  /*4e50*/  MUFU.EX2 R99, R99 ;  /* 0x0000006300637308 */ /* 0x000e620000000800 */
[----:B0-----:R-:W-:-:S01]  /*4e60*/  FADD.FTZ R29, R21, R78 ;  /* 0x0000004e151d7221 */ /* 0x001fc20000010000 */
[----:B------:R-:W-:-:S02]  /*4e70*/  F2FP.SATFINITE.E4M3.F32.PACK_AB_MERGE_C R182, R64, R37, R66 ;  /* 0x0000002540b6723e */ /* 0x000fc40004807042 */
[----:B------:R-:W-:Y:S01]  /*4e80*/  CS2R R78, SRZ ;  /* 0x00000000004e7805 */ /* 0x000fe2000001ff00 */
[----:B------:R-:W-:Y:S01]  /*4e90*/  FADD.FTZ R56, R20, R29 ;  /* 0x0000001d14387221 */ /* 0x000fe20000010000 */
[----:B------:R-:W-:Y:S02]  /*4ea0*/  F2FP.SATFINITE.E4M3.F32.PACK_AB_MERGE_C R29, R11, R8, RZ ;  /* 0x000000080b1d723e */ /* 0x000fe400048070ff */
[----:B------:R-:W0:Y:S01]  /*4eb0*/  MUFU.EX2 R57, R57 ;  /* 0x0000003900397308 */ /* 0x000e220000000800 */
[----:B--2---:R-:W-:-:S01]  /*4ec0*/  FADD.FTZ R28, R68, R5 ;  /* 0x00000005441c7221 */ /* 0x004fc20000010000 */
[----:B------:R-:W-:-:S06]  /*4ed0*/  F2FP.SATFINITE.E4M3.F32.PACK_AB_MERGE_C R181, R9, R6, R29 ;  /* 0x0000000609b5723e */ /* 0x000fcc000480701d */
[----:B------:R-:W2:Y:S01]  /*4ee0*/  MUFU.EX2 R70, R133 ;  /* 0x0000008500467308 */ /* 0x000ea20000000800 */
[----:B-1----:R-:W-:-:S07]  /*4ef0*/  FADD.FTZ R5, R99, R28 ;  /* 0x0000001c63057221 */ /* 0x002fce0000010000 */
[----:B------:R-:W1:Y:S01]  /*4f00*/  MUFU.EX2 R49, R49 ;  /* 0x0000003100317308 */ /* 0x000e620000000800 */
[----:B0-----:R-:W-:-:S01]  /*4f10*/  FADD.FTZ R11, R57, R56 ;  /* 0x00000038390b7221 */ /* 0x001fc20000010000 */
[----:B------:R-:W-:-:S03]  /*4f20*/  F2FP.SATFINITE.E4M3.F32.PACK_AB_MERGE_C R57, R57, R20, RZ ;  /* 0x000000143939723e */ /* 0x000fc600048070ff */
[----:B------:R-:W-:Y:S01]  /*4f30*/  FADD.FTZ R28, R34, R11 ;  /* 0x0000000b221c7221 */ /* 0x000fe20000010000 */
[----:B------:R-:W-:Y:S02]  /*4f40*/  F2FP.SATFINITE.E4M3.F32.PACK_AB_MERGE_C R177, R21, R14, R57 ;  /* 0x0000000e15b1723e */ /* 0x000fe40004807039 */
[----:B------:R-:W-:Y:S01]  /*4f50*/  CS2R R56, SRZ ;  /* 0x0000000000387805 */ /* 0x000fe2000001ff00 */
[----:B------:R-:W0:Y:S01]  /*4f60*/  MUFU.EX2 R55, R55 ;  /* 0x0000003700377308 */ /* 0x000e220000000800 */
[----:B--2---:R-:W-:-:S01]  /*4f70*/  FADD.FTZ R12, R70, R5 ;  /* 0x00000005460c7221 */ /* 0x004fc20000010000 */
[----:B------:R-:W-:-:S04]  /*4f80*/  F2FP.SATFINITE.E4M3.F32.PACK_AB_MERGE_C R70, R70, R99, RZ ;  /* 0x000000634646723e */ /* 0x000fc800048070ff */
[----:B------:R-:W-:Y:S02]  /*4f90*/  F2FP.SATFINITE.E4M3.F32.PACK_AB_MERGE_C R176, R68, R101, R70 ;  /* 0x0000006544b0723e */ /* 0x000fe40004807046 */
[----:B------:R-:W2:Y:S01]  /*4fa0*/  MUFU.EX2 R72, R137 ;  /* 0x0000008900487308 */ /* 0x000ea20000000800 */
[----:B-1----:R-:W-:-:S07]  /*4fb0*/  FADD.FTZ R5, R49, R12 ;  /* 0x0000000c31057221 */ /* 0x002fce0000010000 */
[----:B------:R-:W1:Y:S01]  /*4fc0*/  MUFU.EX2 R141, R141 ;  /* 0x0000008d008d7308 */ /* 0x000e620000000800 */
[----:B0-----:R-:W-:-:S01]  /*4fd0*/  FADD.FTZ R11, R55, R28 ;  /* 0x0000001c370b7221 */ /* 0x001fc20000010000 */
[----:B------:R-:W-:-:S03]  /*4fe0*/  CS2R R28, SRZ ;  /* 0x00000000001c7805 */ /* 0x000fc6000001ff00 */
[----:B------:R-:W-:-:S03]  /*4ff0*/  FADD.FTZ R20, R36, R11 ;  /* 0x0000000b24147221 */ /* 0x000fc60000010000 */
[----:B------:R-:W0:Y:S01]  /*5000*/  MUFU.EX2 R43, R43 ;  /* 0x0000002b002b7308 */ /* 0x000e220000000800 */
[----:B--2---:R-:W-:-:S07]  /*5010*/  FADD.FTZ R12, R72, R5 ;  /* 0x00000005480c7221 */ /* 0x004fce0000010000 */
[----:B------:R-:W2:Y:S01]  /*5020*/  MUFU.EX2 R74, R143 ;  /* 0x0000008f004a7308 */ /* 0x000ea20000000800 */
[----:B-1----:R-:W-:-:S07]  /*5030*/  FADD.FTZ R3, R141, R12 ;  /* 0x0000000c8d037221 */ /* 0x002fce0000010000 */
[----:B------:R-:W1:Y:S01]  /*5040*/  MUFU.EX2 R38, R38 ;  /* 0x0000002600267308 */ /* 0x000e620000000800 */
[C---:B0-----:R-:W-:Y:S01]  /*5050*/  F2FP.SATFINITE.E4M3.F32.PACK_AB_MERGE_C R36, R43.reuse, R36, RZ ;  /* 0x000000242b24723e */ /* 0x041fe200048070ff */
[----:B------:R-:W-:-:S03]  /*5060*/  FADD.FTZ R43, R43, R20 ;  /* 0x000000142b2b7221 */ /* 0x000fc60000010000 */
[----:B------:R-:W-:Y:S02]  /*5070*/  F2FP.SATFINITE.E4M3.F32.PACK_AB_MERGE_C R179, R55, R34, R36 ;  /* 0x0000002237b3723e */ /* 0x000fe40004807024 */
[----:B------:R-:W-:Y:S01]  /*5080*/  CS2R R36, SRZ ;  /* 0x0000000000247805 */ /* 0x000fe2000001ff00 */
[----:B------:R-:W0:Y:S01]  /*5090*/  MUFU.EX2 R145, R145 ;  /* 0x0000009100917308 */ /* 0x000e220000000800 */
[C---:B--2---:R-:W-:Y:S01]  /*50a0*/  F2FP.SATFINITE.E4M3.F32.PACK_AB_MERGE_C R141, R74.reuse, R141, RZ ;  /* 0x0000008d4a8d723e */ /* 0x044fe200048070ff */
[----:B------:R-:W-:-:S03]  /*50b0*/  FADD.FTZ R74, R74, R3 ;  /* 0x000000034a4a7221 */ /* 0x000fc60000010000 */
[----:B------:R-:W-:Y:S02]  /*50c0*/  F2FP.SATFINITE.E4M3.F32.PACK_AB_MERGE_C R178, R72, R49, R141 ;  /* 0x0000003148b2723e */ /* 0x000fe4000480708d */
[----:B------:R-:W-:Y:S01]  /*50d0*/  CS2R R72, SRZ ;  /* 0x0000000000487805 */ /* 0x000fe2000001ff00 */
        /* <DEDUP_REMOVED lines=14> */
[----:B------:R-:W-:Y:S02]  /*51c0*/  F2FP.SATFINITE.E4M3.F32.PACK_AB_MERGE_C R172, R76, R145, R63 ;  /* 0x000000914cac723e */ /* 0x000fe4000480703f */
[----:B------:R-:W-:Y:S01]  /*51d0*/  CS2R R76, SRZ ;  /* 0x00000000004c7805 */ /* 0x000fe2000001ff00 */
[----:B------:R-:W2:Y:S01]  /*51e0*/  MUFU.EX2 R61, R61 ;  /* 0x0000003d003d7308 */ /* 0x000ea20000000800 */
[----:B-1----:R-:W-:-:S01]  /*51f0*/  FADD.FTZ R5, R42, R5 ;  /* 0x000000052a057221 */ /* 0x002fc20000010000 */
[----:B------:R-:W-:Y:S02]  /*5200*/  F2FP.SATFINITE.E4M3.F32.PACK_AB_MERGE_C R31, R42, R31, RZ ;  /* 0x0000001f2a1f723e */ /* 0x000fe400048070ff */
[----:B------:R-:W-:Y:S02]  /*5210*/  CS2R R62, SRZ ;  /* 0x00000000003e7805 */ /* 0x000fe4000001ff00 */
[----:B------:R-:W-:-:S02]  /*5220*/  CS2R R42, SRZ ;  /* 0x00000000002a7805 */ /* 0x000fc4000001ff00 */
[----:B------:R-:W-:Y:S02]  /*5230*/  F2FP.SATFINITE.E4M3.F32.PACK_AB_MERGE_C R173, R41, R38, R31 ;  /* 0x0000002629ad723e */ /* 0x000fe4000480701f */
[----:B------:R-:W-:Y:S01]  /*5240*/  CS2R R30, SRZ ;  /* 0x00000000001e7805 */ /* 0x000fe2000001ff00 */
[----:B------:R-:W1:Y:S01]  /*5250*/  MUFU.EX2 R47, R47 ;  /* 0x0000002f002f7308 */ /* 0x000e620000000800 */
[----:B0-----:R-:W-:-:S07]  /*5260*/  FADD.FTZ R20, R40, R5 ;  /* 0x0000000528147221 */ /* 0x001fce0000010000 */
[----:B------:R-:W0:Y:S01]  /*5270*/  MUFU.EX2 R24, R91 ;  /* 0x0000005b00187308 */ /* 0x000e220000000800 */
[----:B--2---:R-:W-:-:S07]  /*5280*/  FADD.FTZ R3, R61, R6 ;  /* 0x000000063d037221 */ /* 0x004fce0000010000 */
[----:B------:R-:W2:Y:S01]  /*5290*/  MUFU.EX2 R75, R75 ;  /* 0x0000004b004b7308 */ /* 0x000ea20000000800 */
[----:B-1----:R-:W-:-:S04]  /*52a0*/  FADD.FTZ R5, R47, R20 ;  /* 0x000000142f057221 */ /* 0x002fc80000010000 */
[----:B------:R-:W-:-:S03]  /*52b0*/  FADD.FTZ R10, R44, R5 ;  /* 0x000000052c0a7221 */ /* 0x000fc60000010000 */
[----:B------:R-:W1:Y:S01]  /*52c0*/  MUFU.EX2 R65, R65 ;  /* 0x0000004100417308 */ /* 0x000e620000000800 */
[----:B0-----:R-:W-:-:S07]  /*52d0*/  FADD.FTZ R6, R24, R3 ;  /* 0x0000000318067221 */ /* 0x001fce0000010000 */
[----:B------:R-:W0:Y:S01]  /*52e0*/  MUFU.EX2 R4, R93 ;  /* 0x0000005d00047308 */ /* 0x000e220000000800 */
[----:B--2---:R-:W-:-:S07]  /*52f0*/  FADD.FTZ R3, R75, R6 ;  /* 0x000000064b037221 */ /* 0x004fce0000010000 */
[----:B------:R-:W2:Y:S01]  /*5300*/  MUFU.EX2 R46, R46 ;  /* 0x0000002e002e7308 */ /* 0x000ea20000000800 */
[C---:B-1----:R-:W-:Y:S01]  /*5310*/  F2FP.SATFINITE.E4M3.F32.PACK_AB_MERGE_C R44, R65.reuse, R44, RZ ;  /* 0x0000002c412c723e */ /* 0x042fe200048070ff */
[----:B------:R-:W-:-:S03]  /*5320*/  FADD.FTZ R65, R65, R10 ;  /* 0x0000000a41417221 */ /* 0x000fc60000010000 */
[----:B------:R-:W-:Y:S02]  /*5330*/  F2FP.SATFINITE.E4M3.F32.PACK_AB_MERGE_C R175, R47, R40, R44 ;  /* 0x000000282faf723e */ /* 0x000fe4000480702c */
[----:B------:R-:W-:Y:S02]  /*5340*/  CS2R R44, SRZ ;  /* 0x00000000002c7805 */ /* 0x000fe4000001ff00 */
[----:B------:R-:W-:Y:S01]  /*5350*/  CS2R R40, SRZ ;  /* 0x0000000000287805 */ /* 0x000fe2000001ff00 */
[----:B------:R-:W1:Y:S01]  /*5360*/  MUFU.EX2 R95, R95 ;  /* 0x0000005f005f7308 */ /* 0x000e620000000800 */
[C---:B0-----:R-:W-:Y:S01]  /*5370*/  F2FP.SATFINITE.E4M3.F32.PACK_AB_MERGE_C R75, R4.reuse, R75, RZ ;  /* 0x0000004b044b723e */ /* 0x041fe200048070ff */
[----:B------:R-:W-:-:S03]  /*5380*/  FADD.FTZ R4, R4, R3 ;  /* 0x0000000304047221 */ /* 0x000fc60000010000 */
[----:B------:R-:W-:Y:S02]  /*5390*/  F2FP.SATFINITE.E4M3.F32.PACK_AB_MERGE_C R174, R24, R61, R75 ;  /* 0x0000003d18ae723e */ /* 0x000fe4000480704b */
[----:B------:R-:W-:Y:S02]  /*53a0*/  CS2R R74, SRZ ;  /* 0x00000000004a7805 */ /* 0x000fe4000001ff00 */
[----:B------:R-:W-:Y:S01]  /*53b0*/  CS2R R60, SRZ ;  /* 0x00000000003c7805 */ /* 0x000fe2000001ff00 */
[----:B------:R-:W0:Y:S01]  /*53c0*/  MUFU.EX2 R69, R69 ;  /* 0x0000004500457308 */ /* 0x000e220000000800 */
[----:B--2---:R-:W-:-:S01]  /*53d0*/  FADD.FTZ R6, R46, R65 ;  /* 0x000000412e067221 */ /* 0x004fc20000010000 */
[----:B------:R-:W-:Y:S02]  /*53e0*/  CS2R R64, SRZ ;  /* 0x0000000000407805 */ /* 0x000fe4000001ff00 */
[----:B------:R-:W-:-:S04]  /*53f0*/  CS2R R24, SRZ ;  /* 0x0000000000187805 */ /* 0x000fc8000001ff00 */
[----:B------:R2:W3:Y:S01]  /*5400*/  MUFU.EX2 R8, R67 ;  /* 0x0000004300087308 */ /* 0x0004e20000000800 */
[----:B-1----:R-:W-:-:S07]  /*5410*/  FADD.FTZ R3, R95, R4 ;  /* 0x000000045f037221 */ /* 0x002fce0000010000 */
[----:B------:R-:W1:Y:S01]  /*5420*/  MUFU.EX2 R48, R48 ;  /* 0x0000003000307308 */ /* 0x000e620000000800 */
[----:B0-----:R-:W-:-:S01]  /*5430*/  FADD.FTZ R5, R69, R6 ;  /* 0x0000000645057221 */ /* 0x001fc20000010000 */
[----:B--2---:R-:W-:-:S06]  /*5440*/  CS2R R66, SRZ ;  /* 0x0000000000427805 */ /* 0x004fcc000001ff00 */
[----:B------:R-:W0:Y:S01]  /*5450*/  MUFU.EX2 R97, R97 ;  /* 0x0000006100617308 */ /* 0x000e220000000800 */
[----:B---3--:R-:W-:-:S07]  /*5460*/  FADD.FTZ R6, R8, R3 ;  /* 0x0000000308067221 */ /* 0x008fce0000010000 */
[----:B------:R-:W2:Y:S01]  /*5470*/  MUFU.EX2 R12, R125 ;  /* 0x0000007d000c7308 */ /* 0x000ea20000000800 */
[----:B-1----:R-:W-:-:S07]  /*5480*/  FADD.FTZ R10, R48, R5 ;  /* 0x00000005300a7221 */ /* 0x002fce0000010000 */
[----:B------:R-:W1:Y:S01]  /*5490*/  MUFU.EX2 R71, R71 ;  /* 0x0000004700477308 */ /* 0x000e620000000800 */
[----:B0-----:R-:W-:-:S07]  /*54a0*/  FADD.FTZ R3, R97, R6 ;  /* 0x0000000661037221 */ /* 0x001fce0000010000 */
[----:B------:R-:W0:Y:S01]  /*54b0*/  MUFU.EX2 R35, R35 ;  /* 0x0000002300237308 */ /* 0x000e220000000800 */
[C---:B--2---:R-:W-:Y:S01]  /*54c0*/  F2FP.SATFINITE.E4M3.F32.PACK_AB_MERGE_C R97, R12.reuse, R97, RZ ;  /* 0x000000610c61723e */ /* 0x044fe200048070ff */
[----:B------:R-:W-:-:S03]  /*54d0*/  FADD.FTZ R12, R12, R3 ;  /* 0x000000030c0c7221 */ /* 0x000fc60000010000 */
[----:B------:R-:W-:-:S03]  /*54e0*/  F2FP.SATFINITE.E4M3.F32.PACK_AB_MERGE_C R168, R8, R95, R97 ;  /* 0x0000005f08a8723e */ /* 0x000fc60004807061 */
[----:B------:R-:W2:Y:S01]  /*54f0*/  MUFU.EX2 R51, R51 ;  /* 0x0000003300337308 */ /* 0x000ea20000000800 */
[----:B-1----:R-:W-:-:S01]  /*5500*/  FADD.FTZ R10, R71, R10 ;  /* 0x0000000a470a7221 */ /* 0x002fc20000010000 */
[----:B------:R-:W-:Y:S02]  /*5510*/  F2FP.SATFINITE.E4M3.F32.PACK_AB_MERGE_C R48, R71, R48, RZ ;  /* 0x000000304730723e */ /* 0x000fe400048070ff */
[----:B------:R-:W-:Y:S02]  /*5520*/  CS2R R70, SRZ ;  /* 0x0000000000467805 */ /* 0x000fe4000001ff00 */
[----:B------:R-:W-:Y:S02]  /*5530*/  F2FP.SATFINITE.E4M3.F32.PACK_AB_MERGE_C R169, R69, R46, R48 ;  /* 0x0000002e45a9723e */ /* 0x000fe40004807030 */
[----:B------:R-:W-:Y:S01]  /*5540*/  CS2R R68, SRZ ;  /* 0x0000000000447805 */ /* 0x000fe2000001ff00 */
[----:B------:R-:W1:Y:S01]  /*5550*/  MUFU.EX2 R50, R50 ;  /* 0x0000003200327308 */ /* 0x000e620000000800 */
[----:B0-----:R-:W-:-:S01]  /*5560*/  FADD.FTZ R5, R35, R10 ;  /* 0x0000000a23057221 */ /* 0x001fc20000010000 */
[----:B------:R-:W-:-:S02]  /*5570*/  CS2R R48, SRZ ;  /* 0x0000000000307805 */ /* 0x000fc4000001ff00 */
[----:B------:R-:W-:-:S04]  /*5580*/  CS2R R46, SRZ ;  /* 0x00000000002e7805 */ /* 0x000fc8000001ff00 */
[----:B------:R-:W0:Y:S01]  /*5590*/  MUFU.EX2 R2, R127 ;  /* 0x0000007f00027308 */ /* 0x000e220000000800 */
[----:B--2---:R-:W-:-:S07]  /*55a0*/  FADD.FTZ R3, R51, R12 ;  /* 0x0000000c33037221 */ /* 0x004fce0000010000 */
[----:B------:R-:W-:Y:S01]  /*55b0*/  MUFU.EX2 R39, R39 ;  /* 0x0000002700277308 */ /* 0x000fe20000000800 */
[----:B-1----:R-:W-:-:S07]  /*55c0*/  FADD.FTZ R8, R50, R5 ;  /* 0x0000000532087221 */ /* 0x002fce0000010000 */
[----:B------:R-:W1:Y:S01]  /*55d0*/  MUFU.EX2 R129, R129 ;  /* 0x0000008100817308 */ /* 0x000e620000000800 */
[----:B0-----:R-:W-:-:S07]  /*55e0*/  FADD.FTZ R6, R2, R3 ;  /* 0x0000000302067221 */ /* 0x001fce0000010000 */
[----:B------:R-:W0:Y:S08]  /*55f0*/  MUFU.EX2 R54, R54 ;  /* 0x0000003600367308 */ /* 0x000e300000000800 */
[----:B------:R2:W3:Y:S01]  /*5600*/  MUFU.EX2 R4, R27 ;  /* 0x0000001b00047308 */ /* 0x0004e20000000800 */
[----:B-1----:R-:W-:-:S01]  /*5610*/  FADD.FTZ R3, R129, R6 ;  /* 0x0000000681037221 */ /* 0x002fc20000010000 */
[----:B0-----:R-:W-:-:S03]  /*5620*/  F2FP.SATFINITE.E4M3.F32.PACK_AB_MERGE_C R5, R54, R129, RZ ;  /* 0x000000813605723e */ /* 0x001fc600048070ff */
[----:B------:R-:W-:Y:S01]  /*5630*/  FADD.FTZ R3, R54, R3 ;  /* 0x0000000336037221 */ /* 0x000fe20000010000 */
[----:B------:R-:W-:Y:S02]  /*5640*/  CS2R R54, SRZ ;  /* 0x0000000000367805 */ /* 0x000fe4000001ff00 */
[----:B--2---:R-:W-:Y:S02]  /*5650*/  CS2R R26, SRZ ;  /* 0x00000000001a7805 */ /* 0x004fe4000001ff00 */
[----:B------:R-:W-:Y:S02]  /*5660*/  F2FP.SATFINITE.E4M3.F32.PACK_AB_MERGE_C R170, R2, R51, R5 ;  /* 0x0000003302aa723e */ /* 0x000fe40004807005 */
[----:B---3--:R-:W-:Y:S01]  /*5670*/  F2FP.SATFINITE.E4M3.F32.PACK_AB_MERGE_C R9, R4, R39, RZ ;  /* 0x000000270409723e */ /* 0x008fe200048070ff */
[----:B------:R-:W-:-:S03]  /*5680*/  FADD.FTZ R39, R39, R8 ;  /* 0x0000000827277221 */ /* 0x000fc60000010000 */
[----:B------:R-:W-:Y:S01]  /*5690*/  F2FP.SATFINITE.E4M3.F32.PACK_AB_MERGE_C R171, R50, R35, R9 ;  /* 0x0000002332ab723e */ /* 0x000fe20004807009 */
[----:B------:R-:W-:-:S01]  /*56a0*/  FADD.FTZ R2, R4, R39 ;  /* 0x0000002704027221 */ /* 0x000fc20000010000 */
[----:B------:R-:W-:Y:S02]  /*56b0*/  CS2R R50, SRZ ;  /* 0x0000000000327805 */ /* 0x000fe4000001ff00 */
[----:B------:R-:W-:Y:S02]  /*56c0*/  CS2R R38, SRZ ;  /* 0x0000000000267805 */ /* 0x000fe4000001ff00 */
[----:B------:R-:W-:Y:S01]  /*56d0*/  CS2R R34, SRZ ;  /* 0x0000000000227805 */ /* 0x000fe2000001ff00 */
[----:B------:R-:W-:Y:S06]  /*56e0*/  @!P1 BRA `(.L_x_2152) ;  /* 0x0000004000a09947 */ /* 0x000fec0003800000 */
[----:B------:R-:W-:Y:S01]  /*56f0*/  IMAD.MOV.U32 R5, RZ, RZ, R7 ;  /* 0x000000ffff057224 */ /* 0x000fe200078e0007 */
[----:B------:R-:W-:Y:S01]  /*5700*/  UMOV UR56, UR44 ;  /* 0x0000002c00387c82 */ /* 0x000fe20008000000 */
[----:B------:R-:W-:Y:S01]  /*5710*/  IMAD.MOV.U32 R4, RZ, RZ, R89 ;  /* 0x000000ffff047224 */ /* 0x000fe200078e0059 */
[----:B------:R-:W-:Y:S01]  /*5720*/  UMOV UR54, UR43 ;  /* 0x0000002b00367c82 */ /* 0x000fe20008000000 */
[----:B------:R-:W-:Y:S01]  /*5730*/  IMAD.MOV.U32 R87, RZ, RZ, RZ ;  /* 0x000000ffff577224 */ /* 0x000fe200078e00ff */
[----:B------:R-:W-:-:S06]  /*5740*/  ULDC UR52, c[0x0][0x288] ;  /* 0x0000a20000347ab9 */ /* 0x000fcc0000000800 */
.L_x_2163:
[----:B------:R-:W-:Y:S01]  /*5750*/  ISETP.NE.AND P2, PT, RZ, UR40, PT ;  /* 0x00000028ff007c0c */ /* 0x000fe2000bf45270 */
[----:B------:R-:W-:-:S04]  /*5760*/  UISETP.NE.AND UP0, UPT, UR54, 0x1, UPT ;  /* 0x000000013600788c */ /* 0x000fc8000bf05270 */
[----:B------:R-:W-:-:S04]  /*5770*/  USEL UR44, URZ, 0x1, UP0 ;  /* 0x000000013f2c7887 */ /* 0x000fc80008000000 */
[----:B------:R-:W-:-:S04]  /*5780*/  ULOP3.LUT UR44, UR56, UR44, URZ, 0x3c, !UPT ;  /* 0x0000002c382c7292 */ /* 0x000fc8000f8e3c3f */
[----:B------:R-:W-:Y:S08]  /*5790*/  @P2 BRA `(.L_x_2153) ;  /* 0x0000000000382947 */ /* 0x000ff00003800000 */
[----:B------:R-:W-:Y:S05]  /*57a0*/  @!P0 BRA `(.L_x_2154) ;  /* 0x0000000000048947 */ /* 0x000fea0003800000 */
[----:B------:R-:W-:Y:S01]  /*57b0*/  BPT.TRAP 0x1 ;  /* 0x000000040000795c */ /* 0x000fe20000300000 */
.L_x_2154:
        /* <DEDUP_REMOVED lines=9> */
.L_x_2155:
[----:B-1----:R-:W-:Y:S05]  /*5850*/  @P1 BRA `(.L_x_2153) ;  /* 0x0000000000081947 */ /* 0x002fea0003800000 */
[----:B------:R-:W1:Y:S02]  /*5860*/  SYNCS.PHASECHK.TRANS64.TRYWAIT P1, [UR6+0x29830], R6 ;  /* 0x02983006ff0075a7 */ /* 0x000e640008020146 */
[----:B-1----:R-:W-:Y:S05]  /*5870*/  @!P1 BRA `(.L_x_2156) ;  /* 0x000000f800f09947 */ /* 0x002fea0003800000 */
.L_x_2153:
[----:B-1----:R-:W1:Y:S01]  /*5880*/  S2R R7, SR_TID.X ;  /* 0x0000000000077919 */ /* 0x002e620000002100 */
[----:B------:R-:W-:Y:S01]  /*5890*/  UIADD3 UR43, UR54, 0x1, URZ ;  /* 0x00000001362b7890 */ /* 0x000fe2000fffe03f */
[----:B------:R-:W-:Y:S01]  /*58a0*/  UMOV UR27, 0x80000020 ;  /* 0x80000020001b7882 */ /* 0x000fe20000000000 */
[----:B------:R-:W-:Y:S02]  /*58b0*/  UMOV UR28, UR24 ;  /* 0x00000018001c7c82 */ /* 0x000fe40008000000 */
[----:B------:R-:W-:Y:S01]  /*58c0*/  UISETP.NE.AND UP0, UPT, UR43, 0x2, UPT ;  /* 0x000000022b00788c */ /* 0x000fe2000bf05270 */
[----:B------:R-:W-:Y:S01]  /*58d0*/  UMOV UR29, UR25 ;  /* 0x00000019001d7c82 */ /* 0x000fe20008000000 */
[----:B------:R-:W-:Y:S02]  /*58e0*/  UMOV UR31, 0x80000020 ;  /* 0x80000020001f7882 */ /* 0x000fe40000000000 */
[----:B------:R-:W-:Y:S01]  /*58f0*/  USEL UR43, UR43, URZ, UP0 ;  /* 0x0000003f2b2b7287 */ /* 0x000fe20008000000 */
[----:B------:R-:W-:Y:S01]  /*5900*/  UMOV UR32, UR24 ;  /* 0x0000001800207c82 */ /* 0x000fe20008000000 */
[----:B------:R-:W-:-:S02]  /*5910*/  UMOV UR33, UR25 ;  /* 0x0000001900217c82 */ /* 0x000fc40008000000 */
[----:B------:R-:W-:Y:S01]  /*5920*/  UIMAD UR57, UR43, 0x780, UR47 ;  /* 0x000007802b3978a4 */ /* 0x000fe2000f8e022f */
[----:B------:R-:W-:Y:S01]  /*5930*/  UMOV UR35, 0x80000020 ;  /* 0x8000002000237882 */ /* 0x000fe20000000000 */
[----:B------:R-:W-:Y:S02]  /*5940*/  UMOV UR7, 0x80000020 ;  /* 0x8000002000077882 */ /* 0x000fe40000000000 */
[----:B------:R-:W-:Y:S02]  /*5950*/  UIADD3 UR30, UR57, 0x80, URZ ;  /* 0x00000080391e7890 */ /* 0x000fe4000fffe03f */
[----:B------:R-:W-:Y:S02]  /*5960*/  UIADD3 UR34, UR57, 0x100, URZ ;  /* 0x0000010039227890 */ /* 0x000fe4000fffe03f */
[----:B------:R-:W-:Y:S01]  /*5970*/  UMOV UR26, UR57 ;  /* 0x00000039001a7c82 */ /* 0x000fe20008000000 */
[----:B------:R-:W-:Y:S02]  /*5980*/  UIADD3 UR6, UR57, 0x200, URZ ;  /* 0x0000020039067890 */ /* 0x000fe4000fffe03f */
[----:B------:R-:W-:Y:S01]  /*5990*/  UIADD3 UR10, UR57, 0x202, URZ ;  /* 0x00000202390a7890 */ /* 0x000fe2000fffe03f */
[----:B------:R-:W-:Y:S01]  /*59a0*/  UMOV UR11, 0x80000020 ;  /* 0x80000020000b7882 */ /* 0x000fe20000000000 */
[----:B------:R-:W-:Y:S01]  /*59b0*/  UIADD3 UR14, UR57, 0x282, URZ ;  /* 0x00000282390e7890 */ /* 0x000fe2000fffe03f */
[----:B------:R-:W-:Y:S01]  /*59c0*/  UMOV UR15, 0x80000020 ;  /* 0x80000020000f7882 */ /* 0x000fe20000000000 */
[----:B------:R-:W-:Y:S01]  /*59d0*/  UIADD3 UR18, UR57, 0x500, URZ ;  /* 0x0000050039127890 */ /* 0x000fe2000fffe03f */
[----:B-1----:R-:W-:Y:S01]  /*59e0*/  SHF.R.U32.HI R7, RZ, 0x7, R7 ;  /* 0x00000007ff077819 */ /* 0x002fe20000011607 */
[----:B------:R-:W-:Y:S01]  /*59f0*/  UMOV UR19, 0x80000020 ;  /* 0x8000002000137882 */ /* 0x000fe20000000000 */
[----:B------:R-:W-:Y:S01]  /*5a00*/  UIADD3 UR22, UR57, 0x502, URZ ;  /* 0x0000050239167890 */ /* 0x000fe2000fffe03f */
[----:B------:R-:W-:-:S02]  /*5a10*/  UMOV UR23, 0x80000020 ;  /* 0x8000002000177882 */ /* 0x000fc40000000000 */
[----:B0-----:R-:W-:-:S05]  /*5a20*/  VIADD R6, R7, 0x8 ;  /* 0x0000000807067836 */ /* 0x001fca0000000000 */
[----:B------:R0:W-:Y:S06]  /*5a30*/  BAR.SYNC.DEFER_BLOCKING R6, 0x100 ;  /* 0x000400060000751d */ /* 0x0001ec0000010000 */
[----:B------:R-:W-:-:S06]  /*5a40*/  WARPGROUP.ARRIVE ;  /* 0x00000000000079c5 */ /* 0x000fcc0000000000 */
[----:B------:R-:W-:Y:S01]  /*5a50*/  QGMMA.64x32x32.F32.E4M3.E4M3 R152, gdesc[UR24], RZ, !UPT, gsb0 ;  /* 0x00600000189879f3 */ /* 0x000fe2000c0008ff */
[----:B------:R-:W-:Y:S01]  /*5a60*/  UIADD3 UR26, UR57, 0x180, URZ ;  /* 0x00000180391a7890 */ /* 0x000fe2000fffe03f */
        /* <DEDUP_REMOVED lines=160> */
.L_x_2158:
[----:B------:R-:W-:Y:S01]  /*6470*/  ULEA UR6, UR54, UR41, 0x3 ;  /* 0x0000002936067291 */ /* 0x000fe2000f8e183f */
[----:B------:R-:W-:-:S05]  /*6480*/  IMAD.U32 R6, RZ, RZ, UR56 ;  /* 0x00000038ff067e24 */ /* 0x000fca000f8e00ff */
[----:B------:R-:W-:-:S04]  /*6490*/  SHF.L.U32 R6, R6, 0x1f, RZ ;  /* 0x0000001f06067819 */ /* 0x000fc800000006ff */
[----:B------:R0:W1:Y:S01]  /*64a0*/  SYNCS.PHASECHK.TRANS64.TRYWAIT P1, [UR6+0x29850], R6 ;  /* 0x02985006ff0075a7 */ /* 0x0000620008020146 */
[----:B------:R-:W-:Y:S05]  /*64b0*/  @!P0 BRA `(.L_x_2159) ;  /* 0x0000000000048947 */ /* 0x000fea0003800000 */
[----:B------:R-:W-:Y:S01]  /*64c0*/  BPT.TRAP 0x1 ;  /* 0x000000040000795c */ /* 0x000fe20000300000 */
.L_x_2159:
[----:B-1----:R-:W-:Y:S05]  /*64d0*/  @P1 BRA `(.L_x_2157) ;  /* 0x0000000000081947 */ /* 0x002fea0003800000 */
[----:B------:R-:W1:Y:S02]  /*64e0*/  SYNCS.PHASECHK.TRANS64.TRYWAIT P1, [UR6+0x29850], R6 ;  /* 0x02985006ff0075a7 */ /* 0x000e640008020146 */
[----:B-1----:R-:W-:Y:S05]  /*64f0*/  @!P1 BRA `(.L_x_2160) ;  /* 0x000000ec00e89947 */ /* 0x002fea0003800000 */
.L_x_2157:
[----:B------:R-:W-:Y:S01]  /*6500*/  UIADD3 UR6, UR41, 0x400, URZ ;  /* 0x0000040029067890 */ /* 0x000fe2000fffe03f */
[----:B------:R-:W-:Y:S01]  /*6510*/  WARPGROUP.ARRIVE ;  /* 0x00000000000079c5 */ /* 0x000fe20000000000 */
[----:B------:R-:W-:-:S05]  /*6520*/  UMOV UR7, 0xc0000010 ;  /* 0xc000001000077882 */ /* 0x000fca0000000000 */
[----:B-1----:R-:W1:Y:S01]  /*6530*/  S2R R7, SR_TID.X ;  /* 0x0000000000077919 */ /* 0x002e620000002100 */
        /* <DEDUP_REMOVED lines=32> */
.L_x_2161:
[----:B------:R-:W-:Y:S01]  /*6740*/  UISETP.NE.AND UP0, UPT, UR49, URZ, UPT ;  /* 0x0000003f3100728c */ /* 0x000fe2000bf05270 */
[C---:B------:R-:W-:Y:S01]  /*6750*/  FMUL.FTZ R20, R0.reuse, R142 ;  /* 0x0000008e00147220 */ /* 0x040fe20000410000 */
[----:B------:R-:W-:Y:S01]  /*6760*/  FMUL.FTZ R142, R0, R128 ;  /* 0x00000080008e7220 */ /* 0x000fe20000410000 */
[----:B------:R-:W-:Y:S02]  /*6770*/  VIADD R128, R18, UR37 ;  /* 0x0000002512807c36 */ /* 0x000fe40008000000 */
[C---:B------:R-:W-:Y:S01]  /*6780*/  FMUL.FTZ R185, R0.reuse, R137 ;  /* 0x0000008900b97220 */ /* 0x040fe20000410000 */
[C---:B------:R-:W-:Y:S01]  /*6790*/  FMUL.FTZ R137, R0.reuse, R147 ;  /* 0x0000009300897220 */ /* 0x040fe20000410000 */
[----:B------:R-:W-:Y:S01]  /*67a0*/  PLOP3.LUT P1, PT, PT, PT, UP0, 0x80, 0x0 ;  /* 0x000000000000781c */ /* 0x000fe20003f2f008 */
[C---:B------:R-:W-:Y:S01]  /*67b0*/  FMUL.FTZ R147, R0.reuse, R125 ;  /* 0x0000007d00937220 */ /* 0x040fe20000410000 */
[----:B------:R-:W-:Y:S01]  /*67c0*/  PLOP3.LUT P2, PT, PT, PT, UP0, 0x80, 0x0 ;  /* 0x000000000000781c */ /* 0x000fe20003f4f008 */
[C---:B------:R-:W-:Y:S01]  /*67d0*/  FMUL.FTZ R195, R0.reuse, R140 ;  /* 0x0000008c00c37220 */ /* 0x040fe20000410000 */
[C---:B------:R-:W-:Y:S01]  /*67e0*/  FMUL.FTZ R140, R0.reuse, R121 ;  /* 0x00000079008c7220 */ /* 0x040fe20000410000 */
[----:B------:R-:W-:Y:S01]  /*67f0*/  @UP0 ULDC UR6, c[0x0][0x44c] ;  /* 0x0001130000060ab9 */ /* 0x000fe20000000800 */
[C---:B------:R-:W-:Y:S01]  /*6800*/  FMUL.FTZ R121, R0.reuse, R122 ;  /* 0x0000007a00797220 */ /* 0x040fe20000410000 */
[C---:B------:R-:W-:Y:S01]  /*6810*/  FMUL.FTZ R122, R0.reuse, R127 ;  /* 0x0000007f007a7220 */ /* 0x040fe20000410000 */
[C---:B------:R-:W-:Y:S01]  /*6820*/  FMUL.FTZ R21, R0.reuse, R143 ;  /* 0x0000008f00157220 */ /* 0x040fe20000410000 */
[----:B------:R-:W1:Y:S01]  /*6830*/  LDC R127, c[0x0][0x2f0] ;  /* 0x0000bc00ff7f7b82 */ /* 0x000e620000000800 */
[C---:B------:R-:W-:Y:S01]  /*6840*/  FMUL.FTZ R171, R0.reuse, R141 ;  /* 0x0000008d00ab7220 */ /* 0x040fe20000410000 */
[C---:B------:R-:W-:Y:S01]  /*6850*/  FMUL.FTZ R168, R0.reuse, R152 ;  /* 0x0000009800a87220 */ /* 0x040fe20000410000 */
[----:B------:R-:W-:Y:S01]  /*6860*/  FMUL.FTZ R141, R0, R124 ;  /* 0x0000007c008d7220 */ /* 0x000fe20000410000 */
[----:B------:R-:W-:Y:S01]  /*6870*/  @P1 IMAD.HI.U32 R125, R128, UR6, RZ ;  /* 0x00000006807d1c27 */ /* 0x000fe2000f8e00ff */
[----:B------:R-:W-:-:S03]  /*6880*/  @UP0 ULDC UR6, c[0x0][0x450] ;  /* 0x0001140000060ab9 */ /* 0x000fc60000000800 */
[C---:B------:R-:W-:Y:S01]  /*6890*/  FMUL.FTZ R124, R0.reuse, R130 ;  /* 0x00000082007c7220 */ /* 0x040fe20000410000 */
[C---:B------:R-:W-:Y:S01]  /*68a0*/  FMUL.FTZ R152, R0.reuse, R153 ;  /* 0x0000009900987220 */ /* 0x040fe20000410000 */
[----:B------:R-:W2:Y:S01]  /*68b0*/  MUFU.TANH R168, R168 ;  /* 0x000000a800a87308 */ /* 0x000ea20000002400 */
[----:B------:R-:W-:Y:S01]  /*68c0*/  @P2 SHF.R.U32.HI R128, RZ, UR6, R125 ;  /* 0x00000006ff802c19 */ /* 0x000fe2000801167d */
[----:B------:R-:W-:Y:S01]  /*68d0*/  UMOV UR6, 0x1 ;  /* 0x0000000100067882 */ /* 0x000fe20000000000 */
[C---:B------:R-:W-:Y:S01]  /*68e0*/  FMUL.FTZ R153, R0.reuse, R156 ;  /* 0x0000009c00997220 */ /* 0x040fe20000410000 */
[----:B------:R-:W-:Y:S01]  /*68f0*/  UIMAD UR6, UR55, -0xa0, UR6 ;  /* 0xffffff60370678a4 */ /* 0x000fe2000f8e0206 */
[C---:B0-----:R-:W-:Y:S01]  /*6900*/  FMUL.FTZ R6, R0.reuse, R154 ;  /* 0x0000009a00067220 */ /* 0x041fe20000410000 */
[----:B------:R-:W0:Y:S01]  /*6910*/  SHFL.IDX PT, R143, R128, RZ, 0x1c1f ;  /* 0x001c1fff808f7589 */ /* 0x000e2200000e0000 */
[C---:B------:R-:W-:Y:S01]  /*6920*/  FMUL.FTZ R154, R0.reuse, R157 ;  /* 0x0000009d009a7220 */ /* 0x040fe20000410000 */
[----:B------:R-:W3:Y:S01]  /*6930*/  MUFU.TANH R152, R152 ;  /* 0x0000009800987308 */ /* 0x000ee20000002400 */
[----:B------:R-:W-:Y:S01]  /*6940*/  FMUL.FTZ R125, R0, R131 ;  /* 0x00000083007d7220 */ /* 0x000fe20000410000 */
[----:B------:R-:W-:-:S02]  /*6950*/  IMAD.U32 R130, RZ, RZ, UR6 ;  /* 0x00000006ff827e24 */ /* 0x000fc4000f8e00ff */
[C---:B------:R-:W-:Y:S01]  /*6960*/  FMUL.FTZ R131, R0.reuse, R132 ;  /* 0x0000008400837220 */ /* 0x040fe20000410000 */
[C---:B------:R-:W-:Y:S01]  /*6970*/  FMUL.FTZ R7, R0.reuse, R155 ;  /* 0x0000009b00077220 */ /* 0x040fe20000410000 */
[C---:B------:R-:W-:Y:S01]  /*6980*/  FMUL.FTZ R155, R0.reuse, R160 ;  /* 0x000000a0009b7220 */ /* 0x040fe20000410000 */
[----:B------:R-:W-:Y:S02]  /*6990*/  IMAD R130, R17, -0x2, R130 ;  /* 0xfffffffe11827824 */ /* 0x000fe400078e0282 */
[C---:B------:R-:W-:Y:S01]  /*69a0*/  FMUL.FTZ R156, R0.reuse, R161 ;  /* 0x000000a1009c7220 */ /* 0x040fe20000410000 */
[----:B------:R-:W4:Y:S01]  /*69b0*/  MUFU.TANH R153, R153 ;  /* 0x0000009900997308 */ /* 0x000f220000002400 */
[C---:B------:R-:W-:Y:S01]  /*69c0*/  FMUL.FTZ R161, R0.reuse, R120 ;  /* 0x0000007800a17220 */ /* 0x040fe20000410000 */
[----:B-1----:R-:W-:Y:S02]  /*69d0*/  IMAD R130, R127, UR48, R130 ;  /* 0x000000307f827c24 */ /* 0x002fe4000f8e0282 */
        /* <DEDUP_REMOVED lines=11> */
[----:B0-----:R-:W-:Y:S01]  /*6a90*/  IADD3 R132, R143, -UR52, R130 ;  /* 0x800000348f847c10 */ /* 0x001fe2000fffe082 */
[C---:B------:R-:W-:Y:S01]  /*6aa0*/  FMUL.FTZ R13, R0.reuse, R167 ;  /* 0x000000a7000d7220 */ /* 0x040fe20000410000 */
[----:B------:R-:W0:Y:S01]  /*6ab0*/  MUFU.TANH R155, R155 ;  /* 0x0000009b009b7308 */ /* 0x000e220000002400 */
[----:B------:R-:W-:Y:S01]  /*6ac0*/  FMUL.FTZ R167, R0, R145 ;  /* 0x0000009100a77220 */ /* 0x000fe20000410000 */
[----:B------:R-:W-:Y:S01]  /*6ad0*/  ISETP.GT.AND P1, PT, R132, RZ, PT ;  /* 0x000000ff8400720c */ /* 0x000fe20003f24270 */
[----:B------:R-:W-:Y:S01]  /*6ae0*/  FMUL.FTZ R165, R0, R148 ;  /* 0x0000009400a57220 */ /* 0x000fe20000410000 */
[----:B------:R-:W-:Y:S01]  /*6af0*/  ISETP.GT.AND P2, PT, R132, 0x1, PT ;  /* 0x000000018400780c */ /* 0x000fe20003f44270 */
[----:B------:R-:W-:Y:S01]  /*6b00*/  FMUL.FTZ R11, R0, R163 ;  /* 0x000000a3000b7220 */ /* 0x000fe20000410000 */
[----:B--2---:R-:W-:Y:S01]  /*6b10*/  FSEL R173, R168, -INF , P1 ;  /* 0xff800000a8ad7808 */ /* 0x004fe20000800000 */
[----:B------:R-:W-:Y:S01]  /*6b20*/  FMUL.FTZ R163, R0, R149 ;  /* 0x0000009500a37220 */ /* 0x000fe20000410000 */
[----:B------:R-:W2:Y:S01]  /*6b30*/  MUFU.TANH R156, R156 ;  /* 0x0000009c009c7308 */ /* 0x000ea20000002400 */
[----:B------:R-:W-:Y:S01]  /*6b40*/  ISETP.GT.AND P1, PT, R132, 0x8, PT ;  /* 0x000000088400780c */ /* 0x000fe20003f24270 */
[----:B------:R-:W-:Y:S01]  /*6b50*/  FMUL.FTZ R129, R0, R129 ;  /* 0x0000008100817220 */ /* 0x000fe20000410000 */
[----:B---3--:R-:W-:Y:S01]  /*6b60*/  FSEL R175, R152, -INF , P2 ;  /* 0xff80000098af7808 */ /* 0x008fe20001000000 */
[C---:B------:R-:W-:Y:S01]  /*6b70*/  FMUL.FTZ R133, R0.reuse, R133 ;  /* 0x0000008500857220 */ /* 0x040fe20000410000 */
[----:B------:R-:W-:Y:S01]  /*6b80*/  FMNMX.FTZ R104, R173, R4, !PT ;  /* 0x00000004ad687209 */ /* 0x000fe20007810000 */
[----:B------:R-:W-:Y:S01]  /*6b90*/  FMUL.FTZ R143, R0, R105 ;  /* 0x00000069008f7220 */ /* 0x000fe20000410000 */
[----:B------:R-:W-:Y:S01]  /*6ba0*/  ISETP.GT.AND P2, PT, R132, 0x9, PT ;  /* 0x000000098400780c */ /* 0x000fe20003f44270 */
[----:B------:R-:W3:Y:S01]  /*6bb0*/  MUFU.TANH R158, R158 ;  /* 0x0000009e009e7308 */ /* 0x000ee20000002400 */
[----:B----4-:R-:W-:Y:S01]  /*6bc0*/  FSEL R177, R153, -INF , P1 ;  /* 0xff80000099b17808 */ /* 0x010fe20000800000 */
[C---:B------:R-:W-:Y:S01]  /*6bd0*/  FMUL.FTZ R127, R0.reuse, R135 ;  /* 0x00000087007f7220 */ /* 0x040fe20000410000 */
[----:B------:R-:W-:Y:S01]  /*6be0*/  FMNMX.FTZ R104, R175, R104, !PT ;  /* 0x00000068af687209 */ /* 0x000fe20007810000 */
[----:B------:R-:W-:Y:S01]  /*6bf0*/  FMUL.FTZ R108, R0, R108 ;  /* 0x0000006c006c7220 */ /* 0x000fe20000410000 */
[----:B------:R-:W-:Y:S01]  /*6c00*/  ISETP.GT.AND P1, PT, R132, 0x10, PT ;  /* 0x000000108400780c */ /* 0x000fe20003f24270 */
[----:B------:R-:W-:Y:S01]  /*6c10*/  FMUL.FTZ R109, R0, R109 ;  /* 0x0000006d006d7220 */ /* 0x000fe20000410000 */
[----:B-1----:R-:W-:Y:S01]  /*6c20*/  FSEL R179, R154, -INF , P2 ;  /* 0xff8000009ab37808 */ /* 0x002fe20001000000 */
[----:B------:R-:W1:Y:S01]  /*6c30*/  MUFU.TANH R157, R157 ;  /* 0x0000009d009d7308 */ /* 0x000e620000002400 */
[----:B------:R-:W-:Y:S01]  /*6c40*/  FMNMX.FTZ R144, R177, R104, !PT ;  /* 0x00000068b1907209 */ /* 0x000fe20007810000 */
[----:B------:R-:W-:Y:S01]  /*6c50*/  FMUL.FTZ R104, R0, R106 ;  /* 0x0000006a00687220 */ /* 0x000fe20000410000 */
[----:B------:R-:W-:Y:S01]  /*6c60*/  ISETP.GT.AND P2, PT, R132, 0x11, PT ;  /* 0x000000118400780c */ /* 0x000fe20003f44270 */
[C---:B------:R-:W-:Y:S01]  /*6c70*/  FMUL.FTZ R106, R0.reuse, R107 ;  /* 0x0000006b006a7220 */ /* 0x040fe20000410000 */
[----:B0-----:R-:W-:Y:S01]  /*6c80*/  FSEL R187, R155, -INF , P1 ;  /* 0xff8000009bbb7808 */ /* 0x001fe20000800000 */
[----:B------:R-:W-:Y:S01]  /*6c90*/  FMUL.FTZ R112, R0, R112 ;  /* 0x0000007000707220 */ /* 0x000fe20000410000 */
[----:B------:R-:W-:Y:S01]  /*6ca0*/  FMNMX.FTZ R144, R179, R144, !PT ;  /* 0x00000090b3907209 */ /* 0x000fe20007810000 */
[----:B------:R-:W0:Y:S01]  /*6cb0*/  MUFU.TANH R159, R159 ;  /* 0x0000009f009f7308 */ /* 0x000e220000002400 */
[----:B------:R-:W-:Y:S01]  /*6cc0*/  ISETP.GT.AND P1, PT, R132, 0x18, PT ;  /* 0x000000188400780c */ /* 0x000fe20003f24270 */
[----:B------:R-:W-:Y:S01]  /*6cd0*/  FMUL.FTZ R113, R0, R113 ;  /* 0x0000007100717220 */ /* 0x000fe20000410000 */
[----:B--2---:R-:W-:Y:S01]  /*6ce0*/  FSEL R197, R156, -INF , P2 ;  /* 0xff8000009cc57808 */ /* 0x004fe20001000000 */
[C---:B------:R-:W-:Y:S01]  /*6cf0*/  FMUL.FTZ R136, R0.reuse, R146 ;  /* 0x0000009200887220 */ /* 0x040fe20000410000 */
[----:B------:R-:W-:Y:S01]  /*6d00*/  FMNMX.FTZ R144, R187, R144, !PT ;  /* 0x00000090bb907209 */ /* 0x000fe20007810000 */
[----:B------:R-:W-:Y:S01]  /*6d10*/  FMUL.FTZ R117, R0, R117 ;  /* 0x0000007500757220 */ /* 0x000fe20000410000 */
[----:B------:R-:W-:Y:S01]  /*6d20*/  ISETP.GT.AND P2, PT, R132, 0x19, PT ;  /* 0x000000198400780c */ /* 0x000fe20003f44270 */
[----:B------:R-:W2:Y:S01]  /*6d30*/  MUFU.TANH R185, R185 ;  /* 0x000000b900b97308 */ /* 0x000ea20000002400 */
[----:B---3--:R-:W-:Y:S01]  /*6d40*/  FSEL R199, R158, -INF , P1 ;  /* 0xff8000009ec77808 */ /* 0x008fe20000800000 */
[C---:B------:R-:W-:Y:S01]  /*6d50*/  FMUL.FTZ R116, R0.reuse, R116 ;  /* 0x0000007400747220 */ /* 0x040fe20000410000 */
[----:B------:R-:W-:Y:S01]  /*6d60*/  FMNMX.FTZ R144, R197, R144, !PT ;  /* 0x00000090c5907209 */ /* 0x000fe20007810000 */
[----:B------:R-:W-:Y:S01]  /*6d70*/  FMUL.FTZ R88, R0, R88 ;  /* 0x0000005800587220 */ /* 0x000fe20000410000 */
[----:B------:R-:W-:Y:S01]  /*6d80*/  ISETP.GT.AND P1, PT, R132, 0x20, PT ;  /* 0x000000208400780c */ /* 0x000fe20003f24270 */
[C---:B------:R-:W-:Y:S01]  /*6d90*/  FMUL.FTZ R89, R0.reuse, R89 ;  /* 0x0000005900597220 */ /* 0x040fe20000410000 */
        /* <DEDUP_REMOVED lines=11> */
[C---:B------:R-:W-:Y:S01]  /*6e50*/  FMUL.FTZ R15, R0.reuse, R139 ;  /* 0x0000008b000f7220 */ /* 0x040fe20000410000 */
[----:B--2---:R-:W-:Y:S01]  /*6e60*/  FSEL R185, R185, -INF , P2 ;  /* 0xff800000b9b97808 */ /* 0x004fe20001000000 */
[C---:B------:R-:W-:Y:S01]  /*6e70*/  FMUL.FTZ R139, R0.reuse, R151 ;  /* 0x00000097008b7220 */ /* 0x040fe20000410000 */
[----:B------:R-:W-:Y:S01]  /*6e80*/  FMNMX.FTZ R144, R183, R144, !PT ;  /* 0x00000090b7907209 */ /* 0x000fe20007810000 */
[----:B------:R-:W-:Y:S01]  /*6e90*/  FMUL.FTZ R207, R0, R111 ;  /* 0x0000006f00cf7220 */ /* 0x000fe20000410000 */
[----:B------:R-:W-:Y:S01]  /*6ea0*/  ISETP.GT.AND P2, PT, R132, 0x29, PT ;  /* 0x000000298400780c */ /* 0x000fe20003f44270 */
[----:B------:R-:W2:Y:S01]  /*6eb0*/  MUFU.TANH R169, R169 ;  /* 0x000000a900a97308 */ /* 0x000ea20000002400 */
[----:B-1----:R-:W-:Y:S01]  /*6ec0*/  FSEL R195, R195, -INF , P1 ;  /* 0xff800000c3c37808 */ /* 0x002fe20000800000 */
[C---:B------:R-:W-:Y:S01]  /*6ed0*/  FMUL.FTZ R10, R0.reuse, R162 ;  /* 0x000000a2000a7220 */ /* 0x040fe20000410000 */
[----:B------:R-:W-:Y:S01]  /*6ee0*/  FMNMX.FTZ R144, R185, R144, !PT ;  /* 0x00000090b9907209 */ /* 0x000fe20007810000 */
[----:B------:R-:W-:Y:S01]  /*6ef0*/  FMUL.FTZ R12, R0, R166 ;  /* 0x000000a6000c7220 */ /* 0x000fe20000410000 */
[----:B------:R-:W-:Y:S01]  /*6f00*/  ISETP.GT.AND P1, PT, R132, 0x30, PT ;  /* 0x000000308400780c */ /* 0x000fe20003f24270 */
[C---:B------:R-:W-:Y:S01]  /*6f10*/  FMUL.FTZ R205, R0.reuse, R110 ;  /* 0x0000006e00cd7220 */ /* 0x040fe20000410000 */
[----:B------:R-:W-:Y:S01]  /*6f20*/  FMNMX.FTZ R144, R195, R144, !PT ;  /* 0x00000090c3907209 */ /* 0x000fe20007810000 */
[----:B------:R-:W1:Y:S01]  /*6f30*/  MUFU.TANH R167, R167 ;  /* 0x000000a700a77308 */ /* 0x000e620000002400 */
[----:B0-----:R-:W-:Y:S01]  /*6f40*/  FSEL R171, R171, -INF , P2 ;  /* 0xff800000abab7808 */ /* 0x001fe20001000000 */
[----:B------:R-:W-:Y:S01]  /*6f50*/  FMUL.FTZ R14, R0, R138 ;  /* 0x0000008a000e7220 */ /* 0x000fe20000410000 */
[----:B------:R-:W-:Y:S01]  /*6f60*/  ISETP.GT.AND P2, PT, R132, 0x31, PT ;  /* 0x000000318400780c */ /* 0x000fe20003f44270 */
[C---:B------:R-:W-:Y:S01]  /*6f70*/  FMUL.FTZ R138, R0.reuse, R150 ;  /* 0x00000096008a7220 */ /* 0x040fe20000410000 */
[----:B------:R-:W-:Y:S01]  /*6f80*/  FMNMX.FTZ R144, R171, R144, !PT ;  /* 0x00000090ab907209 */ /* 0x000fe20007810000 */
[C---:B------:R-:W-:Y:S01]  /*6f90*/  FMUL.FTZ R209, R0.reuse, R114 ;  /* 0x0000007200d17220 */ /* 0x040fe20000410000 */
[C---:B------:R-:W-:Y:S01]  /*6fa0*/  FMUL.FTZ R90, R0.reuse, R90 ;  /* 0x0000005a005a7220 */ /* 0x040fe20000410000 */
[----:B------:R-:W0:Y:S01]  /*6fb0*/  MUFU.TANH R165, R165 ;  /* 0x000000a500a57308 */ /* 0x000e220000002400 */
[----:B--2---:R-:W-:Y:S01]  /*6fc0*/  FSEL R169, R169, -INF , P1 ;  /* 0xff800000a9a97808 */ /* 0x004fe20000800000 */
[----:B------:R-:W-:Y:S01]  /*6fd0*/  FMUL.FTZ R91, R0, R91 ;  /* 0x0000005b005b7220 */ /* 0x000fe20000410000 */
[----:B------:R-:W-:Y:S01]  /*6fe0*/  ISETP.GT.AND P1, PT, R132, 0x38, PT ;  /* 0x000000388400780c */ /* 0x000fe20003f24270 */
[C---:B------:R-:W-:Y:S01]  /*6ff0*/  FMUL.FTZ R94, R0.reuse, R94 ;  /* 0x0000005e005e7220 */ /* 0x040fe20000410000 */
[----:B------:R-:W-:Y:S01]  /*7000*/  FMNMX.FTZ R144, R169, R144, !PT ;  /* 0x00000090a9907209 */ /* 0x000fe20007810000 */
[C---:B------:R-:W-:Y:S01]  /*7010*/  FMUL.FTZ R95, R0.reuse, R95 ;  /* 0x0000005f005f7220 */ /* 0x040fe20000410000 */
[C---:B------:R-:W-:Y:S01]  /*7020*/  FMUL.FTZ R98, R0.reuse, R98 ;  /* 0x0000006200627220 */ /* 0x040fe20000410000 */
[----:B------:R-:W2:Y:S01]  /*7030*/  MUFU.TANH R163, R163 ;  /* 0x000000a300a37308 */ /* 0x000ea20000002400 */
[----:B-1----:R-:W-:Y:S01]  /*7040*/  FSEL R167, R167, -INF , P2 ;  /* 0xff800000a7a77808 */ /* 0x002fe20001000000 */
[----:B------:R-:W-:Y:S01]  /*7050*/  FMUL.FTZ R99, R0, R99 ;  /* 0x0000006300637220 */ /* 0x000fe20000410000 */
[----:B------:R-:W-:Y:S01]  /*7060*/  ISETP.GT.AND P2, PT, R132, 0x39, PT ;  /* 0x000000398400780c */ /* 0x000fe20003f44270 */
[----:B------:R-:W-:Y:S01]  /*7070*/  FMUL.FTZ R103, R0, R103 ;  /* 0x0000006700677220 */ /* 0x000fe20000410000 */
[----:B------:R-:W-:Y:S01]  /*7080*/  FMNMX.FTZ R144, R167, R144, !PT ;  /* 0x00000090a7907209 */ /* 0x000fe20007810000 */
[----:B------:R-:W-:-:S02]  /*7090*/  ULEA UR6, UR43, UR41, 0x3 ;  /* 0x000000292b067291 */ /* 0x000fc4000f8e183f */
[----:B------:R-:W1:Y:S01]  /*70a0*/  MUFU.TANH R161, R161 ;  /* 0x000000a100a17308 */ /* 0x000e620000002400 */
[----:B0-----:R-:W-:Y:S01]  /*70b0*/  FSEL R165, R165, -INF , P1 ;  /* 0xff800000a5a57808 */ /* 0x001fe20000800000 */
[----:B------:R-:W-:Y:S01]  /*70c0*/  UIADD3 UR6, UR6, 0x29840, URZ ;  /* 0x0002984006067890 */ /* 0x000fe2000fffe03f */
[C---:B------:R-:W-:Y:S02]  /*70d0*/  ISETP.GT.AND P1, PT, R132.reuse, 0x40, PT ;  /* 0x000000408400780c */ /* 0x040fe40003f24270 */
[----:B------:R-:W-:Y:S01]  /*70e0*/  FMNMX.FTZ R144, R165, R144, !PT ;  /* 0x00000090a5907209 */ /* 0x000fe20007810000 */
[----:B------:R-:W-:Y:S02]  /*70f0*/  UPRMT UR6, UR39, 0x654, UR6 ;  /* 0x0000065427067896 */ /* 0x000fe40008000006 */
[----:B------:R-:W0:Y:S01]  /*7100*/  MUFU.TANH R140, R140 ;  /* 0x0000008c008c7308 */ /* 0x000e220000002400 */
[----:B--2---:R-:W-:Y:S02]  /*7110*/  FSEL R163, R163, -INF , P2 ;  /* 0xff800000a3a37808 */ /* 0x004fe40001000000 */
[----:B------:R-:W-:-:S02]  /*7120*/  ISETP.GT.AND P2, PT, R132, 0x41, PT ;  /* 0x000000418400780c */ /* 0x000fc40003f44270 */
[----:B------:R-:W-:Y:S02]  /*7130*/  FMNMX.FTZ R144, R163, R144, !PT ;  /* 0x00000090a3907209 */ /* 0x000fe40007810000 */
[----:B------:R-:W-:Y:S01]  /*7140*/  SYNCS.ARRIVE.TRANS64.RED.A1T0 RZ, [UR6], RZ ;  /* 0x000000ffffff79a7 */ /* 0x000fe20008100406 */
[----:B------:R-:W2:Y:S01]  /*7150*/  MUFU.TANH R141, R141 ;  /* 0x0000008d008d7308 */ /* 0x000ea20000002400 */
[----:B-1----:R-:W-:Y:S02]  /*7160*/  FSEL R161, R161, -INF , P1 ;  /* 0xff800000a1a17808 */ /* 0x002fe40000800000 */
[----:B------:R-:W-:Y:S02]  /*7170*/  ISETP.GT.AND P1, PT, R132, 0x48, PT ;  /* 0x000000488400780c */ /* 0x000fe40003f24270 */
[----:B------:R-:W-:-:S03]  /*7180*/  FMNMX.FTZ R144, R161, R144, !PT ;  /* 0x00000090a1907209 */ /* 0x000fc60007810000 */
[----:B------:R-:W1:Y:S01]  /*7190*/  MUFU.TANH R147, R147 ;  /* 0x0000009300937308 */ /* 0x000e620000002400 */
[----:B0-----:R-:W-:Y:S02]  /*71a0*/  FSEL R159, R140, -INF , P2 ;  /* 0xff8000008c9f7808 */ /* 0x001fe40001000000 */
[----:B------:R-:W-:Y:S02]  /*71b0*/  ISETP.GT.AND P2, PT, R132, 0x49, PT ;  /* 0x000000498400780c */ /* 0x000fe40003f44270 */
[----:B------:R-:W-:-:S03]  /*71c0*/  FMNMX.FTZ R144, R159, R144, !PT ;  /* 0x000000909f907209 */ /* 0x000fc60007810000 */
[----:B------:R-:W0:Y:S01]  /*71d0*/  MUFU.TANH R142, R142 ;  /* 0x0000008e008e7308 */ /* 0x000e220000002400 */
[----:B--2---:R-:W-:Y:S02]  /*71e0*/  FSEL R157, R141, -INF , P1 ;  /* 0xff8000008d9d7808 */ /* 0x004fe40000800000 */
[----:B------:R-:W-:Y:S02]  /*71f0*/  ISETP.GT.AND P1, PT, R132, 0x50, PT ;  /* 0x000000508400780c */ /* 0x000fe40003f24270 */
[----:B------:R-:W-:-:S03]  /*7200*/  FMNMX.FTZ R144, R157, R144, !PT ;  /* 0x000000909d907209 */ /* 0x000fc60007810000 */
[----:B------:R-:W2:Y:S01]  /*7210*/  MUFU.TANH R129, R129 ;  /* 0x0000008100817308 */ /* 0x000ea20000002400 */
[----:B-1----:R-:W-:Y:S02]  /*7220*/  FSEL R147, R147, -INF , P2 ;  /* 0xff80000093937808 */ /* 0x002fe40001000000 */
[----:B------:R-:W-:Y:S02]  /*7230*/  ISETP.GT.AND P2, PT, R132, 0x51, PT ;  /* 0x000000518400780c */ /* 0x000fe40003f44270 */
[----:B------:R-:W-:-:S03]  /*7240*/  FMNMX.FTZ R144, R147, R144, !PT ;  /* 0x0000009093907209 */ /* 0x000fc60007810000 */
[----:B------:R-:W-:Y:S01]  /*7250*/  MUFU.TANH R131, R131 ;  /* 0x0000008300837308 */ /* 0x000fe20000002400 */
[----:B0-----:R-:W-:Y:S02]  /*7260*/  FSEL R135, R142, -INF , P1 ;  /* 0xff8000008e877808 */ /* 0x001fe40000800000 */
[----:B------:R-:W-:Y:S02]  /*7270*/  ISETP.GT.AND P1, PT, R132, 0x58, PT ;  /* 0x000000588400780c */ /* 0x000fe40003f24270 */
[----:B------:R-:W-:-:S03]  /*7280*/  FMNMX.FTZ R144, R135, R144, !PT ;  /* 0x0000009087907209 */ /* 0x000fc60007810000 */
[----:B------:R-:W0:Y:S01]  /*7290*/  MUFU.TANH R133, R133 ;  /* 0x0000008500857308 */ /* 0x000e220000002400 */
[----:B--2---:R-:W-:Y:S02]  /*72a0*/  FSEL R107, R129, -INF , P2 ;  /* 0xff800000816b7808 */ /* 0x004fe40001000000 */
[----:B------:R-:W-:Y:S02]  /*72b0*/  ISETP.GT.AND P2, PT, R132, 0x59, PT ;  /* 0x000000598400780c */ /* 0x000fe40003f44270 */
[----:B------:R-:W-:-:S03]  /*72c0*/  FMNMX.FTZ R144, R107, R144, !PT ;  /* 0x000000906b907209 */ /* 0x000fc60007810000 */
[----:B------:R-:W1:Y:S08]  /*72d0*/  MUFU.TANH R134, R134 ;  /* 0x0000008600867308 */ /* 0x000e700000002400 */
[----:B------:R-:W2:Y:S01]  /*72e0*/  MUFU.TANH R143, R143 ;  /* 0x0000008f008f7308 */ /* 0x000ea20000002400 */
[----:B0-----:R-:W-:Y:S02]  /*72f0*/  FSEL R105, R133, -INF , P2 ;  /* 0xff80000085697808 */ /* 0x001fe40001000000 */
[----:B------:R-:W-:-:S05]  /*7300*/  ISETP.GT.AND P2, PT, R132, 0x61, PT ;  /* 0x000000618400780c */ /* 0x000fca0003f44270 */
[----:B------:R-:W-:Y:S08]  /*7310*/  MUFU.TANH R108, R108 ;  /* 0x0000006c006c7308 */ /* 0x000ff00000002400 */
[----:B------:R0:W3:Y:S08]  /*7320*/  MUFU.TANH R145, R109 ;  /* 0x0000006d00917308 */ /* 0x0000f00000002400 */
[----:B------:R-:W4:Y:S01]  /*7330*/  MUFU.TANH R112, R112 ;  /* 0x0000007000707308 */ /* 0x000f220000002400 */
[----:B0-----:R-:W-:-:S02]  /*7340*/  FSEL R109, R131, -INF , P1 ;  /* 0xff800000836d7808 */ /* 0x001fc40000800000 */
[----:B------:R-:W-:Y:S02]  /*7350*/  ISETP.GT.AND P1, PT, R132, 0x60, PT ;  /* 0x000000608400780c */ /* 0x000fe40003f24270 */
[----:B------:R-:W-:-:S03]  /*7360*/  FMNMX.FTZ R144, R109, R144, !PT ;  /* 0x000000906d907209 */ /* 0x000fc60007810000 */
[----:B------:R1:W0:Y:S01]  /*7370*/  MUFU.TANH R146, R113 ;  /* 0x0000007100927308 */ /* 0x0002220000002400 */
[----:B------:R-:W-:-:S07]  /*7380*/  FMNMX.FTZ R144, R105, R144, !PT ;  /* 0x0000009069907209 */ /* 0x000fce0007810000 */
[----:B------:R2:W5:Y:S01]  /*7390*/  MUFU.TANH R141, R117 ;  /* 0x00000075008d7308 */ /* 0x0005620000002400 */
[----:B-1----:R-:W-:Y:S02]  /*73a0*/  FSEL R113, R134, -INF , P1 ;  /* 0xff80000086717808 */ /* 0x002fe40000800000 */
[----:B------:R-:W-:Y:S02]  /*73b0*/  ISETP.GT.AND P1, PT, R132, 0x68, PT ;  /* 0x000000688400780c */ /* 0x000fe40003f24270 */
[----:B------:R-:W-:-:S03]  /*73c0*/  FMNMX.FTZ R144, R113, R144, !PT ;  /* 0x0000009071907209 */ /* 0x000fc60007810000 */
[----:B------:R1:W-:Y:S01]  /*73d0*/  MUFU.TANH R140, R88 ;  /* 0x00000058008c7308 */ /* 0x0003e20000002400 */
[----:B--2---:R-:W-:Y:S02]  /*73e0*/  FSEL R117, R143, -INF , P2 ;  /* 0xff8000008f757808 */ /* 0x004fe40001000000 */
[----:B------:R-:W-:Y:S02]  /*73f0*/  ISETP.GT.AND P2, PT, R132, 0x69, PT ;  /* 0x000000698400780c */ /* 0x000fe40003f44270 */
[----:B------:R-:W-:Y:S02]  /*7400*/  FMNMX.FTZ R144, R117, R144, !PT ;  /* 0x0000009075907209 */ /* 0x000fe40007810000 */
[----:B---3--:R-:W-:Y:S01]  /*7410*/  FSEL R129, R145, -INF , P2 ;  /* 0xff80000091817808 */ /* 0x008fe20001000000 */
[----:B------:R-:W2:Y:S01]  /*7420*/  MUFU.TANH R116, R116 ;  /* 0x0000007400747308 */ /* 0x000ea20000002400 */
[----:B-1----:R-:W-:Y:S01]  /*7430*/  FMUL.FTZ R88, R0, R93 ;  /* 0x0000005d00587220 */ /* 0x002fe20000410000 */
[----:B------:R-:W-:-:S02]  /*7440*/  FSEL R93, R108, -INF , P1 ;  /* 0xff8000006c5d7808 */ /* 0x000fc40000800000 */
[C---:B------:R-:W-:Y:S02]  /*7450*/  ISETP.GT.AND P1, PT, R132.reuse, 0x70, PT ;  /* 0x000000708400780c */ /* 0x040fe40003f24270 */
[----:B------:R-:W-:Y:S02]  /*7460*/  FMNMX.FTZ R144, R93, R144, !PT ;  /* 0x000000905d907209 */ /* 0x000fe40007810000 */
[----:B------:R-:W-:Y:S01]  /*7470*/  ISETP.GT.AND P2, PT, R132, 0x71, PT ;  /* 0x000000718400780c */ /* 0x000fe20003f44270 */
[----:B------:R-:W1:Y:S01]  /*7480*/  MUFU.TANH R89, R89 ;  /* 0x0000005900597308 */ /* 0x000e620000002400 */
[----:B----4-:R-:W-:Y:S02]  /*7490*/  FSEL R131, R112, -INF , P1 ;  /* 0xff80000070837808 */ /* 0x010fe40000800000 */
[----:B------:R-:W-:Y:S02]  /*74a0*/  FMNMX.FTZ R144, R129, R144, !PT ;  /* 0x0000009081907209 */ /* 0x000fe40007810000 */
[----:B------:R-:W-:-:S02]  /*74b0*/  ISETP.GT.AND P1, PT, R132, 0x78, PT ;  /* 0x000000788400780c */ /* 0x000fc40003f24270 */
[----:B0-----:R-:W-:Y:S01]  /*74c0*/  FSEL R133, R146, -INF , P2 ;  /* 0xff80000092857808 */ /* 0x001fe20001000000 */
[----:B------:R0:W-:Y:S01]  /*74d0*/  MUFU.TANH R149, R88 ;  /* 0x0000005800957308 */ /* 0x0001e20000002400 */
[----:B------:R-:W-:Y:S02]  /*74e0*/  FMNMX.FTZ R144, R131, R144, !PT ;  /* 0x0000009083907209 */ /* 0x000fe40007810000 */
[----:B------:R-:W-:Y:S02]  /*74f0*/  ISETP.GT.AND P2, PT, R132, 0x79, PT ;  /* 0x000000798400780c */ /* 0x000fe40003f44270 */
[----:B------:R-:W-:Y:S02]  /*7500*/  FMNMX.FTZ R144, R133, R144, !PT ;  /* 0x0000009085907209 */ /* 0x000fe40007810000 */
[----:B-----5:R-:W-:Y:S01]  /*7510*/  FSEL R141, R141, -INF , P2 ;  /* 0xff8000008d8d7808 */ /* 0x020fe20001000000 */
[----:B------:R-:W3:Y:S01]  /*7520*/  MUFU.TANH R92, R92 ;  /* 0x0000005c005c7308 */ /* 0x000ee20000002400 */
[----:B0-----:R-:W-:Y:S01]  /*7530*/  FMUL.FTZ R88, R0, R97 ;  /* 0x0000006100587220 */ /* 0x001fe20000410000 */
[----:B--2---:R-:W-:Y:S01]  /*7540*/  FSEL R97, R116, -INF , P1 ;  /* 0xff80000074617808 */ /* 0x004fe20000800000 */
[----:B------:R-:W-:Y:S01]  /*7550*/  FMUL.FTZ R116, R0, R115 ;  /* 0x0000007300747220 */ /* 0x000fe20000410000 */
[----:B------:R-:W-:-:S02]  /*7560*/  ISETP.GT.AND P1, PT, R132, 0x80, PT ;  /* 0x000000808400780c */ /* 0x000fc40003f24270 */
[----:B------:R-:W-:Y:S02]  /*7570*/  FMNMX.FTZ R144, R97, R144, !PT ;  /* 0x0000009061907209 */ /* 0x000fe40007810000 */
[----:B------:R-:W0:Y:S01]  /*7580*/  MUFU.TANH R96, R96 ;  /* 0x0000006000607308 */ /* 0x000e220000002400 */
[----:B------:R-:W-:Y:S02]  /*7590*/  ISETP.GT.AND P2, PT, R132, 0x81, PT ;  /* 0x000000818400780c */ /* 0x000fe40003f44270 */
[----:B------:R-:W-:Y:S02]  /*75a0*/  FSEL R143, R140, -INF , P1 ;  /* 0xff8000008c8f7808 */ /* 0x000fe40000800000 */
[----:B------:R-:W-:Y:S02]  /*75b0*/  FMNMX.FTZ R144, R141, R144, !PT ;  /* 0x000000908d907209 */ /* 0x000fe40007810000 */
[----:B------:R-:W-:Y:S01]  /*75c0*/  ISETP.GT.AND P1, PT, R132, 0x88, PT ;  /* 0x000000888400780c */ /* 0x000fe20003f24270 */
[----:B------:R2:W4:Y:S01]  /*75d0*/  MUFU.TANH R153, R88 ;  /* 0x0000005800997308 */ /* 0x0005220000002400 */
[----:B-1----:R-:W-:-:S02]  /*75e0*/  FSEL R145, R89, -INF , P2 ;  /* 0xff80000059917808 */ /* 0x002fc40001000000 */
[----:B------:R-:W-:Y:S02]  /*75f0*/  FMNMX.FTZ R144, R143, R144, !PT ;  /* 0x000000908f907209 */ /* 0x000fe40007810000 */
[----:B------:R-:W-:Y:S02]  /*7600*/  ISETP.GT.AND P2, PT, R132, 0x89, PT ;  /* 0x000000898400780c */ /* 0x000fe40003f44270 */
[----:B------:R-:W-:Y:S01]  /*7610*/  FMNMX.FTZ R144, R145, R144, !PT ;  /* 0x0000009091907209 */ /* 0x000fe20007810000 */
[----:B------:R-:W1:Y:S01]  /*7620*/  MUFU.TANH R100, R100 ;  /* 0x0000006400647308 */ /* 0x000e620000002400 */
[----:B--2---:R-:W-:Y:S01]  /*7630*/  FMUL.FTZ R88, R0, R101 ;  /* 0x0000006500587220 */ /* 0x004fe20000410000 */
[----:B---3--:R-:W-:Y:S01]  /*7640*/  FSEL R101, R92, -INF , P1 ;  /* 0xff8000005c657808 */ /* 0x008fe20000800000 */
[----:B------:R-:W-:Y:S01]  /*7650*/  FMUL.FTZ R92, R0, R119 ;  /* 0x00000077005c7220 */ /* 0x000fe20000410000 */
[----:B------:R-:W-:Y:S02]  /*7660*/  ISETP.GT.AND P1, PT, R132, 0x90, PT ;  /* 0x000000908400780c */ /* 0x000fe40003f24270 */
[----:B------:R-:W-:-:S02]  /*7670*/  FSEL R149, R149, -INF , P2 ;  /* 0xff80000095957808 */ /* 0x000fc40001000000 */
[----:B------:R-:W2:Y:S01]  /*7680*/  MUFU.TANH R88, R88 ;  /* 0x0000005800587308 */ /* 0x000ea20000002400 */
[----:B------:R-:W-:Y:S02]  /*7690*/  FMNMX.FTZ R144, R101, R144, !PT ;  /* 0x0000009065907209 */ /* 0x000fe40007810000 */
[----:B------:R-:W-:Y:S02]  /*76a0*/  ISETP.GT.AND P2, PT, R132, 0x91, PT ;  /* 0x000000918400780c */ /* 0x000fe40003f44270 */
[----:B0-----:R-:W-:Y:S01]  /*76b0*/  FSEL R151, R96, -INF , P1 ;  /* 0xff80000060977808 */ /* 0x001fe20000800000 */
[----:B------:R-:W-:Y:S01]  /*76c0*/  FMUL.FTZ R96, R0, R118 ;  /* 0x0000007600607220 */ /* 0x000fe20000410000 */
[----:B------:R-:W-:Y:S01]  /*76d0*/  FMNMX.FTZ R144, R149, R144, !PT ;  /* 0x0000009095907209 */ /* 0x000fe20007810000 */
[----:B------:R-:W0:Y:S01]  /*76e0*/  MUFU.TANH R6, R6 ;  /* 0x0000000600067308 */ /* 0x000e220000002400 */
[----:B------:R-:W-:Y:S02]  /*76f0*/  ISETP.GT.AND P1, PT, R132, 0x98, PT ;  /* 0x000000988400780c */ /* 0x000fe40003f24270 */
[----:B----4-:R-:W-:-:S02]  /*7700*/  FSEL R153, R153, -INF , P2 ;  /* 0xff80000099997808 */ /* 0x010fc40001000000 */
[----:B------:R-:W-:Y:S02]  /*7710*/  FMNMX.FTZ R144, R151, R144, !PT ;  /* 0x0000009097907209 */ /* 0x000fe40007810000 */
[----:B------:R-:W-:Y:S01]  /*7720*/  ISETP.GT.AND P2, PT, R132, 0x99, PT ;  /* 0x000000998400780c */ /* 0x000fe20003f44270 */
[----:B------:R-:W3:Y:S01]  /*7730*/  MUFU.TANH R7, R7 ;  /* 0x0000000700077308 */ /* 0x000ee20000002400 */
[----:B-1----:R-:W-:Y:S02]  /*7740*/  FSEL R111, R100, -INF , P1 ;  /* 0xff800000646f7808 */ /* 0x002fe40000800000 */
[----:B------:R-:W-:Y:S02]  /*7750*/  FMNMX.FTZ R144, R153, R144, !PT ;  /* 0x0000009099907209 */ /* 0x000fe40007810000 */
[----:B--2---:R-:W-:Y:S02]  /*7760*/  FSEL R155, R88, -INF , P2 ;  /* 0xff800000589b7808 */ /* 0x004fe40001000000 */
[----:B------:R-:W-:Y:S01]  /*7770*/  FMNMX.FTZ R144, R111, R144, !PT ;  /* 0x000000906f907209 */ /* 0x000fe20007810000 */
[----:B------:R-:W1:Y:S01]  /*7780*/  LDC R88, c[0x0][0x988] ;  /* 0x00026200ff587b82 */ /* 0x000e620000000800 */
[----:B------:R-:W2:Y:S02]  /*7790*/  MUFU.TANH R8, R8 ;  /* 0x0000000800087308 */ /* 0x000ea40000002400 */
[----:B------:R-:W-:-:S05]  /*77a0*/  FMNMX.FTZ R144, R155, R144, !PT ;  /* 0x000000909b907209 */ /* 0x000fca0007810000 */
[----:B------:R-:W4:Y:S01]  /*77b0*/  SHFL.BFLY PT, R89, R144, 0x2, 0x1f ;  /* 0x0c401f0090597f89 */ /* 0x000f2200000e0000 */
[----:B------:R-:W5:Y:S08]  /*77c0*/  MUFU.TANH R9, R9 ;  /* 0x0000000900097308 */ /* 0x000f700000002400 */
[----:B------:R-:W5:Y:S08]  /*77d0*/  MUFU.TANH R10, R10 ;  /* 0x0000000a000a7308 */ /* 0x000f700000002400 */
[----:B------:R-:W5:Y:S01]  /*77e0*/  MUFU.TANH R11, R11 ;  /* 0x0000000b000b7308 */ /* 0x000f620000002400 */
[----:B----4-:R-:W-:-:S07]  /*77f0*/  FMNMX.FTZ R100, R144, R89, !PT ;  /* 0x0000005990647209 */ /* 0x010fce0007810000 */
[----:B------:R-:W4:Y:S01]  /*7800*/  MUFU.TANH R12, R12 ;  /* 0x0000000c000c7308 */ /* 0x000f220000002400 */
[----:B------:R-:W0:Y:S07]  /*7810*/  SHFL.BFLY PT, R89, R100, 0x1, 0x1f ;  /* 0x0c201f0064597f89 */ /* 0x000e2e00000e0000 */
[----:B------:R-:W4:Y:S08]  /*7820*/  MUFU.TANH R13, R13 ;  /* 0x0000000d000d7308 */ /* 0x000f300000002400 */
[----:B------:R-:W4:Y:S08]  /*7830*/  MUFU.TANH R14, R14 ;  /* 0x0000000e000e7308 */ /* 0x000f300000002400 */
[----:B------:R-:W4:Y:S01]  /*7840*/  MUFU.TANH R15, R15 ;  /* 0x0000000f000f7308 */ /* 0x000f220000002400 */
[----:B0-----:R-:W-:Y:S01]  /*7850*/  FMNMX.FTZ R89, R100, R89, !PT ;  /* 0x0000005964597209 */ /* 0x001fe20007810000 */
[----:B------:R-:W-:-:S03]  /*7860*/  FMUL.FTZ R100, R0, R102 ;  /* 0x0000006600647220 */ /* 0x000fc60000410000 */
[C---:B------:R-:W-:Y:S01]  /*7870*/  FSETP.NEU.FTZ.AND P1, PT, R89.reuse, -INF , PT ;  /* 0xff8000005900780b */ /* 0x040fe20003f3d000 */
[----:B-1----:R-:W-:-:S02]  /*7880*/  FFMA.FTZ R102, R89, R88, -8 ;  /* 0xc100000059667423 */ /* 0x002fc40000010058 */
[----:B------:R-:W0:Y:S03]  /*7890*/  MUFU.TANH R20, R20 ;  /* 0x0000001400147308 */ /* 0x000e260000002400 */
[----:B------:R-:W-:-:S05]  /*78a0*/  FSEL R102, R102, RZ, P1 ;  /* 0x000000ff66667208 */ /* 0x000fca0000800000 */
[----:B------:R-:W1:Y:S01]  /*78b0*/  MUFU.TANH R21, R21 ;  /* 0x0000001500157308 */ /* 0x000e620000002400 */
[----:B------:R-:W-:-:S01]  /*78c0*/  FFMA.FTZ R108, R173, R88, -R102 ;  /* 0x00000058ad6c7223 */ /* 0x000fc20000010866 */
[-CC-:B------:R-:W-:Y:S01]  /*78d0*/  FFMA.FTZ R115, R175, R88.reuse, -R102.reuse ;  /* 0x00000058af737223 */ /* 0x180fe20000010866 */
[----:B------:R-:W3:Y:S01]  /*78e0*/  SHFL.IDX PT, R173, R128, 0x1, 0x1c1f ;  /* 0x003c1f0080ad7f89 */ /* 0x000ee200000e0000 */
[----:B------:R-:W-:-:S01]  /*78f0*/  FFMA.FTZ R110, R177, R88, -R102 ;  /* 0x00000058b16e7223 */ /* 0x000fc20000010866 */
[-CC-:B------:R-:W-:Y:S01]  /*7900*/  FFMA.FTZ R119, R179, R88.reuse, -R102.reuse ;  /* 0x00000058b3777223 */ /* 0x180fe20000010866 */
[----:B------:R-:W-:-:S01]  /*7910*/  FFMA.FTZ R112, R187, R88, -R102 ;  /* 0x00000058bb707223 */ /* 0x000fc20000010866 */
[-CC-:B------:R-:W-:Y:S01]  /*7920*/  FFMA.FTZ R197, R197, R88.reuse, -R102.reuse ;  /* 0x00000058c5c57223 */ /* 0x180fe20000010866 */
[----:B------:R-:W1:Y:S01]  /*7930*/  MUFU.TANH R136, R136 ;  /* 0x0000008800887308 */ /* 0x000e620000002400 */
[----:B------:R-:W-:-:S01]  /*7940*/  FFMA.FTZ R114, R199, R88, -R102 ;  /* 0x00000058c7727223 */ /* 0x000fc20000010866 */
[-CC-:B------:R-:W-:Y:S01]  /*7950*/  FFMA.FTZ R163, R163, R88.reuse, -R102.reuse ;  /* 0x00000058a3a37223 */ /* 0x180fe20000010866 */
[----:B------:R-:W-:-:S01]  /*7960*/  FFMA.FTZ R147, R147, R88, -R102 ;  /* 0x0000005893937223 */ /* 0x000fc20000010866 */
[-CC-:B------:R-:W-:Y:S01]  /*7970*/  FFMA.FTZ R107, R107, R88.reuse, -R102.reuse ;  /* 0x000000586b6b7223 */ /* 0x180fe20000010866 */
[----:B------:R-:W-:-:S01]  /*7980*/  FFMA.FTZ R93, R93, R88, -R102 ;  /* 0x000000585d5d7223 */ /* 0x000fc20000010866 */
[-CC-:B------:R-:W-:Y:S01]  /*7990*/  FFMA.FTZ R97, R97, R88.reuse, -R102.reuse ;  /* 0x0000005861617223 */ /* 0x180fe20000010866 */
[----:B------:R-:W-:-:S01]  /*79a0*/  FFMA.FTZ R101, R101, R88, -R102 ;  /* 0x0000005865657223 */ /* 0x000fc20000010866 */
[----:B------:R-:W1:Y:S01]  /*79b0*/  MUFU.TANH R137, R137 ;  /* 0x0000008900897308 */ /* 0x000e620000002400 */
[----:B------:R-:W-:-:S07]  /*79c0*/  FFMA.FTZ R111, R111, R88, -R102 ;  /* 0x000000586f6f7223 */ /* 0x000fce0000010866 */
[----:B------:R-:W1:Y:S01]  /*79d0*/  MUFU.TANH R138, R138 ;  /* 0x0000008a008a7308 */ /* 0x000e620000002400 */
[----:B---3--:R-:W-:-:S04]  /*79e0*/  IADD3 R130, R173, -UR52, R130 ;  /* 0x80000034ad827c10 */ /* 0x008fc8000fffe082 */
[----:B------:R-:W-:-:S03]  /*79f0*/  ISETP.GT.AND P2, PT, R130, RZ, PT ;  /* 0x000000ff8200720c */ /* 0x000fc60003f44270 */
[----:B------:R-:W3:Y:S01]  /*7a00*/  MUFU.TANH R139, R139 ;  /* 0x0000008b008b7308 */ /* 0x000ee20000002400 */
[----:B------:R-:W-:Y:S02]  /*7a10*/  ISETP.GT.AND P3, PT, R130, 0x1, PT ;  /* 0x000000018200780c */ /* 0x000fe40003f64270 */
[----:B------:R-:W-:Y:S02]  /*7a20*/  FSEL R6, R6, -INF , P2 ;  /* 0xff80000006067808 */ /* 0x000fe40001000000 */
[----:B------:R-:W-:Y:S02]  /*7a30*/  ISETP.GT.AND P2, PT, R130, 0x8, PT ;  /* 0x000000088200780c */ /* 0x000fe40003f44270 */
[----:B------:R-:W-:Y:S01]  /*7a40*/  FSEL R175, R7, -INF , P3 ;  /* 0xff80000007af7808 */ /* 0x000fe20001800000 */
[----:B------:R-:W-:-:S01]  /*7a50*/  FFMA.FTZ R7, R181, R88, -R102 ;  /* 0x00000058b5077223 */ /* 0x000fc20000010866 */
[----:B------:R-:W-:Y:S01]  /*7a60*/  FMNMX.FTZ R118, R6, R5, !PT ;  /* 0x0000000506767209 */ /* 0x000fe20007810000 */
[----:B------:R-:W3:Y:S01]  /*7a70*/  MUFU.TANH R121, R121 ;  /* 0x0000007900797308 */ /* 0x000ee20000002400 */
[----:B------:R-:W-:-:S02]  /*7a80*/  ISETP.GT.AND P3, PT, R130, 0x9, PT ;  /* 0x000000098200780c */ /* 0x000fc40003f64270 */
[----:B--2---:R-:W-:Y:S01]  /*7a90*/  FSEL R177, R8, -INF , P2 ;  /* 0xff80000008b17808 */ /* 0x004fe20001000000 */
[----:B------:R-:W-:-:S01]  /*7aa0*/  FFMA.FTZ R8, R183, R88, -R102 ;  /* 0x00000058b7087223 */ /* 0x000fc20000010866 */
[----:B------:R-:W-:Y:S02]  /*7ab0*/  FMNMX.FTZ R118, R175, R118, !PT ;  /* 0x00000076af767209 */ /* 0x000fe40007810000 */
[C---:B------:R-:W-:Y:S01]  /*7ac0*/  ISETP.GT.AND P2, PT, R130.reuse, 0x10, PT ;  /* 0x000000108200780c */ /* 0x040fe20003f44270 */
[----:B------:R-:W-:Y:S01]  /*7ad0*/  MUFU.EX2 R173, R197 ;  /* 0x000000c500ad7308 */ /* 0x000fe20000000800 */
[----:B-----5:R-:W-:Y:S02]  /*7ae0*/  FSEL R179, R9, -INF , P3 ;  /* 0xff80000009b37808 */ /* 0x020fe40001800000 */
[----:B------:R-:W-:Y:S02]  /*7af0*/  FMNMX.FTZ R118, R177, R118, !PT ;  /* 0x00000076b1767209 */ /* 0x000fe40007810000 */
[----:B------:R-:W-:-:S02]  /*7b00*/  ISETP.GT.AND P3, PT, R130, 0x11, PT ;  /* 0x000000118200780c */ /* 0x000fc40003f64270 */
[----:B------:R-:W-:Y:S01]  /*7b10*/  FSEL R181, R10, -INF , P2 ;  /* 0xff8000000ab57808 */ /* 0x000fe20001000000 */
[----:B------:R2:W-:Y:S01]  /*7b20*/  MUFU.EX2 R9, R7 ;  /* 0x0000000700097308 */ /* 0x0005e20000000800 */
[----:B------:R-:W-:Y:S01]  /*7b30*/  FMNMX.FTZ R118, R179, R118, !PT ;  /* 0x00000076b3767209 */ /* 0x000fe20007810000 */
[--C-:B------:R-:W-:Y:S01]  /*7b40*/  FFMA.FTZ R10, R195, R88, -R102.reuse ;  /* 0x00000058c30a7223 */ /* 0x100fe20000010866 */
[C---:B------:R-:W-:Y:S02]  /*7b50*/  ISETP.GT.AND P2, PT, R130.reuse, 0x18, PT ;  /* 0x000000188200780c */ /* 0x040fe40003f44270 */
[----:B------:R-:W-:Y:S02]  /*7b60*/  FSEL R11, R11, -INF , P3 ;  /* 0xff8000000b0b7808 */ /* 0x000fe40001800000 */
[----:B------:R-:W-:Y:S01]  /*7b70*/  FMNMX.FTZ R118, R181, R118, !PT ;  /* 0x00000076b5767209 */ /* 0x000fe20007810000 */
[----:B------:R-:W5:Y:S01]  /*7b80*/  MUFU.TANH R120, R120 ;  /* 0x0000007800787308 */ /* 0x000f620000002400 */
[----:B------:R-:W-:Y:S01]  /*7b90*/  ISETP.GT.AND P3, PT, R130, 0x19, PT ;  /* 0x000000198200780c */ /* 0x000fe20003f64270 */
[-CC-:B--2---:R-:W-:Y:S01]  /*7ba0*/  FFMA.FTZ R7, R185, R88.reuse, -R102.reuse ;  /* 0x00000058b9077223 */ /* 0x184fe20000010866 */
[----:B----4-:R-:W-:Y:S01]  /*7bb0*/  FSEL R183, R12, -INF , P2 ;  /* 0xff8000000cb77808 */ /* 0x010fe20001000000 */
[----:B------:R-:W-:Y:S01]  /*7bc0*/  FFMA.FTZ R12, R169, R88, -R102 ;  /* 0x00000058a90c7223 */ /* 0x000fe20000010866 */
[----:B------:R-:W-:-:S02]  /*7bd0*/  FMNMX.FTZ R118, R11, R118, !PT ;  /* 0x000000760b767209 */ /* 0x000fc40007810000 */
[C---:B------:R-:W-:Y:S01]  /*7be0*/  ISETP.GT.AND P2, PT, R130.reuse, 0x20, PT ;  /* 0x000000208200780c */ /* 0x040fe20003f44270 */
[----:B------:R-:W2:Y:S01]  /*7bf0*/  MUFU.TANH R123, R123 ;  /* 0x0000007b007b7308 */ /* 0x000ea20000002400 */
[----:B------:R-:W-:Y:S02]  /*7c00*/  FSEL R185, R13, -INF , P3 ;  /* 0xff8000000db97808 */ /* 0x000fe40001800000 */
[----:B------:R-:W-:Y:S02]  /*7c10*/  FMNMX.FTZ R118, R183, R118, !PT ;  /* 0x00000076b7767209 */ /* 0x000fe40007810000 */
[----:B------:R-:W-:Y:S02]  /*7c20*/  ISETP.GT.AND P3, PT, R130, 0x21, PT ;  /* 0x000000218200780c */ /* 0x000fe40003f64270 */
[----:B------:R-:W-:Y:S01]  /*7c30*/  FSEL R187, R14, -INF , P2 ;  /* 0xff8000000ebb7808 */ /* 0x000fe20001000000 */
[----:B------:R4:W-:Y:S01]  /*7c40*/  MUFU.EX2 R13, R7 ;  /* 0x00000007000d7308 */ /* 0x0009e20000000800 */
[----:B------:R-:W-:Y:S01]  /*7c50*/  FMNMX.FTZ R118, R185, R118, !PT ;  /* 0x00000076b9767209 */ /* 0x000fe20007810000 */
[----:B------:R-:W-:Y:S01]  /*7c60*/  FFMA.FTZ R14, R165, R88, -R102 ;  /* 0x00000058a50e7223 */ /* 0x000fe20000010866 */
[----:B------:R-:W-:-:S02]  /*7c70*/  ISETP.GT.AND P2, PT, R130, 0x28, PT ;  /* 0x000000288200780c */ /* 0x000fc40003f44270 */
[----:B------:R-:W-:Y:S02]  /*7c80*/  FSEL R15, R15, -INF , P3 ;  /* 0xff8000000f0f7808 */ /* 0x000fe40001800000 */
[----:B------:R-:W-:Y:S01]  /*7c90*/  FMNMX.FTZ R118, R187, R118, !PT ;  /* 0x00000076bb767209 */ /* 0x000fe20007810000 */
[----:B------:R-:W2:Y:S01]  /*7ca0*/  MUFU.TANH R122, R122 ;  /* 0x0000007a007a7308 */ /* 0x000ea20000002400 */
[----:B------:R-:W-:Y:S01]  /*7cb0*/  ISETP.GT.AND P3, PT, R130, 0x29, PT ;  /* 0x000000298200780c */ /* 0x000fe20003f64270 */
[-CC-:B----4-:R-:W-:Y:S01]  /*7cc0*/  FFMA.FTZ R7, R171, R88.reuse, -R102.reuse ;  /* 0x00000058ab077223 */ /* 0x190fe20000010866 */
[----:B0-----:R-:W-:Y:S01]  /*7cd0*/  FSEL R195, R20, -INF , P2 ;  /* 0xff80000014c37808 */ /* 0x001fe20001000000 */
[----:B------:R-:W-:Y:S01]  /*7ce0*/  FFMA.FTZ R20, R161, R88, -R102 ;  /* 0x00000058a1147223 */ /* 0x000fe20000010866 */
[----:B------:R-:W-:Y:S02]  /*7cf0*/  FMNMX.FTZ R118, R15, R118, !PT ;  /* 0x000000760f767209 */ /* 0x000fe40007810000 */
[----:B------:R-:W-:Y:S01]  /*7d00*/  ISETP.GT.AND P2, PT, R130, 0x30, PT ;  /* 0x000000308200780c */ /* 0x000fe20003f44270 */
[----:B------:R-:W0:Y:S01]  /*7d10*/  MUFU.TANH R124, R124 ;  /* 0x0000007c007c7308 */ /* 0x000e220000002400 */
[----:B-1----:R-:W-:-:S02]  /*7d20*/  FSEL R171, R21, -INF , P3 ;  /* 0xff80000015ab7808 */ /* 0x002fc40001800000 */
[----:B------:R-:W-:Y:S02]  /*7d30*/  FMNMX.FTZ R118, R195, R118, !PT ;  /* 0x00000076c3767209 */ /* 0x000fe40007810000 */
[----:B------:R-:W-:Y:S02]  /*7d40*/  ISETP.GT.AND P3, PT, R130, 0x31, PT ;  /* 0x000000318200780c */ /* 0x000fe40003f64270 */
[----:B------:R-:W-:Y:S01]  /*7d50*/  FSEL R197, R136, -INF , P2 ;  /* 0xff80000088c57808 */ /* 0x000fe20001000000 */
[----:B------:R1:W-:Y:S01]  /*7d60*/  MUFU.EX2 R21, R7 ;  /* 0x0000000700157308 */ /* 0x0003e20000000800 */
[----:B------:R-:W-:Y:S02]  /*7d70*/  FMNMX.FTZ R118, R171, R118, !PT ;  /* 0x00000076ab767209 */ /* 0x000fe40007810000 */
[----:B------:R-:W-:Y:S02]  /*7d80*/  ISETP.GT.AND P2, PT, R130, 0x38, PT ;  /* 0x000000388200780c */ /* 0x000fe40003f44270 */
[----:B------:R-:W-:-:S02]  /*7d90*/  FSEL R137, R137, -INF , P3 ;  /* 0xff80000089897808 */ /* 0x000fc40001800000 */
[----:B------:R-:W-:Y:S01]  /*7da0*/  FMNMX.FTZ R118, R197, R118, !PT ;  /* 0x00000076c5767209 */ /* 0x000fe20007810000 */
[----:B------:R-:W4:Y:S01]  /*7db0*/  MUFU.TANH R125, R125 ;  /* 0x0000007d007d7308 */ /* 0x000f220000002400 */
[----:B------:R-:W-:Y:S01]  /*7dc0*/  ISETP.GT.AND P3, PT, R130, 0x39, PT ;  /* 0x000000398200780c */ /* 0x000fe20003f64270 */
[----:B-1----:R-:W-:Y:S01]  /*7dd0*/  FFMA.FTZ R7, R167, R88, -R102 ;  /* 0x00000058a7077223 */ /* 0x002fe20000010866 */
[----:B------:R-:W-:Y:S02]  /*7de0*/  FSEL R169, R138, -INF , P2 ;  /* 0xff8000008aa97808 */ /* 0x000fe40001000000 */
[----:B------:R-:W-:Y:S02]  /*7df0*/  FMNMX.FTZ R118, R137, R118, !PT ;  /* 0x0000007689767209 */ /* 0x000fe40007810000 */
[----:B------:R-:W-:Y:S01]  /*7e00*/  ISETP.GT.AND P2, PT, R130, 0x40, PT ;  /* 0x000000408200780c */ /* 0x000fe20003f44270 */
[----:B------:R-:W1:Y:S01]  /*7e10*/  MUFU.TANH R126, R126 ;  /* 0x0000007e007e7308 */ /* 0x000e620000002400 */
[----:B---3--:R-:W-:-:S02]  /*7e20*/  FSEL R167, R139, -INF , P3 ;  /* 0xff8000008ba77808 */ /* 0x008fc40001800000 */
[----:B------:R-:W-:Y:S02]  /*7e30*/  FMNMX.FTZ R118, R169, R118, !PT ;  /* 0x00000076a9767209 */ /* 0x000fe40007810000 */
[C---:B------:R-:W-:Y:S02]  /*7e40*/  ISETP.GT.AND P3, PT, R130.reuse, 0x41, PT ;  /* 0x000000418200780c */ /* 0x040fe40003f64270 */
[----:B------:R-:W-:Y:S01]  /*7e50*/  FSEL R121, R121, -INF , P2 ;  /* 0xff80000079797808 */ /* 0x000fe20001000000 */
[----:B------:R-:W3:Y:S01]  /*7e60*/  MUFU.TANH R127, R127 ;  /* 0x0000007f007f7308 */ /* 0x000ee20000002400 */
[----:B------:R-:W-:Y:S02]  /*7e70*/  FMNMX.FTZ R118, R167, R118, !PT ;  /* 0x00000076a7767209 */ /* 0x000fe40007810000 */
[----:B------:R-:W-:Y:S02]  /*7e80*/  ISETP.GT.AND P2, PT, R130, 0x48, PT ;  /* 0x000000488200780c */ /* 0x000fe40003f44270 */
[----:B-----5:R-:W-:-:S02]  /*7e90*/  FSEL R165, R120, -INF , P3 ;  /* 0xff80000078a57808 */ /* 0x020fc40001800000 */
[----:B------:R-:W-:Y:S01]  /*7ea0*/  FMNMX.FTZ R118, R121, R118, !PT ;  /* 0x0000007679767209 */ /* 0x000fe20007810000 */
[----:B------:R-:W5:Y:S01]  /*7eb0*/  MUFU.TANH R104, R104 ;  /* 0x0000006800687308 */ /* 0x000f620000002400 */
[C---:B------:R-:W-:Y:S02]  /*7ec0*/  ISETP.GT.AND P3, PT, R130.reuse, 0x49, PT ;  /* 0x000000498200780c */ /* 0x040fe40003f64270 */
[----:B--2---:R-:W-:Y:S02]  /*7ed0*/  FSEL R123, R123, -INF , P2 ;  /* 0xff8000007b7b7808 */ /* 0x004fe40001000000 */
[----:B------:R-:W-:Y:S02]  /*7ee0*/  FMNMX.FTZ R118, R165, R118, !PT ;  /* 0x00000076a5767209 */ /* 0x000fe40007810000 */
[----:B------:R-:W-:Y:S01]  /*7ef0*/  ISETP.GT.AND P2, PT, R130, 0x50, PT ;  /* 0x000000508200780c */ /* 0x000fe20003f44270 */
[----:B------:R-:W2:Y:S01]  /*7f00*/  MUFU.TANH R106, R106 ;  /* 0x0000006a006a7308 */ /* 0x000ea20000002400 */
[----:B------:R-:W-:-:S02]  /*7f10*/  FSEL R199, R122, -INF , P3 ;  /* 0xff8000007ac77808 */ /* 0x000fc40001800000 */
[----:B------:R-:W-:Y:S02]  /*7f20*/  FMNMX.FTZ R118, R123, R118, !PT ;  /* 0x000000767b767209 */ /* 0x000fe40007810000 */
[----:B------:R-:W-:Y:S02]  /*7f30*/  ISETP.GT.AND P3, PT, R130, 0x51, PT ;  /* 0x000000518200780c */ /* 0x000fe40003f64270 */
[----:B0-----:R-:W-:Y:S01]  /*7f40*/  FSEL R201, R124, -INF , P2 ;  /* 0xff8000007cc97808 */ /* 0x001fe20001000000 */
[----:B------:R-:W0:Y:S01]  /*7f50*/  MUFU.TANH R205, R205 ;  /* 0x000000cd00cd7308 */ /* 0x000e220000002400 */
[----:B------:R-:W-:Y:S02]  /*7f60*/  FMNMX.FTZ R118, R199, R118, !PT ;  /* 0x00000076c7767209 */ /* 0x000fe40007810000 */
[----:B------:R-:W-:Y:S02]  /*7f70*/  ISETP.GT.AND P2, PT, R130, 0x58, PT ;  /* 0x000000588200780c */ /* 0x000fe40003f44270 */
[----:B----4-:R-:W-:-:S02]  /*7f80*/  FSEL R125, R125, -INF , P3 ;  /* 0xff8000007d7d7808 */ /* 0x010fc40001800000 */
[----:B------:R-:W-:Y:S01]  /*7f90*/  FMNMX.FTZ R118, R201, R118, !PT ;  /* 0x00000076c9767209 */ /* 0x000fe20007810000 */
[----:B------:R4:W-:Y:S01]  /*7fa0*/  MUFU.EX2 R139, R7 ;  /* 0x00000007008b7308 */ /* 0x0009e20000000800 */
[----:B------:R-:W-:Y:S02]  /*7fb0*/  ISETP.GT.AND P3, PT, R130, 0x59, PT ;  /* 0x000000598200780c */ /* 0x000fe40003f64270 */
[----:B-1----:R-:W-:Y:S02]  /*7fc0*/  FSEL R161, R126, -INF , P2 ;  /* 0xff8000007ea17808 */ /* 0x002fe40001000000 */
[----:B------:R-:W-:Y:S02]  /*7fd0*/  FMNMX.FTZ R118, R125, R118, !PT ;  /* 0x000000767d767209 */ /* 0x000fe40007810000 */
[----:B------:R-:W-:Y:S01]  /*7fe0*/  ISETP.GT.AND P2, PT, R130, 0x60, PT ;  /* 0x000000608200780c */ /* 0x000fe20003f44270 */
[----:B------:R-:W1:Y:S01]  /*7ff0*/  MUFU.TANH R207, R207 ;  /* 0x000000cf00cf7308 */ /* 0x000e620000002400 */
[----:B----4-:R-:W-:-:S01]  /*8000*/  FFMA.FTZ R7, R159, R88, -R102 ;  /* 0x000000589f077223 */ /* 0x010fc20000010866 */
[----:B---3--:R-:W-:-:S02]  /*8010*/  FSEL R159, R127, -INF , P3 ;  /* 0xff8000007f9f7808 */ /* 0x008fc40001800000 */
[----:B------:R-:W-:Y:S02]  /*8020*/  FMNMX.FTZ R118, R161, R118, !PT ;  /* 0x00000076a1767209 */ /* 0x000fe40007810000 */
[----:B------:R-:W-:Y:S02]  /*8030*/  ISETP.GT.AND P3, PT, R130, 0x61, PT ;  /* 0x000000618200780c */ /* 0x000fe40003f64270 */
[----:B------:R-:W3:Y:S01]  /*8040*/  MUFU.TANH R209, R209 ;  /* 0x000000d100d17308 */ /* 0x000ee20000002400 */
[----:B-----5:R-:W-:Y:S01]  /*8050*/  FSEL R203, R104, -INF , P2 ;  /* 0xff80000068cb7808 */ /* 0x020fe20001000000 */
[--C-:B------:R-:W-:Y:S01]  /*8060*/  FFMA.FTZ R104, R157, R88, -R102.reuse ;  /* 0x000000589d687223 */ /* 0x100fe20000010866 */
[----:B------:R-:W-:Y:S02]  /*8070*/  FMNMX.FTZ R118, R159, R118, !PT ;  /* 0x000000769f767209 */ /* 0x000fe40007810000 */
[----:B------:R-:W-:Y:S02]  /*8080*/  ISETP.GT.AND P2, PT, R130, 0x68, PT ;  /* 0x000000688200780c */ /* 0x000fe40003f44270 */
[----:B--2---:R-:W-:Y:S01]  /*8090*/  FSEL R157, R106, -INF , P3 ;  /* 0xff8000006a9d7808 */ /* 0x004fe20001800000 */
[----:B------:R-:W2:Y:S01]  /*80a0*/  MUFU.TANH R116, R116 ;  /* 0x0000007400747308 */ /* 0x000ea20000002400 */
[----:B------:R-:W-:Y:S01]  /*80b0*/  FMNMX.FTZ R118, R203, R118, !PT ;  /* 0x00000076cb767209 */ /* 0x000fe20007810000 */
[----:B------:R-:W-:Y:S01]  /*80c0*/  FFMA.FTZ R106, R135, R88, -R102 ;  /* 0x00000058876a7223 */ /* 0x000fe20000010866 */
[----:B------:R-:W-:-:S02]  /*80d0*/  ISETP.GT.AND P3, PT, R130, 0x69, PT ;  /* 0x000000698200780c */ /* 0x000fc40003f64270 */
[----:B0-----:R-:W-:Y:S02]  /*80e0*/  FSEL R205, R205, -INF , P2 ;  /* 0xff800000cdcd7808 */ /* 0x001fe40001000000 */
[----:B------:R-:W-:Y:S01]  /*80f0*/  FMNMX.FTZ R118, R157, R118, !PT ;  /* 0x000000769d767209 */ /* 0x000fe20007810000 */
[----:B------:R-:W0:Y:S01]  /*8100*/  MUFU.TANH R96, R96 ;  /* 0x0000006000607308 */ /* 0x000e220000002400 */
[C---:B------:R-:W-:Y:S02]  /*8110*/  ISETP.GT.AND P2, PT, R130.reuse, 0x70, PT ;  /* 0x000000708200780c */ /* 0x040fe40003f44270 */
[----:B-1----:R-:W-:Y:S02]  /*8120*/  FSEL R207, R207, -INF , P3 ;  /* 0xff800000cfcf7808 */ /* 0x002fe40001800000 */
[----:B------:R-:W-:Y:S02]  /*8130*/  FMNMX.FTZ R118, R205, R118, !PT ;  /* 0x00000076cd767209 */ /* 0x000fe40007810000 */
[----:B------:R-:W-:Y:S01]  /*8140*/  ISETP.GT.AND P3, PT, R130, 0x71, PT ;  /* 0x000000718200780c */ /* 0x000fe20003f64270 */
[----:B------:R-:W1:Y:S01]  /*8150*/  MUFU.TANH R92, R92 ;  /* 0x0000005c005c7308 */ /* 0x000e620000002400 */
[----:B---3--:R-:W-:-:S02]  /*8160*/  FSEL R209, R209, -INF , P2 ;  /* 0xff800000d1d17808 */ /* 0x008fc40001000000 */
[----:B------:R-:W-:Y:S02]  /*8170*/  FMNMX.FTZ R118, R207, R118, !PT ;  /* 0x00000076cf767209 */ /* 0x000fe40007810000 */
[----:B------:R-:W-:Y:S02]  /*8180*/  ISETP.GT.AND P2, PT, R130, 0x78, PT ;  /* 0x000000788200780c */ /* 0x000fe40003f44270 */
[----:B--2---:R-:W-:Y:S01]  /*8190*/  FSEL R135, R116, -INF , P3 ;  /* 0xff80000074877808 */ /* 0x004fe20001800000 */
[----:B------:R-:W2:Y:S01]  /*81a0*/  MUFU.TANH R90, R90 ;  /* 0x0000005a005a7308 */ /* 0x000ea20000002400 */
[----:B------:R-:W-:Y:S01]  /*81b0*/  FMNMX.FTZ R118, R209, R118, !PT ;  /* 0x00000076d1767209 */ /* 0x000fe20007810000 */
[-CC-:B------:R-:W-:Y:S01]  /*81c0*/  FFMA.FTZ R116, R149, R88.reuse, -R102.reuse ;  /* 0x0000005895747223 */ /* 0x180fe20000010866 */
[----:B------:R-:W-:Y:S02]  /*81d0*/  ISETP.GT.AND P3, PT, R130, 0x79, PT ;  /* 0x000000798200780c */ /* 0x000fe40003f64270 */
[----:B0-----:R-:W-:Y:S01]  /*81e0*/  FSEL R211, R96, -INF , P2 ;  /* 0xff80000060d37808 */ /* 0x001fe20001000000 */
[----:B------:R-:W-:-:S01]  /*81f0*/  FFMA.FTZ R96, R131, R88, -R102 ;  /* 0x0000005883607223 */ /* 0x000fc20000010866 */
[----:B------:R-:W-:Y:S01]  /*8200*/  FMNMX.FTZ R118, R135, R118, !PT ;  /* 0x0000007687767209 */ /* 0x000fe20007810000 */
[----:B------:R-:W0:Y:S01]  /*8210*/  MUFU.TANH R91, R91 ;  /* 0x0000005b005b7308 */ /* 0x000e220000002400 */
[----:B------:R-:W-:Y:S01]  /*8220*/  ISETP.GT.AND P2, PT, R130, 0x80, PT ;  /* 0x000000808200780c */ /* 0x000fe20003f44270 */
[-CC-:B------:R-:W-:Y:S01]  /*8230*/  FFMA.FTZ R131, R145, R88.reuse, -R102.reuse ;  /* 0x0000005891837223 */ /* 0x180fe20000010866 */
[----:B-1----:R-:W-:Y:S01]  /*8240*/  FSEL R213, R92, -INF , P3 ;  /* 0xff8000005cd57808 */ /* 0x002fe20001800000 */
[----:B------:R-:W-:Y:S01]  /*8250*/  FFMA.FTZ R92, R113, R88, -R102 ;  /* 0x00000058715c7223 */ /* 0x000fe20000010866 */
[----:B------:R-:W-:-:S02]  /*8260*/  FMNMX.FTZ R118, R211, R118, !PT ;  /* 0x00000076d3767209 */ /* 0x000fc40007810000 */
[----:B------:R-:W-:Y:S01]  /*8270*/  ISETP.GT.AND P3, PT, R130, 0x81, PT ;  /* 0x000000818200780c */ /* 0x000fe20003f64270 */
[----:B------:R-:W1:Y:S01]  /*8280*/  MUFU.TANH R94, R94 ;  /* 0x0000005e005e7308 */ /* 0x000e620000002400 */
[----:B--2---:R-:W-:Y:S01]  /*8290*/  FSEL R215, R90, -INF , P2 ;  /* 0xff8000005ad77808 */ /* 0x004fe20001000000 */
[----:B------:R-:W-:Y:S01]  /*82a0*/  FFMA.FTZ R90, R109, R88, -R102 ;  /* 0x000000586d5a7223 */ /* 0x000fe20000010866 */
[----:B------:R-:W-:Y:S02]  /*82b0*/  FMNMX.FTZ R118, R213, R118, !PT ;  /* 0x00000076d5767209 */ /* 0x000fe40007810000 */
[----:B------:R-:W-:Y:S02]  /*82c0*/  ISETP.GT.AND P2, PT, R130, 0x88, PT ;  /* 0x000000888200780c */ /* 0x000fe40003f44270 */
[----:B------:R-:W-:Y:S01]  /*82d0*/  FMNMX.FTZ R118, R215, R118, !PT ;  /* 0x00000076d7767209 */ /* 0x000fe20007810000 */
[----:B------:R-:W-:Y:S01]  /*82e0*/  MUFU.TANH R95, R95 ;  /* 0x0000005f005f7308 */ /* 0x000fe20000002400 */
[----:B0-----:R-:W-:-:S02]  /*82f0*/  FSEL R91, R91, -INF , P3 ;  /* 0xff8000005b5b7808 */ /* 0x001fc40001800000 */
[----:B------:R-:W-:Y:S02]  /*8300*/  ISETP.GT.AND P3, PT, R130, 0x89, PT ;  /* 0x000000898200780c */ /* 0x000fe40003f64270 */
[----:B------:R-:W-:-:S03]  /*8310*/  FMNMX.FTZ R118, R91, R118, !PT ;  /* 0x000000765b767209 */ /* 0x000fc60007810000 */
[----:B------:R-:W0:Y:S01]  /*8320*/  MUFU.TANH R98, R98 ;  /* 0x0000006200627308 */ /* 0x000e220000002400 */
[----:B-1----:R-:W-:Y:S01]  /*8330*/  FSEL R109, R94, -INF , P2 ;  /* 0xff8000005e6d7808 */ /* 0x002fe20001000000 */
[-CC-:B------:R-:W-:Y:S01]  /*8340*/  FFMA.FTZ R94, R129, R88.reuse, -R102.reuse ;  /* 0x00000058815e7223 */ /* 0x180fe20000010866 */
[----:B------:R-:W-:Y:S01]  /*8350*/  ISETP.GT.AND P2, PT, R130, 0x90, PT ;  /* 0x000000908200780c */ /* 0x000fe20003f44270 */
[--C-:B------:R-:W-:Y:S01]  /*8360*/  FFMA.FTZ R129, R133, R88, -R102.reuse ;  /* 0x0000005885817223 */ /* 0x100fe20000010866 */
[----:B------:R-:W-:Y:S01]  /*8370*/  FMNMX.FTZ R118, R109, R118, !PT ;  /* 0x000000766d767209 */ /* 0x000fe20007810000 */
[----:B------:R-:W-:Y:S01]  /*8380*/  FFMA.FTZ R133, R153, R88, -R102 ;  /* 0x0000005899857223 */ /* 0x000fe20000010866 */
[----:B------:R-:W-:Y:S01]  /*8390*/  FSEL R153, R89, RZ, P1 ;  /* 0x000000ff59997208 */ /* 0x000fe20000800000 */
[----:B------:R-:W1:Y:S04]  /*83a0*/  MUFU.TANH R99, R99 ;  /* 0x0000006300637308 */ /* 0x000e680000002400 */
[----:B------:R-:W-:-:S04]  /*83b0*/  FADD.FTZ R153, -R153, R4 ;  /* 0x0000000499997221 */ /* 0x000fc80000010100 */
[----:B------:R-:W2:Y:S01]  /*83c0*/  MUFU.TANH R100, R100 ;  /* 0x0000006400647308 */ /* 0x000ea20000002400 */
[----:B0-----:R-:W-:Y:S01]  /*83d0*/  FSEL R217, R98, -INF , P2 ;  /* 0xff80000062d97808 */ /* 0x001fe20001000000 */
[-C--:B------:R-:W-:Y:S01]  /*83e0*/  FFMA.FTZ R98, R117, R88.reuse, -R102 ;  /* 0x0000005875627223 */ /* 0x080fe20000010866 */
[----:B------:R-:W-:Y:S01]  /*83f0*/  ISETP.GT.AND P2, PT, R130, 0x98, PT ;  /* 0x000000988200780c */ /* 0x000fe20003f44270 */
[----:B------:R-:W-:-:S04]  /*8400*/  FMUL.FTZ R153, R153, R88 ;  /* 0x0000005899997220 */ /* 0x000fc80000410000 */
[----:B------:R0:W-:Y:S08]  /*8410*/  MUFU.EX2 R127, R7 ;  /* 0x00000007007f7308 */ /* 0x0001f00000000800 */
[----:B------:R-:W3:Y:S01]  /*8420*/  MUFU.TANH R103, R103 ;  /* 0x0000006700677308 */ /* 0x000ee20000002400 */
[----:B0-----:R-:W-:-:S01]  /*8430*/  FFMA.FTZ R7, R105, R88, -R102 ;  /* 0x0000005869077223 */ /* 0x001fc20000010866 */
[----:B------:R-:W-:-:S02]  /*8440*/  FSEL R105, R95, -INF , P3 ;  /* 0xff8000005f697808 */ /* 0x000fc40001800000 */
[C---:B------:R-:W-:Y:S02]  /*8450*/  ISETP.GT.AND P3, PT, R130.reuse, 0x91, PT ;  /* 0x000000918200780c */ /* 0x040fe40003f64270 */
[----:B------:R-:W-:Y:S02]  /*8460*/  FMNMX.FTZ R118, R105, R118, !PT ;  /* 0x0000007669767209 */ /* 0x000fe40007810000 */
[----:B-1----:R-:W-:Y:S01]  /*8470*/  FSEL R99, R99, -INF , P3 ;  /* 0xff80000063637808 */ /* 0x002fe20001800000 */
[----:B------:R0:W-:Y:S01]  /*8480*/  MUFU.EX2 R95, R7 ;  /* 0x00000007005f7308 */ /* 0x0001e20000000800 */
[----:B------:R-:W-:Y:S02]  /*8490*/  FMNMX.FTZ R118, R217, R118, !PT ;  /* 0x00000076d9767209 */ /* 0x000fe40007810000 */
[----:B------:R-:W-:Y:S02]  /*84a0*/  ISETP.GT.AND P3, PT, R130, 0x99, PT ;  /* 0x000000998200780c */ /* 0x000fe40003f64270 */
[----:B--2---:R-:W-:Y:S01]  /*84b0*/  FSEL R113, R100, -INF , P2 ;  /* 0xff80000064717808 */ /* 0x004fe20001000000 */
[----:B------:R-:W-:Y:S01]  /*84c0*/  FFMA.FTZ R100, R143, R88, -R102 ;  /* 0x000000588f647223 */ /* 0x000fe20000010866 */
[----:B------:R-:W-:Y:S01]  /*84d0*/  FMNMX.FTZ R118, R99, R118, !PT ;  /* 0x0000007663767209 */ /* 0x000fe20007810000 */
[----:B------:R-:W-:Y:S01]  /*84e0*/  MUFU.EX2 R108, R108 ;  /* 0x0000006c006c7308 */ /* 0x000fe20000000800 */
[----:B---3--:R-:W-:-:S02]  /*84f0*/  FSEL R117, R103, -INF , P3 ;  /* 0xff80000067757808 */ /* 0x008fc40001800000 */
[----:B------:R-:W-:-:S04]  /*8500*/  FMNMX.FTZ R118, R113, R118, !PT ;  /* 0x0000007671767209 */ /* 0x000fc80007810000 */
[----:B------:R-:W-:Y:S01]  /*8510*/  FMNMX.FTZ R118, R117, R118, !PT ;  /* 0x0000007675767209 */ /* 0x000fe20007810000 */
[----:B------:R1:W-:Y:S04]  /*8520*/  MUFU.EX2 R103, R98 ;  /* 0x0000006200677308 */ /* 0x0003e80000000800 */
[----:B0-----:R-:W0:Y:S04]  /*8530*/  SHFL.BFLY PT, R7, R118, 0x2, 0x1f ;  /* 0x0c401f0076077f89 */ /* 0x001e2800000e0000 */
[----:B------:R-:W-:Y:S01]  /*8540*/  MUFU.EX2 R115, R115 ;  /* 0x0000007300737308 */ /* 0x000fe20000000800 */
[----:B-1----:R-:W-:-:S07]  /*8550*/  FFMA.FTZ R98, R141, R88, -R102 ;  /* 0x000000588d627223 */ /* 0x002fce0000010866 */
        /* <DEDUP_REMOVED lines=10> */
[----:B------:R-:W-:-:S03]  /*8600*/  FFMA.FTZ R120, R155, R88, -R102 ;  /* 0x000000589b787223 */ /* 0x000fc60000010866 */
[C---:B------:R-:W-:Y:S01]  /*8610*/  FSETP.NEU.FTZ.AND P2, PT, R7.reuse, -INF , PT ;  /* 0xff8000000700780b */ /* 0x040fe20003f5d000 */
[----:B------:R-:W-:-:S02]  /*8620*/  FFMA.FTZ R122, R7, R88, -8 ;  /* 0xc1000000077a7423 */ /* 0x000fc40000010058 */
[----:B------:R-:W-:Y:S01]  /*8630*/  MUFU.EX2 R12, R12 ;  /* 0x0000000c000c7308 */ /* 0x000fe20000000800 */
[----:B------:R-:W-:Y:S02]  /*8640*/  FSEL R138, R7, RZ, P2 ;  /* 0x000000ff078a7208 */ /* 0x000fe40001000000 */
[----:B------:R-:W-:-:S05]  /*8650*/  FSEL R102, R122, RZ, P2 ;  /* 0x000000ff7a667208 */ /* 0x000fca0001000000 */
[----:B------:R-:W-:Y:S01]  /*8660*/  FFMA.FTZ R4, R123, R88, -R102 ;  /* 0x000000587b047223 */ /* 0x000fe20000010866 */
[----:B------:R-:W-:-:S01]  /*8670*/  FADD.FTZ R123, -R138, R5 ;  /* 0x000000058a7b7221 */ /* 0x000fc20000010100 */
[-CC-:B------:R-:W-:Y:S01]  /*8680*/  FFMA.FTZ R141, R6, R88.reuse, -R102.reuse ;  /* 0x00000058068d7223 */ /* 0x180fe20000010866 */
[----:B------:R-:W-:-:S01]  /*8690*/  FFMA.FTZ R6, R175, R88, -R102 ;  /* 0x00000058af067223 */ /* 0x000fc20000010866 */
[----:B------:R0:W1:Y:S01]  /*86a0*/  MUFU.EX2 R5, R153 ;  /* 0x0000009900057308 */ /* 0x0000620000000800 */
[-C--:B------:R-:W-:Y:S01]  /*86b0*/  FMUL.FTZ R138, R123, R88.reuse ;  /* 0x000000587b8a7220 */ /* 0x080fe20000410000 */
        /* <DEDUP_REMOVED lines=10> */
[-CC-:B0-----:R-:W-:Y:S01]  /*8760*/  FFMA.FTZ R153, R159, R88.reuse, -R102.reuse ;  /* 0x000000589f997223 */ /* 0x181fe20000010866 */
[----:B------:R-:W-:-:S01]  /*8770*/  FFMA.FTZ R149, R171, R88, -R102 ;  /* 0x00000058ab957223 */ /* 0x000fc20000010866 */
[-CC-:B------:R-:W-:Y:S01]  /*8780*/  FFMA.FTZ R132, R197, R88.reuse, -R102.reuse ;  /* 0x00000058c5847223 */ /* 0x180fe20000010866 */
[----:B------:R-:W-:-:S01]  /*8790*/  FFMA.FTZ R137, R137, R88, -R102 ;  /* 0x0000005889897223 */ /* 0x000fc20000010866 */
[----:B------:R-:W0:Y:S01]  /*87a0*/  MUFU.EX2 R138, R138 ;  /* 0x0000008a008a7308 */ /* 0x000e220000000800 */
[----:B-1----:R-:W-:-:S01]  /*87b0*/  FFMA.FTZ R144, R5, R3, R108 ;  /* 0x0000000305907223 */ /* 0x002fc2000001006c */
        /* <DEDUP_REMOVED lines=28> */
[----:B------:R-:W-:Y:S02]  /*8980*/  FADD.FTZ R2, R114, R3 ;  /* 0x0000000372027221 */ /* 0x000fe40000010000 */
[----:B------:R-:W0:Y:S01]  /*8990*/  MUFU.EX2 R126, R126 ;  /* 0x0000007e007e7308 */ /* 0x000e220000000800 */
[----:B-1----:R-:W-:-:S01]  /*89a0*/  FADD.FTZ R146, R124, R155 ;  /* 0x0000009b7c927221 */ /* 0x002fc20000010000 */
[----:B------:R-:W-:Y:S01]  /*89b0*/  FFMA.FTZ R155, R157, R88, -R102 ;  /* 0x000000589d9b7223 */ /* 0x000fe20000010866 */
[----:B------:R-:W-:-:S04]  /*89c0*/  FADD.FTZ R3, R9, R2 ;  /* 0x0000000209037221 */ /* 0x000fc80000010000 */
[----:B------:R-:W-:Y:S01]  /*89d0*/  FADD.FTZ R2, R8, R3 ;  /* 0x0000000308027221 */ /* 0x000fe20000010000 */
[----:B------:R-:W1:Y:S01]  /*89e0*/  MUFU.EX2 R145, R145 ;  /* 0x0000009100917308 */ /* 0x000e620000000800 */
[----:B--2---:R-:W-:-:S02]  /*89f0*/  FADD.FTZ R159, R11, R146 ;  /* 0x000000920b9f7221 */ /* 0x004fc40000010000 */
[----:B------:R-:W-:-:S04]  /*8a00*/  FADD.FTZ R3, R13, R2 ;  /* 0x000000020d037221 */ /* 0x000fc80000010000 */
[----:B------:R-:W-:Y:S01]  /*8a10*/  FADD.FTZ R2, R10, R3 ;  /* 0x000000030a027221 */ /* 0x000fe20000010000 */
[----:B------:R-:W2:Y:S01]  /*8a20*/  MUFU.EX2 R128, R128 ;  /* 0x0000008000807308 */ /* 0x000ea20000000800 */
[----:B0-----:R-:W-:-:S02]  /*8a30*/  FADD.FTZ R146, R126, R159 ;  /* 0x0000009f7e927221 */ /* 0x001fc40000010000 */
[----:B------:R-:W-:-:S04]  /*8a40*/  FADD.FTZ R3, R21, R2 ;  /* 0x0000000215037221 */ /* 0x000fc80000010000 */
[----:B------:R-:W-:Y:S01]  /*8a50*/  FADD.FTZ R2, R12, R3 ;  /* 0x000000030c027221 */ /* 0x000fe20000010000 */
[----:B------:R-:W0:Y:S01]  /*8a60*/  MUFU.EX2 R15, R15 ;  /* 0x0000000f000f7308 */ /* 0x000e220000000800 */
[----:B-1----:R-:W-:-:S01]  /*8a70*/  FADD.FTZ R157, R145, R146 ;  /* 0x00000092919d7221 */ /* 0x002fc20000010000 */
[----:B------:R-:W-:Y:S01]  /*8a80*/  FFMA.FTZ R146, R205, R88, -R102 ;  /* 0x00000058cd927223 */ /* 0x000fe20000010866 */
[----:B------:R-:W-:-:S05]  /*8a90*/  FADD.FTZ R3, R139, R2 ;  /* 0x000000028b037221 */ /* 0x000fca0000010000 */
[----:B------:R-:W1:Y:S01]  /*8aa0*/  MUFU.EX2 R130, R130 ;  /* 0x0000008200827308 */ /* 0x000e620000000800 */
[----:B--2---:R-:W-:-:S01]  /*8ab0*/  FADD.FTZ R148, R128, R157 ;  /* 0x0000009d80947221 */ /* 0x004fc20000010000 */
[----:B------:R-:W-:-:S06]  /*8ac0*/  FFMA.FTZ R157, R207, R88, -R102 ;  /* 0x00000058cf9d7223 */ /* 0x000fcc0000010866 */
[----:B------:R-:W2:Y:S01]  /*8ad0*/  MUFU.EX2 R149, R149 ;  /* 0x0000009500957308 */ /* 0x000ea20000000800 */
[----:B0-----:R-:W-:-:S07]  /*8ae0*/  FADD.FTZ R159, R15, R148 ;  /* 0x000000940f9f7221 */ /* 0x001fce0000010000 */
[----:B------:R-:W0:Y:S01]  /*8af0*/  MUFU.EX2 R132, R132 ;  /* 0x0000008400847308 */ /* 0x000e220000000800 */
[----:B-1----:R-:W-:-:S07]  /*8b00*/  FADD.FTZ R148, R130, R159 ;  /* 0x0000009f82947221 */ /* 0x002fce0000010000 */
        /* <DEDUP_REMOVED lines=15> */
[----:B--2---:R-:W-:-:S01]  /*8c00*/  FADD.FTZ R2, R151, R150 ;  /* 0x0000009697027221 */ /* 0x004fc20000010000 */
[----:B------:R-:W-:-:S06]  /*8c10*/  FFMA.FTZ R150, R211, R88, -R102 ;  /* 0x00000058d3967223 */ /* 0x000fcc0000010866 */
[----:B------:R-:W2:Y:S01]  /*8c20*/  MUFU.EX2 R136, R136 ;  /* 0x0000008800887308 */ /* 0x000ea20000000800 */
[----:B0-----:R-:W-:-:S04]  /*8c30*/  FADD.FTZ R152, R20, R3 ;  /* 0x0000000314987221 */ /* 0x001fc80000010000 */
[----:B------:R-:W-:-:S03]  /*8c40*/  FADD.FTZ R161, R127, R152 ;  /* 0x000000987fa17221 */ /* 0x000fc60000010000 */
        /* <DEDUP_REMOVED lines=22> */
[----:B--2---:R-:W-:-:S04]  /*8db0*/  FADD.FTZ R2, R90, R3 ;  /* 0x000000035a027221 */ /* 0x004fc80000010000 */
[----:B------:R-:W-:-:S03]  /*8dc0*/  FADD.FTZ R3, R95, R2 ;  /* 0x000000025f037221 */ /* 0x000fc60000010000 */
[----:B------:R-:W2:Y:S01]  /*8dd0*/  MUFU.EX2 R92, R92 ;  /* 0x0000005c005c7308 */ /* 0x000ea20000000800 */
[----:B0-----:R-:W-:-:S07]  /*8de0*/  FADD.FTZ R154, R142, R161 ;  /* 0x000000a18e9a7221 */ /* 0x001fce0000010000 */
[----:B------:R-:W0:Y:S01]  /*8df0*/  MUFU.EX2 R144, R144 ;  /* 0x0000009000907308 */ /* 0x000e220000000800 */
[----:B-1----:R-:W-:-:S07]  /*8e00*/  FADD.FTZ R161, R153, R154 ;  /* 0x0000009a99a17221 */ /* 0x002fce0000010000 */
[----:B------:R-:W1:Y:S01]  /*8e10*/  MUFU.EX2 R155, R155 ;  /* 0x0000009b009b7308 */ /* 0x000e620000000800 */
[----:B--2---:R-:W-:-:S04]  /*8e20*/  FADD.FTZ R2, R92, R3 ;  /* 0x000000035c027221 */ /* 0x004fc80000010000 */
[----:B------:R-:W-:Y:S01]  /*8e30*/  FADD.FTZ R156, R103, R2 ;  /* 0x00000002679c7221 */ /* 0x000fe20000010000 */
[----:B------:R-:W-:-:S02]  /*8e40*/  FFMA.FTZ R2, R105, R88, -R102 ;  /* 0x0000005869027223 */ /* 0x000fc40000010866 */
        /* <DEDUP_REMOVED lines=11> */
[----:B------:R-:W-:-:S05]  /*8f00*/  FFMA.FTZ R102, R117, R88, -R102 ;  /* 0x0000005875667223 */ /* 0x000fca0000010866 */
        /* <DEDUP_REMOVED lines=8> */
[----:B------:R-:W-:Y:S01]  /*8f90*/  MUFU.EX2 R150, R150 ;  /* 0x0000009600967308 */ /* 0x000fe20000000800 */
[----:B0-----:R-:W-:-:S07]  /*8fa0*/  FADD.FTZ R3, R135, R156 ;  /* 0x0000009c87037221 */ /* 0x001fce0000010000 */
[----:B------:R-:W0:Y:S08]  /*8fb0*/  MUFU.EX2 R98, R98 ;  /* 0x0000006200627308 */ /* 0x000e300000000800 */
[----:B------:R-:W2:Y:S08]  /*8fc0*/  MUFU.EX2 R159, R159 ;  /* 0x0000009f009f7308 */ /* 0x000eb00000000800 */
[----:B------:R-:W3:Y:S08]  /*8fd0*/  MUFU.EX2 R100, R100 ;  /* 0x0000006400647308 */ /* 0x000ef00000000800 */
[----:B------:R-:W4:Y:S08]  /*8fe0*/  MUFU.EX2 R152, R152 ;  /* 0x0000009800987308 */ /* 0x000f300000000800 */
[----:B------:R-:W5:Y:S08]  /*8ff0*/  MUFU.EX2 R131, R131 ;  /* 0x0000008300837308 */ /* 0x000f700000000800 */
[----:B------:R-:W5:Y:S08]  /*9000*/  MUFU.EX2 R91, R91 ;  /* 0x0000005b005b7308 */ /* 0x000f700000000800 */
[----:B------:R-:W5:Y:S08]  /*9010*/  MUFU.EX2 R101, R101 ;  /* 0x0000006500657308 */ /* 0x000f700000000800 */
[----:B------:R1:W5:Y:S08]  /*9020*/  MUFU.EX2 R165, R109 ;  /* 0x0000006d00a57308 */ /* 0x0003700000000800 */
[----:B------:R2:W-:Y:S01]  /*9030*/  MUFU.EX2 R158, R2 ;  /* 0x00000002009e7308 */ /* 0x0005e20000000800 */
[----:B-1----:R-:W-:-:S04]  /*9040*/  FADD.FTZ R109, R97, R154 ;  /* 0x0000009a616d7221 */ /* 0x002fc80000010000 */
[----:B0-----:R-:W-:-:S03]  /*9050*/  FADD.FTZ R109, R98, R109 ;  /* 0x0000006d626d7221 */ /* 0x001fc60000010000 */
[----:B------:R-:W0:Y:S01]  /*9060*/  MUFU.EX2 R116, R116 ;  /* 0x0000007400747308 */ /* 0x000e220000000800 */
[----:B--2---:R-:W-:-:S04]  /*9070*/  FADD.FTZ R2, R150, R3 ;  /* 0x0000000396027221 */ /* 0x004fc80000010000 */
[----:B------:R-:W-:Y:S01]  /*9080*/  FADD.FTZ R3, R159, R2 ;  /* 0x000000029f037221 */ /* 0x000fe20000010000 */
[----:B---3--:R-:W-:-:S02]  /*9090*/  FADD.FTZ R2, R100, R109 ;  /* 0x0000006d64027221 */ /* 0x008fc40000010000 */
[----:B------:R-:W1:Y:S01]  /*90a0*/  MUFU.EX2 R118, R118 ;  /* 0x0000007600767308 */ /* 0x000e620000000800 */
[----:B----4-:R-:W-:-:S01]  /*90b0*/  FADD.FTZ R154, R152, R3 ;  /* 0x00000003989a7221 */ /* 0x010fc20000010000 */
[----:B-----5:R-:W-:-:S03]  /*90c0*/  FADD.FTZ R2, R131, R2 ;  /* 0x0000000283027221 */ /* 0x020fc60000010000 */
[----:B------:R-:W-:Y:S01]  /*90d0*/  FADD.FTZ R154, R91, R154 ;  /* 0x0000009a5b9a7221 */ /* 0x000fe20000010000 */
[----:B------:R-:W-:-:S02]  /*90e0*/  FADD.FTZ R3, R101, R2 ;  /* 0x0000000265037221 */ /* 0x000fc40000010000 */
[----:B------:R-:W2:Y:S01]  /*90f0*/  MUFU.EX2 R105, R105 ;  /* 0x0000006900697308 */ /* 0x000ea20000000800 */
[----:B------:R-:W-:-:S01]  /*9100*/  FADD.FTZ R154, R165, R154 ;  /* 0x0000009aa59a7221 */ /* 0x000fc20000010000 */
[----:B0-----:R-:W-:-:S03]  /*9110*/  FADD.FTZ R3, R116, R3 ;  /* 0x0000000374037221 */ /* 0x001fc60000010000 */
        /* <DEDUP_REMOVED lines=13> */
[----:B-1----:R-:W-:-:S03]  /*91f0*/  FADD.FTZ R3, R120, R3 ;  /* 0x0000000378037221 */ /* 0x002fc60000010000 */
[----:B--2---:R-:W-:Y:S01]  /*9200*/  FADD.FTZ R2, R102, R154 ;  /* 0x0000009a66027221 */ /* 0x004fe20000010000 */
[----:B------:R-:W-:Y:S06]  /*9210*/  @!P0 BRA `(.L_x_2162) ;  /* 0x0000000000048947 */ /* 0x000fec0003800000 */
[----:B------:R-:W-:Y:S01]  /*9220*/  BPT.TRAP 0x1 ;  /* 0x000000040000795c */ /* 0x000fe20000300000 */
.L_x_2162:
[----:B------:R-:W-:Y:S01]  /*9230*/  UISETP.GT.AND UP0, UPT, UR55, UR53, UPT ;  /* 0x000000353700728c */ /* 0x000fe2000bf04270 */
[----:B------:R-:W-:Y:S01]  /*9240*/  F2FP.SATFINITE.E4M3.F32.PACK_AB_MERGE_C R9, R9, R114, RZ ;  /* 0x000000720909723e */ /* 0x000fe200048070ff */
[----:B------:R-:W-:Y:S01]  /*9250*/  ULEA UR6, UR54, UR41, 0x3 ;  /* 0x0000002936067291 */ /* 0x000fe2000f8e183f */
[----:B------:R-:W-:Y:S01]  /*9260*/  F2FP.SATFINITE.E4M3.F32.PACK_AB_MERGE_C R10, R21, R10, RZ ;  /* 0x0000000a150a723e */ /* 0x000fe200048070ff */
[----:B------:R-:W-:Y:S01]  /*9270*/  UIADD3 UR55, UR55, -0x1, URZ ;  /* 0xffffffff37377890 */ /* 0x000fe2000fffe03f */
[----:B------:R-:W-:Y:S01]  /*9280*/  F2FP.SATFINITE.E4M3.F32.PACK_AB_MERGE_C R4, R123, R4, RZ ;  /* 0x000000047b04723e */ /* 0x000fe200048070ff */
[----:B------:R-:W-:Y:S01]  /*9290*/  UIADD3 UR6, UR6, 0x29860, URZ ;  /* 0x0002986006067890 */ /* 0x000fe2000fffe03f */
[----:B------:R-:W-:Y:S01]  /*92a0*/  PLOP3.LUT P1, PT, PT, PT, UP0, 0x80, 0x0 ;  /* 0x000000000000781c */ /* 0x000fe20003f2f008 */
[----:B------:R-:W-:Y:S01]  /*92b0*/  UMOV UR56, UR44 ;  /* 0x0000002c00387c82 */ /* 0x000fe20008000000 */
[----:B------:R-:W-:Y:S01]  /*92c0*/  F2FP.SATFINITE.E4M3.F32.PACK_AB_MERGE_C R93, R94, R93, RZ ;  /* 0x0000005d5e5d723e */ /* 0x000fe200048070ff */
[----:B------:R-:W-:Y:S01]  /*92d0*/  UPRMT UR6, UR39, 0x654, UR6 ;  /* 0x0000065427067896 */ /* 0x000fe20008000006 */
[----:B------:R-:W-:Y:S01]  /*92e0*/  F2FP.SATFINITE.E4M3.F32.PACK_AB_MERGE_C R110, R119, R110, RZ ;  /* 0x0000006e776e723e */ /* 0x000fe200048070ff */
[----:B------:R-:W-:Y:S01]  /*92f0*/  UMOV UR54, UR43 ;  /* 0x0000002b00367c82 */ /* 0x000fe20008000000 */
[----:B------:R-:W-:Y:S01]  /*9300*/  F2FP.SATFINITE.E4M3.F32.PACK_AB_MERGE_C R122, R143, R122, RZ ;  /* 0x0000007a8f7a723e */ /* 0x000fe200048070ff */
[-C--:B------:R-:W-:Y:S01]  /*9310*/  FMUL.FTZ R24, R24, R5.reuse ;  /* 0x0000000518187220 */ /* 0x080fe20000410000 */
[----:B------:R-:W-:Y:S01]  /*9320*/  F2FP.SATFINITE.E4M3.F32.PACK_AB_MERGE_C R126, R145, R126, RZ ;  /* 0x0000007e917e723e */ /* 0x000fe200048070ff */
[-C--:B------:R-:W-:Y:S01]  /*9330*/  FMUL.FTZ R25, R25, R5.reuse ;  /* 0x0000000519197220 */ /* 0x080fe20000410000 */
[----:B------:R-:W-:Y:S01]  /*9340*/  F2FP.SATFINITE.E4M3.F32.PACK_AB_MERGE_C R130, R149, R130, RZ ;  /* 0x000000829582723e */ /* 0x000fe200048070ff */
[-C--:B------:R-:W-:Y:S01]  /*9350*/  FMUL.FTZ R28, R28, R5.reuse ;  /* 0x000000051c1c7220 */ /* 0x080fe20000410000 */
[----:B------:R-:W-:Y:S01]  /*9360*/  F2FP.SATFINITE.E4M3.F32.PACK_AB_MERGE_C R14, R163, R14, RZ ;  /* 0x0000000ea30e723e */ /* 0x000fe200048070ff */
[----:B------:R-:W-:Y:S01]  /*9370*/  SYNCS.ARRIVE.TRANS64.RED.A1T0 RZ, [UR6], RZ ;  /* 0x000000ffffff79a7 */ /* 0x000fe20008100406 */
        /* <DEDUP_REMOVED lines=92> */
[----:B------:R-:W-:-:S02]  /*9940*/  IMAD.MOV.U32 R5, RZ, RZ, R7 ;  /* 0x000000ffff057224 */ /* 0x000fc400078e0007 */
[----:B------:R-:W-:Y:S01]  /*9950*/  IMAD.MOV.U32 R4, RZ, RZ, R89 ;  /* 0x000000ffff047224 */ /* 0x000fe200078e0059 */
[----:B------:R-:W-:Y:S06]  /*9960*/  @P1 BRA `(.L_x_2163) ;  /* 0xffffffbc00781947 */ /* 0x000fec000383ffff */
.L_x_2152:
[----:B------:R-:W-:-:S13]  /*9970*/  ISETP.LE.AND P1, PT, RZ, UR55, PT ;  /* 0x00000037ff007c0c */ /* 0x000fda000bf23270 */
[----:B------:R-:W-:Y:S05]  /*9980*/  @!P1 BRA `(.L_x_2164) ;  /* 0x0000003400c09947 */ /* 0x000fea0003800000 */
[----:B------:R-:W-:Y:S01]  /*9990*/  IMAD.MOV.U32 R5, RZ, RZ, R7 ;  /* 0x000000ffff057224 */ /* 0x000fe200078e0007 */
[----:B------:R-:W-:Y:S01]  /*99a0*/  UMOV UR49, UR44 ;  /* 0x0000002c00317c82 */ /* 0x000fe20008000000 */
[----:B------:R-:W-:Y:S01]  /*99b0*/  IMAD.MOV.U32 R4, RZ, RZ, R89 ;  /* 0x000000ffff047224 */ /* 0x000fe200078e0059 */
[----:B------:R-:W-:-:S06]  /*99c0*/  UMOV UR48, UR43 ;  /* 0x0000002b00307c82 */ /* 0x000fcc0008000000 */
.L_x_2175:
[----:B------:R-:W-:Y:S01]  /*99d0*/  ISETP.NE.AND P2, PT, RZ, UR40, PT ;  /* 0x00000028ff007c0c */ /* 0x000fe2000bf45270 */
[----:B------:R-:W-:-:S04]  /*99e0*/  UISETP.NE.AND UP0, UPT, UR48, 0x1, UPT ;  /* 0x000000013000788c */ /* 0x000fc8000bf05270 */
[----:B------:R-:W-:-:S04]  /*99f0*/  USEL UR44, URZ, 0x1, UP0 ;  /* 0x000000013f2c7887 */ /* 0x000fc80008000000 */
[----:B------:R-:W-:-:S04]  /*9a00*/  ULOP3.LUT UR44, UR49, UR44, URZ, 0x3c, !UPT ;  /* 0x0000002c312c7292 */ /* 0x000fc8000f8e3c3f */
[----:B------:R-:W-:Y:S08]  /*9a10*/  @P2 BRA `(.L_x_2165) ;  /* 0x0000000000382947 */ /* 0x000ff00003800000 */
[----:B------:R-:W-:Y:S05]  /*9a20*/  @!P0 BRA `(.L_x_2166) ;  /* 0x0000000000048947 */ /* 0x000fea0003800000 */
[----:B------:R-:W-:Y:S01]  /*9a30*/  BPT.TRAP 0x1 ;  /* 0x000000040000795c */ /* 0x000fe20000300000 */
.L_x_2166:
        /* <DEDUP_REMOVED lines=9> */
.L_x_2167:
[----:B-1----:R-:W-:Y:S05]  /*9ad0*/  @P1 BRA `(.L_x_2165) ;  /* 0x0000000000081947 */ /* 0x002fea0003800000 */
[----:B------:R-:W1:Y:S02]  /*9ae0*/  SYNCS.PHASECHK.TRANS64.TRYWAIT P1, [UR6+0x29830], R6 ;  /* 0x02983006ff0075a7 */ /* 0x000e640008020146 */
[----:B-1----:R-:W-:Y:S05]  /*9af0*/  @!P1 BRA `(.L_x_2168) ;  /* 0x000000b800809947 */ /* 0x002fea0003800000 */
.L_x_2165:
        /* <DEDUP_REMOVED lines=191> */
.L_x_2170:
[----:B------:R-:W-:Y:S01]  /*a6f0*/  ULEA UR6, UR48, UR41, 0x3 ;  /* 0x0000002930067291 */ /* 0x000fe2000f8e183f */
[----:B------:R-:W-:-:S05]  /*a700*/  IMAD.U32 R6, RZ, RZ, UR49 ;  /* 0x00000031ff067e24 */ /* 0x000fca000f8e00ff */
[----:B------:R-:W-:-:S04]  /*a710*/  SHF.L.U32 R6, R6, 0x1f, RZ ;  /* 0x0000001f06067819 */ /* 0x000fc800000006ff */
[----:B------:R0:W1:Y:S01]  /*a720*/  SYNCS.PHASECHK.TRANS64.TRYWAIT P1, [UR6+0x29850], R6 ;  /* 0x02985006ff0075a7 */ /* 0x0000620008020146 */
[----:B------:R-:W-:Y:S05]  /*a730*/  @!P0 BRA `(.L_x_2171) ;  /* 0x0000000000048947 */ /* 0x000fea0003800000 */
[----:B------:R-:W-:Y:S01]  /*a740*/  BPT.TRAP 0x1 ;  /* 0x000000040000795c */ /* 0x000fe20000300000 */
.L_x_2171:
[----:B-1----:R-:W-:Y:S05]  /*a750*/  @P1 BRA `(.L_x_2169) ;  /* 0x0000000000081947 */ /* 0x002fea0003800000 */
[----:B------:R-:W1:Y:S02]  /*a760*/  SYNCS.PHASECHK.TRANS64.TRYWAIT P1, [UR6+0x29850], R6 ;  /* 0x02985006ff0075a7 */ /* 0x000e640008020146 */
[----:B-1----:R-:W-:Y:S05]  /*a770*/  @!P1 BRA `(.L_x_2172) ;  /* 0x000000ac00789947 */ /* 0x002fea0003800000 */
.L_x_2169:
        /* <DEDUP_REMOVED lines=36> */
.L_x_2173:
        /* <DEDUP_REMOVED lines=104> */
[----:B------:R-:W1:Y:S01]  /*b040*/  LDC R88, c[0x0][0x988] ;  /* 0x00026200ff587b82 */ /* 0x000e620000000800 */
[----:B------:R-:W-:-:S04]  /*b050*/  ULEA UR6, UR43, UR41, 0x3 ;  /* 0x000000292b067291 */ /* 0x000fc8000f8e183f */
[----:B------:R-:W-:Y:S01]  /*b060*/  UIADD3 UR6, UR6, 0x29840, URZ ;  /* 0x0002984006067890 */ /* 0x000fe2000fffe03f */
[----:B------:R-:W3:Y:S01]  /*b070*/  MUFU.TANH R165, R165 ;  /* 0x000000a500a57308 */ /* 0x000ee20000002400 */
[----:B--2---:R-:W-:Y:S02]  /*b080*/  FMNMX.FTZ R10, R21, R10, !PT ;  /* 0x0000000a150a7209 */ /* 0x004fe40007810000 */
[----:B------:R-:W-:-:S05]  /*b090*/  UPRMT UR6, UR39, 0x654, UR6 ;  /* 0x0000065427067896 */ /* 0x000fca0008000006 */
[----:B------:R-:W2:Y:S01]  /*b0a0*/  MUFU.TANH R155, R155 ;  /* 0x0000009b009b7308 */ /* 0x000ea20000002400 */
[----:B0-----:R-:W-:-:S03]  /*b0b0*/  FMNMX.FTZ R8, R163, R8, !PT ;  /* 0x00000008a3087209 */ /* 0x001fc60007810000 */
[----:B------:R-:W-:Y:S04]  /*b0c0*/  SYNCS.ARRIVE.TRANS64.RED.A1T0 RZ, [UR6], RZ ;  /* 0x000000ffffff79a7 */ /* 0x000fe80008100406 */
        /* <DEDUP_REMOVED lines=144> */
[----:B------:R-:W-:Y:S01]  /*b9d0*/  FFMA.FTZ R96, R98, R88, -R112 ;  /* 0x0000005862607223 */ /* 0x000fe20000010870 */
[----:B------:R-:W-:-:S01]  /*b9e0*/  FADD.FTZ R5, -R7, R5 ;  /* 0x0000000507057221 */ /* 0x000fc20000010100 */
[-C--:B------:R-:W-:Y:S01]  /*b9f0*/  FFMA.FTZ R98, R7, R88.reuse, -8 ;  /* 0xc100000007627423 */ /* 0x080fe20000010058 */
[-C--:B------:R-:W-:Y:S01]  /*ba00*/  FMUL.FTZ R4, R4, R88.reuse ;  /* 0x0000005804047220 */ /* 0x080fe20000410000 */
[-C--:B------:R-:W-:Y:S01]  /*ba10*/  FFMA.FTZ R169, R169, R88.reuse, -R112 ;  /* 0x00000058a9a97223 */ /* 0x080fe20000010870 */
[-C--:B------:R-:W-:Y:S01]  /*ba20*/  FMUL.FTZ R5, R5, R88.reuse ;  /* 0x0000005805057220 */ /* 0x080fe20000410000 */
[-C--:B------:R-:W-:Y:S01]  /*ba30*/  FFMA.FTZ R6, R6, R88.reuse, -R98 ;  /* 0x0000005806067223 */ /* 0x080fe20000010862 */
[----:B------:R-:W-:-:S01]  /*ba40*/  FFMA.FTZ R8, R153, R88, -R112 ;  /* 0x0000005899087223 */ /* 0x000fc20000010870 */
[-C--:B------:R-:W-:Y:S01]  /*ba50*/  FFMA.FTZ R9, R9, R88.reuse, -R98 ;  /* 0x0000005809097223 */ /* 0x080fe20000010862 */
[----:B------:R-:W-:Y:S01]  /*ba60*/  MUFU.EX2 R4, R4 ;  /* 0x0000000400047308 */ /* 0x000fe20000000800 */
[----:B------:R-:W-:-:S01]  /*ba70*/  FFMA.FTZ R10, R171, R88, -R112 ;  /* 0x00000058ab0a7223 */ /* 0x000fc20000010870 */
[-C--:B------:R-:W-:Y:S01]  /*ba80*/  FFMA.FTZ R11, R11, R88.reuse, -R98 ;  /* 0x000000580b0b7223 */ /* 0x080fe20000010862 */
[----:B------:R-:W-:-:S01]  /*ba90*/  FFMA.FTZ R114, R199, R88, -R112 ;  /* 0x00000058c7727223 */ /* 0x000fc20000010870 */
[-CC-:B------:R-:W-:Y:S01]  /*baa0*/  FFMA.FTZ R153, R173, R88.reuse, -R112.reuse ;  /* 0x00000058ad997223 */ /* 0x180fe20000010870 */
[----:B------:R-:W-:-:S01]  /*bab0*/  FFMA.FTZ R199, R100, R88, -R112 ;  /* 0x0000005864c77223 */ /* 0x000fc20000010870 */
[-C--:B------:R-:W-:Y:S01]  /*bac0*/  FFMA.FTZ R100, R13, R88.reuse, -R98 ;  /* 0x000000580d647223 */ /* 0x080fe20000010862 */
[----:B------:R-:W-:-:S01]  /*bad0*/  FFMA.FTZ R12, R159, R88, -R112 ;  /* 0x000000589f0c7223 */ /* 0x000fc20000010870 */
[----:B------:R-:W0:Y:S01]  /*bae0*/  MUFU.EX2 R169, R169 ;  /* 0x000000a900a97308 */ /* 0x000e220000000800 */
        /* <DEDUP_REMOVED lines=9> */
[-CC-:B------:R-:W-:Y:S01]  /*bb80*/  FFMA.FTZ R102, R185, R88.reuse, -R112.reuse ;  /* 0x00000058b9667223 */ /* 0x180fe20000010870 */
[----:B------:R-:W-:-:S01]  /*bb90*/  FFMA.FTZ R161, R165, R88, -R112 ;  /* 0x00000058a5a17223 */ /* 0x000fc20000010870 */
[-C--:B------:R-:W-:Y:S01]  /*bba0*/  FFMA.FTZ R185, R108, R88.reuse, -R112 ;  /* 0x000000586cb97223 */ /* 0x080fe20000010870 */
[----:B------:R-:W-:-:S01]  /*bbb0*/  FFMA.FTZ R108, R157, R88, -R98 ;  /* 0x000000589d6c7223 */ /* 0x000fc20000010862 */
[-C--:B------:R-:W-:Y:S01]  /*bbc0*/  FFMA.FTZ R20, R167, R88.reuse, -R112 ;  /* 0x00000058a7147223 */ /* 0x080fe20000010870 */
        /* <DEDUP_REMOVED lines=18> */
[----:B-1----:R-:W-:-:S01]  /*bcf0*/  FFMA.FTZ R2, R5, R2, R6 ;  /* 0x0000000205027223 */ /* 0x002fc20000010006 */
[-CC-:B------:R-:W-:Y:S01]  /*bd00*/  FFMA.FTZ R120, R213, R88.reuse, -R112.reuse ;  /* 0x00000058d5787223 */ /* 0x180fe20000010870 */
[----:B------:R-:W-:-:S01]  /*bd10*/  FFMA.FTZ R173, R215, R88, -R112 ;  /* 0x00000058d7ad7223 */ /* 0x000fc20000010870 */
[-CC-:B------:R-:W-:Y:S01]  /*bd20*/  FFMA.FTZ R122, R217, R88.reuse, -R112.reuse ;  /* 0x00000058d97a7223 */ /* 0x180fe20000010870 */
[----:B------:R-:W-:-:S01]  /*bd30*/  FFMA.FTZ R175, R219, R88, -R112 ;  /* 0x00000058dbaf7223 */ /* 0x000fc20000010870 */
[-CC-:B------:R-:W-:Y:S01]  /*bd40*/  FFMA.FTZ R124, R221, R88.reuse, -R112.reuse ;  /* 0x00000058dd7c7223 */ /* 0x180fe20000010870 */
[----:B------:R-:W-:-:S01]  /*bd50*/  FFMA.FTZ R177, R223, R88, -R112 ;  /* 0x00000058dfb17223 */ /* 0x000fc20000010870 */
[----:B------:R-:W1:Y:S01]  /*bd60*/  MUFU.EX2 R10, R10 ;  /* 0x0000000a000a7308 */ /* 0x000e620000000800 */
        /* <DEDUP_REMOVED lines=28> */
[----:B------:R-:W-:-:S03]  /*bf30*/  FFMA.FTZ R101, R101, R88, -R98 ;  /* 0x0000005865657223 */ /* 0x000fc60000010862 */
        /* <DEDUP_REMOVED lines=10> */
[-CC-:B------:R-:W-:Y:S01]  /*bfe0*/  FFMA.FTZ R144, R107, R88.reuse, -R98.reuse ;  /* 0x000000586b907223 */ /* 0x180fe20000010862 */
[----:B------:R-:W-:-:S05]  /*bff0*/  FFMA.FTZ R107, R109, R88, -R98 ;  /* 0x000000586d6b7223 */ /* 0x000fca0000010862 */
        /* <DEDUP_REMOVED lines=99> */
[----:B------:R-:W-:Y:S01]  /*c630*/  MUFU.EX2 R177, R177 ;  /* 0x000000b100b17308 */ /* 0x000fe20000000800 */
[----:B0-----:R-:W-:-:S07]  /*c640*/  FADD.FTZ R154, R124, R115 ;  /* 0x000000737c9a7221 */ /* 0x001fce0000010000 */
[----:B------:R-:W0:Y:S01]  /*c650*/  MUFU.EX2 R148, R148 ;  /* 0x0000009400947308 */ /* 0x000e220000000800 */
[----:B--2---:R-:W-:-:S07]  /*c660*/  FADD.FTZ R3, R109, R2 ;  /* 0x000000026d037221 */ /* 0x004fce0000010000 */
[----:B------:R-:W-:Y:S08]  /*c670*/  MUFU.EX2 R126, R126 ;  /* 0x0000007e007e7308 */ /* 0x000ff00000000800 */
[----:B------:R-:W1:Y:S01]  /*c680*/  MUFU.EX2 R111, R111 ;  /* 0x0000006f006f7308 */ /* 0x000e620000000800 */
[----:B0-----:R-:W-:-:S07]  /*c690*/  FADD.FTZ R2, R148, R3 ;  /* 0x0000000394027221 */ /* 0x001fce0000010000 */
[----:B------:R-:W-:Y:S08]  /*c6a0*/  MUFU.EX2 R179, R179 ;  /* 0x000000b300b37308 */ /* 0x000ff00000000800 */
[----:B------:R-:W0:Y:S01]  /*c6b0*/  MUFU.EX2 R150, R150 ;  /* 0x0000009600967308 */ /* 0x000e220000000800 */
[----:B-1----:R-:W-:-:S07]  /*c6c0*/  FADD.FTZ R3, R111, R2 ;  /* 0x000000026f037221 */ /* 0x002fce0000010000 */
[----:B------:R-:W-:Y:S08]  /*c6d0*/  MUFU.EX2 R128, R128 ;  /* 0x0000008000807308 */ /* 0x000ff00000000800 */
[----:B------:R-:W1:Y:S01]  /*c6e0*/  MUFU.EX2 R113, R113 ;  /* 0x0000007100717308 */ /* 0x000e620000000800 */
[----:B0-----:R-:W-:-:S07]  /*c6f0*/  FADD.FTZ R2, R150, R3 ;  /* 0x0000000396027221 */ /* 0x001fce0000010000 */
[----:B------:R-:W0:Y:S08]  /*c700*/  MUFU.EX2 R181, R181 ;  /* 0x000000b500b57308 */ /* 0x000e300000000800 */
[----:B------:R2:W-:Y:S01]  /*c710*/  MUFU.EX2 R156, R93 ;  /* 0x0000005d009c7308 */ /* 0x0005e20000000800 */
[----:B-1----:R-:W-:-:S07]  /*c720*/  FADD.FTZ R3, R113, R2 ;  /* 0x0000000271037221 */ /* 0x002fce0000010000 */
[----:B------:R-:W1:Y:S01]  /*c730*/  MUFU.EX2 R152, R152 ;  /* 0x0000009800987308 */ /* 0x000e620000000800 */
[----:B--2---:R-:W-:-:S04]  /*c740*/  FADD.FTZ R93, R177, R154 ;  /* 0x0000009ab15d7221 */ /* 0x004fc80000010000 */
[----:B------:R-:W-:-:S03]  /*c750*/  FADD.FTZ R154, R126, R93 ;  /* 0x0000005d7e9a7221 */ /* 0x000fc60000010000 */
[----:B------:R-:W2:Y:S01]  /*c760*/  MUFU.EX2 R104, R104 ;  /* 0x0000006800687308 */ /* 0x000ea20000000800 */
[----:B------:R-:W-:-:S04]  /*c770*/  FADD.FTZ R93, R179, R154 ;  /* 0x0000009ab35d7221 */ /* 0x000fc80000010000 */
[----:B------:R-:W-:-:S03]  /*c780*/  FADD.FTZ R154, R128, R93 ;  /* 0x0000005d809a7221 */ /* 0x000fc60000010000 */
[----:B------:R-:W3:Y:S01]  /*c790*/  MUFU.EX2 R185, R185 ;  /* 0x000000b900b97308 */ /* 0x000ee20000000800 */
[----:B0-----:R-:W-:-:S01]  /*c7a0*/  FADD.FTZ R93, R181, R154 ;  /* 0x0000009ab55d7221 */ /* 0x001fc20000010000 */
[----:B-1----:R-:W-:-:S04]  /*c7b0*/  FADD.FTZ R3, R152, R3 ;  /* 0x0000000398037221 */ /* 0x002fc80000010000 */
[----:B------:R-:W-:Y:S02]  /*c7c0*/  FADD.FTZ R3, R156, R3 ;  /* 0x000000039c037221 */ /* 0x000fe40000010000 */
[----:B------:R-:W0:Y:S01]  /*c7d0*/  MUFU.EX2 R95, R95 ;  /* 0x0000005f005f7308 */ /* 0x000e220000000800 */
[----:B--2---:R-:W-:-:S07]  /*c7e0*/  FADD.FTZ R2, R104, R93 ;  /* 0x0000005d68027221 */ /* 0x004fce0000010000 */
[----:B------:R-:W1:Y:S01]  /*c7f0*/  MUFU.EX2 R94, R94 ;  /* 0x0000005e005e7308 */ /* 0x000e620000000800 */
[----:B---3--:R-:W-:-:S07]  /*c800*/  FADD.FTZ R93, R185, R2 ;  /* 0x00000002b95d7221 */ /* 0x008fce0000010000 */
        /* <DEDUP_REMOVED lines=18> */
.L_x_2174:
        /* <DEDUP_REMOVED lines=14> */
[-C--:B------:R-:W-:Y:S01]  /*ca10*/  FMUL.FTZ R24, R24, R4.reuse ;  /* 0x0000000418187220 */ /* 0x080fe20000410000 */
[----:B------:R-:W-:Y:S01]  /*ca20*/  F2FP.SATFINITE.E4M3.F32.PACK_AB_MERGE_C R130, R112, R21, R130 ;  /* 0x000000157082723e */ /* 0x000fe20004807082 */
[----:B------:R-:W-:Y:S01]  /*ca30*/  FMUL.FTZ R25, R25, R4 ;  /* 0x0000000419197220 */ /* 0x000fe20000410000 */
[----:B------:R-:W-:Y:S01]  /*ca40*/  F2FP.SATFINITE.E4M3.F32.PACK_AB_MERGE_C R127, R123, R136, R127 ;  /* 0x000000887b7f723e */ /* 0x000fe2000480707f */
        /* <DEDUP_REMOVED lines=98> */
[----:B------:R-:W-:Y:S01]  /*d070*/  F2FP.SATFINITE.E4M3.F32.PACK_AB_MERGE_C R171, R99, R91, R98 ;  /* 0x0000005b63ab723e */ /* 0x000fe20004807062 */
[----:B------:R-:W-:Y:S06]  /*d080*/  @P1 BRA `(.L_x_2175) ;  /* 0xffffffc800501947 */ /* 0x000fec000383ffff */
.L_x_2164:
[----:B------:R-:W-:Y:S06]  /*d090*/  BAR.ARV 0x8, 0x180 ;  /* 0x0206000000007b1d */ /* 0x000fec0000002000 */
[----:B------:R-:W-:Y:S05]  /*d0a0*/  @!P0 BRA `(.L_x_2176) ;  /* 0x0000000000048947 */ /* 0x000fea0003800000 */
[----:B------:R-:W-:Y:S01]  /*d0b0*/  BPT.TRAP 0x1 ;  /* 0x000000040000795c */ /* 0x000fe20000300000 */
.L_x_2176:
[----:B------:R-:W-:Y:S01]  /*d0c0*/  ULEA UR9, UR43, UR41, 0x3 ;  /* 0x000000292b097291 */ /* 0x000fe2000f8e183f */
[----:B------:R-:W-:-:S05]  /*d0d0*/  IMAD.U32 R0, RZ, RZ, UR44 ;  /* 0x0000002cff007e24 */ /* 0x000fca000f8e00ff */
[----:B------:R-:W-:-:S04]  /*d0e0*/  SHF.L.U32 R0, R0, 0x1f, RZ ;  /* 0x0000001f00007819 */ /* 0x000fc800000006ff */
[----:B------:R0:W1:Y:S01]  /*d0f0*/  SYNCS.PHASECHK.TRANS64.TRYWAIT P1, [UR9+0x29850], R0 ;  /* 0x02985000ff0075a7 */ /* 0x0000620008020149 */
[----:B------:R-:W-:Y:S05]  /*d100*/  @!P0 BRA `(.L_x_2177) ;  /* 0x0000000000048947 */ /* 0x000fea0003800000 */
[----:B------:R-:W-:Y:S01]  /*d110*/  BPT.TRAP 0x1 ;  /* 0x000000040000795c */ /* 0x000fe20000300000 */
.L_x_2177:
[----:B-1----:R-:W-:Y:S05]  /*d120*/  @P1 BRA `(.L_x_2178) ;  /* 0x0000000000081947 */ /* 0x002fea0003800000 */
[----:B------:R-:W1:Y:S02]  /*d130*/  SYNCS.PHASECHK.TRANS64.TRYWAIT P1, [UR9+0x29850], R0 ;  /* 0x02985000ff0075a7 */ /* 0x000e640008020149 */
[----:B-1----:R-:W-:Y:S05]  /*d140*/  @!P1 BRA `(.L_x_2179) ;  /* 0x00000084001c9947 */ /* 0x002fea0003800000 */
.L_x_2178:
        /* <DEDUP_REMOVED lines=22> */
[----:B------:R-:W-:Y:S02]  /*d2b0*/  @UP0 USHF.R.S32.HI UR6, URZ, 0x1f, UR42 ;  /* 0x0000001f3f060899 */ /* 0x000fe4000801142a */
[----:B------:R-:W-:Y:S02]  /*d2c0*/  @UP0 USHF.R.S32.HI UR7, URZ, 0x1f, UR38 ;  /* 0x0000001f3f070899 */ /* 0x000fe40008011426 */
[----:B------:R-:W-:-:S04]  /*d2d0*/  @UP0 UIMAD UR6, UR6, UR12, URZ ;  /* 0x0000000c060602a4 */ /* 0x000fc8000f8e023f */
        /* <DEDUP_REMOVED lines=11> */
[----:B-1----:R-:W-:Y:S01]  /*d390*/  IMAD.U32 R5, RZ, RZ, UR7 ;  /* 0x00000007ff057e24 */ /* 0x002fe2000f8e00ff */
[----:B------:R-:W-:Y:S02]  /*d3a0*/  UMOV UR7, 0xc0000010 ;  /* 0xc000001000077882 */ /* 0x000fe40000000000 */
[----:B------:R-:W-:Y:S02]  /*d3b0*/  UMOV UR6, UR4 ;  /* 0x0000000400067c82 */ /* 0x000fe40008000000 */
[----:B------:R1:W2:Y:S01]  /*d3c0*/  @P1 LDG.E R6, desc[UR50][R4.64] ;  /* 0x0000003204061981 */ /* 0x0002a2000c1e1900 */
[----:B------:R-:W-:Y:S02]  /*d3d0*/  WARPGROUP.DEPBAR.LE gsb0, 0x0 ;  /* 0x00008000000079c5 */ /* 0x000fe40000010000 */
[----:B------:R-:W-:-:S06]  /*d3e0*/  WARPGROUP.ARRIVE ;  /* 0x00000000000079c5 */ /* 0x000fcc0000000000 */
[----:B------:R-:W-:Y:S01]  /*d3f0*/  QGMMA.64x128x32.F32.E4M3.E4M3 R24, R176, gdesc[UR4], R24, gsb0 ;  /* 0x01e00004b0187df3 */ /* 0x000fe20008000818 */
[----:B------:R-:W-:Y:S01]  /*d400*/  UIADD3 UR4, UR8, 0x300, URZ ;  /* 0x0000030008047890 */ /* 0x000fe2000fffe03f */
[----:B------:R-:W-:-:S06]  /*d410*/  UMOV UR7, 0xc0000010 ;  /* 0xc000001000077882 */ /* 0x000fcc0000000000 */
[----:B------:R-:W-:Y:S01]  /*d420*/  UMOV UR6, UR4 ;  /* 0x0000000400067c82 */ /* 0x000fe20008000000 */
[----:B------:R-:W-:Y:S01]  /*d430*/  UIADD3 UR8, UR8, 0x400, URZ ;  /* 0x0000040008087890 */ /* 0x000fe2000fffe03f */
[----:B0-----:R-:W0:Y:S04]  /*d440*/  SHFL.BFLY PT, R0, R3, 0x2, 0x1f ;  /* 0x0c401f0003007f89 */ /* 0x001e2800000e0000 */
[----:B------:R-:W3:Y:S01]  /*d450*/  SHFL.BFLY PT, R9, R2, 0x2, 0x1f ;  /* 0x0c401f0002097f89 */ /* 0x000ee200000e0000 */
[----:B------:R-:W-:Y:S02]  /*d460*/  WARPGROUP.DEPBAR.LE gsb0, 0x0 ;  /* 0x00008000000079c5 */ /* 0x000fe40000010000 */
[----:B------:R-:W-:-:S06]  /*d470*/  WARPGROUP.ARRIVE ;  /* 0x00000000000079c5 */ /* 0x000fcc0000000000 */
[----:B------:R-:W-:Y:S01]  /*d480*/  QGMMA.64x128x32.F32.E4M3.E4M3 R24, R172, gdesc[UR4], R24, gsb0 ;  /* 0x01e00004ac187df3 */ /* 0x000fe20008000818 */
[----:B------:R-:W-:Y:S01]  /*d490*/  UMOV UR6, UR8 ;  /* 0x0000000800067c82 */ /* 0x000fe20008000000 */
[----:B------:R-:W-:Y:S01]  /*d4a0*/  UMOV UR7, 0xc0000010 ;  /* 0xc000001000077882 */ /* 0x000fe20000000000 */
[----:B0-----:R-:W-:-:S01]  /*d4b0*/  FADD.FTZ R0, R0, R3 ;  /* 0x0000000300007221 */ /* 0x001fc20000010000 */
[----:B---3--:R-:W-:-:S04]  /*d4c0*/  FADD.FTZ R9, R9, R2 ;  /* 0x0000000209097221 */ /* 0x008fc80000010000 */
[----:B-1----:R-:W0:Y:S04]  /*d4d0*/  SHFL.BFLY PT, R5, R0, 0x1, 0x1f ;  /* 0x0c201f0000057f89 */ /* 0x002e2800000e0000 */
        /* <DEDUP_REMOVED lines=31> */
.L_x_2180:
        /* <DEDUP_REMOVED lines=16> */
[-C--:B------:R-:W-:Y:S01]  /*d7d0*/  FMUL.FTZ R57, R26, R96.reuse ;  /* 0x000000601a397220 */ /* 0x080fe20000410000 */
[-C--:B------:R-:W-:Y:S01]  /*d7e0*/  FMUL.FTZ R49, R27, R96.reuse ;  /* 0x000000601b317220 */ /* 0x080fe20000410000 */
[-C--:B------:R-:W-:Y:S01]  /*d7f0*/  FMUL.FTZ R48, R30, R96.reuse ;  /* 0x000000601e307220 */ /* 0x080fe20000410000 */
[-C--:B------:R-:W-:Y:S01]  /*d800*/  FMUL.FTZ R40, R31, R96.reuse ;  /* 0x000000601f287220 */ /* 0x080fe20000410000 */
[-C--:B------:R-:W-:Y:S01]  /*d810*/  FMUL.FTZ R41, R34, R96.reuse ;  /* 0x0000006022297220 */ /* 0x080fe20000410000 */
        /* <DEDUP_REMOVED lines=53> */
.L_x_2144:
        /* <DEDUP_REMOVED lines=26> */
[----:B------:R-:W-:Y:S01]  /*dd10*/  F2FP.BF16.F32.PACK_AB R27, R54, R27 ;  /* 0x0000001b361b723e */ /* 0x000fe200000010ff */
[----:B0-----:R-:W-:Y:S01]  /*dd20*/  IMAD.SHL.U32 R24, R35, 0x4, RZ ;  /* 0x0000000423187824 */ /* 0x001fe200078e00ff */
        /* <DEDUP_REMOVED lines=15> */
[----:B------:R-:W-:Y:S01]  /*de20*/  F2FP.BF16.F32.PACK_AB R89, R88, R89 ;  /* 0x000000595859723e */ /* 0x000fe200000010ff */
[----:B------:R-:W-:Y:S01]  /*de30*/  USHF.R.S32.HI UR12, URZ, 0x1f, UR38 ;  /* 0x0000001f3f0c7899 */ /* 0x000fe20008011426 */
[----:B------:R-:W-:Y:S01]  /*de40*/  LOP3.LUT R24, R24, 0xc, RZ, 0xc0, !PT ;  /* 0x0000000c18187812 */ /* 0x000fe200078ec0ff */
[----:B------:R-:W-:Y:S01]  /*de50*/  ULDC.64 UR8, c[0x0][0xb90] ;  /* 0x0002e40000087ab9 */ /* 0x000fe20000000a00 */
[----:B------:R-:W-:Y:S01]  /*de60*/  USHF.R.S32.HI UR13, URZ, 0x1f, UR42 ;  /* 0x0000001f3f0d7899 */ /* 0x000fe2000801142a */
[----:B------:R-:W-:Y:S01]  /*de70*/  BAR.SYNC.DEFER_BLOCKING 0x1, 0x100 ;  /* 0x0044000000007b1d */ /* 0x000fe20000010000 */
[----:B------:R-:W-:-:S05]  /*de80*/  IADD3 R24, P0, R24, UR6, RZ ;  /* 0x0000000618187c10 */ /* 0x000fca000ff1e0ff */
[----:B------:R-:W-:Y:S01]  /*de90*/  IMAD.X R25, RZ, RZ, UR7, P0 ;  /* 0x00000007ff197e24 */ /* 0x000fe200080e06ff */
[----:B------:R-:W-:-:S04]  /*dea0*/  ULDC.64 UR10, c[0x0][0xb98] ;  /* 0x0002e600000a7ab9 */ /* 0x000fc80000000a00 */
[----:B------:R0:W2:Y:S01]  /*deb0*/  LDG.E.CONSTANT R24, desc[UR50][R24.64] ;  /* 0x0000003218187981 */ /* 0x0000a2000c1e9900 */
[----:B------:R-:W-:Y:S02]  /*dec0*/  UIMAD UR5, UR12, UR8, URZ ;  /* 0x000000080c0572a4 */ /* 0x000fe4000f8e023f */
[----:B------:R-:W-:Y:S01]  /*ded0*/  UIMAD.WIDE.U32 UR6, UR38, UR8, URZ ;  /* 0x00000008260672a5 */ /* 0x000fe2000f8e003f */
[----:B------:R-:W1:Y:S01]  /*dee0*/  S2R R34, SR_SWINHI ;  /* 0x0000000000227919 */ /* 0x000e620000002f00 */
[----:B------:R-:W-:Y:S02]  /*def0*/  UIMAD UR5, UR38, UR9, UR5 ;  /* 0x00000009260572a4 */ /* 0x000fe4000f8e0205 */
[----:B------:R-:W-:Y:S02]  /*df00*/  UIMAD UR8, UR13, UR10, URZ ;  /* 0x0000000a0d0872a4 */ /* 0x000fe4000f8e023f */
[----:B------:R-:W-:Y:S01]  /*df10*/  UIADD3 UR7, UR7, UR5, URZ ;  /* 0x0000000507077290 */ /* 0x000fe2000fffe03f */
[----:B0-----:R-:W-:Y:S01]  /*df20*/  LOP3.LUT P0, R25, R35, 0x3, RZ, 0xc0, !PT ;  /* 0x0000000323197812 */ /* 0x001fe2000780c0ff */
[----:B------:R-:W-:-:S02]  /*df30*/  UIMAD UR8, UR42, UR11, UR8 ;  /* 0x0000000b2a0872a4 */ /* 0x000fc4000f8e0208 */
[----:B------:R-:W-:Y:S01]  /*df40*/  UIMAD.WIDE.U32 UR6, UR42, UR10, UR6 ;  /* 0x0000000a2a0672a5 */ /* 0x000fe2000f8e0006 */
[----:B------:R-:W-:Y:S01]  /*df50*/  ISETP.EQ.OR P0, PT, R25, 0x3, !P0 ;  /* 0x000000031900780c */ /* 0x000fe20004702670 */
[----:B------:R-:W-:Y:S01]  /*df60*/  ULDC UR5, c[0x0][0xa88] ;  /* 0x0002a20000057ab9 */ /* 0x000fe20000000800 */
[----:B------:R-:W-:Y:S02]  /*df70*/  ULDC.64 UR10, c[0x0][0xaf0] ;  /* 0x0002bc00000a7ab9 */ /* 0x000fe40000000a00 */
[----:B------:R-:W-:Y:S02]  /*df80*/  SEL R61, R7, R6, P0 ;  /* 0x00000006073d7207 */ /* 0x000fe40000000000 */
[----:B------:R-:W-:Y:S02]  /*df90*/  SEL R58, R6, R7, P0 ;  /* 0x00000007063a7207 */ /* 0x000fe40000000000 */
[----:B------:R-:W-:Y:S02]  /*dfa0*/  SEL R55, R29, R28, P0 ;  /* 0x0000001c1d377207 */ /* 0x000fe40000000000 */
[----:B------:R-:W-:Y:S01]  /*dfb0*/  SEL R52, R28, R29, P0 ;  /* 0x0000001d1c347207 */ /* 0x000fe20000000000 */
[----:B------:R-:W-:Y:S01]  /*dfc0*/  IMAD R29, R23, 0x40, R16 ;  /* 0x00000040171d7824 */ /* 0x000fe200078e0210 */
[----:B------:R-:W-:-:S02]  /*dfd0*/  SEL R65, R31, R30, P0 ;  /* 0x0000001e1f417207 */ /* 0x000fc40000000000 */
[----:B------:R-:W-:Y:S02]  /*dfe0*/  SEL R62, R30, R31, P0 ;  /* 0x0000001f1e3e7207 */ /* 0x000fe40000000000 */
[----:B------:R-:W0:Y:S01]  /*dff0*/  LDC R30, c[0x0][0xbe8] ;  /* 0x0002fa00ff1e7b82 */ /* 0x000e220000000800 */
[----:B------:R-:W-:Y:S02]  /*e000*/  SEL R73, R9, R8, P0 ;  /* 0x0000000809497207 */ /* 0x000fe40000000000 */
[----:B------:R-:W-:Y:S02]  /*e010*/  SEL R70, R8, R9, P0 ;  /* 0x0000000908467207 */ /* 0x000fe40000000000 */
[----:B------:R-:W-:Y:S02]  /*e020*/  SEL R67, R27, R26, P0 ;  /* 0x0000001a1b437207 */ /* 0x000fe40000000000 */
[----:B------:R-:W-:Y:S02]  /*e030*/  MOV R4, R3 ;  /* 0x0000000300047202 */ /* 0x000fe40000000f00 */
[----:B-1----:R-:W-:-:S02]  /*e040*/  MOV R5, R34 ;  /* 0x0000002200057202 */ /* 0x002fc40000000f00 */
[----:B------:R-:W-:Y:S02]  /*e050*/  SEL R64, R26, R27, P0 ;  /* 0x0000001b1a407207 */ /* 0x000fe40000000000 */
[----:B------:R-:W-:Y:S01]  /*e060*/  SEL R57, R15, R14, P0 ;  /* 0x0000000e0f397207 */ /* 0x000fe20000000000 */
[--C-:B------:R-:W-:Y:S01]  /*e070*/  IMAD.WIDE R6, R191, 0x2, R4.reuse ;  /* 0x00000002bf067825 */ /* 0x100fe200078e0204 */
[----:B------:R-:W-:Y:S02]  /*e080*/  SEL R54, R14, R15, P0 ;  /* 0x0000000f0e367207 */ /* 0x000fe40000000000 */
[----:B------:R-:W-:Y:S01]  /*e090*/  SEL R69, R21, R20, P0 ;  /* 0x0000001415457207 */ /* 0x000fe20000000000 */
[----:B------:R-:W-:Y:S01]  /*e0a0*/  IMAD.WIDE R28, R29, 0x2, R4 ;  /* 0x000000021d1c7825 */ /* 0x000fe200078e0204 */
[C---:B------:R-:W-:Y:S02]  /*e0b0*/  IADD3 R43, P6, R6.reuse, 0x4060, RZ ;  /* 0x00004060062b7810 */ /* 0x040fe40007fde0ff */
[----:B------:R-:W-:-:S02]  /*e0c0*/  IADD3 R5, P2, R6, 0x20, RZ ;  /* 0x0000002006057810 */ /* 0x000fc40007f5e0ff */
[----:B------:R-:W-:Y:S02]  /*e0d0*/  LOP3.LUT R42, R43, 0x380, RZ, 0xc0, !PT ;  /* 0x000003802b2a7812 */ /* 0x000fe400078ec0ff */
[----:B------:R-:W-:Y:S01]  /*e0e0*/  SEL R66, R20, R21, P0 ;  /* 0x0000001514427207 */ /* 0x000fe20000000000 */
[--C-:B------:R-:W-:Y:S01]  /*e0f0*/  IMAD.X R35, RZ, RZ, R7.reuse, P2 ;  /* 0x000000ffff237224 */ /* 0x100fe200010e0607 */
[----:B------:R-:W-:Y:S02]  /*e100*/  SHF.R.U64 R42, R42, 0x3, RZ ;  /* 0x000000032a2a7819 */ /* 0x000fe400000012ff */
[----:B------:R-:W-:Y:S02]  /*e110*/  LOP3.LUT R4, R5, 0x380, RZ, 0xc0, !PT ;  /* 0x0000038005047812 */ /* 0x000fe400078ec0ff */
[----:B------:R-:W-:Y:S01]  /*e120*/  LOP3.LUT R42, R42, R43, RZ, 0x3c, !PT ;  /* 0x0000002b2a2a7212 */ /* 0x000fe200078e3cff */
[----:B------:R-:W-:Y:S01]  /*e130*/  IMAD.X R43, RZ, RZ, R7, P6 ;  /* 0x000000ffff2b7224 */ /* 0x000fe200030e0607 */
[----:B------:R-:W-:-:S02]  /*e140*/  IADD3 R9, P6, R6, 0x40, RZ ;  /* 0x0000004006097810 */ /* 0x000fc40007fde0ff */
[----:B------:R-:W-:Y:S02]  /*e150*/  IADD3 R15, P2, R28, 0x2000, RZ ;  /* 0x000020001c0f7810 */ /* 0x000fe40007f5e0ff */
[----:B------:R-:W-:Y:S01]  /*e160*/  LOP3.LUT R45, R6, 0x380, RZ, 0xc0, !PT ;  /* 0x00000380062d7812 */ /* 0x000fe200078ec0ff */
[----:B------:R-:W-:Y:S01]  /*e170*/  IMAD.X R27, RZ, RZ, R7, P6 ;  /* 0x000000ffff1b7224 */ /* 0x000fe200030e0607 */
[----:B------:R-:W-:Y:S02]  /*e180*/  IADD3 R21, P6, R28, 0x1000, RZ ;  /* 0x000010001c157810 */ /* 0x000fe40007fde0ff */
[----:B------:R-:W-:Y:S02]  /*e190*/  SHF.R.U64 R4, R4, 0x3, RZ ;  /* 0x0000000304047819 */ /* 0x000fe400000012ff */
[----:B------:R-:W-:Y:S02]  /*e1a0*/  LOP3.LUT R20, R21, 0x380, RZ, 0xc0, !PT ;  /* 0x0000038015147812 */ /* 0x000fe400078ec0ff */
[----:B------:R-:W-:-:S02]  /*e1b0*/  LOP3.LUT R14, R15, 0x380, RZ, 0xc0, !PT ;  /* 0x000003800f0e7812 */ /* 0x000fc400078ec0ff */
[----:B------:R-:W-:Y:S02]  /*e1c0*/  SEL R59, R11, R10, P0 ;  /* 0x0000000a0b3b7207 */ /* 0x000fe40000000000 */
[----:B------:R-:W-:Y:S02]  /*e1d0*/  SEL R56, R10, R11, P0 ;  /* 0x0000000b0a387207 */ /* 0x000fe40000000000 */
[----:B------:R-:W-:Y:S02]  /*e1e0*/  SHF.R.U64 R45, R45, 0x3, RZ ;  /* 0x000000032d2d7819 */ /* 0x000fe400000012ff */
[----:B------:R-:W-:Y:S02]  /*e1f0*/  IADD3 R11, P3, R6, 0x4000, RZ ;  /* 0x00004000060b7810 */ /* 0x000fe40007f7e0ff */
[----:B------:R-:W-:Y:S02]  /*e200*/  LOP3.LUT R34, R4, R5, RZ, 0x3c, !PT ;  /* 0x0000000504227212 */ /* 0x000fe400078e3cff */
[----:B------:R-:W-:-:S02]  /*e210*/  SHF.R.U64 R20, R20, 0x3, RZ ;  /* 0x0000000314147819 */ /* 0x000fc400000012ff */
[----:B------:R-:W-:Y:S02]  /*e220*/  SHF.R.U64 R14, R14, 0x3, RZ ;  /* 0x000000030e0e7819 */ /* 0x000fe400000012ff */
[----:B------:R-:W-:Y:S02]  /*e230*/  LOP3.LUT R4, R9, 0x380, RZ, 0xc0, !PT ;  /* 0x0000038009047812 */ /* 0x000fe400078ec0ff */
[----:B------:R-:W-:Y:S02]  /*e240*/  SEL R71, R13, R12, P0 ;  /* 0x0000000c0d477207 */ /* 0x000fe40000000000 */
[----:B------:R-:W-:Y:S02]  /*e250*/  SEL R68, R12, R13, P0 ;  /* 0x0000000d0c447207 */ /* 0x000fe40000000000 */
[C---:B------:R-:W-:Y:S02]  /*e260*/  IADD3 R13, P5, R6.reuse, 0x4040, RZ ;  /* 0x00004040060d7810 */ /* 0x040fe40007fbe0ff */
[----:B------:R-:W-:-:S02]  /*e270*/  IADD3 R10, P4, R6, 0x4020, RZ ;  /* 0x00004020060a7810 */ /* 0x000fc40007f9e0ff */
[----:B------:R-:W-:Y:S01]  /*e280*/  IADD3 R8, P1, R6, 0x60, RZ ;  /* 0x0000006006087810 */ /* 0x000fe20007f3e0ff */
[--C-:B------:R-:W-:Y:S01]  /*e290*/  IMAD.X R41, RZ, RZ, R7.reuse, P5 ;  /* 0x000000ffff297224 */ /* 0x100fe200028e0607 */
[----:B------:R-:W-:Y:S01]  /*e2a0*/  LOP3.LUT R44, R45, R6, RZ, 0x3c, !PT ;  /* 0x000000062d2c7212 */ /* 0x000fe200078e3cff */
[----:B------:R-:W-:Y:S01]  /*e2b0*/  IMAD.MOV.U32 R45, RZ, RZ, R7 ;  /* 0x000000ffff2d7224 */ /* 0x000fe200078e0007 */
[----:B------:R-:W-:Y:S02]  /*e2c0*/  LOP3.LUT R6, R11, 0x380, RZ, 0xc0, !PT ;  /* 0x000003800b067812 */ /* 0x000fe400078ec0ff */
[----:B------:R-:W-:Y:S01]  /*e2d0*/  LOP3.LUT R20, R20, R21, RZ, 0x3c, !PT ;  /* 0x0000001514147212 */ /* 0x000fe200078e3cff */
[--C-:B------:R-:W-:Y:S01]  /*e2e0*/  IMAD.X R21, RZ, RZ, R29.reuse, P6 ;  /* 0x000000ffff157224 */ /* 0x100fe200030e061d */
[----:B------:R-:W-:Y:S01]  /*e2f0*/  LOP3.LUT R14, R14, R15, RZ, 0x3c, !PT ;  /* 0x0000000f0e0e7212 */ /* 0x000fe200078e3cff */
[----:B------:R-:W-:Y:S01]  /*e300*/  IMAD.X R15, RZ, RZ, R29, P2 ;  /* 0x000000ffff0f7224 */ /* 0x000fe200010e061d */
[----:B------:R-:W-:-:S02]  /*e310*/  SHF.R.U64 R4, R4, 0x3, RZ ;  /* 0x0000000304047819 */ /* 0x000fc400000012ff */
[----:B------:R-:W-:Y:S02]  /*e320*/  IADD3 R31, P6, R28, 0x7000, RZ ;  /* 0x000070001c1f7810 */ /* 0x000fe40007fde0ff */
[----:B0-----:R-:W-:Y:S02]  /*e330*/  ISETP.NE.AND P2, PT, R30, 0x1, PT ;  /* 0x000000011e00780c */ /* 0x001fe40003f45270 */
[----:B------:R-:W-:Y:S02]  /*e340*/  SHF.R.U64 R6, R6, 0x3, RZ ;  /* 0x0000000306067819 */ /* 0x000fe400000012ff */
[----:B------:R-:W-:Y:S02]  /*e350*/  SEL R63, R48, R49, P0 ;  /* 0x00000031303f7207 */ /* 0x000fe40000000000 */
[----:B------:R-:W-:Y:S02]  /*e360*/  LOP3.LUT R26, R4, R9, RZ, 0x3c, !PT ;  /* 0x00000009041a7212 */ /* 0x000fe400078e3cff */
[----:B------:R-:W-:-:S02]  /*e370*/  SEL R48, R49, R48, P0 ;  /* 0x0000003031307207 */ /* 0x000fc40000000000 */
[----:B------:R-:W-:Y:S02]  /*e380*/  LOP3.LUT R4, R31, 0x380, RZ, 0xc0, !PT ;  /* 0x000003801f047812 */ /* 0x000fe400078ec0ff */
[----:B------:R-:W-:Y:S02]  /*e390*/  SEL R49, R38, R39, P0 ;  /* 0x0000002726317207 */ /* 0x000fe40000000000 */
[----:B------:R-:W-:Y:S01]  /*e3a0*/  SEL R60, R39, R38, P0 ;  /* 0x00000026273c7207 */ /* 0x000fe20000000000 */
[----:B------:R-:W-:Y:S01]  /*e3b0*/  IMAD.X R39, RZ, RZ, R7, P3 ;  /* 0x000000ffff277224 */ /* 0x000fe200018e0607 */
[----:B------:R-:W-:Y:S02]  /*e3c0*/  LOP3.LUT R38, R6, R11, RZ, 0x3c, !PT ;  /* 0x0000000b06267212 */ /* 0x000fe400078e3cff */
[----:B------:R-:W-:Y:S02]  /*e3d0*/  LOP3.LUT R6, R8, 0x380, RZ, 0xc0, !PT ;  /* 0x0000038008067812 */ /* 0x000fe400078ec0ff */
[----:B------:R-:W-:-:S02]  /*e3e0*/  SHF.R.U64 R4, R4, 0x3, RZ ;  /* 0x0000000304047819 */ /* 0x000fc400000012ff */
[----:B------:R-:W-:Y:S02]  /*e3f0*/  SHF.R.U64 R5, R6, 0x3, RZ ;  /* 0x0000000306057819 */ /* 0x000fe400000012ff */
[----:B------:R-:W-:Y:S02]  /*e400*/  LOP3.LUT R4, R4, R31, RZ, 0x3c, !PT ;  /* 0x0000001f04047212 */ /* 0x000fe400078e3cff */
[----:B------:R-:W0:Y:S01]  /*e410*/  @P2 LDC R31, c[0x0][0xbec] ;  /* 0x0002fb00ff1f2b82 */ /* 0x000e220000000800 */
[----:B------:R-:W-:Y:S02]  /*e420*/  SEL R53, R33, R32, P0 ;  /* 0x0000002021357207 */ /* 0x000fe40000000000 */
[----:B------:R-:W-:Y:S01]  /*e430*/  SEL R50, R32, R33, P0 ;  /* 0x0000002120327207 */ /* 0x000fe20000000000 */
[----:B------:R-:W-:Y:S01]  /*e440*/  IMAD.X R33, RZ, RZ, R7, P1 ;  /* 0x000000ffff217224 */ /* 0x000fe200008e0607 */
[----:B------:R-:W-:Y:S02]  /*e450*/  LOP3.LUT R32, R5, R8, RZ, 0x3c, !PT ;  /* 0x0000000805207212 */ /* 0x000fe400078e3cff */
[----:B------:R-:W-:-:S02]  /*e460*/  MOV R83, R44 ;  /* 0x0000002c00537202 */ /* 0x000fc40000000f00 */
[----:B------:R-:W-:Y:S02]  /*e470*/  MOV R82, R32 ;  /* 0x0000002000527202 */ /* 0x000fe40000000f00 */
[----:B------:R-:W1:Y:S01]  /*e480*/  @P2 LDC R32, c[0x0][0xbf0] ;  /* 0x0002fc00ff202b82 */ /* 0x000e620000000800 */
[----:B------:R-:W-:Y:S01]  /*e490*/  MOV R44, R34 ;  /* 0x00000022002c7202 */ /* 0x000fe20000000f00 */
[----:B------:R-:W-:Y:S01]  /*e4a0*/  VIADD R34, R18, UR37 ;  /* 0x0000002512227c36 */ /* 0x000fe20008000000 */
[----:B------:R-:W-:Y:S02]  /*e4b0*/  LOP3.LUT R12, R13, 0x380, RZ, 0xc0, !PT ;  /* 0x000003800d0c7812 */ /* 0x000fe400078ec0ff */
[----:B------:R-:W-:Y:S02]  /*e4c0*/  SEL R51, R37, R36, P0 ;  /* 0x0000002425337207 */ /* 0x000fe40000000000 */
[----:B------:R-:W-:Y:S01]  /*e4d0*/  SEL R46, R36, R37, P0 ;  /* 0x00000025242e7207 */ /* 0x000fe20000000000 */
[----:B------:R-:W-:Y:S01]  /*e4e0*/  IMAD.X R37, RZ, RZ, R7, P4 ;  /* 0x000000ffff257224 */ /* 0x000fe200020e0607 */
[----:B------:R-:W-:-:S02]  /*e4f0*/  SEL R25, R94, R93, P0 ;  /* 0x0000005d5e197207 */ /* 0x000fc40000000000 */
[----:B------:R-:W-:Y:S02]  /*e500*/  SEL R47, R90, R89, P0 ;  /* 0x000000595a2f7207 */ /* 0x000fe40000000000 */
[----:B------:R-:W-:Y:S01]  /*e510*/  MOV R45, R26 ;  /* 0x0000001a002d7202 */ /* 0x000fe20000000f00 */
[----:B0-----:R-:W-:Y:S01]  /*e520*/  @P2 IMAD.HI.U32 R27, R34, R31, RZ ;  /* 0x0000001f221b2227 */ /* 0x001fe200078e00ff */
[----:B------:R-:W-:Y:S02]  /*e530*/  SEL R94, R93, R94, P0 ;  /* 0x0000005e5d5e7207 */ /* 0x000fe40000000000 */
[----:B------:R-:W-:Y:S01]  /*e540*/  SEL R90, R89, R90, P0 ;  /* 0x0000005a595a7207 */ /* 0x000fe20000000000 */
[----:B------:R-:W-:Y:S01]  /*e550*/  IMAD.MOV.U32 R26, RZ, RZ, R34 ;  /* 0x000000ffff1a7224 */ /* 0x000fe200078e0022 */
[----:B------:R-:W-:Y:S02]  /*e560*/  LOP3.LUT R7, R10, 0x380, RZ, 0xc0, !PT ;  /* 0x000003800a077812 */ /* 0x000fe400078ec0ff */
[----:B------:R-:W-:-:S02]  /*e570*/  SHF.R.U64 R12, R12, 0x3, RZ ;  /* 0x000000030c0c7819 */ /* 0x000fc400000012ff */
[----:B------:R-:W-:Y:S02]  /*e580*/  SHF.R.U64 R7, R7, 0x3, RZ ;  /* 0x0000000307077819 */ /* 0x000fe400000012ff */
[----:B------:R-:W-:Y:S02]  /*e590*/  LOP3.LUT R40, R12, R13, RZ, 0x3c, !PT ;  /* 0x0000000d0c287212 */ /* 0x000fe400078e3cff */
[----:B------:R-:W-:Y:S02]  /*e5a0*/  IADD3 R13, P1, R28, 0x3000, RZ ;  /* 0x000030001c0d7810 */ /* 0x000fe40007f3e0ff */
[----:B------:R-:W-:Y:S02]  /*e5b0*/  LOP3.LUT R36, R7, R10, RZ, 0x3c, !PT ;  /* 0x0000000a07247212 */ /* 0x000fe400078e3cff */
[----:B-1----:R-:W-:Y:S02]  /*e5c0*/  @P2 SHF.R.U32.HI R26, RZ, R32, R27 ;  /* 0x00000020ff1a2219 */ /* 0x002fe4000001161b */
[----:B------:R-:W-:-:S02]  /*e5d0*/  LOP3.LUT R12, R13, 0x380, RZ, 0xc0, !PT ;  /* 0x000003800d0c7812 */ /* 0x000fc400078ec0ff */
[----:B------:R-:W-:Y:S01]  /*e5e0*/  MOV R80, R36 ;  /* 0x0000002400507202 */ /* 0x000fe20000000f00 */
[----:B------:R-:W-:Y:S01]  /*e5f0*/  IMAD.MOV R37, RZ, RZ, -R26 ;  /* 0x000000ffff257224 */ /* 0x000fe200078e0a1a */
[----:B------:R-:W-:Y:S02]  /*e600*/  SEL R75, R86, R87, P0 ;  /* 0x00000057564b7207 */ /* 0x000fe40000000000 */
[----:B------:R-:W-:Y:S01]  /*e610*/  SHF.R.U64 R12, R12, 0x3, RZ ;  /* 0x000000030c0c7819 */ /* 0x000fe200000012ff */
[----:B------:R-:W-:Y:S01]  /*e620*/  IMAD R37, R30, R37, R34 ;  /* 0x000000251e257224 */ /* 0x000fe200078e0222 */
[----:B------:R-:W-:Y:S02]  /*e630*/  SEL R86, R87, R86, P0 ;  /* 0x0000005657567207 */ /* 0x000fe40000000000 */
[----:B------:R-:W-:Y:S01]  /*e640*/  LOP3.LUT R12, R12, R13, RZ, 0x3c, !PT ;  /* 0x0000000d0c0c7212 */ /* 0x000fe200078e3cff */
[----:B------:R-:W-:Y:S01]  /*e650*/  IMAD.X R13, RZ, RZ, R29, P1 ;  /* 0x000000ffff0d7224 */ /* 0x000fe200008e061d */
[----:B------:R-:W-:-:S02]  /*e660*/  MOV R77, R42 ;  /* 0x0000002a004d7202 */ /* 0x000fc40000000f00 */
[----:B------:R-:W-:Y:S02]  /*e670*/  MOV R79, R40 ;  /* 0x00000028004f7202 */ /* 0x000fe40000000f00 */
[----:B------:R-:W-:Y:S01]  /*e680*/  MOV R27, UR8 ;  /* 0x00000008001b7c02 */ /* 0x000fe20008000f00 */
[----:B------:R-:W-:Y:S01]  /*e690*/  ULDC.64 UR8, c[0x0][0xae8] ;  /* 0x0002ba0000087ab9 */ /* 0x000fe20000000a00 */
[----:B------:R-:W-:Y:S02]  /*e6a0*/  IADD3 R40, P1, R26, UR6, RZ ;  /* 0x000000061a287c10 */ /* 0x000fe4000ff3e0ff */
[----:B------:R-:W-:Y:S02]  /*e6b0*/  SHF.R.S32.HI R36, RZ, 0x1f, R37 ;  /* 0x0000001fff247819 */ /* 0x000fe40000011425 */
[C---:B------:R-:W-:Y:S02]  /*e6c0*/  IADD3 R9, P4, R28.reuse, 0x5000, RZ ;  /* 0x000050001c097810 */ /* 0x040fe40007f9e0ff */
[----:B------:R-:W-:-:S02]  /*e6d0*/  IADD3 R11, P3, R28, 0x4000, RZ ;  /* 0x000040001c0b7810 */ /* 0x000fc40007f7e0ff */
[----:B------:R-:W-:Y:S02]  /*e6e0*/  LOP3.LUT R8, R9, 0x380, RZ, 0xc0, !PT ;  /* 0x0000038009087812 */ /* 0x000fe400078ec0ff */
[----:B------:R-:W-:Y:S02]  /*e6f0*/  LOP3.LUT R10, R11, 0x380, RZ, 0xc0, !PT ;  /* 0x000003800b0a7812 */ /* 0x000fe400078ec0ff */
[----:B------:R-:W-:Y:S02]  /*e700*/  MOV R81, R38 ;  /* 0x0000002600517202 */ /* 0x000fe40000000f00 */
[----:B------:R-:W-:Y:S02]  /*e710*/  SHF.R.U64 R8, R8, 0x3, RZ ;  /* 0x0000000308087819 */ /* 0x000fe400000012ff */
[----:B------:R-:W-:Y:S02]  /*e720*/  SHF.R.U64 R10, R10, 0x3, RZ ;  /* 0x000000030a0a7819 */ /* 0x000fe400000012ff */
[----:B------:R-:W-:Y:S01]  /*e730*/  LOP3.LUT R8, R8, R9, RZ, 0x3c, !PT ;  /* 0x0000000908087212 */ /* 0x000fe200078e3cff */
[--C-:B------:R-:W-:Y:S01]  /*e740*/  IMAD.X R9, RZ, RZ, R29.reuse, P4 ;  /* 0x000000ffff097224 */ /* 0x100fe200020e061d */
[----:B------:R-:W-:Y:S01]  /*e750*/  LOP3.LUT R10, R10, R11, RZ, 0x3c, !PT ;  /* 0x0000000b0a0a7212 */ /* 0x000fe200078e3cff */
[----:B------:R-:W-:Y:S01]  /*e760*/  IMAD.X R11, RZ, RZ, R29, P3 ;  /* 0x000000ffff0b7224 */ /* 0x000fe200018e061d */
[----:B------:R-:W-:-:S02]  /*e770*/  IADD3 R7, P5, R28, 0x6000, RZ ;  /* 0x000060001c077810 */ /* 0x000fc40007fbe0ff */
[----:B------:R-:W-:Y:S02]  /*e780*/  LOP3.LUT R5, R28, 0x380, RZ, 0xc0, !PT ;  /* 0x000003801c057812 */ /* 0x000fe400078ec0ff */
[----:B------:R-:W-:Y:S02]  /*e790*/  LOP3.LUT R6, R7, 0x380, RZ, 0xc0, !PT ;  /* 0x0000038007067812 */ /* 0x000fe400078ec0ff */
[----:B------:R-:W-:Y:S02]  /*e7a0*/  SHF.R.U64 R5, R5, 0x3, RZ ;  /* 0x0000000305057819 */ /* 0x000fe400000012ff */
[----:B------:R-:W-:Y:S02]  /*e7b0*/  SHF.R.U64 R6, R6, 0x3, RZ ;  /* 0x0000000306067819 */ /* 0x000fe400000012ff */
[----:B------:R-:W-:Y:S01]  /*e7c0*/  LOP3.LUT R28, R5, R28, RZ, 0x3c, !PT ;  /* 0x0000001c051c7212 */ /* 0x000fe200078e3cff */
[--C-:B------:R-:W-:Y:S01]  /*e7d0*/  IMAD.X R5, RZ, RZ, R29.reuse, P6 ;  /* 0x000000ffff057224 */ /* 0x100fe200030e061d */
[----:B------:R-:W-:Y:S01]  /*e7e0*/  LOP3.LUT R6, R6, R7, RZ, 0x3c, !PT ;  /* 0x0000000706067212 */ /* 0x000fe200078e3cff */
[----:B------:R-:W-:Y:S01]  /*e7f0*/  IMAD.X R7, RZ, RZ, R29, P5 ;  /* 0x000000ffff077224 */ /* 0x000fe200028e061d */
[----:B--2---:R-:W-:Y:S01]  /*e800*/  LOP3.LUT R31, R24, 0x2, RZ, 0x3c, !PT ;  /* 0x00000002181f7812 */ /* 0x004fe200078e3cff */
[----:B------:R-:W-:Y:S04]  /*e810*/  SHFL.IDX PT, R25, R25, R24, 0x1c1f ;  /* 0x001c1f1819197589 */ /* 0x000fe800000e0000 */
[----:B------:R-:W-:Y:S04]  /*e820*/  SHFL.IDX PT, R47, R47, R24, 0x1c1f ;  /* 0x001c1f182f2f7589 */ /* 0x000fe800000e0000 */
[----:B------:R-:W-:Y:S04]  /*e830*/  SHFL.IDX PT, R94, R94, R31, 0x1c1f ;  /* 0x001c1f1f5e5e7589 */ /* 0x000fe800000e0000 */
[----:B------:R-:W0:Y:S04]  /*e840*/  SHFL.IDX PT, R90, R90, R31, 0x1c1f ;  /* 0x001c1f1f5a5a7589 */ /* 0x000e2800000e0000 */
[----:B------:R-:W-:Y:S04]  /*e850*/  SHFL.IDX PT, R63, R63, R24, 0x1c1f ;  /* 0x001c1f183f3f7589 */ /* 0x000fe800000e0000 */
[----:B------:R-:W-:Y:S04]  /*e860*/  SHFL.IDX PT, R48, R48, R31, 0x1c1f ;  /* 0x001c1f1f30307589 */ /* 0x000fe800000e0000 */
[----:B------:R-:W-:Y:S04]  /*e870*/  SHFL.IDX PT, R51, R51, R24, 0x1c1f ;  /* 0x001c1f1833337589 */ /* 0x000fe800000e0000 */
[----:B------:R-:W1:Y:S04]  /*e880*/  SHFL.IDX PT, R46, R46, R31, 0x1c1f ;  /* 0x001c1f1f2e2e7589 */ /* 0x000e6800000e0000 */
[----:B------:R-:W-:Y:S04]  /*e890*/  SHFL.IDX PT, R49, R49, R24, 0x1c1f ;  /* 0x001c1f1831317589 */ /* 0x000fe800000e0000 */
[----:B------:R-:W2:Y:S01]  /*e8a0*/  SHFL.IDX PT, R60, R60, R31, 0x1c1f ;  /* 0x001c1f1f3c3c7589 */ /* 0x000ea200000e0000 */
[----:B0-----:R-:W-:-:S02]  /*e8b0*/  SEL R32, R47, R90, P0 ;  /* 0x0000005a2f207207 */ /* 0x001fc40000000000 */
[----:B------:R-:W-:Y:S01]  /*e8c0*/  SEL R34, R90, R47, P0 ;  /* 0x0000002f5a227207 */ /* 0x000fe20000000000 */
[----:B------:R-:W-:Y:S04]  /*e8d0*/  SHFL.IDX PT, R65, R65, R24, 0x1c1f ;  /* 0x001c1f1841417589 */ /* 0x000fe800000e0000 */
[----:B------:R-:W0:Y:S04]  /*e8e0*/  SHFL.IDX PT, R62, R62, R31, 0x1c1f ;  /* 0x001c1f1f3e3e7589 */ /* 0x000e2800000e0000 */
[----:B------:R-:W-:Y:S04]  /*e8f0*/  SHFL.IDX PT, R53, R53, R24, 0x1c1f ;  /* 0x001c1f1835357589 */ /* 0x000fe800000e0000 */
[----:B------:R-:W-:Y:S01]  /*e900*/  SHFL.IDX PT, R55, R55, R24, 0x1c1f ;  /* 0x001c1f1837377589 */ /* 0x000fe200000e0000 */
[----:B-1----:R-:W-:-:S03]  /*e910*/  SEL R38, R46, R51, P0 ;  /* 0x000000332e267207 */ /* 0x002fc60000000000 */
[----:B------:R-:W-:Y:S04]  /*e920*/  SHFL.IDX PT, R57, R57, R24, 0x1c1f ;  /* 0x001c1f1839397589 */ /* 0x000fe800000e0000 */
[----:B------:R-:W-:Y:S01]  /*e930*/  SHFL.IDX PT, R59, R59, R24, 0x1c1f ;  /* 0x001c1f183b3b7589 */ /* 0x000fe200000e0000 */
[----:B--2---:R-:W-:Y:S02]  /*e940*/  SEL R33, R49, R60, P0 ;  /* 0x0000003c31217207 */ /* 0x004fe40000000000 */
[----:B------:R-:W-:Y:S01]  /*e950*/  SEL R35, R60, R49, P0 ;  /* 0x000000313c237207 */ /* 0x000fe20000000000 */
[----:B------:R-:W-:Y:S04]  /*e960*/  SHFL.IDX PT, R42, R61, R24, 0x1c1f ;  /* 0x001c1f183d2a7589 */ /* 0x000fe800000e0000 */
[----:B------:R-:W-:Y:S01]  /*e970*/  SHFL.IDX PT, R67, R67, R24, 0x1c1f ;  /* 0x001c1f1843437589 */ /* 0x000fe200000e0000 */
[----:B0-----:R-:W-:-:S03]  /*e980*/  SEL R39, R62, R65, P0 ;  /* 0x000000413e277207 */ /* 0x001fc60000000000 */
[----:B------:R-:W-:Y:S04]  /*e990*/  SHFL.IDX PT, R69, R69, R24, 0x1c1f ;  /* 0x001c1f1845457589 */ /* 0x000fe800000e0000 */
[----:B------:R-:W-:Y:S04]  /*e9a0*/  SHFL.IDX PT, R71, R71, R24, 0x1c1f ;  /* 0x001c1f1847477589 */ /* 0x000fe800000e0000 */
[----:B------:R-:W-:Y:S04]  /*e9b0*/  SHFL.IDX PT, R73, R73, R24, 0x1c1f ;  /* 0x001c1f1849497589 */ /* 0x000fe800000e0000 */
[----:B------:R0:W-:Y:S04]  /*e9c0*/  SHFL.IDX PT, R75, R75, R24, 0x1c1f ;  /* 0x001c1f184b4b7589 */ /* 0x0001e800000e0000 */
[----:B------:R-:W-:Y:S04]  /*e9d0*/  SHFL.IDX PT, R50, R50, R31, 0x1c1f ;  /* 0x001c1f1f32327589 */ /* 0x000fe800000e0000 */
[----:B------:R-:W-:Y:S01]  /*e9e0*/  SHFL.IDX PT, R72, R64, R31, 0x1c1f ;  /* 0x001c1f1f40487589 */ /* 0x000fe200000e0000 */
[----:B0-----:R-:W-:-:S03]  /*e9f0*/  SHF.R.S32.HI R24, RZ, 0x1f, R26 ;  /* 0x0000001fff187819 */ /* 0x001fc6000001141a */
[----:B------:R-:W-:Y:S01]  /*ea00*/  SHFL.IDX PT, R52, R52, R31, 0x1c1f ;  /* 0x001c1f1f34347589 */ /* 0x000fe200000e0000 */
[----:B------:R-:W-:Y:S02]  /*ea10*/  SEL R26, R94, R25, P0 ;  /* 0x000000195e1a7207 */ /* 0x000fe40000000000 */
[----:B------:R-:W-:Y:S01]  /*ea20*/  IADD3.X R41, R24, UR7, R27, P1, !PT ;  /* 0x0000000718297c10 */ /* 0x000fe20008ffe41b */
[----:B------:R-:W-:Y:S01]  /*ea30*/  SHFL.IDX PT, R74, R66, R31, 0x1c1f ;  /* 0x001c1f1f424a7589 */ /* 0x000fe200000e0000 */
[----:B------:R-:W-:Y:S01]  /*ea40*/  ULDC.64 UR6, c[0x0][0xb88] ;  /* 0x0002e20000067ab9 */ /* 0x000fe20000000a00 */
[----:B------:R-:W-:Y:S01]  /*ea50*/  SEL R24, R25, R94, P0 ;  /* 0x0000005e19187207 */ /* 0x000fe20000000000 */
[----:B------:R-:W-:Y:S01]  /*ea60*/  IMAD R36, R36, UR6, RZ ;  /* 0x0000000624247c24 */ /* 0x000fe2000f8e02ff */
[----:B------:R-:W-:Y:S01]  /*ea70*/  SHFL.IDX PT, R54, R54, R31, 0x1c1f ;  /* 0x001c1f1f36367589 */ /* 0x000fe200000e0000 */
[----:B------:R-:W-:Y:S01]  /*ea80*/  SEL R25, R63, R48, P0 ;  /* 0x000000303f197207 */ /* 0x000fe20000000000 */
[C---:B------:R-:W-:Y:S01]  /*ea90*/  IMAD.WIDE.U32 R40, R37.reuse, UR6, R40 ;  /* 0x0000000625287c25 */ /* 0x040fe2000f8e0028 */
[----:B------:R-:W-:Y:S01]  /*eaa0*/  SEL R27, R48, R63, P0 ;  /* 0x0000003f301b7207 */ /* 0x000fe20000000000 */
[----:B------:R-:W-:Y:S01]  /*eab0*/  SHFL.IDX PT, R76, R68, R31, 0x1c1f ;  /* 0x001c1f1f444c7589 */ /* 0x000fe200000e0000 */
[----:B------:R-:W-:Y:S01]  /*eac0*/  LOP3.LUT P1, RZ, R188, 0x3, RZ, 0xc0, !PT ;  /* 0x00000003bcff7812 */ /* 0x000fe2000782c0ff */
[----:B------:R-:W-:Y:S01]  /*ead0*/  IMAD R47, R37, UR7, R36 ;  /* 0x00000007252f7c24 */ /* 0x000fe2000f8e0224 */
[----:B------:R-:W-:Y:S01]  /*eae0*/  SEL R36, R51, R46, P0 ;  /* 0x0000002e33247207 */ /* 0x000fe20000000000 */
[----:B------:R-:W0:Y:S01]  /*eaf0*/  SHFL.IDX PT, R56, R56, R31, 0x1c1f ;  /* 0x001c1f1f38387589 */ /* 0x000e2200000e0000 */
[----:B------:R-:W-:Y:S01]  /*eb00*/  VIADD R46, R190, UR37 ;  /* 0x00000025be2e7c36 */ /* 0x000fe20008000000 */
[----:B------:R-:W-:Y:S01]  /*eb10*/  ULDC.64 UR6, c[0x0][0xb50] ;  /* 0x0002d40000067ab9 */ /* 0x000fe20000000a00 */
[----:B------:R-:W-:Y:S01]  /*eb20*/  SEL R37, R65, R62, P0 ;  /* 0x0000003e41257207 */ /* 0x000fe20000000000 */
[----:B------:R-:W1:Y:S04]  /*eb30*/  SHFL.IDX PT, R78, R70, R31, 0x1c1f ;  /* 0x001c1f1f464e7589 */ /* 0x000e6800000e0000 */
[----:B------:R-:W2:Y:S04]  /*eb40*/  SHFL.IDX PT, R43, R58, R31, 0x1c1f ;  /* 0x001c1f1f3a2b7589 */ /* 0x000ea800000e0000 */
[----:B------:R3:W4:Y:S04]  /*eb50*/  SHFL.IDX PT, R86, R86, R31, 0x1c1f ;  /* 0x001c1f1f56567589 */ /* 0x00072800000e0000 */
[----:B------:R2:W-:Y:S04]  /*eb60*/  STSM.16.M88.4 [R83], R24 ;  /* 0x0000001853007844 */ /* 0x0005e80000000200 */
[----:B------:R4:W-:Y:S01]  /*eb70*/  STSM.16.M88.4 [R44], R32 ;  /* 0x000000202c007844 */ /* 0x0009e20000000200 */
[----:B---3--:R-:W-:-:S03]  /*eb80*/  IMAD R31, R30, UR5, RZ ;  /* 0x000000051e1f7c24 */ /* 0x008fc6000f8e02ff */
[----:B------:R3:W-:Y:S01]  /*eb90*/  STSM.16.M88.4 [R45], R36 ;  /* 0x000000242d007844 */ /* 0x0007e20000000200 */
[----:B0-----:R-:W-:Y:S02]  /*eba0*/  SEL R64, R59, R56, P0 ;  /* 0x000000383b407207 */ /* 0x001fe40000000000 */
[----:B------:R-:W-:Y:S02]  /*ebb0*/  ISETP.GE.OR P3, PT, R46, R31, P1 ;  /* 0x0000001f2e00720c */ /* 0x000fe40000f66670 */
[----:B------:R-:W-:Y:S02]  /*ebc0*/  SEL R66, R56, R59, P0 ;  /* 0x0000003b38427207 */ /* 0x000fe40000000000 */
[----:B-1----:R-:W-:Y:S01]  /*ebd0*/  SEL R65, R73, R78, P0 ;  /* 0x0000004e49417207 */ /* 0x002fe20000000000 */
[----:B--2---:R-:W-:Y:S01]  /*ebe0*/  VIADD R24, R46, 0x8 ;  /* 0x000000082e187836 */ /* 0x004fe20000000000 */
[----:B------:R-:W-:Y:S01]  /*ebf0*/  SEL R26, R50, R53, P0 ;  /* 0x00000035321a7207 */ /* 0x000fe20000000000 */
[----:B------:R-:W-:Y:S01]  /*ec00*/  IMAD.IADD R25, R41, 0x1, R47 ;  /* 0x0000000129197824 */ /* 0x000fe200078e022f */
[----:B------:R-:W-:-:S02]  /*ec10*/  LEA R41, P4, R40, UR6, 0x2 ;  /* 0x0000000628297c11 */ /* 0x000fc4000f8810ff */
[----:B------:R-:W-:Y:S02]  /*ec20*/  ISETP.GE.OR P1, PT, R24, R31, P1 ;  /* 0x0000001f1800720c */ /* 0x000fe40000f26670 */
[----:B------:R-:W-:Y:S01]  /*ec30*/  LEA.HI.X R40, R40, UR7, R25, 0x2, P4 ;  /* 0x0000000728287c11 */ /* 0x000fe2000a0f1419 */
[----:B------:R-:W-:Y:S01]  /*ec40*/  SHFL.IDX PT, R60, R41, RZ, 0x1c1f ;  /* 0x001c1fff293c7589 */ /* 0x000fe200000e0000 */
[----:B------:R-:W-:Y:S02]  /*ec50*/  SEL R24, R53, R50, P0 ;  /* 0x0000003235187207 */ /* 0x000fe40000000000 */
[----:B------:R-:W-:Y:S01]  /*ec60*/  SEL R25, R67, R72, P0 ;  /* 0x0000004843197207 */ /* 0x000fe20000000000 */
[----:B------:R-:W0:Y:S01]  /*ec70*/  SHFL.IDX PT, R61, R40, RZ, 0x1c1f ;  /* 0x001c1fff283d7589 */ /* 0x000e2200000e0000 */
[----:B------:R-:W-:Y:S02]  /*ec80*/  SEL R27, R72, R67, P0 ;  /* 0x00000043481b7207 */ /* 0x000fe40000000000 */
[----:B----4-:R-:W-:Y:S01]  /*ec90*/  SEL R32, R55, R52, P0 ;  /* 0x0000003437207207 */ /* 0x010fe20000000000 */
[----:B------:R-:W-:Y:S01]  /*eca0*/  SHFL.IDX PT, R62, R41, 0x1, 0x1c1f ;  /* 0x003c1f00293e7f89 */ /* 0x000fe200000e0000 */
[----:B------:R-:W-:-:S02]  /*ecb0*/  SEL R34, R52, R55, P0 ;  /* 0x0000003734227207 */ /* 0x000fc40000000000 */
[----:B------:R-:W-:Y:S01]  /*ecc0*/  SEL R33, R69, R74, P0 ;  /* 0x0000004a45217207 */ /* 0x000fe20000000000 */
[----:B------:R-:W-:Y:S01]  /*ecd0*/  STSM.16.M88.4 [R82], R24 ;  /* 0x0000001852007844 */ /* 0x000fe20000000200 */
[----:B------:R-:W-:Y:S02]  /*ece0*/  SEL R35, R74, R69, P0 ;  /* 0x000000454a237207 */ /* 0x000fe40000000000 */
[----:B------:R-:W-:Y:S01]  /*ecf0*/  SEL R44, R57, R54, P0 ;  /* 0x00000036392c7207 */ /* 0x000fe20000000000 */
[----:B------:R-:W1:Y:S01]  /*ed00*/  SHFL.IDX PT, R63, R40, 0x1, 0x1c1f ;  /* 0x003c1f00283f7f89 */ /* 0x000e6200000e0000 */
[----:B------:R-:W-:Y:S02]  /*ed10*/  SEL R46, R54, R57, P0 ;  /* 0x00000039362e7207 */ /* 0x000fe40000000000 */
[----:B---3--:R-:W-:Y:S01]  /*ed20*/  SEL R45, R71, R76, P0 ;  /* 0x0000004c472d7207 */ /* 0x008fe20000000000 */
[----:B------:R-:W-:Y:S01]  /*ed30*/  STSM.16.M88.4 [R81], R32 ;  /* 0x0000002051007844 */ /* 0x000fe20000000200 */
[----:B------:R-:W-:-:S02]  /*ed40*/  SEL R47, R76, R71, P0 ;  /* 0x000000474c2f7207 */ /* 0x000fc40000000000 */
[----:B------:R-:W-:Y:S02]  /*ed50*/  SEL R67, R78, R73, P0 ;  /* 0x000000494e437207 */ /* 0x000fe40000000000 */
[----:B------:R-:W-:Y:S01]  /*ed60*/  SEL R68, R42, R43, P0 ;  /* 0x0000002b2a447207 */ /* 0x000fe20000000000 */
[----:B------:R-:W-:Y:S01]  /*ed70*/  STSM.16.M88.4 [R80], R44 ;  /* 0x0000002c50007844 */ /* 0x000fe20000000200 */
[----:B------:R-:W-:Y:S02]  /*ed80*/  SEL R70, R43, R42, P0 ;  /* 0x0000002a2b467207 */ /* 0x000fe40000000000 */
[----:B------:R-:W-:Y:S01]  /*ed90*/  SEL R69, R75, R86, P0 ;  /* 0x000000564b457207 */ /* 0x000fe20000000000 */
[----:B------:R2:W-:Y:S01]  /*eda0*/  STSM.16.M88.4 [R79], R64 ;  /* 0x000000404f007844 */ /* 0x0005e20000000200 */
[----:B------:R-:W-:-:S05]  /*edb0*/  SEL R71, R86, R75, P0 ;  /* 0x0000004b56477207 */ /* 0x000fca0000000000 */
[----:B------:R-:W-:Y:S01]  /*edc0*/  STSM.16.M88.4 [R77], R68 ;  /* 0x000000444d007844 */ /* 0x000fe20000000200 */
[----:B------:R-:W-:Y:S08]  /*edd0*/  BAR.SYNC.DEFER_BLOCKING 0x1, 0x100 ;  /* 0x0044000000007b1d */ /* 0x000ff00000010000 */
[----:B--2---:R-:W2:Y:S01]  /*ede0*/  @P2 LDC R65, c[0x0][0xbec] ;  /* 0x0002fb00ff412b82 */ /* 0x004ea20000000800 */
[----:B------:R-:W-:Y:S01]  /*edf0*/  UIMAD UR5, UR12, UR8, URZ ;  /* 0x000000080c0572a4 */ /* 0x000fe2000f8e023f */
[----:B0-----:R0:W-:Y:S04]  /*ee00*/  @!P3 ST.E desc[UR50][R60.64], R2 ;  /* 0x000000023c00b985 */ /* 0x0011e8000c101932 */
[----:B-1----:R1:W-:Y:S01]  /*ee10*/  @!P1 ST.E desc[UR50][R62.64], R0 ;  /* 0x000000003e009985 */ /* 0x0023e2000c101932 */
[----:B------:R-:W-:Y:S01]  /*ee20*/  UIMAD.WIDE.U32 UR6, UR38, UR8, URZ ;  /* 0x00000008260672a5 */ /* 0x000fe2000f8e003f */
[----:B0-----:R-:W0:Y:S01]  /*ee30*/  @P2 LDC R61, c[0x0][0xbf0] ;  /* 0x0002fc00ff3d2b82 */ /* 0x001e220000000800 */
[----:B-1----:R-:W-:Y:S01]  /*ee40*/  IMAD R0, R22, 0x20, R23 ;  /* 0x0000002016007824 */ /* 0x002fe200078e0217 */
[----:B------:R-:W-:Y:S01]  /*ee50*/  UIMAD UR5, UR38, UR9, UR5 ;  /* 0x00000009260572a4 */ /* 0x000fe2000f8e0205 */
[----:B------:R1:W5:Y:S02]  /*ee60*/  LD.E.128 R44, desc[UR50][R6.64] ;  /* 0x00000032062c7980 */ /* 0x000364000c101d00 */
[----:B------:R-:W-:Y:S01]  /*ee70*/  VIADD R2, R0, UR37 ;  /* 0x0000002500027c36 */ /* 0x000fe20008000000 */
[----:B------:R-:W-:Y:S01]  /*ee80*/  UIMAD UR8, UR13, UR10, URZ ;  /* 0x0000000a0d0872a4 */ /* 0x000fe2000f8e023f */
[----:B------:R3:W5:Y:S02]  /*ee90*/  LD.E.128 R52, desc[UR50][R8.64] ;  /* 0x0000003208347980 */ /* 0x000764000c101d00 */
[----:B--2---:R-:W-:Y:S01]  /*eea0*/  @P2 IMAD.HI.U32 R0, R2, R65, RZ ;  /* 0x0000004102002227 */ /* 0x004fe200078e00ff */
[----:B------:R-:W-:Y:S01]  /*eeb0*/  UIADD3 UR7, UR7, UR5, URZ ;  /* 0x0000000507077290 */ /* 0x000fe2000fffe03f */
[----:B------:R2:W5:Y:S02]  /*eec0*/  LD.E.128 R32, desc[UR50][R4.64] ;  /* 0x0000003204207980 */ /* 0x000564000c101d00 */
[----:B-1----:R-:W-:Y:S01]  /*eed0*/  IMAD.MOV.U32 R7, RZ, RZ, R2 ;  /* 0x000000ffff077224 */ /* 0x002fe200078e0002 */
[----:B------:R-:W-:Y:S01]  /*eee0*/  UIMAD UR5, UR42, UR11, UR8 ;  /* 0x0000000b2a0572a4 */ /* 0x000fe2000f8e0208 */
[----:B------:R-:W5:Y:S01]  /*eef0*/  LD.E.128 R48, desc[UR50][R28.64] ;  /* 0x000000321c307980 */ /* 0x000f62000c101d00 */
[----:B------:R-:W-:Y:S01]  /*ef00*/  UIMAD.WIDE.U32 UR6, UR42, UR10, UR6 ;  /* 0x0000000a2a0672a5 */ /* 0x000fe2000f8e0006 */
[----:B------:R-:W-:-:S02]  /*ef10*/  ULDC.64 UR8, c[0x0][0xae0] ;  /* 0x0002b80000087ab9 */ /* 0x000fc40000000a00 */
[----:B------:R-:W5:Y:S01]  /*ef20*/  LD.E.128 R40, desc[UR50][R20.64] ;  /* 0x0000003214287980 */ /* 0x000f62000c101d00 */
[----:B0-----:R-:W-:Y:S01]  /*ef30*/  @P2 SHF.R.U32.HI R7, RZ, R61, R0 ;  /* 0x0000003dff072219 */ /* 0x001fe20000011600 */
[----:B------:R-:W-:Y:S02]  /*ef40*/  UIADD3 UR5, UR7, UR5, URZ ;  /* 0x0000000507057290 */ /* 0x000fe4000fffe03f */
[----:B------:R-:W5:Y:S01]  /*ef50*/  LD.E.128 R36, desc[UR50][R14.64] ;  /* 0x000000320e247980 */ /* 0x000f62000c101d00 */
[--C-:B------:R-:W-:Y:S01]  /*ef60*/  SHF.R.S32.HI R0, RZ, 0x1f, R7.reuse ;  /* 0x0000001fff007819 */ /* 0x100fe20000011407 */
[----:B---3--:R-:W-:Y:S02]  /*ef70*/  IMAD.MOV R9, RZ, RZ, -R7 ;  /* 0x000000ffff097224 */ /* 0x008fe400078e0a07 */
[----:B------:R-:W5:Y:S01]  /*ef80*/  LD.E.128 R24, desc[UR50][R12.64] ;  /* 0x000000320c187980 */ /* 0x000f62000c101d00 */
[----:B--2---:R-:W-:Y:S02]  /*ef90*/  IMAD.U32 R5, RZ, RZ, UR7 ;  /* 0x00000007ff057e24 */ /* 0x004fe4000f8e00ff */
[----:B------:R-:W-:Y:S01]  /*efa0*/  IMAD R0, R0, UR8, RZ ;  /* 0x0000000800007c24 */ /* 0x000fe2000f8e02ff */
[----:B------:R0:W5:Y:S01]  /*efb0*/  LD.E.128 R56, desc[UR50][R10.64] ;  /* 0x000000320a387980 */ /* 0x000162000c101d00 */
[----:B------:R-:W-:-:S02]  /*efc0*/  IMAD R9, R30, R9, R2 ;  /* 0x000000091e097224 */ /* 0x000fc400078e0202 */
        /* <DEDUP_REMOVED lines=11> */
[----:B------:R-:W-:-:S04]  /*f080*/  IMAD.WIDE.U32 R4, R7, UR8, R4 ;  /* 0x0000000807047c25 */ /* 0x000fc8000f8e0004 */
        /* <DEDUP_REMOVED lines=9> */
[----:B------:R-:W-:Y:S02]  /*f120*/  IMAD.IADD R5, R5, 0x1, R7 ;  /* 0x0000000105057824 */ /* 0x000fe400078e0207 */
[----:B------:R-:W-:Y:S01]  /*f130*/  VIADD R3, R3, 0x29820 ;  /* 0x0002982003037836 */ /* 0x000fe20000000000 */
[-C--:B------:R-:W-:Y:S01]  /*f140*/  ISETP.GE.AND P0, PT, R0, R31.reuse, PT ;  /* 0x0000001f0000720c */ /* 0x080fe20003f06270 */
[----:B------:R-:W-:Y:S01]  /*f150*/  VIADD R0, R8, 0x40 ;  /* 0x0000004008007836 */ /* 0x000fe20000000000 */
[----:B------:R-:W-:Y:S02]  /*f160*/  LEA.HI.X R7, R4, UR7, R5, 0x1, P3 ;  /* 0x0000000704077c11 */ /* 0x000fe400098f0c05 */
[----:B------:R-:W-:Y:S01]  /*f170*/  PRMT R3, RZ, 0x654, R3 ;  /* 0x00000654ff037816 */ /* 0x000fe20000000003 */
[----:B-1----:R0:W1:Y:S01]  /*f180*/  SHFL.IDX PT, R4, R6, RZ, 0x181f ;  /* 0x00181fff06047589 */ /* 0x00206200000e0000 */
        /* <DEDUP_REMOVED lines=8> */
[CC--:B-1----:R-:W-:Y:S02]  /*f210*/  @!P2 LEA R2, P4, R16.reuse, R4.reuse, 0x1 ;  /* 0x000000041002a211 */ /* 0x0c2fe400078808ff */
[C---:B------:R-:W-:Y:S02]  /*f220*/  @!P3 LEA R4, P5, R19.reuse, R4, 0x1 ;  /* 0x000000041304b211 */ /* 0x040fe400078a08ff */
[-C--:B0-2---:R-:W-:Y:S02]  /*f230*/  @!P2 LEA.HI.X R3, R16, R0.reuse, R193, 0x1, P4 ;  /* 0x000000001003a211 */ /* 0x085fe400020f0cc1 */
[----:B------:R-:W-:-:S03]  /*f240*/  @!P3 LEA.HI.X R5, R19, R0, R192, 0x1, P5 ;  /* 0x000000001305b211 */ /* 0x000fc600028f0cc0 */
[----:B-----5:R3:W-:Y:S04]  /*f250*/  @!P2 ST.E.128 desc[UR50][R2.64], R48 ;  /* 0x000000300200a985 */ /* 0x0207e8000c101d32 */
[----:B------:R3:W-:Y:S02]  /*f260*/  @!P3 ST.E.128 desc[UR50][R4.64], R56 ;  /* 0x000000380400b985 */ /* 0x0007e4000c101d32 */
.L_x_2184:
[----:B------:R-:W-:Y:S05]  /*f270*/  BSYNC B1 ;  /* 0x0000000000017941 */ /* 0x000fea0003800000 */
.L_x_2183:
[----:B--2---:R2:W4:Y:S01]  /*f280*/  SHFL.IDX PT, R0, R7, 0x1, 0x181f ;  /* 0x00381f0007007f89 */ /* 0x00452200000e0000 */
[----:B------:R-:W-:Y:S03]  /*f290*/  BSSY B1, `(.L_x_2185) ;  /* 0x000000c000017945 */ /* 0x000fe60003800000 */
[----:B-1-3--:R2:W1:Y:S01]  /*f2a0*/  SHFL.IDX PT, R4, R6, 0x1, 0x181f ;  /* 0x00381f0006047f89 */ /* 0x00a46200000e0000 */
[----:B------:R-:W-:Y:S05]  /*f2b0*/  @P0 BRA `(.L_x_2186) ;  /* 0x0000000000240947 */ /* 0x000fea0003800000 */
[----:B------:R-:W-:Y:S02]  /*f2c0*/  ULDC UR5, c[0x0][0xac8] ;  /* 0x0002b20000057ab9 */ /* 0x000fe40000000800 */
[----:B------:R-:W-:Y:S02]  /*f2d0*/  ISETP.GE.AND P3, PT, R16, UR5, PT ;  /* 0x0000000510007c0c */ /* 0x000fe4000bf66270 */
[----:B------:R-:W-:-:S11]  /*f2e0*/  ISETP.GE.AND P4, PT, R19, UR5, PT ;  /* 0x0000000513007c0c */ /* 0x000fd6000bf86270 */
[CC--:B-1----:R-:W-:Y:S02]  /*f2f0*/  @!P3 LEA R2, P0, R16.reuse, R4.reuse, 0x1 ;  /* 0x000000041002b211 */ /* 0x0c2fe400078008ff */
[C---:B------:R-:W-:Y:S02]  /*f300*/  @!P4 LEA R4, P2, R19.reuse, R4, 0x1 ;  /* 0x000000041304c211 */ /* 0x040fe400078408ff */
[-C--:B0---4-:R-:W-:Y:S02]  /*f310*/  @!P3 LEA.HI.X R3, R16, R0.reuse, R193, 0x1, P0 ;  /* 0x000000001003b211 */ /* 0x091fe400000f0cc1 */
[----:B------:R-:W-:-:S03]  /*f320*/  @!P4 LEA.HI.X R5, R19, R0, R192, 0x1, P2 ;  /* 0x000000001305c211 */ /* 0x000fc600010f0cc0 */
[----:B-----5:R3:W-:Y:S04]  /*f330*/  @!P3 ST.E.128 desc[UR50][R2.64], R40 ;  /* 0x000000280200b985 */ /* 0x0207e8000c101d32 */
[----:B------:R3:W-:Y:S02]  /*f340*/  @!P4 ST.E.128 desc[UR50][R4.64], R52 ;  /* 0x000000340400c985 */ /* 0x0007e4000c101d32 */
.L_x_2186:
[----:B------:R-:W-:Y:S05]  /*f350*/  BSYNC B1 ;  /* 0x0000000000017941 */ /* 0x000fea0003800000 */
.L_x_2185:
[----:B----4-:R4:W0:Y:S01]  /*f360*/  SHFL.IDX PT, R0, R7, 0x2, 0x181f ;  /* 0x00581f0007007f89 */ /* 0x01082200000e0000 */
        /* <DEDUP_REMOVED lines=8> */
[-C--:B0-----:R-:W-:Y:S02]  /*f3f0*/  @!P2 LEA.HI.X R3, R16, R0.reuse, R193, 0x1, P0 ;  /* 0x000000001003a211 */ /* 0x081fe400000f0cc1 */
[----:B------:R-:W-:-:S03]  /*f400*/  @!P3 LEA.HI.X R5, R19, R0, R192, 0x1, P1 ;  /* 0x000000001305b211 */ /* 0x000fc600008f0cc0 */
[----:B-----5:R3:W-:Y:S04]  /*f410*/  @!P2 ST.E.128 desc[UR50][R2.64], R36 ;  /* 0x000000240200a985 */ /* 0x0207e8000c101d32 */
[----:B------:R3:W-:Y:S02]  /*f420*/  @!P3 ST.E.128 desc[UR50][R4.64], R44 ;  /* 0x0000002c0400b985 */ /* 0x0007e4000c101d32 */
.L_x_2188:
[----:B------:R-:W-:Y:S05]  /*f430*/  BSYNC B1 ;  /* 0x0000000000017941 */ /* 0x000fea0003800000 */
.L_x_2187:
[----:B0-----:R-:W-:Y:S01]  /*f440*/  VIADD R0, R8, 0x60 ;  /* 0x0000006008007836 */ /* 0x001fe20000000000 */
[----:B--2-4-:R-:W0:Y:S04]  /*f450*/  SHFL.IDX PT, R7, R7, 0x3, 0x181f ;  /* 0x00781f0007077f89 */ /* 0x014e2800000e0000 */
[----:B------:R-:W-:Y:S01]  /*f460*/  ISETP.GE.AND P0, PT, R0, R31, PT ;  /* 0x0000001f0000720c */ /* 0x000fe20003f06270 */
[----:B------:R-:W2:-:S12]  /*f470*/  SHFL.IDX PT, R6, R6, 0x3, 0x181f ;  /* 0x00781f0006067f89 */ /* 0x000e9800000e0000 */
[----:B------:R-:W-:Y:S05]  /*f480*/  @P0 BRA `(.L_x_2189) ;  /* 0x0000000800800947 */ /* 0x000fea0003800000 */
[----:B------:R-:W-:Y:S02]  /*f490*/  ULDC UR5, c[0x0][0xac8] ;  /* 0x0002b20000057ab9 */ /* 0x000fe40000000800 */
[----:B------:R-:W-:-:S13]  /*f4a0*/  ISETP.GE.AND P1, PT, R16, UR5, PT ;  /* 0x0000000510007c0c */ /* 0x000fda000bf26270 */
[----:B--23--:R-:W-:-:S04]  /*f4b0*/  @!P1 LEA R2, P0, R16, R6, 0x1 ;  /* 0x0000000610029211 */ /* 0x00cfc800078008ff */
[----:B0-----:R-:W-:Y:S02]  /*f4c0*/  @!P1 LEA.HI.X R3, R16, R7, R193, 0x1, P0 ;  /* 0x0000000710039211 */ /* 0x001fe400000f0cc1 */
[----:B------:R-:W-:-:S03]  /*f4d0*/  ISETP.GE.AND P0, PT, R19, UR5, PT ;  /* 0x0000000513007c0c */ /* 0x000fc6000bf06270 */
[----:B-----5:R4:W-:Y:S10]  /*f4e0*/  @!P1 ST.E.128 desc[UR50][R2.64], R24 ;  /* 0x0000001802009985 */ /* 0x0209f4000c101d32 */
[----:B------:R-:W-:Y:S05]  /*f4f0*/  @P0 BRA `(.L_x_2189) ;  /* 0x0000000800640947 */ /* 0x000fea0003800000 */
[----:B----4-:R-:W-:-:S04]  /*f500*/  LEA R2, P0, R19, R6, 0x1 ;  /* 0x0000000613027211 */ /* 0x010fc800078008ff */
[----:B------:R-:W-:-:S05]  /*f510*/  LEA.HI.X R3, R19, R7, R192, 0x1, P0 ;  /* 0x0000000713037211 */ /* 0x000fca00000f0cc0 */
[----:B------:R0:W-:Y:S01]  /*f520*/  ST.E.128 desc[UR50][R2.64], R32 ;  /* 0x0000002002007985 */ /* 0x0001e2000c101d32 */
[----:B------:R-:W-:Y:S05]  /*f530*/  BRA `(.L_x_2189) ;  /* 0x0000000800547947 */ /* 0x000fea0003800000 */
.L_x_2182:
[----:B------:R-:W0:Y:S01]  /*f540*/  LDC R8, c[0x0][0xbe8] ;  /* 0x0002fa00ff087b82 */ /* 0x000e220000000800 */
[----:B------:R-:W-:Y:S01]  /*f550*/  ISETP.GE.AND P0, PT, R194, 0x80, PT ;  /* 0x00000080c200780c */ /* 0x000fe20003f06270 */
[----:B------:R-:W-:Y:S01]  /*f560*/  USHF.R.S32.HI UR8, URZ, 0x1f, UR38 ;  /* 0x0000001f3f087899 */ /* 0x000fe20008011426 */
[----:B------:R-:W-:Y:S01]  /*f570*/  BSSY B1, `(.L_x_2190) ;  /* 0x000002f000017945 */ /* 0x000fe20003800000 */
[----:B------:R-:W-:Y:S01]  /*f580*/  USHF.R.S32.HI UR9, URZ, 0x1f, UR42 ;  /* 0x0000001f3f097899 */ /* 0x000fe2000801142a */
[----:B------:R-:W-:Y:S01]  /*f590*/  IMAD R6, R22, 0x20, R23 ;  /* 0x0000002016067824 */ /* 0x000fe200078e0217 */
        /* <DEDUP_REMOVED lines=14> */
[----:B------:R-:W-:Y:S01]  /*f680*/  IMAD.MOV.U32 R2, RZ, RZ, R4 ;  /* 0x000000ffff027224 */ /* 0x000fe200078e0004 */
[----:B------:R-:W-:Y:S02]  /*f690*/  UIMAD UR5, UR8, UR10, URZ ;  /* 0x0000000a080572a4 */ /* 0x000fe4000f8e023f */
[----:B------:R-:W-:Y:S02]  /*f6a0*/  UIMAD.WIDE.U32 UR6, UR38, UR10, URZ ;  /* 0x0000000a260672a5 */ /* 0x000fe4000f8e003f */
[----:B------:R-:W-:-:S03]  /*f6b0*/  UIMAD UR5, UR38, UR11, UR5 ;  /* 0x0000000b260572a4 */ /* 0x000fc6000f8e0205 */
[----:B------:R-:W-:Y:S01]  /*f6c0*/  ULDC.64 UR10, c[0x0][0xb98] ;  /* 0x0002e600000a7ab9 */ /* 0x000fe20000000a00 */
[----:B------:R-:W-:Y:S02]  /*f6d0*/  UIADD3 UR7, UR7, UR5, URZ ;  /* 0x0000000507077290 */ /* 0x000fe4000fffe03f */
[----:B------:R-:W2:Y:S01]  /*f6e0*/  @P0 LDC R5, c[0x0][0xbec] ;  /* 0x0002fb00ff050b82 */ /* 0x000ea20000000800 */
[----:B------:R-:W-:Y:S02]  /*f6f0*/  UIMAD UR5, UR9, UR10, URZ ;  /* 0x0000000a090572a4 */ /* 0x000fe4000f8e023f */
[----:B------:R-:W-:Y:S02]  /*f700*/  UIMAD.WIDE.U32 UR6, UR42, UR10, UR6 ;  /* 0x0000000a2a0672a5 */ /* 0x000fe4000f8e0006 */
[----:B------:R-:W-:-:S03]  /*f710*/  UIMAD UR5, UR42, UR11, UR5 ;  /* 0x0000000b2a0572a4 */ /* 0x000fc6000f8e0205 */
[----:B------:R-:W3:Y:S01]  /*f720*/  @P0 LDC R7, c[0x0][0xbf0] ;  /* 0x0002fc00ff070b82 */ /* 0x000ee20000000800 */
[----:B------:R-:W-:Y:S01]  /*f730*/  ULDC.64 UR10, c[0x0][0xb88] ;  /* 0x0002e200000a7ab9 */ /* 0x000fe20000000a00 */
[----:B--2---:R-:W-:-:S05]  /*f740*/  @P0 IMAD.HI.U32 R0, R4, R5, RZ ;  /* 0x0000000504000227 */ /* 0x004fca00078e00ff */
[----:B---3--:R-:W-:-:S05]  /*f750*/  @P0 SHF.R.U32.HI R2, RZ, R7, R0 ;  /* 0x00000007ff020219 */ /* 0x008fca0000011600 */
[----:B------:R-:W-:-:S04]  /*f760*/  IMAD.MOV R5, RZ, RZ, -R2 ;  /* 0x000000ffff057224 */ /* 0x000fc800078e0a02 */
[----:B------:R-:W-:Y:S01]  /*f770*/  IMAD R5, R3, R5, R4 ;  /* 0x0000000503057224 */ /* 0x000fe200078e0204 */
[----:B------:R-:W-:Y:S01]  /*f780*/  SHF.R.S32.HI R3, RZ, 0x1f, R2 ;  /* 0x0000001fff037819 */ /* 0x000fe20000011402 */
[----:B------:R-:W-:Y:S01]  /*f790*/  IMAD.U32 R4, RZ, RZ, UR5 ;  /* 0x00000005ff047e24 */ /* 0x000fe2000f8e00ff */
[----:B------:R-:W-:Y:S02]  /*f7a0*/  IADD3 R2, P0, R2, UR6, RZ ;  /* 0x0000000602027c10 */ /* 0x000fe4000ff1e0ff */
[----:B------:R-:W-:Y:S02]  /*f7b0*/  SHF.R.S32.HI R0, RZ, 0x1f, R5 ;  /* 0x0000001fff007819 */ /* 0x000fe40000011405 */
[----:B------:R-:W-:Y:S01]  /*f7c0*/  IADD3.X R3, R3, UR7, R4, P0, !PT ;  /* 0x0000000703037c10 */ /* 0x000fe200087fe404 */
[----:B------:R-:W-:Y:S02]  /*f7d0*/  ULDC.64 UR6, c[0x0][0xb50] ;  /* 0x0002d40000067ab9 */ /* 0x000fe40000000a00 */
[----:B------:R-:W-:-:S02]  /*f7e0*/  IMAD R0, R0, UR10, RZ ;  /* 0x0000000a00007c24 */ /* 0x000fc4000f8e02ff */
[----:B------:R-:W-:-:S04]  /*f7f0*/  IMAD.WIDE.U32 R2, R5, UR10, R2 ;  /* 0x0000000a05027c25 */ /* 0x000fc8000f8e0002 */
[----:B------:R-:W-:Y:S01]  /*f800*/  IMAD R7, R5, UR11, R0 ;  /* 0x0000000b05077c24 */ /* 0x000fe2000f8e0200 */
[----:B------:R-:W-:-:S04]  /*f810*/  LEA R4, P0, R2, UR6, 0x2 ;  /* 0x0000000602047c11 */ /* 0x000fc8000f8010ff */
[----:B------:R-:W-:-:S04]  /*f820*/  IADD3 R3, R3, R7, RZ ;  /* 0x0000000703037210 */ /* 0x000fc80007ffe0ff */
[----:B------:R-:W-:Y:S01]  /*f830*/  LEA.HI.X R5, R2, UR7, R3, 0x2, P0 ;  /* 0x0000000702057c11 */ /* 0x000fe200080f1403 */
[----:B------:R-:W-:-:S05]  /*f840*/  IMAD.MOV.U32 R3, RZ, RZ, -0x800000 ;  /* 0xff800000ff037424 */ /* 0x000fca00078e00ff */
[----:B------:R2:W-:Y:S02]  /*f850*/  STG.E desc[UR50][R4.64], R3 ;  /* 0x0000000304007986 */ /* 0x0005e4000c101932 */
.L_x_2191:
[----:B------:R-:W-:Y:S05]  /*f860*/  BSYNC B1 ;  /* 0x0000000000017941 */ /* 0x000fea0003800000 */
.L_x_2190:
[----:B------:R-:W-:Y:S01]  /*f870*/  ULDC.64 UR10, c[0x0][0xae8] ;  /* 0x0002ba00000a7ab9 */ /* 0x000fe20000000a00 */
[----:B------:R-:W-:Y:S01]  /*f880*/  VIADD R6, R6, UR37 ;  /* 0x0000002506067c36 */ /* 0x000fe20008000000 */
[----:B------:R-:W-:Y:S01]  /*f890*/  UIMAD UR5, UR8, UR10, URZ ;  /* 0x0000000a080572a4 */ /* 0x000fe2000f8e023f */
[----:B------:R-:W-:Y:S01]  /*f8a0*/  BSSY B1, `(.L_x_2192) ;  /* 0x0000034000017945 */ /* 0x000fe20003800000 */
[----:B------:R-:W-:Y:S01]  /*f8b0*/  UIMAD.WIDE.U32 UR6, UR38, UR10, URZ ;  /* 0x0000000a260672a5 */ /* 0x000fe2000f8e003f */
[----:B0-----:R-:W-:Y:S01]  /*f8c0*/  @P1 IMAD.HI.U32 R0, R6, R9, RZ ;  /* 0x0000000906001227 */ /* 0x001fe200078e00ff */
[----:B------:R-:W-:-:S03]  /*f8d0*/  UIMAD UR5, UR38, UR11, UR5 ;  /* 0x0000000b260572a4 */ /* 0x000fc6000f8e0205 */
[----:B------:R-:W-:Y:S01]  /*f8e0*/  ULDC.64 UR10, c[0x0][0xaf0] ;  /* 0x0002bc00000a7ab9 */ /* 0x000fe20000000a00 */
[----:B------:R-:W-:Y:S01]  /*f8f0*/  UIADD3 UR7, UR7, UR5, URZ ;  /* 0x0000000507077290 */ /* 0x000fe2000fffe03f */
[----:B--2---:R-:W-:Y:S01]  /*f900*/  IMAD.MOV.U32 R5, RZ, RZ, R6 ;  /* 0x000000ffff057224 */ /* 0x004fe200078e0006 */
[----:B------:R-:W-:Y:S01]  /*f910*/  UIMAD UR5, UR9, UR10, URZ ;  /* 0x0000000a090572a4 */ /* 0x000fe2000f8e023f */
[----:B-1----:R-:W-:Y:S01]  /*f920*/  @P1 SHF.R.U32.HI R5, RZ, R11, R0 ;  /* 0x0000000bff051219 */ /* 0x002fe20000011600 */
[----:B------:R-:W-:Y:S02]  /*f930*/  UIMAD.WIDE.U32 UR6, UR42, UR10, UR6 ;  /* 0x0000000a2a0672a5 */ /* 0x000fe4000f8e0006 */
[----:B------:R-:W-:Y:S01]  /*f940*/  UIMAD UR5, UR42, UR11, UR5 ;  /* 0x0000000b2a0572a4 */ /* 0x000fe2000f8e0205 */
[--C-:B------:R-:W-:Y:S01]  /*f950*/  SHF.R.S32.HI R0, RZ, 0x1f, R5.reuse ;  /* 0x0000001fff007819 */ /* 0x100fe20000011405 */
[----:B------:R-:W-:Y:S01]  /*f960*/  IMAD.MOV R7, RZ, RZ, -R5 ;  /* 0x000000ffff077224 */ /* 0x000fe200078e0a05 */
[----:B------:R-:W-:Y:S01]  /*f970*/  ULDC.64 UR8, c[0x0][0xae0] ;  /* 0x0002b80000087ab9 */ /* 0x000fe20000000a00 */
[----:B------:R-:W-:-:S02]  /*f980*/  UIADD3 UR5, UR7, UR5, URZ ;  /* 0x0000000507057290 */ /* 0x000fc4000fffe03f */
[----:B------:R-:W-:Y:S02]  /*f990*/  IMAD.U32 R3, RZ, RZ, UR7 ;  /* 0x00000007ff037e24 */ /* 0x000fe4000f8e00ff */
[----:B------:R-:W-:Y:S02]  /*f9a0*/  IMAD R0, R0, UR8, RZ ;  /* 0x0000000800007c24 */ /* 0x000fe4000f8e02ff */
[----:B------:R-:W-:Y:S02]  /*f9b0*/  IMAD R7, R8, R7, R6 ;  /* 0x0000000708077224 */ /* 0x000fe400078e0206 */
[----:B------:R-:W-:Y:S01]  /*f9c0*/  IMAD.U32 R2, RZ, RZ, UR6 ;  /* 0x00000006ff027e24 */ /* 0x000fe2000f8e00ff */
[----:B------:R-:W-:Y:S01]  /*f9d0*/  ULDC.64 UR6, c[0x0][0xad8] ;  /* 0x0002b60000067ab9 */ /* 0x000fe20000000a00 */
[----:B------:R-:W-:Y:S01]  /*f9e0*/  IMAD.U32 R3, RZ, RZ, UR5 ;  /* 0x00000005ff037e24 */ /* 0x000fe2000f8e00ff */
[----:B------:R-:W-:Y:S01]  /*f9f0*/  ULDC UR5, c[0x0][0xa88] ;  /* 0x0002a20000057ab9 */ /* 0x000fe20000000800 */
[C---:B------:R-:W-:Y:S01]  /*fa00*/  IMAD R9, R5.reuse, UR9, R0 ;  /* 0x0000000905097c24 */ /* 0x040fe2000f8e0200 */
[----:B------:R-:W-:Y:S01]  /*fa10*/  SHF.R.S32.HI R0, RZ, 0x1f, R7 ;  /* 0x0000001fff007819 */ /* 0x000fe20000011407 */
[----:B------:R-:W-:-:S04]  /*fa20*/  IMAD.WIDE.U32 R2, R5, UR8, R2 ;  /* 0x0000000805027c25 */ /* 0x000fc8000f8e0002 */
        /* <DEDUP_REMOVED lines=14> */
[----:B------:R0:W1:Y:S02]  /*fb10*/  SHFL.IDX PT, R2, R4, RZ, 0x181f ;  /* 0x00181fff04027589 */ /* 0x00006400000e0000 */
[----:B------:R-:W-:Y:S02]  /*fb20*/  ISETP.GE.AND P0, PT, R0, R9, PT ;  /* 0x000000090000720c */ /* 0x000fe40003f06270 */
[----:B------:R0:W2:Y:S01]  /*fb30*/  SHFL.IDX PT, R0, R5, RZ, 0x181f ;  /* 0x00181fff05007589 */ /* 0x0000a200000e0000 */
[----:B------:R-:W-:Y:S10]  /*fb40*/  @P2 BRA `(.L_x_2193) ;  /* 0x0000000000242947 */ /* 0x000ff40003800000 */
[----:B------:R-:W-:Y:S02]  /*fb50*/  ULDC UR5, c[0x0][0xac8] ;  /* 0x0002b20000057ab9 */ /* 0x000fe40000000800 */
[----:B------:R-:W-:Y:S02]  /*fb60*/  ISETP.GE.AND P4, PT, R16, UR5, PT ;  /* 0x0000000510007c0c */ /* 0x000fe4000bf86270 */
[----:B------:R-:W-:-:S11]  /*fb70*/  ISETP.GE.AND P5, PT, R19, UR5, PT ;  /* 0x0000000513007c0c */ /* 0x000fd6000bfa6270 */
[CC--:B-1----:R-:W-:Y:S02]  /*fb80*/  @!P4 LEA R10, P2, R16.reuse, R2.reuse, 0x1 ;  /* 0x00000002100ac211 */ /* 0x0c2fe400078408ff */
[C---:B------:R-:W-:Y:S02]  /*fb90*/  @!P5 LEA R2, P3, R19.reuse, R2, 0x1 ;  /* 0x000000021302d211 */ /* 0x040fe400078608ff */
[-C--:B--2---:R-:W-:Y:S02]  /*fba0*/  @!P4 LEA.HI.X R11, R16, R0.reuse, R193, 0x1, P2 ;  /* 0x00000000100bc211 */ /* 0x084fe400010f0cc1 */
[----:B------:R-:W-:-:S03]  /*fbb0*/  @!P5 LEA.HI.X R3, R19, R0, R192, 0x1, P3 ;  /* 0x000000001303d211 */ /* 0x000fc600018f0cc0 */
[----:B------:R3:W-:Y:S04]  /*fbc0*/  @!P4 ST.E.128 desc[UR50][R10.64], RZ ;  /* 0x000000ff0a00c985 */ /* 0x0007e8000c101d32 */
[----:B------:R3:W-:Y:S02]  /*fbd0*/  @!P5 ST.E.128 desc[UR50][R2.64], RZ ;  /* 0x000000ff0200d985 */ /* 0x0007e4000c101d32 */
.L_x_2193:
[----:B------:R-:W-:Y:S05]  /*fbe0*/  BSYNC B1 ;  /* 0x0000000000017941 */ /* 0x000fea0003800000 */
.L_x_2192:
        /* <DEDUP_REMOVED lines=9> */
[-C--:B----4-:R-:W-:Y:S02]  /*fc80*/  @!P3 LEA.HI.X R11, R16, R0.reuse, R193, 0x1, P1 ;  /* 0x00000000100bb211 */ /* 0x090fe400008f0cc1 */
[----:B------:R-:W-:-:S03]  /*fc90*/  @!P4 LEA.HI.X R3, R19, R0, R192, 0x1, P2 ;  /* 0x000000001303c211 */ /* 0x000fc600010f0cc0 */
[----:B------:R3:W-:Y:S04]  /*fca0*/  @!P3 ST.E.128 desc[UR50][R10.64], RZ ;  /* 0x000000ff0a00b985 */ /* 0x0007e8000c101d32 */
[----:B------:R3:W-:Y:S02]  /*fcb0*/  @!P4 ST.E.128 desc[UR50][R2.64], RZ ;  /* 0x000000ff0200c985 */ /* 0x0007e4000c101d32 */
.L_x_2195:
[----:B------:R-:W-:Y:S05]  /*fcc0*/  BSYNC B1 ;  /* 0x0000000000017941 */ /* 0x000fea0003800000 */
.L_x_2194:
        /* <DEDUP_REMOVED lines=11> */
[----:B------:R3:W-:Y:S04]  /*fd80*/  @!P2 ST.E.128 desc[UR50][R10.64], RZ ;  /* 0x000000ff0a00a985 */ /* 0x0007e8000c101d32 */
[----:B------:R3:W-:Y:S02]  /*fd90*/  @!P3 ST.E.128 desc[UR50][R2.64], RZ ;  /* 0x000000ff0200b985 */ /* 0x0007e4000c101d32 */
.L_x_2197:
[----:B------:R-:W-:Y:S05]  /*fda0*/  BSYNC B1 ;  /* 0x0000000000017941 */ /* 0x000fea0003800000 */
.L_x_2196:
[----:B---3--:R-:W-:Y:S01]  /*fdb0*/  VIADD R3, R6, 0x60 ;  /* 0x0000006006037836 */ /* 0x008fe20000000000 */
[----:B0-----:R0:W3:Y:S04]  /*fdc0*/  SHFL.IDX PT, R0, R5, 0x3, 0x181f ;  /* 0x00781f0005007f89 */ /* 0x0010e800000e0000 */
[----:B------:R-:W-:Y:S01]  /*fdd0*/  ISETP.GE.AND P0, PT, R3, R9, PT ;  /* 0x000000090300720c */ /* 0x000fe20003f06270 */
[----:B-1----:R0:W1:-:S12]  /*fde0*/  SHFL.IDX PT, R2, R4, 0x3, 0x181f ;  /* 0x00781f0004027f89 */ /* 0x00205800000e0000 */
[----:B0-----:R-:W-:Y:S05]  /*fdf0*/  @P0 BRA `(.L_x_2189) ;  /* 0x0000000000240947 */ /* 0x001fea0003800000 */
[----:B------:R-:W-:Y:S02]  /*fe00*/  ULDC UR5, c[0x0][0xac8] ;  /* 0x0002b20000057ab9 */ /* 0x000fe40000000800 */
[----:B------:R-:W-:Y:S02]  /*fe10*/  ISETP.GE.AND P2, PT, R16, UR5, PT ;  /* 0x0000000510007c0c */ /* 0x000fe4000bf46270 */
[----:B------:R-:W-:-:S11]  /*fe20*/  ISETP.GE.AND P3, PT, R19, UR5, PT ;  /* 0x0000000513007c0c */ /* 0x000fd6000bf66270 */
[CC--:B-12-4-:R-:W-:Y:S02]  /*fe30*/  @!P2 LEA R4, P0, R16.reuse, R2.reuse, 0x1 ;  /* 0x000000021004a211 */ /* 0x0d6fe400078008ff */
[C---:B------:R-:W-:Y:S02]  /*fe40*/  @!P3 LEA R2, P1, R19.reuse, R2, 0x1 ;  /* 0x000000021302b211 */ /* 0x040fe400078208ff */
[-C--:B---3--:R-:W-:Y:S02]  /*fe50*/  @!P2 LEA.HI.X R5, R16, R0.reuse, R193, 0x1, P0 ;  /* 0x000000001005a211 */ /* 0x088fe400000f0cc1 */
[----:B------:R-:W-:-:S03]  /*fe60*/  @!P3 LEA.HI.X R3, R19, R0, R192, 0x1, P1 ;  /* 0x000000001303b211 */ /* 0x000fc600008f0cc0 */
[----:B------:R0:W-:Y:S04]  /*fe70*/  @!P2 ST.E.128 desc[UR50][R4.64], RZ ;  /* 0x000000ff0400a985 */ /* 0x0001e8000c101d32 */
[----:B------:R0:W-:Y:S02]  /*fe80*/  @!P3 ST.E.128 desc[UR50][R2.64], RZ ;  /* 0x000000ff0200b985 */ /* 0x0001e4000c101d32 */
.L_x_2189:
[----:B------:R-:W-:Y:S05]  /*fe90*/  BSYNC B0 ;  /* 0x0000000000007941 */ /* 0x000fea0003800000 */
.L_x_2181:
[----:B------:R-:W-:Y:S02]  /*fea0*/  ULDC UR5, c[0x0][0xc38] ;  /* 0x00030e0000057ab9 */ /* 0x000fe40000000800 */
[----:B------:R-:W-:-:S06]  /*feb0*/  UISETP.GE.AND UP0, UPT, UR4, UR5, UPT ;  /* 0x000000050400728c */ /* 0x000fcc000bf06270 */
[----:B------:R-:W-:-:S13]  /*fec0*/  PLOP3.LUT P0, PT, PT, PT, UP0, 0x80, 0x0 ;  /* 0x000000000000781c */ /* 0x000fda0003f0f008 */
[----:B------:R-:W-:Y:S05]  /*fed0*/  @!P0 BRA `(.L_x_2198) ;  /* 0xffffff0c00888947 */ /* 0x000fea000383ffff */
[----:B------:R-:W-:Y:S05]  /*fee0*/  EXIT ;  /* 0x000000000000794d */ /* 0x000fea0003800000 */
.L_x_2140:
[----:B------:R-:W-:-:S08]  /*fef0*/  NOP ;  /* 0x0000000000007918 */ /* 0x000fd00000000000 */
[----:B------:R-:W0:-:S00]  /*ff00*/  USETMAXREG.DEALLOC.CTAPOOL 0x28 ;  /* 0x00000028000079c8 */ /* 0x000e0000080e0500 */
[----:B0-----:R-:W-:-:S06]  /*ff10*/  LOP3.LUT R0, R0, 0x3, RZ, 0xc0, !PT ;  /* 0x0000000300007812 */ /* 0x001fcc00078ec0ff */
[----:B------:R-:W0:Y:S01]  /*ff20*/  S2UR UR5, SR_CTAID.X ;  /* 0x00000000000579c3 */ /* 0x000e220000002500 */
[----:B------:R-:W-:Y:S01]  /*ff30*/  LOP3.LUT R16, R16, 0xffffefff, RZ, 0xc0, !PT ;  /* 0xffffefff10107812 */ /* 0x000fe200078ec0ff */
[----:B------:R-:W-:Y:S01]  /*ff40*/  STL [R1+0x1c], RZ ;  /* 0x00001cff01007387 */ /* 0x000fe20000100800 */
[----:B------:R-:W-:Y:S02]  /*ff50*/  IMAD.MOV.U32 R32, RZ, RZ, 0x1 ;  /* 0x00000001ff207424 */ /* 0x000fe400078e00ff */
[----:B------:R-:W-:Y:S01]  /*ff60*/  IMAD.MOV.U32 R19, RZ, RZ, RZ ;  /* 0x000000ffff137224 */ /* 0x000fe200078e00ff */
[----:B------:R1:W2:Y:S02]  /*ff70*/  SHFL.IDX PT, R2, R0, RZ, 0x1f ;  /* 0x00001fff00027589 */ /* 0x0002a400000e0000 */
[----:B-1----:R-:W0:Y:S01]  /*ff80*/  LDC R0, c[0x0][0xc38] ;  /* 0x00030e00ff007b82 */ /* 0x002e220000000800 */
[----:B--2---:R-:W-:-:S13]  /*ff90*/  ISETP.NE.AND P0, PT, R2, RZ, PT ;  /* 0x000000ff0200720c */ /* 0x004fda0003f05270 */
[----:B------:R-:W-:Y:S01]  /*ffa0*/  @P0 LOP3.LUT R16, R16, 0x1000, RZ, 0xfc, !PT ;  /* 0x0000100010100812 */ /* 0x000fe200078efcff */
[----:B------:R-:W-:Y:S06]  /*ffb0*/  @P0 BAR.ARV 0x4, 0x180 ;  /* 0x0106000000000b1d */ /* 0x000fec0000002000 */
[----:B0-----:R-:W-:-:S13]  /*ffc0*/  ISETP.LE.AND P0, PT, R0, UR5, PT ;  /* 0x0000000500007c0c */ /* 0x001fda000bf03270 */
[----:B------:R-:W-:Y:S05]  /*ffd0*/  @P0 BRA `(.L_x_2199) ;  /* 0x0000004c00e40947 */ /* 0x000fea0003800000 */
[----:B------:R-:W2:Y:S01]  /*ffe0*/  LDL R10, [R1+0x4] ;  /* 0x00000400010a7983 */ /* 0x000ea20000100800 */
[----:B------:R-:W-:Y:S01]  /*fff0*/  ULDC.64 UR6, c[0x0][0x2f0] ;  /* 0x0000bc0000067ab9 */ /* 0x000fe20000000a00 */
[----:B------:R-:W-:Y:S01]  /*10000*/  ULDC UR8, c[0x0][0x320] ;  /* 0x0000c80000087ab9 */ /* 0x000fe20000000800 */
[----:B------:R-:W-:Y:S01]  /*10010*/  LOP3.LUT R16, R16, 0xfffffff7, RZ, 0xc0, !PT ;  /* 0xfffffff710107812 */ /* 0x000fe200078ec0ff */
[----:B------:R-:W0:Y:S01]  /*10020*/  S2R R7, SR_TID.X ;  /* 0x0000000000077919 */ /* 0x000e220000002100 */
[----:B------:R-:W-:Y:S01]  /*10030*/  ULDC UR9, c[0x0][0x2b8] ;  /* 0x0000ae0000097ab9 */ /* 0x000fe20000000800 */
[----:B------:R-:W-:Y:S01]  /*10040*/  IMAD.MOV.U32 R35, RZ, RZ, 0x40 ;  /* 0x00000040ff237424 */ /* 0x000fe200078e00ff */
[----:B------:R-:W-:Y:S01]  /*10050*/  ULDC.64 UR10, c[0x0][0x418] ;  /* 0x00010600000a7ab9 */ /* 0x000fe20000000a00 */
[----:B------:R-:W-:Y:S01]  /*10060*/  ULDC UR4, c[0x0][0x424] ;  /* 0x0001090000047ab9 */ /* 0x000fe20000000800 */
[----:B------:R-:W-:Y:S01]  /*10070*/  ULDC UR39, c[0x0][0x288] ;  /* 0x0000a20000277ab9 */ /* 0x000fe20000000800 */
[----:B------:R-:W-:Y:S01]  /*10080*/  ULDC UR38, c[0x0][0x448] ;  /* 0x0001120000267ab9 */ /* 0x000fe20000000800 */
[C---:B0-----:R-:W-:Y:S01]  /*10090*/  IMAD.SHL.U32 R4, R7.reuse, 0x10, RZ ;  /* 0x0000001007047824 */ /* 0x041fe200078e00ff */
[C---:B------:R-:W-:Y:S01]  /*100a0*/  LOP3.LUT R11, R7.reuse, 0x7f, RZ, 0xc0, !PT ;  /* 0x0000007f070b7812 */ /* 0x040fe200078ec0ff */
[C---:B------:R-:W-:Y:S01]  /*100b0*/  IMAD.SHL.U32 R6, R7.reuse, 0x2, RZ ;  /* 0x0000000207067824 */ /* 0x040fe200078e00ff */
[C---:B------:R-:W-:Y:S01]  /*100c0*/  LOP3.LUT P1, RZ, R7.reuse, 0x4, RZ, 0xc0, !PT ;  /* 0x0000000407ff7812 */ /* 0x040fe2000782c0ff */
[C---:B------:R-:W-:Y:S01]  /*100d0*/  IMAD.SHL.U32 R0, R7.reuse, 0x20, RZ ;  /* 0x0000002007007824 */ /* 0x040fe200078e00ff */
[C---:B------:R-:W-:Y:S01]  /*100e0*/  LOP3.LUT R3, R4.reuse, 0x1b0, RZ, 0xc0, !PT ;  /* 0x000001b004037812 */ /* 0x040fe200078ec0ff */
[----:B------:R-:W-:Y:S01]  /*100f0*/  IMAD.SHL.U32 R34, R7, 0x4, RZ ;  /* 0x0000000407227824 */ /* 0x000fe200078e00ff */
[----:B------:R-:W-:-:S02]  /*10100*/  LOP3.LUT R36, R4, 0x30, RZ, 0xc0, !PT ;  /* 0x0000003004247812 */ /* 0x000fc400078ec0ff */
[----:B------:R-:W-:Y:S01]  /*10110*/  LOP3.LUT R9, R3, 0x30, R6, 0x78, !PT ;  /* 0x0000003003097812 */ /* 0x000fe200078e7806 */
[----:B------:R-:W-:Y:S01]  /*10120*/  IMAD.SHL.U32 R3, R7, 0x80, RZ ;  /* 0x0000008007037824 */ /* 0x000fe200078e00ff */
[----:B------:R-:W-:Y:S02]  /*10130*/  LOP3.LUT R6, R36, 0x40, RZ, 0xfc, !PT ;  /* 0x0000004024067812 */ /* 0x000fe400078efcff */
[----:B------:R-:W-:Y:S02]  /*10140*/  LOP3.LUT R2, R0, 0x80, RZ, 0xc0, !PT ;  /* 0x0000008000027812 */ /* 0x000fe400078ec0ff */
[C---:B------:R-:W-:Y:S02]  /*10150*/  ISETP.GE.AND P4, PT, R6.reuse, UR7, PT ;  /* 0x0000000706007c0c */ /* 0x040fe4000bf86270 */
[----:B------:R-:W-:Y:S02]  /*10160*/  ISETP.GE.AND P3, PT, R6, UR8, PT ;  /* 0x0000000806007c0c */ /* 0x000fe4000bf66270 */
[----:B------:R-:W-:-:S02]  /*10170*/  LOP3.LUT R5, R0, 0x380, RZ, 0xc0, !PT ;  /* 0x0000038000057812 */ /* 0x000fc400078ec0ff */
[----:B------:R-:W-:Y:S02]  /*10180*/  ISETP.GE.AND P2, PT, R6, UR9, PT ;  /* 0x0000000906007c0c */ /* 0x000fe4000bf46270 */
[----:B------:R-:W-:Y:S02]  /*10190*/  LOP3.LUT R2, R2, 0x10, R7, 0xf8, !PT ;  /* 0x0000001002027812 */ /* 0x000fe400078ef807 */
[----:B------:R-:W-:Y:S02]  /*101a0*/  LOP3.LUT R5, R5, 0x30, R4, 0xf8, !PT ;  /* 0x0000003005057812 */ /* 0x000fe400078ef804 */
[--C-:B------:R-:W-:Y:S02]  /*101b0*/  LOP3.LUT R8, R2, 0x10, R34.reuse, 0x78, !PT ;  /* 0x0000001002087812 */ /* 0x100fe400078e7822 */
[----:B------:R-:W-:Y:S02]  /*101c0*/  @P4 LOP3.LUT R16, R16, 0x8, RZ, 0xfc, !PT ;  /* 0x0000000810104812 */ /* 0x000fe400078efcff */
[----:B------:R-:W-:-:S02]  /*101d0*/  LOP3.LUT R34, R5, 0x70, R34, 0x78, !PT ;  /* 0x0000007005227812 */ /* 0x000fc400078e7822 */
[----:B------:R-:W-:Y:S02]  /*101e0*/  LOP3.LUT R16, R16, 0xfffffffe, RZ, 0xc0, !PT ;  /* 0xfffffffe10107812 */ /* 0x000fe400078ec0ff */
[----:B------:R-:W-:Y:S02]  /*101f0*/  LOP3.LUT P0, RZ, R7, 0x10, RZ, 0xc0, !PT ;  /* 0x0000001007ff7812 */ /* 0x000fe4000780c0ff */
[----:B------:R-:W-:Y:S02]  /*10200*/  @P3 LOP3.LUT R16, R16, 0x1, RZ, 0xfc, !PT ;  /* 0x0000000110103812 */ /* 0x000fe400078efcff */
[----:B------:R-:W-:Y:S02]  /*10210*/  SHF.R.U32.HI R2, RZ, 0x5, R11 ;  /* 0x00000005ff027819 */ /* 0x000fe4000001160b */
[----:B------:R-:W-:Y:S02]  /*10220*/  LOP3.LUT R5, R3, 0x380, RZ, 0xc0, !PT ;  /* 0x0000038003057812 */ /* 0x000fe400078ec0ff */
[----:B------:R-:W-:-:S02]  /*10230*/  LOP3.LUT R16, R16, 0xfffffbff, RZ, 0xc0, !PT ;  /* 0xfffffbff10107812 */ /* 0x000fc400078ec0ff */
[----:B------:R-:W-:Y:S01]  /*10240*/  LOP3.LUT R7, R36, 0x80, RZ, 0xfc, !PT ;  /* 0x0000008024077812 */ /* 0x000fe200078efcff */
[----:B------:R-:W-:Y:S01]  /*10250*/  IMAD R5, R2, 0x10, R5 ;  /* 0x0000001002057824 */ /* 0x000fe200078e0205 */
[----:B------:R-:W-:Y:S02]  /*10260*/  SEL R6, R35, 0xffffffc0, !P1 ;  /* 0xffffffc023067807 */ /* 0x000fe40004800000 */
[----:B------:R-:W-:Y:S02]  /*10270*/  @P2 LOP3.LUT R16, R16, 0x400, RZ, 0xfc, !PT ;  /* 0x0000040010102812 */ /* 0x000fe400078efcff */
[C---:B------:R-:W-:Y:S02]  /*10280*/  ISETP.GE.AND P2, PT, R7.reuse, UR7, PT ;  /* 0x0000000707007c0c */ /* 0x040fe4000bf46270 */
[----:B------:R-:W-:Y:S01]  /*10290*/  ISETP.GE.AND P1, PT, R7, UR9, PT ;  /* 0x0000000907007c0c */ /* 0x000fe2000bf26270 */
[----:B------:R-:W-:Y:S01]  /*102a0*/  IMAD.SHL.U32 R7, R2, 0x200, RZ ;  /* 0x0000020002077824 */ /* 0x000fe200078e00ff */
[----:B------:R-:W-:-:S04]  /*102b0*/  LOP3.LUT R6, R5, 0x70, R4, 0x78, !PT ;  /* 0x0000007005067812 */ /* 0x000fc800078e7804 */
[C---:B------:R-:W-:Y:S02]  /*102c0*/  LOP3.LUT R4, R7.reuse, 0x40, R4, 0xf8, !PT ;  /* 0x0000004007047812 */ /* 0x040fe400078ef804 */
[--C-:B------:R-:W-:Y:S02]  /*102d0*/  LOP3.LUT R7, R7, 0x60, R0.reuse, 0xf8, !PT ;  /* 0x0000006007077812 */ /* 0x100fe400078ef800 */
[----:B------:R-:W-:Y:S02]  /*102e0*/  LOP3.LUT R3, R6, 0xc00, R3, 0xf8, !PT ;  /* 0x00000c0006037812 */ /* 0x000fe400078ef803 */
[----:B------:R-:W-:Y:S02]  /*102f0*/  LOP3.LUT R7, R7, 0x100, R0, 0xf8, !PT ;  /* 0x0000010007077812 */ /* 0x000fe400078ef800 */
[----:B------:R-:W-:Y:S01]  /*10300*/  LOP3.LUT R4, R4, R9, RZ, 0xfc, !PT ;  /* 0x0000000904047212 */ /* 0x000fe200078efcff */
[----:B------:R0:W-:Y:S04]  /*10310*/  STL [R1+0x10], R3 ;  /* 0x0000100301007387 */ /* 0x0001e80000100800 */
[----:B------:R-:W-:Y:S01]  /*10320*/  STL [R1+0x8], R4 ;  /* 0x0000080401007387 */ /* 0x000fe20000100800 */
[----:B0-----:R-:W-:-:S05]  /*10330*/  LOP3.LUT R3, R7, R8, RZ, 0xfc, !PT ;  /* 0x0000000807037212 */ /* 0x001fca00078efcff */
[----:B------:R0:W-:Y:S01]  /*10340*/  STL [R1+0xc], R3 ;  /* 0x00000c0301007387 */ /* 0x0001e20000100800 */
[----:B------:R-:W-:Y:S02]  /*10350*/  LOP3.LUT R16, R16, 0xfffffffb, RZ, 0xc0, !PT ;  /* 0xfffffffb10107812 */ /* 0x000fe400078ec0ff */
[----:B------:R-:W-:Y:S02]  /*10360*/  MOV R17, 0x400 ;  /* 0x0000040000117802 */ /* 0x000fe40000000f00 */
[----:B0-----:R-:W-:Y:S02]  /*10370*/  MOV R3, UR5 ;  /* 0x0000000500037c02 */ /* 0x001fe40008000f00 */
[----:B------:R-:W-:-:S03]  /*10380*/  @P2 LOP3.LUT R16, R16, 0x4, RZ, 0xfc, !PT ;  /* 0x0000000410102812 */ /* 0x000fc600078efcff */
[----:B------:R0:W-:Y:S01]  /*10390*/  STL [R1+0x18], R3 ;  /* 0x0000180301007387 */ /* 0x0001e20000100800 */
[----:B------:R-:W-:Y:S02]  /*103a0*/  SEL R35, R35, 0xffffffc0, !P0 ;  /* 0xffffffc023237807 */ /* 0x000fe40004000000 */
[----:B------:R-:W-:Y:S02]  /*103b0*/  ISETP.GE.AND P0, PT, R36, UR7, PT ;  /* 0x0000000724007c0c */ /* 0x000fe4000bf06270 */
[----:B0-----:R-:W-:Y:S01]  /*103c0*/  SHF.R.U32.HI R3, RZ, 0x2, R11 ;  /* 0x00000002ff037819 */ /* 0x001fe2000001160b */
[----:B------:R-:W-:Y:S01]  /*103d0*/  IMAD.SHL.U32 R2, R2, 0x400, RZ ;  /* 0x0000040002027824 */ /* 0x000fe200078e00ff */
[----:B------:R-:W-:Y:S02]  /*103e0*/  LOP3.LUT R16, R16, 0xfffffdff, RZ, 0xc0, !PT ;  /* 0xfffffdff10107812 */ /* 0x000fe400078ec0ff */
[----:B------:R-:W-:Y:S01]  /*103f0*/  LOP3.LUT R0, R3, 0x60, R0, 0xf8, !PT ;  /* 0x0000006003007812 */ /* 0x000fe200078ef800 */
[----:B------:R-:W-:Y:S01]  /*10400*/  UISETP.NE.U32.AND UP0, UPT, UR10, URZ, UPT ;  /* 0x0000003f0a00728c */ /* 0x000fe2000bf05070 */
[----:B------:R-:W-:-:S02]  /*10410*/  @P1 LOP3.LUT R16, R16, 0x200, RZ, 0xfc, !PT ;  /* 0x0000020010101812 */ /* 0x000fc400078efcff */
[----:B------:R-:W-:Y:S01]  /*10420*/  LOP3.LUT R2, R0, 0x80, RZ, 0xfc, !PT ;  /* 0x0000008000027812 */ /* 0x000fe200078efcff */
[----:B------:R-:W-:Y:S01]  /*10430*/  UISETP.NE.AND.EX UP0, UPT, UR11, URZ, UPT, UP0 ;  /* 0x0000003f0b00728c */ /* 0x000fe2000bf05300 */
[----:B------:R0:W-:Y:S01]  /*10440*/  STL [R1+0x1c], RZ ;  /* 0x00001cff01007387 */ /* 0x0001e20000100800 */
[----:B------:R-:W-:Y:S02]  /*10450*/  ISETP.GE.AND P1, PT, R36, UR8, PT ;  /* 0x0000000824007c0c */ /* 0x000fe4000bf26270 */
[----:B------:R-:W-:Y:S01]  /*10460*/  LOP3.LUT R16, R16, 0xffffffef, RZ, 0xc0, !PT ;  /* 0xffffffef10107812 */ /* 0x000fe200078ec0ff */
[----:B------:R-:W-:-:S03]  /*10470*/  USEL UR4, UR4, 0x1, UP0 ;  /* 0x0000000104047887 */ /* 0x000fc60008000000 */
[----:B------:R-:W-:Y:S01]  /*10480*/  @P0 LOP3.LUT R16, R16, 0x10, RZ, 0xfc, !PT ;  /* 0x0000001010100812 */ /* 0x000fe200078efcff */
[----:B------:R-:W-:Y:S01]  /*10490*/  UIMAD UR37, UR4, UR6, URZ ;  /* 0x00000006042572a4 */ /* 0x000fe2000f8e023f */
[----:B------:R-:W-:Y:S02]  /*104a0*/  ISETP.GE.AND P0, PT, R36, UR9, PT ;  /* 0x0000000924007c0c */ /* 0x000fe4000bf06270 */
[----:B------:R-:W-:Y:S01]  /*104b0*/  LOP3.LUT R16, R16, 0xfffffffd, RZ, 0xc0, !PT ;  /* 0xfffffffd10107812 */ /* 0x000fe200078ec0ff */
[----:B------:R-:W-:-:S03]  /*104c0*/  UIADD3 UR4, UR37, 0x9f, URZ ;  /* 0x0000009f25047890 */ /* 0x000fc6000fffe03f */
[----:B------:R-:W-:Y:S01]  /*104d0*/  @P1 LOP3.LUT R16, R16, 0x2, RZ, 0xfc, !PT ;  /* 0x0000000210101812 */ /* 0x000fe200078efcff */
[----:B------:R-:W-:-:S03]  /*104e0*/  UIMAD.WIDE UR4, UR4, 0x66666667, URZ ;  /* 0x66666667040478a5 */ /* 0x000fc6000f8e023f */
[----:B------:R-:W-:Y:S01]  /*104f0*/  LOP3.LUT R16, R16, 0xfffff7ff, RZ, 0xc0, !PT ;  /* 0xfffff7ff10107812 */ /* 0x000fe200078ec0ff */
[----:B------:R-:W-:Y:S01]  /*10500*/  USHF.R.U32.HI UR40, URZ, 0x1f, UR5 ;  /* 0x0000001f3f287899 */ /* 0x000fe20008011605 */
[----:B------:R-:W-:Y:S02]  /*10510*/  IMAD.MOV.U32 R32, RZ, RZ, 0x1 ;  /* 0x00000001ff207424 */ /* 0x000fe400078e00ff */
[----:B------:R-:W-:Y:S01]  /*10520*/  IMAD.MOV.U32 R19, RZ, RZ, RZ ;  /* 0x000000ffff137224 */ /* 0x000fe200078e00ff */
[----:B------:R-:W-:Y:S01]  /*10530*/  @P0 LOP3.LUT R16, R16, 0x800, RZ, 0xfc, !PT ;  /* 0x0000080010100812 */ /* 0x000fe200078efcff */
[----:B------:R-:W-:Y:S01]  /*10540*/  UIMAD UR38, UR38, UR39, URZ ;  /* 0x00000027262672a4 */ /* 0x000fe2000f8e023f */
[----:B------:R-:W-:Y:S01]  /*10550*/  ULDC UR45, c[0x0][0xc] ;  /* 0x00000300002d7ab9 */ /* 0x000fe20000000800 */
[----:B------:R-:W-:Y:S02]  /*10560*/  ULOP3.LUT UR46, UR36, 0x2, URZ, 0xfc, !UPT ;  /* 0x00000002242e7892 */ /* 0x000fe4000f8efc3f */
[----:B------:R-:W-:-:S02]  /*10570*/  ULOP3.LUT UR47, UR36, 0x1, URZ, 0xfc, !UPT ;  /* 0x00000001242f7892 */ /* 0x000fc4000f8efc3f */
[----:B------:R-:W-:Y:S02]  /*10580*/  UIADD3 UR39, UR37, 0xa0, -UR39 ;  /* 0x000000a025277890 */ /* 0x000fe4000fffe827 */
[----:B------:R-:W-:Y:S01]  /*10590*/  ULEA.HI.SX32 UR40, UR5, UR40, 0x1a ;  /* 0x0000002805287291 */ /* 0x000fe2000f8fd23f */
[----:B--2---:R-:W-:-:S05]  /*105a0*/  LEA R17, R10, R17, 0x18 ;  /* 0x000000110a117211 */ /* 0x004fca00078ec0ff */
[----:B------:R-:W-:-:S05]  /*105b0*/  IMAD.IADD R0, R17, 0x1, R4 ;  /* 0x0000000111007824 */ /* 0x000fca00078e0204 */
[----:B------:R0:W-:Y:S02]  /*105c0*/  STL [R1+0x14], R0 ;  /* 0x0000140001007387 */ /* 0x0001e40000100800 */
.L_x_2266:
[----:B0-----:R-:W2:Y:S01]  /*105d0*/  LDL R0, [R1+0x18] ;  /* 0x0000180001007983 */ /* 0x001ea20000100800 */
        /* <DEDUP_REMOVED lines=13> */
[----:B-1----:R-:W-:Y:S05]  /*106b0*/  @P0 BRA `(.L_x_2200) ;  /* 0x0000000000200947 */ /* 0x002fea0003800000 */
        /* <DEDUP_REMOVED lines=8> */
.L_x_2200:
[----:B------:R-:W-:Y:S01]  /*10740*/  ULDC UR8, c[0x0][0xc54] ;  /* 0x0003150000087ab9 */ /* 0x000fe20000000800 */
[----:B------:R-:W-:Y:S01]  /*10750*/  UMOV UR6, UR7 ;  /* 0x0000000700067c82 */ /* 0x000fe20008000000 */
[----:B------:R-:W-:-:S11]  /*10760*/  UISETP.NE.AND UP0, UPT, UR8, 0x1, UPT ;  /* 0x000000010800788c */ /* 0x000fd6000bf05270 */
[----:B------:R-:W-:Y:S02]  /*10770*/  @UP0 ULDC.64 UR10, c[0x0][0xc58] ;  /* 0x00031600000a0ab9 */ /* 0x000fe40000000a00 */
[----:B------:R-:W-:-:S04]  /*10780*/  UIMAD.WIDE.U32 UR4, UR7, UR10, URZ ;  /* 0x0000000a070472a5 */ /* 0x000fc8000f8e003f */
[----:B------:R-:W-:-:S04]  /*10790*/  @UP0 USHF.R.U32.HI UR6, URZ, UR11, UR5 ;  /* 0x0000000b3f060299 */ /* 0x000fc80008011605 */
[----:B------:R-:W-:-:S12]  /*107a0*/  UIMAD UR4, UR6, UR8, URZ ;  /* 0x00000008060472a4 */ /* 0x000fd8000f8e023f */
.L_x_2201:
        /* <DEDUP_REMOVED lines=13> */
[----:B------:R-:W-:Y:S01]  /*10880*/  PLOP3.LUT P0, PT, PT, PT, UP0, 0x80, 0x0 ;  /* 0x000000000000781c */ /* 0x000fe20003f0f008 */
[----:B------:R-:W-:-:S03]  /*10890*/  @UP1 USHF.R.U32.HI UR42, URZ, UR7, UR5 ;  /* 0x000000073f2a1299 */ /* 0x000fc60008011605 */
[----:B------:R-:W-:Y:S02]  /*108a0*/  @UP0 ULDC.64 UR4, c[0x0][0xa28] ;  /* 0x00028a0000040ab9 */ /* 0x000fe40000000a00 */
[----:B------:R-:W-:-:S06]  /*108b0*/  @UP0 UIMAD.WIDE UR4, UR42, 0x4, UR4 ;  /* 0x000000042a0408a5 */ /* 0x000fcc000f8e0204 */
[----:B------:R-:W-:Y:S01]  /*108c0*/  IMAD.U32 R2, RZ, RZ, UR4 ;  /* 0x00000004ff027e24 */ /* 0x000fe2000f8e00ff */
[----:B------:R-:W-:Y:S01]  /*108d0*/  ULOP3.LUT UR43, UR6, 0x1ffffff, URZ, 0x3c, !UPT ;  /* 0x01ffffff062b7892 */ /* 0x000fe2000f8e3c3f */
[----:B------:R-:W-:Y:S01]  /*108e0*/  IMAD.U32 R3, RZ, RZ, UR5 ;  /* 0x00000005ff037e24 */ /* 0x000fe2000f8e00ff */
[----:B------:R-:W-:Y:S01]  /*108f0*/  ULDC UR5, c[0x0][0x448] ;  /* 0x0001120000057ab9 */ /* 0x000fe20000000800 */
[----:B------:R-:W-:-:S03]  /*10900*/  ULDC UR4, c[0x0][0xc3c] ;  /* 0x00030f0000047ab9 */ /* 0x000fc60000000800 */
[----:B------:R-:W2:Y:S01]  /*10910*/  @P0 LDG.E R22, desc[UR50][R2.64] ;  /* 0x0000003202160981 */ /* 0x000ea2000c1e1900 */
[----:B------:R-:W-:Y:S01]  /*10920*/  UISETP.NE.AND UP2, UPT, UR5, 0x1, UPT ;  /* 0x000000010500788c */ /* 0x000fe2000bf45270 */
[----:B------:R-:W-:Y:S01]  /*10930*/  BSSY B7, `(.L_x_2202) ;  /* 0x0000447000077945 */ /* 0x000fe20003800000 */
[----:B------:R-:W-:Y:S02]  /*10940*/  UIADD3 UR43, UR43, UR4, URZ ;  /* 0x000000042b2b7290 */ /* 0x000fe4000fffe03f */
[----:B------:R-:W-:Y:S02]  /*10950*/  UP2UR UR48, UPR, URZ, 0x4 ;  /* 0x000000043f307883 */ /* 0x000fe40008000000 */
[----:B------:R-:W-:-:S04]  /*10960*/  USHF.L.U32 UR6, UR43, 0x7, URZ ;  /* 0x000000072b067899 */ /* 0x000fc8000800063f */
[----:B------:R-:W-:Y:S01]  /*10970*/  UIADD3 UR6, UR6, 0x7f, URZ ;  /* 0x0000007f06067890 */ /* 0x000fe2000fffe03f */
[----:B------:R-:W-:Y:S01]  /*10980*/  @UP2 ULDC UR4, c[0x0][0x44c] ;  /* 0x0001130000042ab9 */ /* 0x000fe20000000800 */
[----:B------:R-:W-:Y:S02]  /*10990*/  @UP2 ULDC UR7, c[0x0][0x450] ;  /* 0x0001140000072ab9 */ /* 0x000fe40000000800 */
[----:B------:R-:W-:-:S04]  /*109a0*/  UIMAD.WIDE.U32 UR4, UR6, UR4, URZ ;  /* 0x00000004060472a5 */ /* 0x000fc8000f8e003f */
[----:B------:R-:W-:-:S04]  /*109b0*/  @UP2 USHF.R.U32.HI UR6, URZ, UR7, UR5 ;  /* 0x000000073f062299 */ /* 0x000fc80008011605 */
[----:B------:R-:W-:-:S04]  /*109c0*/  UIADD3 UR4, UR39, UR6, URZ ;  /* 0x0000000627047290 */ /* 0x000fc8000fffe03f */
[----:B------:R-:W-:-:S04]  /*109d0*/  UIMAD.WIDE UR4, UR4, 0x66666667, URZ ;  /* 0x66666667040478a5 */ /* 0x000fc8000f8e023f */
[----:B------:R-:W-:-:S04]  /*109e0*/  USHF.R.U32.HI UR4, URZ, 0x1f, UR5 ;  /* 0x0000001f3f047899 */ /* 0x000fc80008011605 */
[----:B------:R-:W-:-:S04]  /*109f0*/  ULEA.HI.SX32 UR4, UR5, UR4, 0x1a ;  /* 0x0000000405047291 */ /* 0x000fc8000f8fd23f */
[----:B------:R-:W-:-:S04]  /*10a00*/  UISETP.LT.AND UP0, UPT, UR40, UR4, UPT ;  /* 0x000000042800728c */ /* 0x000fc8000bf01270 */
[----:B------:R-:W-:-:S06]  /*10a10*/  USEL UR44, UR40, UR4, UP0 ;  /* 0x00000004282c7287 */ /* 0x000fcc0008000000 */
[----:B------:R-:W-:Y:S01]  /*10a20*/  ISETP.LT.AND P0, PT, RZ, UR44, PT ;  /* 0x0000002cff007c0c */ /* 0x000fe2000bf01270 */
[----:B--2---:R0:W-:-:S12]  /*10a30*/  STL [R1], R22 ;  /* 0x0000001601007387 */ /* 0x0041d80000100800 */
[----:B------:R-:W-:Y:S05]  /*10a40*/  @P0 BRA `(.L_x_2203) ;  /* 0x0000000000480947 */ /* 0x000fea0003800000 */
[----:B------:R-:W1:Y:S02]  /*10a50*/  S2R R0, SR_TID.X ;  /* 0x0000000000007919 */ /* 0x000e640000002100 */
[----:B-1----:R-:W-:-:S04]  /*10a60*/  LOP3.LUT R0, R0, 0x7f, RZ, 0xc0, !PT ;  /* 0x0000007f00007812 */ /* 0x002fc800078ec0ff */
[----:B------:R-:W-:-:S13]  /*10a70*/  ISETP.NE.AND P1, PT, R0, RZ, PT ;  /* 0x000000ff0000720c */ /* 0x000fda0003f25270 */
[----:B------:R-:W-:Y:S05]  /*10a80*/  @P1 BRA `(.L_x_2204) ;  /* 0x0000004000c41947 */ /* 0x000fea0003800000 */
[----:B------:R-:W1:Y:S01]  /*10a90*/  S2R R7, SR_LANEID ;  /* 0x0000000000077919 */ /* 0x000e620000000000 */
[----:B------:R-:W-:Y:S01]  /*10aa0*/  VOTEU.ANY UR4, UPT, PT ;  /* 0x0000000000047886 */ /* 0x000fe200038e0100 */
[----:B------:R-:W2:Y:S01]  /*10ab0*/  LDC.64 R2, c[0x0][0xc80] ;  /* 0x00032000ff027b82 */ /* 0x000ea20000000a00 */
[----:B------:R-:W1:Y:S08]  /*10ac0*/  FLO.U32 R0, UR4 ;  /* 0x0000000400007d00 */ /* 0x000e7000080e0000 */
[----:B------:R-:W2:Y:S01]  /*10ad0*/  POPC R5, UR4 ;  /* 0x0000000400057d09 */ /* 0x000ea20008000000 */
[----:B-1----:R-:W-:-:S13]  /*10ae0*/  ISETP.EQ.U32.AND P0, PT, R0, R7, PT ;  /* 0x000000070000720c */ /* 0x002fda0003f02070 */
[----:B--2---:R-:W2:Y:S01]  /*10af0*/  @P0 ATOMG.E.ADD.STRONG.GPU PT, R3, desc[UR50][R2.64], R5 ;  /* 0x00000005020309a8 */ /* 0x004ea200081ee1f2 */
[----:B------:R-:W1:Y:S02]  /*10b00*/  S2R R4, SR_LTMASK ;  /* 0x0000000000047919 */ /* 0x000e640000003900 */
[----:B-1----:R-:W-:-:S04]  /*10b10*/  LOP3.LUT R4, R4, UR4, RZ, 0xc0, !PT ;  /* 0x0000000404047c12 */ /* 0x002fc8000f8ec0ff */
[----:B------:R-:W1:Y:S01]  /*10b20*/  POPC R7, R4 ;  /* 0x0000000400077309 */ /* 0x000e620000000000 */
[----:B--2---:R-:W1:Y:S02]  /*10b30*/  SHFL.IDX PT, R0, R3, R0, 0x1f ;  /* 0x00001f0003007589 */ /* 0x004e6400000e0000 */
[----:B-1----:R-:W-:-:S05]  /*10b40*/  IADD3 R0, R0, UR45, R7 ;  /* 0x0000002d00007c10 */ /* 0x002fca000fffe007 */
[----:B------:R1:W-:Y:S01]  /*10b50*/  STL [R1+0x18], R0 ;  /* 0x0000180001007387 */ /* 0x0003e20000100800 */
[----:B------:R-:W-:Y:S05]  /*10b60*/  BRA `(.L_x_2204) ;  /* 0x00000040008c7947 */ /* 0x000fea0003800000 */
.L_x_2203:
        /* <DEDUP_REMOVED lines=20> */
.L_x_2206:
[----:B------:R-:W-:Y:S05]  /*10cb0*/  BSYNC B6 ;  /* 0x0000000000067941 */ /* 0x000fea0003800000 */
.L_x_2205:
        /* <DEDUP_REMOVED lines=22> */
.L_x_2208:
[----:B------:R-:W-:Y:S05]  /*10e20*/  BSYNC B6 ;  /* 0x0000000000067941 */ /* 0x000fea0003800000 */
.L_x_2207:
        /* <DEDUP_REMOVED lines=20> */
.L_x_2210:
[----:B------:R-:W-:Y:S05]  /*10f70*/  BSYNC B6 ;  /* 0x0000000000067941 */ /* 0x000fea0003800000 */
.L_x_2209:
        /* <DEDUP_REMOVED lines=19> */
.L_x_2212:
[----:B------:R-:W-:Y:S05]  /*110b0*/  BSYNC B6 ;  /* 0x0000000000067941 */ /* 0x000fea0003800000 */
.L_x_2211:
        /* <DEDUP_REMOVED lines=8> */
[----:B------:R-:W-:Y:S01]  /*11140*/  MOV R2, UR4 ;  /* 0x0000000400027c02 */ /* 0x000fe20008000f00 */
[----:B------:R-:W-:Y:S01]  /*11150*/  IMAD.U32 R3, RZ, RZ, UR5 ;  /* 0x00000005ff037e24 */ /* 0x000fe2000f8e00ff */
[----:B------:R-:W-:-:S04]  /*11160*/  ULDC UR4, c[0x0][0xc48] ;  /* 0x0003120000047ab9 */ /* 0x000fc80000000800 */
[----:B------:R2:W5:Y:S01]  /*11170*/  @P0 LDG.E R31, desc[UR50][R2.64] ;  /* 0x00000032021f0981 */ /* 0x000562000c1e1900 */
[----:B------:R-:W-:Y:S01]  /*11180*/  UMOV UR5, 0xffffffff ;  /* 0xffffffff00057882 */ /* 0x000fe20000000000 */
[----:B------:R-:W-:Y:S02]  /*11190*/  IMAD.U32 R18, RZ, RZ, UR4 ;  /* 0x00000004ff127e24 */ /* 0x000fe4000f8e00ff */
[----:B------:R-:W-:Y:S05]  /*111a0*/  BRA.DIV UR5, `(.L_x_2213) ;  /* 0x00000046051c7947 */ /* 0x000fea000b800000 */
.L_x_2286:
[----:B------:R-:W3:Y:S01]  /*111b0*/  S2R R0, SR_TID.X ;  /* 0x0000000000007919 */ /* 0x000ee20000002100 */
[----:B------:R-:W-:Y:S01]  /*111c0*/  UMOV UR4, 0xa0 ;  /* 0x000000a000047882 */ /* 0x000fe20000000000 */
[----:B-1----:R-:W-:Y:S01]  /*111d0*/  ISETP.NE.AND P2, PT, R20, 0x1, PT ;  /* 0x000000011400780c */ /* 0x002fe20003f45270 */
[----:B------:R-:W-:Y:S01]  /*111e0*/  UIMAD UR4, UR44, UR4, -0xa0 ;  /* 0xffffff602c0474a4 */ /* 0x000fe2000f8e0204 */
[----:B------:R-:W1:Y:S01]  /*111f0*/  S2R R10, SR_TID.X ;  /* 0x00000000000a7919 */ /* 0x000e620000002100 */
[----:B-----5:R-:W-:Y:S02]  /*11200*/  SHF.R.S32.HI R37, RZ, 0x1f, R31 ;  /* 0x0000001fff257819 */ /* 0x020fe4000001141f */
[----:B------:R-:W-:-:S08]  /*11210*/  LOP3.LUT R16, R16, 0xffffff7f, RZ, 0xc0, !PT ;  /* 0xffffff7f10107812 */ /* 0x000fd000078ec0ff */
[----:B------:R-:W4:Y:S01]  /*11220*/  @P2 LDC R5, c[0x0][0x434] ;  /* 0x00010d00ff052b82 */ /* 0x000f220000000800 */
[----:B------:R-:W-:-:S07]  /*11230*/  @P2 LOP3.LUT R16, R16, 0x80, RZ, 0xfc, !PT ;  /* 0x0000008010102812 */ /* 0x000fce00078efcff */
[----:B------:R-:W0:Y:S01]  /*11240*/  @P2 LDC R7, c[0x0][0x438] ;  /* 0x00010e00ff072b82 */ /* 0x000e220000000800 */
[----:B---3--:R-:W-:Y:S01]  /*11250*/  LOP3.LUT R0, R0, 0x7f, RZ, 0xc0, !PT ;  /* 0x0000007f00007812 */ /* 0x008fe200078ec0ff */
[----:B-1----:R-:W-:-:S03]  /*11260*/  IMAD.SHL.U32 R13, R10, 0x20, RZ ;  /* 0x000000200a0d7824 */ /* 0x002fc600078e00ff */
[----:B------:R-:W-:Y:S01]  /*11270*/  SHF.R.U32.HI R11, RZ, 0x2, R0 ;  /* 0x00000002ff0b7819 */ /* 0x000fe20000011600 */
[----:B------:R-:W-:-:S03]  /*11280*/  IMAD.SHL.U32 R10, R10, 0x20, RZ ;  /* 0x000000200a0a7824 */ /* 0x000fc600078e00ff */
[C---:B------:R-:W-:Y:S02]  /*11290*/  LOP3.LUT R13, R11.reuse, 0x60, R13, 0xf8, !PT ;  /* 0x000000600b0d7812 */ /* 0x040fe400078ef80d */
[----:B------:R-:W-:Y:S02]  /*112a0*/  LOP3.LUT R10, R11, 0x60, R10, 0xf8, !PT ;  /* 0x000000600b0a7812 */ /* 0x000fe400078ef80a */
[----:B------:R-:W-:Y:S01]  /*112b0*/  LOP3.LUT R13, R13, 0x80, RZ, 0xfc, !PT ;  /* 0x000000800d0d7812 */ /* 0x000fe200078efcff */
[----:B------:R-:W1:Y:S04]  /*112c0*/  @P2 LDC R11, c[0x0][0x438] ;  /* 0x00010e00ff0b2b82 */ /* 0x000e680000000800 */
[----:B------:R-:W-:-:S05]  /*112d0*/  VIADD R0, R13, UR4 ;  /* 0x000000040d007c36 */ /* 0x000fca0008000000 */
[C---:B------:R-:W-:Y:S01]  /*112e0*/  ISETP.GE.AND P0, PT, R0.reuse, UR37, PT ;  /* 0x0000002500007c0c */ /* 0x040fe2000bf06270 */
[----:B------:R-:W-:-:S03]  /*112f0*/  IMAD.IADD R0, R0, 0x1, R22 ;  /* 0x0000000100007824 */ /* 0x000fc600078e0216 */
[----:B------:R-:W-:Y:S01]  /*11300*/  ISETP.GT.U32.OR P0, PT, R13, 0x9f, P0 ;  /* 0x0000009f0d00780c */ /* 0x000fe20000704470 */
[----:B----4-:R-:W-:-:S04]  /*11310*/  @P2 IMAD.HI.U32 R4, R0, R5, RZ ;  /* 0x0000000500042227 */ /* 0x010fc800078e00ff */
[----:B------:R-:W-:Y:S01]  /*11320*/  IMAD.MOV.U32 R8, RZ, RZ, R0 ;  /* 0x000000ffff087224 */ /* 0x000fe200078e0000 */
[----:B0-----:R-:W-:-:S07]  /*11330*/  @P2 SHF.R.U32.HI R8, RZ, R7, R4 ;  /* 0x00000007ff082219 */ /* 0x001fce0000011604 */
[----:B--2---:R-:W0:Y:S01]  /*11340*/  @!P0 LDC.64 R2, c[0x0][0x428] ;  /* 0x00010a00ff028b82 */ /* 0x004e220000000a00 */
[----:B------:R-:W-:-:S07]  /*11350*/  @!P0 SHF.R.S32.HI R7, RZ, 0x1f, R8 ;  /* 0x0000001fff078819 */ /* 0x000fce0000011408 */
[----:B------:R-:W2:Y:S01]  /*11360*/  @!P0 LDC.64 R4, c[0x0][0x418] ;  /* 0x00010600ff048b82 */ /* 0x000ea20000000a00 */
[----:B0-----:R-:W-:-:S04]  /*11370*/  @!P0 IMAD R6, R37, R2, RZ ;  /* 0x0000000225068224 */ /* 0x001fc800078e02ff */
[----:B------:R-:W-:Y:S02]  /*11380*/  @!P0 IMAD R9, R31, R3, R6 ;  /* 0x000000031f098224 */ /* 0x000fe400078e0206 */
[----:B------:R-:W-:-:S04]  /*11390*/  @!P0 IMAD.MOV.U32 R6, RZ, RZ, R8 ;  /* 0x000000ffff068224 */ /* 0x000fc800078e0008 */
[----:B------:R-:W-:-:S04]  /*113a0*/  @!P0 IMAD.WIDE.U32 R2, R31, R2, R6 ;  /* 0x000000021f028225 */ /* 0x000fc800078e0006 */
[----:B------:R-:W-:Y:S01]  /*113b0*/  @!P0 IMAD.IADD R3, R9, 0x1, R3 ;  /* 0x0000000109038824 */ /* 0x000fe200078e0203 */
[----:B--2---:R-:W-:Y:S01]  /*113c0*/  @!P0 LEA R4, P1, R2, R4, 0x2 ;  /* 0x0000000402048211 */ /* 0x004fe200078210ff */
[----:B------:R-:W-:Y:S02]  /*113d0*/  IMAD.MOV.U32 R6, RZ, RZ, RZ ;  /* 0x000000ffff067224 */ /* 0x000fe400078e00ff */
[----:B------:R-:W-:Y:S01]  /*113e0*/  VIADD R7, R10, UR4 ;  /* 0x000000040a077c36 */ /* 0x000fe20008000000 */
[----:B------:R-:W-:Y:S01]  /*113f0*/  @!P0 LEA.HI.X R5, R2, R5, R3, 0x2, P1 ;  /* 0x0000000502058211 */ /* 0x000fe200008f1403 */
[----:B------:R-:W0:Y:S04]  /*11400*/  @P2 LDC R10, c[0x0][0x434] ;  /* 0x00010d00ff0a2b82 */ /* 0x000e280000000800 */
[----:B------:R2:W5:Y:S01]  /*11410*/  @!P0 LDG.E R6, desc[UR50][R4.64] ;  /* 0x0000003204068981 */ /* 0x000562000c1e1900 */
[C---:B------:R-:W-:Y:S01]  /*11420*/  ISETP.GE.AND P0, PT, R7.reuse, UR37, PT ;  /* 0x0000002507007c0c */ /* 0x040fe2000bf06270 */
[----:B------:R-:W-:-:S04]  /*11430*/  IMAD.IADD R7, R7, 0x1, R22 ;  /* 0x0000000107077824 */ /* 0x000fc800078e0216 */
[----:B------:R-:W-:-:S08]  /*11440*/  IMAD.MOV.U32 R9, RZ, RZ, R7 ;  /* 0x000000ffff097224 */ /* 0x000fd000078e0007 */
[----:B------:R-:W3:Y:S01]  /*11450*/  @!P0 LDC.64 R2, c[0x0][0x428] ;  /* 0x00010a00ff028b82 */ /* 0x000ee20000000a00 */
[----:B0-----:R-:W-:-:S05]  /*11460*/  @P2 IMAD.HI.U32 R10, R7, R10, RZ ;  /* 0x0000000a070a2227 */ /* 0x001fca00078e00ff */
[----:B-1----:R-:W-:-:S04]  /*11470*/  @P2 SHF.R.U32.HI R9, RZ, R11, R10 ;  /* 0x0000000bff092219 */ /* 0x002fc8000001160a */
[--C-:B--2---:R-:W-:Y:S01]  /*11480*/  @!P0 SHF.R.S32.HI R5, RZ, 0x1f, R9.reuse ;  /* 0x0000001fff058819 */ /* 0x104fe20000011409 */
[----:B------:R-:W-:Y:S02]  /*11490*/  @!P0 IMAD.MOV.U32 R4, RZ, RZ, R9 ;  /* 0x000000ffff048224 */ /* 0x000fe400078e0009 */
[-C--:B---3--:R-:W-:Y:S02]  /*114a0*/  @!P0 IMAD R10, R37, R2.reuse, RZ ;  /* 0x00000002250a8224 */ /* 0x088fe400078e02ff */
[----:B------:R-:W-:-:S04]  /*114b0*/  @!P0 IMAD.WIDE.U32 R4, R31, R2, R4 ;  /* 0x000000021f048225 */ /* 0x000fc800078e0004 */
[----:B------:R-:W-:Y:S02]  /*114c0*/  @!P0 IMAD R10, R31, R3, R10 ;  /* 0x000000031f0a8224 */ /* 0x000fe400078e020a */
[----:B------:R-:W0:Y:S02]  /*114d0*/  @!P0 LDC.64 R2, c[0x0][0x418] ;  /* 0x00010600ff028b82 */ /* 0x000e240000000a00 */
[----:B------:R-:W-:Y:S02]  /*114e0*/  @!P0 IMAD.IADD R10, R5, 0x1, R10 ;  /* 0x00000001050a8824 */ /* 0x000fe400078e020a */
[----:B------:R-:W-:-:S04]  /*114f0*/  IMAD.MOV R5, RZ, RZ, -R8 ;  /* 0x000000ffff057224 */ /* 0x000fc800078e0a08 */
[----:B------:R-:W-:Y:S02]  /*11500*/  IMAD R5, R20, R5, R0 ;  /* 0x0000000514057224 */ /* 0x000fe400078e0200 */
[----:B------:R-:W-:-:S05]  /*11510*/  IMAD.U32 R0, RZ, RZ, UR46 ;  /* 0x0000002eff007e24 */ /* 0x000fca000f8e00ff */
[----:B------:R-:W-:Y:S02]  /*11520*/  ISETP.NE.AND P2, PT, R0, 0x3, PT ;  /* 0x000000030000780c */ /* 0x000fe40003f45270 */
[----:B0-----:R-:W-:-:S04]  /*11530*/  @!P0 LEA R2, P1, R4, R2, 0x2 ;  /* 0x0000000204028211 */ /* 0x001fc800078210ff */
[----:B------:R-:W-:Y:S01]  /*11540*/  @!P0 LEA.HI.X R3, R4, R3, R10, 0x2, P1 ;  /* 0x0000000304038211 */ /* 0x000fe200008f140a */
[----:B------:R-:W-:Y:S01]  /*11550*/  IMAD.MOV.U32 R4, RZ, RZ, RZ ;  /* 0x000000ffff047224 */ /* 0x000fe200078e00ff */
[----:B------:R-:W-:Y:S01]  /*11560*/  LOP3.LUT R16, R16, 0xffffffbf, RZ, 0xc0, !PT ;  /* 0xffffffbf10107812 */ /* 0x000fe200078ec0ff */
[----:B------:R-:W-:-:S04]  /*11570*/  IMAD.MOV R8, RZ, RZ, -R9 ;  /* 0x000000ffff087224 */ /* 0x000fc800078e0a09 */
[----:B------:R0:W5:Y:S01]  /*11580*/  @!P0 LDG.E R4, desc[UR50][R2.64] ;  /* 0x0000003202048981 */ /* 0x000162000c1e1900 */
[----:B------:R-:W-:Y:S01]  /*11590*/  ISETP.GT.U32.AND P0, PT, R13, 0x9f, PT ;  /* 0x0000009f0d00780c */ /* 0x000fe20003f04070 */
[----:B------:R-:W-:Y:S01]  /*115a0*/  IMAD R9, RZ, RZ, -UR42 ;  /* 0x8000002aff097e24 */ /* 0x000fe2000f8e02ff */
[----:B------:R-:W-:Y:S01]  /*115b0*/  @P2 LOP3.LUT R16, R16, 0x40, RZ, 0xfc, !PT ;  /* 0x0000004010102812 */ /* 0x000fe200078efcff */
[----:B------:R-:W-:Y:S02]  /*115c0*/  IMAD.U32 R12, RZ, RZ, UR44 ;  /* 0x0000002cff0c7e24 */ /* 0x000fe4000f8e00ff */
[----:B------:R-:W-:Y:S01]  /*115d0*/  IMAD R18, R18, R9, UR41 ;  /* 0x0000002912127e24 */ /* 0x000fe2000f8e0209 */
[----:B------:R-:W-:Y:S01]  /*115e0*/  LOP3.LUT R16, R16, 0xffffffdf, RZ, 0xc0, !PT ;  /* 0xffffffdf10107812 */ /* 0x000fe200078ec0ff */
[----:B------:R-:W-:Y:S02]  /*115f0*/  IMAD R7, R20, R8, R7 ;  /* 0x0000000814077224 */ /* 0x000fe400078e0207 */
[----:B------:R-:W-:Y:S01]  /*11600*/  VIADD R12, R12, 0xffffffff ;  /* 0xffffffff0c0c7836 */ /* 0x000fe20000000000 */
[----:B------:R-:W-:-:S03]  /*11610*/  SHF.R.S32.HI R33, RZ, 0x1f, R18 ;  /* 0x0000001fff217819 */ /* 0x000fc60000011412 */
[----:B------:R-:W-:Y:S01]  /*11620*/  @P0 LOP3.LUT R16, R16, 0x20, RZ, 0xfc, !PT ;  /* 0x0000002010100812 */ /* 0x000fe200078efcff */
[----:B0-----:R-:W-:Y:S06]  /*11630*/  @!P2 BRA `(.L_x_2214) ;  /* 0x000000000004a947 */ /* 0x001fec0003800000 */
[----:B------:R-:W-:Y:S01]  /*11640*/  BPT.TRAP 0x1 ;  /* 0x000000040000795c */ /* 0x000fe20000300000 */
.L_x_2214:
[----:B------:R-:W-:Y:S01]  /*11650*/  IMAD R0, R19, 0x8, R17 ;  /* 0x0000000813007824 */ /* 0x000fe200078e0211 */
[----:B------:R-:W-:Y:S01]  /*11660*/  SHF.L.U32 R28, R32, 0x1f, RZ ;  /* 0x0000001f201c7819 */ /* 0x000fe200000006ff */
[----:B------:R-:W-:Y:S01]  /*11670*/  BSSY B0, `(.L_x_2215) ;  /* 0x0000004000007945 */ /* 0x000fe20003800000 */
[----:B------:R-:W-:Y:S02]  /*11680*/  SHF.R.S32.HI R24, RZ, 0x1f, R7 ;  /* 0x0000001fff187819 */ /* 0x000fe40000011407 */
[----:B------:R-:W0:Y:S02]  /*11690*/  SYNCS.PHASECHK.TRANS64.TRYWAIT P0, [R0+URZ+0x29880], R28 ;  /* 0x0298801c000075a7 */ /* 0x000e24000800017f */
[----:B0-----:R-:W-:Y:S05]  /*116a0*/  @!P0 BRA `(.L_x_2216) ;  /* 0x0000004000088947 */ /* 0x001fea0003800000 */
.L_x_2287:
[----:B------:R-:W-:Y:S05]  /*116b0*/  BSYNC B0 ;  /* 0x0000000000007941 */ /* 0x000fea0003800000 */
.L_x_2215:
        /* <DEDUP_REMOVED lines=54> */
[----:B-1----:R-:W-:-:S05]  /*11a20*/  IADD3 R2, P0, R36, R2, RZ ;  /* 0x0000000224027210 */ /* 0x002fca0007f1e0ff */
[----:B--2---:R-:W-:Y:S01]  /*11a30*/  IMAD.X R3, RZ, RZ, R3, P0 ;  /* 0x000000ffff037224 */ /* 0x004fe200000e0603 */
        /* <DEDUP_REMOVED lines=31> */
.L_x_2299:
        /* <DEDUP_REMOVED lines=12> */
.L_x_2218:
        /* <DEDUP_REMOVED lines=11> */
.L_x_2219:
[----:B------:R2:W-:Y:S01]  /*11da0*/  SYNCS.ARRIVE.TRANS64.A1T0 RZ, [R0+URZ+0x29870], RZ ;  /* 0x029870ff00ff79a7 */ /* 0x0005e2000810003f */
[----:B------:R-:W-:Y:S05]  /*11db0*/  @!P6 BRA `(.L_x_2220) ;  /* 0x000000000004e947 */ /* 0x000fea0003800000 */
[----:B------:R-:W-:Y:S01]  /*11dc0*/  BPT.TRAP 0x1 ;  /* 0x000000040000795c */ /* 0x000fe20000300000 */
.L_x_2220:
[----:B------:R-:W3:Y:S01]  /*11dd0*/  SYNCS.PHASECHK.TRANS64.TRYWAIT P0, [R0+URZ+0x29840], R28 ;  /* 0x0298401c000075a7 */ /* 0x000ee2000800017f */
[----:B------:R-:W-:Y:S04]  /*11de0*/  BSSY B0, `(.L_x_2221) ;  /* 0x0000002000007945 */ /* 0x000fe80003800000 */
[----:B---3--:R-:W-:Y:S05]  /*11df0*/  @!P0 BRA `(.L_x_2222) ;  /* 0x0000004000108947 */ /* 0x008fea0003800000 */
.L_x_2300:
[----:B------:R-:W-:Y:S05]  /*11e00*/  BSYNC B0 ;  /* 0x0000000000007941 */ /* 0x000fea0003800000 */
.L_x_2221:
[----:B------:R-:W4:Y:S01]  /*11e10*/  LDL R10, [R1+0x8] ;  /* 0x00000800010a7983 */ /* 0x000f220000100800 */
[----:B------:R-:W-:Y:S01]  /*11e20*/  ULDC.64 UR4, c[0x0][0x300] ;  /* 0x0000c00000047ab9 */ /* 0x000fe20000000a00 */
[----:B------:R-:W-:Y:S01]  /*11e30*/  ULDC.64 UR6, c[0x0][0x310] ;  /* 0x0000c40000067ab9 */ /* 0x000fe20000000a00 */
        /* <DEDUP_REMOVED lines=19> */
[----:B------:R-:W-:Y:S02]  /*11f70*/  IMAD.IADD R3, R3, 0x1, R9 ;  /* 0x0000000103037824 */ /* 0x000fe400078e0209 */
[----:B------:R-:W-:Y:S02]  /*11f80*/  IMAD R5, R27, UR6, RZ ;  /* 0x000000061b057c24 */ /* 0x000fe4000f8e02ff */
[----:B------:R-:W-:-:S04]  /*11f90*/  IMAD.WIDE.U32 R2, R6, UR6, R2 ;  /* 0x0000000606027c25 */ /* 0x000fc8000f8e0002 */
[----:B------:R-:W-:-:S04]  /*11fa0*/  IMAD R5, R6, UR7, R5 ;  /* 0x0000000706057c24 */ /* 0x000fc8000f8e0205 */
[----:B------:R-:W-:Y:S02]  /*11fb0*/  IMAD.IADD R3, R3, 0x1, R5 ;  /* 0x0000000103037824 */ /* 0x000fe400078e0205 */
[----:B------:R-:W-:-:S03]  /*11fc0*/  IMAD.WIDE.U32 R2, R18, UR8, R2 ;  /* 0x0000000812027c25 */ /* 0x000fc6000f8e0002 */
        /* <DEDUP_REMOVED lines=9> */
[----:B-1----:R-:W-:-:S03]  /*12060*/  @P4 IMAD.IADD R23, R17, 0x1, R5 ;  /* 0x0000000111174824 */ /* 0x002fc600078e0205 */
[----:B------:R-:W-:Y:S01]  /*12070*/  SHFL.IDX PT, R6, R6, RZ, 0x1c1f ;  /* 0x001c1fff06067589 */ /* 0x000fe200000e0000 */
[----:B----4-:R-:W-:-:S03]  /*12080*/  @P5 IADD3 R8, P0, R36, R14, RZ ;  /* 0x0000000e24085210 */ /* 0x010fc60007f1e0ff */
[----:B------:R-:W1:Y:S02]  /*12090*/  SHFL.IDX PT, R14, R4, 0x1, 0x1c1f ;  /* 0x003c1f00040e7f89 */ /* 0x000e6400000e0000 */
[----:B-----5:R-:W-:Y:S01]  /*120a0*/  @P5 IMAD.X R3, RZ, RZ, R2, P0 ;  /* 0x000000ffff035224 */ /* 0x020fe200000e0602 */
[----:B------:R-:W-:Y:S01]  /*120b0*/  LOP3.LUT P0, RZ, R16, 0x10, RZ, 0xc0, !PT ;  /* 0x0000001010ff7812 */ /* 0x000fe2000780c0ff */
[----:B------:R-:W-:-:S12]  /*120c0*/  @P5 IMAD.MOV.U32 R2, RZ, RZ, R8 ;  /* 0x000000ffff025224 */ /* 0x000fd800078e0008 */
[----:B------:R-:W-:Y:S04]  /*120d0*/  @P5 LDGSTS.E.BYPASS.LTC128B.128 [R21+0x1a400], desc[UR50][R2.64], !P0 ;  /* 0x1a40000002155fae */ /* 0x000fe8000c101d72 */
[----:B------:R-:W-:Y:S01]  /*120e0*/  @P5 LDGSTS.E.BYPASS.LTC128B.128 [R21+0x1cc00], desc[UR50][R2.64+0x40], !P6 ;  /* 0x1cc0004002155fae */ /* 0x000fe2000f101d72 */
[----:B-1----:R-:W-:-:S03]  /*120f0*/  @P4 IADD3 R8, P0, R36, R14, RZ ;  /* 0x0000000e24084210 */ /* 0x002fc60007f1e0ff */
[----:B------:R1:W-:Y:S01]  /*12100*/  @P5 LDGSTS.E.BYPASS.LTC128B.128 [R21+0x1f400], desc[UR50][R2.64+0x80], !P1 ;  /* 0x1f40008002155fae */ /* 0x0003e2000c901d72 */
[----:B------:R-:W-:-:S03]  /*12110*/  LOP3.LUT P5, RZ, R16, 0x10, RZ, 0xc0, !PT ;  /* 0x0000001010ff7812 */ /* 0x000fc600078ac0ff */
[----:B------:R-:W-:Y:S04]  /*12120*/  SHFL.IDX PT, R14, R4, 0x2, 0x1c1f ;  /* 0x005c1f00040e7f89 */ /* 0x000fe800000e0000 */
[----:B-1----:R-:W1:Y:S01]  /*12130*/  SHFL.IDX PT, R2, R7, 0x1, 0x1c1f ;  /* 0x003c1f0007027f89 */ /* 0x002e6200000e0000 */
[----:B------:R-:W-:Y:S02]  /*12140*/  @P3 IMAD.IADD R21, R17, 0x1, R5 ;  /* 0x0000000111153824 */ /* 0x000fe400078e0205 */
[----:B-1----:R-:W-:Y:S02]  /*12150*/  @P4 IMAD.X R25, RZ, RZ, R2, P0 ;  /* 0x000000ffff194224 */ /* 0x002fe400000e0602 */
[----:B------:R-:W-:Y:S01]  /*12160*/  @P4 IMAD.MOV.U32 R2, RZ, RZ, R8 ;  /* 0x000000ffff024224 */ /* 0x000fe200078e0008 */
[----:B------:R-:W-:-:S02]  /*12170*/  @P3 IADD3 R8, P0, R36, R14, RZ ;  /* 0x0000000e24083210 */ /* 0x000fc40007f1e0ff */
[----:B------:R-:W-:Y:S01]  /*12180*/  @P4 MOV R3, R25 ;  /* 0x0000001900034202 */ /* 0x000fe20000000f00 */
[----:B------:R-:W-:Y:S04]  /*12190*/  SHFL.IDX PT, R14, R4, 0x3, 0x1c1f ;  /* 0x007c1f00040e7f89 */ /* 0x000fe800000e0000 */
[----:B------:R-:W-:Y:S04]  /*121a0*/  @P4 LDGSTS.E.BYPASS.LTC128B.128 [R23+0x1ac00], desc[UR50][R2.64], !P5 ;  /* 0x1ac0000002174fae */ /* 0x000fe8000e901d72 */
[----:B------:R-:W-:Y:S04]  /*121b0*/  @P4 LDGSTS.E.BYPASS.LTC128B.128 [R23+0x1d400], desc[UR50][R2.64+0x40], !P6 ;  /* 0x1d40004002174fae */ /* 0x000fe8000f101d72 */
[----:B------:R1:W-:Y:S04]  /*121c0*/  @P4 LDGSTS.E.BYPASS.LTC128B.128 [R23+0x1fc00], desc[UR50][R2.64+0x80], !P1 ;  /* 0x1fc0008002174fae */ /* 0x0003e8000c901d72 */
[----:B-1----:R-:W1:Y:S04]  /*121d0*/  SHFL.IDX PT, R2, R7, 0x2, 0x1c1f ;  /* 0x005c1f0007027f89 */ /* 0x002e6800000e0000 */
[----:B------:R-:W4:Y:S01]  /*121e0*/  SHFL.IDX PT, R7, R7, 0x3, 0x1c1f ;  /* 0x007c1f0007077f89 */ /* 0x000f2200000e0000 */
[----:B-1----:R-:W-:Y:S01]  /*121f0*/  @P3 IMAD.X R25, RZ, RZ, R2, P0 ;  /* 0x000000ffff193224 */ /* 0x002fe200000e0602 */
[----:B------:R-:W-:Y:S01]  /*12200*/  @P2 IADD3 R14, P0, R36, R14, RZ ;  /* 0x0000000e240e2210 */ /* 0x000fe20007f1e0ff */
[----:B------:R-:W-:-:S02]  /*12210*/  @P3 IMAD.MOV.U32 R2, RZ, RZ, R8 ;  /* 0x000000ffff023224 */ /* 0x000fc400078e0008 */
[----:B------:R-:W-:Y:S02]  /*12220*/  @P3 IMAD.MOV.U32 R3, RZ, RZ, R25 ;  /* 0x000000ffff033224 */ /* 0x000fe400078e0019 */
[----:B----4-:R-:W-:Y:S02]  /*12230*/  @P2 IMAD.X R23, RZ, RZ, R7, P0 ;  /* 0x000000ffff172224 */ /* 0x010fe400000e0607 */
[----:B------:R-:W-:Y:S01]  /*12240*/  @P2 IMAD.IADD R25, R17, 0x1, R5 ;  /* 0x0000000111192824 */ /* 0x000fe200078e0205 */
[----:B------:R-:W-:Y:S04]  /*12250*/  @P3 LDGSTS.E.BYPASS.LTC128B.128 [R21+0x1b400], desc[UR50][R2.64], !P5 ;  /* 0x1b40000002153fae */ /* 0x000fe8000e901d72 */
[----:B------:R-:W-:Y:S04]  /*12260*/  @P3 LDGSTS.E.BYPASS.LTC128B.128 [R21+0x1dc00], desc[UR50][R2.64+0x40], !P6 ;  /* 0x1dc0004002153fae */ /* 0x000fe8000f101d72 */
[----:B------:R1:W-:Y:S02]  /*12270*/  @P3 LDGSTS.E.BYPASS.LTC128B.128 [R21+0x20400], desc[UR50][R2.64+0x80], !P1 ;  /* 0x2040008002153fae */ /* 0x0003e4000c901d72 */
[----:B-1----:R-:W-:-:S02]  /*12280*/  @P2 IMAD.MOV.U32 R2, RZ, RZ, R14 ;  /* 0x000000ffff022224 */ /* 0x002fc400078e000e */
[----:B------:R-:W-:Y:S01]  /*12290*/  @P2 IMAD.MOV.U32 R3, RZ, RZ, R23 ;  /* 0x000000ffff032224 */ /* 0x000fe200078e0017 */
[----:B------:R1:W4:Y:S04]  /*122a0*/  SHFL.IDX PT, R14, R9, RZ, 0x1c1f ;  /* 0x001c1fff090e7589 */ /* 0x00032800000e0000 */
[----:B------:R1:W-:Y:S04]  /*122b0*/  @P2 LDGSTS.E.BYPASS.LTC128B.128 [R25+0x1bc00], desc[UR50][R2.64], !P5 ;  /* 0x1bc0000002192fae */ /* 0x0003e8000e901d72 */
[----:B------:R1:W-:Y:S04]  /*122c0*/  @P2 LDGSTS.E.BYPASS.LTC128B.128 [R25+0x1e400], desc[UR50][R2.64+0x40], !P6 ;  /* 0x1e40004002192fae */ /* 0x0003e8000f101d72 */
[----:B------:R1:W-:Y:S02]  /*122d0*/  @P2 LDGSTS.E.BYPASS.LTC128B.128 [R25+0x20c00], desc[UR50][R2.64+0x80], !P1 ;  /* 0x20c0008002192fae */ /* 0x0003e4000c901d72 */
.L_x_2312:
[----:B------:R-:W-:Y:S01]  /*122e0*/  LOP3.LUT P0, RZ, R16, 0x100, RZ, 0xc0, !PT ;  /* 0x0000010010ff7812 */ /* 0x000fe2000780c0ff */
[----:B------:R-:W-:-:S12]  /*122f0*/  BSSY B0, `(.L_x_2224) ;  /* 0x000000e000007945 */ /* 0x000fd80003800000 */
[----:B------:R-:W-:Y:S05]  /*12300*/  @!P0 BRA `(.L_x_2225) ;  /* 0x0000000000308947 */ /* 0x000fea0003800000 */
[C---:B------:R-:W-:Y:S01]  /*12310*/  LOP3.LUT P3, RZ, R16.reuse, 0x10, RZ, 0xc0, !PT ;  /* 0x0000001010ff7812 */ /* 0x040fe2000786c0ff */
[----:B------:R-:W-:Y:S01]  /*12320*/  IMAD.IADD R5, R17, 0x1, R5 ;  /* 0x0000000111057824 */ /* 0x000fe200078e0205 */
[C---:B------:R-:W-:Y:S02]  /*12330*/  LOP3.LUT P2, RZ, R16.reuse, 0x8, RZ, 0xc0, !PT ;  /* 0x0000000810ff7812 */ /* 0x040fe4000784c0ff */
[----:B------:R-:W-:Y:S02]  /*12340*/  LOP3.LUT P1, RZ, R16, 0x4, RZ, 0xc0, !PT ;  /* 0x0000000410ff7812 */ /* 0x000fe4000782c0ff */
[----:B-1--4-:R-:W-:-:S05]  /*12350*/  IADD3 R2, P0, R36, R14, RZ ;  /* 0x0000000e24027210 */ /* 0x012fca0007f1e0ff */
[----:B------:R-:W-:-:S05]  /*12360*/  IMAD.X R3, RZ, RZ, R6, P0 ;  /* 0x000000ffff037224 */ /* 0x000fca00000e0606 */
[----:B------:R-:W-:Y:S01]  /*12370*/  @!PT LDS RZ, [RZ] ;  /* 0x00000000fffff984 */ /* 0x000fe20000000800 */
[----:B------:R-:W-:Y:S01]  /*12380*/  @!PT LDS RZ, [RZ] ;  /* 0x00000000fffff984 */ /* 0x000fe20000000800 */
[----:B------:R-:W-:Y:S01]  /*12390*/  @!PT LDS RZ, [RZ] ;  /* 0x00000000fffff984 */ /* 0x000fe20000000800 */
[----:B------:R1:W-:Y:S04]  /*123a0*/  LDGSTS.E.BYPASS.LTC128B.128 [R5+0x1c400], desc[UR50][R2.64], !P3 ;  /* 0x1c40000002057fae */ /* 0x0003e8000d901d72 */
[----:B------:R1:W-:Y:S04]  /*123b0*/  LDGSTS.E.BYPASS.LTC128B.128 [R5+0x1ec00], desc[UR50][R2.64+0x40], !P2 ;  /* 0x1ec0004002057fae */ /* 0x0003e8000d101d72 */
[----:B------:R1:W-:Y:S02]  /*123c0*/  LDGSTS.E.BYPASS.LTC128B.128 [R5+0x21400], desc[UR50][R2.64+0x80], !P1 ;  /* 0x2140008002057fae */ /* 0x0003e4000c901d72 */
.L_x_2225:
[----:B------:R-:W-:Y:S05]  /*123d0*/  BSYNC B0 ;  /* 0x0000000000007941 */ /* 0x000fea0003800000 */
.L_x_2224:
[----:B------:R-:W-:Y:S01]  /*123e0*/  NOP ;  /* 0x0000000000007918 */ /* 0x000fe20000000000 */
[----:B------:R-:W-:-:S13]  /*123f0*/  PLOP3.LUT P0, PT, PT, PT, PT, 0x80, 0x0 ;  /* 0x000000000000781c */ /* 0x000fda0003f0f070 */
.L_x_2226:
[----:B------:R-:W-:Y:S02]  /*12400*/  PLOP3.LUT P1, PT, P1, P0, PT, 0xa2, 0x0 ;  /* 0x000000000000781c */ /* 0x000fe40000f21472 */
[----:B------:R-:W-:-:S08]  /*12410*/  @P0 R2UR P1, UR4, R0 ;  /* 0x00000000000402ca */ /* 0x000fd00000020000 */
[----:B------:R-:W-:-:S05]  /*12420*/  @P0 PLOP3.LUT P0, PT, P1, PT, PT, 0x80, 0x0 ;  /* 0x000000000000081c */ /* 0x000fca0000f0f070 */
[----:B------:R-:W-:Y:S01]  /*12430*/  @!P1 SYNCS.ARRIVE.TRANS64.RED.A0T1 RZ, [UR4+0x29830], RZ ;  /* 0x029830ffffff99a7 */ /* 0x000fe20008200404 */
[----:B------:R-:W-:Y:S07]  /*12440*/  @!P1 ARRIVES.LDGSTSBAR.64.TRANSCNT [UR4+0x29830] ;  /* 0x02983000ff0099b0 */ /* 0x000fee0008000a84 */
[----:B------:R-:W-:Y:S05]  /*12450*/  @P0 BRA.U.ANY `(.L_x_2226) ;  /* 0xfffffffd00e80947 */ /* 0x000fea000393ffff */
[----:B------:R-:W-:Y:S01]  /*12460*/  NOP ;  /* 0x0000000000007918 */ /* 0x000fe20000000000 */
[----:B-1----:R-:W-:-:S05]  /*12470*/  IMAD.U32 R2, RZ, RZ, UR46 ;  /* 0x0000002eff027e24 */ /* 0x002fca000f8e00ff */
[----:B------:R-:W-:-:S13]  /*12480*/  ISETP.NE.AND P2, PT, R2, 0x3, PT ;  /* 0x000000030200780c */ /* 0x000fda0003f45270 */
[----:B------:R-:W-:Y:S05]  /*12490*/  @!P2 BRA `(.L_x_2227) ;  /* 0x000000000004a947 */ /* 0x000fea0003800000 */
[----:B------:R-:W-:Y:S01]  /*124a0*/  BPT.TRAP 0x1 ;  /* 0x000000040000795c */ /* 0x000fe20000300000 */
.L_x_2227:
[----:B------:R1:W-:Y:S02]  /*124b0*/  SYNCS.ARRIVE.TRANS64.A1T0 RZ, [R0+URZ+0x29830], RZ ;  /* 0x029830ff00ff79a7 */ /* 0x0003e4000810003f */
[----:B------:R-:W-:Y:S05]  /*124c0*/  WARPSYNC.ALL ;  /* 0x0000000000007948 */ /* 0x000fea0003800000 */
[----:B------:R-:W-:Y:S01]  /*124d0*/  BSSY B6, `(.L_x_2228) ;  /* 0x0000015000067945 */ /* 0x000fe20003800000 */
[----:B0123--:R-:W-:Y:S01]  /*124e0*/  VIADD R0, R17, 0x14400 ;  /* 0x0001440011007836 */ /* 0x00ffe20000000000 */
        /* <DEDUP_REMOVED lines=18> */
[----:B0---4-:R-:W-:Y:S05]  /*12610*/  CALL.ABS.NOINC R2 ;  /* 0x0000000002007343 */ /* 0x011fea0003c00000 */
.L_x_2229:
[----:B------:R-:W-:Y:S05]  /*12620*/  BSYNC B6 ;  /* 0x0000000000067941 */ /* 0x000fea0003800000 */
.L_x_2228:
[----:B------:R0:W5:Y:S01]  /*12630*/  LDL R8, [R1+0x14] ;  /* 0x0000140001087983 */ /* 0x0001620000100800 */
[----:B------:R-:W-:Y:S01]  /*12640*/  UISETP.NE.AND UP0, UPT, UR48, URZ, UPT ;  /* 0x0000003f3000728c */ /* 0x000fe2000bf05270 */
[----:B------:R-:W-:Y:S01]  /*12650*/  IMAD.U32 R5, RZ, RZ, UR43 ;  /* 0x0000002bff057e24 */ /* 0x000fe2000f8e00ff */
[----:B------:R-:W1:Y:S01]  /*12660*/  S2R R2, SR_TID.X ;  /* 0x0000000000027919 */ /* 0x000e620000002100 */
[----:B------:R-:W-:Y:S01]  /*12670*/  R2UR UR6, R33 ;  /* 0x00000000210672ca */ /* 0x000fe200000e0000 */
[----:B------:R-:W-:Y:S02]  /*12680*/  ULDC.64 UR8, c[0x0][0x2d8] ;  /* 0x0000b60000087ab9 */ /* 0x000fe40000000a00 */
[----:B------:R-:W-:Y:S02]  /*12690*/  PLOP3.LUT P0, PT, PT, PT, UP0, 0x80, 0x0 ;  /* 0x000000000000781c */ /* 0x000fe40003f0f008 */
[C---:B------:R-:W-:Y:S02]  /*126a0*/  LOP3.LUT P3, RZ, R16.reuse, 0x800, RZ, 0xc0, !PT ;  /* 0x0000080010ff7812 */ /* 0x040fe4000786c0ff */
[C---:B------:R-:W-:Y:S01]  /*126b0*/  LOP3.LUT P4, RZ, R16.reuse, 0x400, RZ, 0xc0, !PT ;  /* 0x0000040010ff7812 */ /* 0x040fe2000788c0ff */
[----:B------:R-:W-:Y:S01]  /*126c0*/  @UP0 ULDC UR4, c[0x0][0x44c] ;  /* 0x0001130000040ab9 */ /* 0x000fe20000000800 */
[----:B------:R-:W-:-:S02]  /*126d0*/  LOP3.LUT P5, RZ, R16, 0x200, RZ, 0xc0, !PT ;  /* 0x0000020010ff7812 */ /* 0x000fc400078ac0ff */
[C---:B-1----:R-:W-:Y:S01]  /*126e0*/  LOP3.LUT R20, R2.reuse, 0x7f, RZ, 0xc0, !PT ;  /* 0x0000007f02147812 */ /* 0x042fe200078ec0ff */
[----:B------:R-:W-:-:S03]  /*126f0*/  IMAD.SHL.U32 R2, R2, 0x20, RZ ;  /* 0x0000002002027824 */ /* 0x000fc600078e00ff */
[----:B------:R-:W-:-:S04]  /*12700*/  SHF.R.U32.HI R20, RZ, 0x2, R20 ;  /* 0x00000002ff147819 */ /* 0x000fc80000011614 */
[----:B------:R-:W-:-:S04]  /*12710*/  LOP3.LUT R2, R20, 0x60, R2, 0xf8, !PT ;  /* 0x0000006014027812 */ /* 0x000fc800078ef802 */
[----:B------:R-:W-:-:S05]  /*12720*/  LEA R5, R5, R2, 0x7 ;  /* 0x0000000205057211 */ /* 0x000fca00078e38ff */
        /* <DEDUP_REMOVED lines=15> */
[----:B------:R-:W1:Y:S01]  /*12820*/  S2R R20, SR_TID.X ;  /* 0x0000000000147919 */ /* 0x000e620000002100 */
        /* <DEDUP_REMOVED lines=20> */
[----:B-1----:R-:W-:Y:S02]  /*12970*/  LOP3.LUT R20, R20, 0x7f, RZ, 0xc0, !PT ;  /* 0x0000007f14147812 */ /* 0x002fe400078ec0ff */
[----:B------:R-:W-:Y:S02]  /*12980*/  IADD3.X R4, R3, UR5, R5, P0, !PT ;  /* 0x0000000503047c10 */ /* 0x000fe400087fe405 */
[----:B------:R-:W-:Y:S01]  /*12990*/  SHF.R.U32.HI R10, RZ, 0x2, R20 ;  /* 0x00000002ff0a7819 */ /* 0x000fe20000011614 */
[----:B0-----:R-:W-:Y:S06]  /*129a0*/  BRA.DIV UR4, `(.L_x_2230) ;  /* 0x0000003a04fc7947 */ /* 0x001fec000b800000 */
[----:B----4-:R-:W0:Y:S01]  /*129b0*/  SHFL.IDX PT, R14, R0, RZ, 0x1c1f ;  /* 0x001c1fff000e7589 */ /* 0x010e2200000e0000 */
[----:B------:R-:W-:-:S03]  /*129c0*/  IMAD.U32 R5, RZ, RZ, UR43 ;  /* 0x0000002bff057e24 */ /* 0x000fc6000f8e00ff */
[----:B------:R-:W1:Y:S01]  /*129d0*/  SHFL.IDX PT, R2, R4, RZ, 0x1c1f ;  /* 0x001c1fff04027589 */ /* 0x000e6200000e0000 */
[----:B------:R-:W-:-:S03]  /*129e0*/  IMAD R5, R5, 0x80, R10 ;  /* 0x0000008005057824 */ /* 0x000fc600078e020a */
[----:B------:R-:W-:Y:S01]  /*129f0*/  SHFL.IDX PT, R6, R4, 0x1, 0x1c1f ;  /* 0x003c1f0004067f89 */ /* 0x000fe200000e0000 */
        /* <DEDUP_REMOVED lines=13> */
[----:B------:R-:W-:Y:S01]  /*12ad0*/  SHFL.IDX PT, R6, R4, 0x2, 0x1c1f ;  /* 0x005c1f0004067f89 */ /* 0x000fe200000e0000 */
[----:B------:R-:W-:Y:S02]  /*12ae0*/  @!P0 IMAD.MOV.U32 R3, RZ, RZ, R7 ;  /* 0x000000ffff038224 */ /* 0x000fe400078e0007 */
[----:B------:R-:W-:Y:S01]  /*12af0*/  VIADD R7, R5, 0x40 ;  /* 0x0000004005077836 */ /* 0x000fe20000000000 */
[----:B------:R-:W0:Y:S04]  /*12b00*/  SHFL.IDX PT, R14, R0, 0x2, 0x1c1f ;  /* 0x005c1f00000e7f89 */ /* 0x000e2800000e0000 */
[----:B------:R-:W-:Y:S04]  /*12b10*/  @!P0 LDGSTS.E.BYPASS.LTC128B.128 [R8+0x14c00], desc[UR50][R2.64], !P3 ;  /* 0x14c0000002088fae */ /* 0x000fe8000d901d72 */
[----:B------:R-:W-:Y:S04]  /*12b20*/  @!P0 LDGSTS.E.BYPASS.LTC128B.128 [R8+0x16c00], desc[UR50][R2.64+0x40], !P4 ;  /* 0x16c0004002088fae */ /* 0x000fe8000e101d72 */
[----:B------:R1:W-:Y:S01]  /*12b30*/  @!P0 LDGSTS.E.BYPASS.LTC128B.128 [R8+0x18c00], desc[UR50][R2.64+0x80], !P5 ;  /* 0x18c0008002088fae */ /* 0x0003e2000e901d72 */
[----:B------:R-:W-:-:S03]  /*12b40*/  ISETP.GE.AND P0, PT, R7, UR38, PT ;  /* 0x0000002607007c0c */ /* 0x000fc6000bf06270 */
[----:B------:R-:W2:Y:S10]  /*12b50*/  SHFL.IDX PT, R4, R4, 0x3, 0x1c1f ;  /* 0x007c1f0004047f89 */ /* 0x000eb400000e0000 */
[----:B0-----:R-:W-:-:S05]  /*12b60*/  @!P0 IADD3 R14, P1, R36, R14, RZ ;  /* 0x0000000e240e8210 */ /* 0x001fca0007f3e0ff */
[----:B------:R-:W-:Y:S02]  /*12b70*/  @!P0 IMAD.X R7, RZ, RZ, R6, P1 ;  /* 0x000000ffff078224 */ /* 0x000fe400008e0606 */
[----:B-1----:R-:W-:Y:S02]  /*12b80*/  @!P0 IMAD.MOV.U32 R2, RZ, RZ, R14 ;  /* 0x000000ffff028224 */ /* 0x002fe400078e000e */
[----:B------:R-:W-:Y:S01]  /*12b90*/  @!P0 IMAD.MOV.U32 R3, RZ, RZ, R7 ;  /* 0x000000ffff038224 */ /* 0x000fe200078e0007 */
[----:B------:R0:W1:Y:S04]  /*12ba0*/  SHFL.IDX PT, R14, R0, 0x3, 0x1c1f ;  /* 0x007c1f00000e7f89 */ /* 0x00006800000e0000 */
[----:B------:R0:W-:Y:S04]  /*12bb0*/  @!P0 LDGSTS.E.BYPASS.LTC128B.128 [R8+0x15400], desc[UR50][R2.64], !P3 ;  /* 0x1540000002088fae */ /* 0x0001e8000d901d72 */
[----:B------:R0:W-:Y:S04]  /*12bc0*/  @!P0 LDGSTS.E.BYPASS.LTC128B.128 [R8+0x17400], desc[UR50][R2.64+0x40], !P4 ;  /* 0x1740004002088fae */ /* 0x0001e8000e101d72 */
[----:B--2---:R0:W-:Y:S02]  /*12bd0*/  @!P0 LDGSTS.E.BYPASS.LTC128B.128 [R8+0x19400], desc[UR50][R2.64+0x80], !P5 ;  /* 0x1940008002088fae */ /* 0x0041e4000e901d72 */
.L_x_2321:
[----:B------:R-:W-:-:S05]  /*12be0*/  VIADD R5, R5, 0x60 ;  /* 0x0000006005057836 */ /* 0x000fca0000000000 */
[----:B------:R-:W-:-:S13]  /*12bf0*/  ISETP.GE.AND P0, PT, R5, UR38, PT ;  /* 0x0000002605007c0c */ /* 0x000fda000bf06270 */
[----:B01----:R-:W-:-:S05]  /*12c00*/  @!P0 IADD3 R2, P1, R36, R14, RZ ;  /* 0x0000000e24028210 */ /* 0x003fca0007f3e0ff */
        /* <DEDUP_REMOVED lines=9> */
.L_x_2231:
        /* <DEDUP_REMOVED lines=18> */
.L_x_2322:
[----:B------:R-:W-:Y:S05]  /*12dc0*/  BSYNC B0 ;  /* 0x0000000000007941 */ /* 0x000fea0003800000 */
.L_x_2232:
[----:B------:R-:W-:-:S06]  /*12dd0*/  UISETP.GE.AND UP0, UPT, UR44, 0x2, UPT ;  /* 0x000000022c00788c */ /* 0x000fcc000bf06270 */
[----:B------:R-:W-:-:S13]  /*12de0*/  PLOP3.LUT P0, PT, PT, PT, UP0, 0x40, 0x0 ;  /* 0x000000000000781c */ /* 0x000fda0003f0e808 */
[----:B------:R-:W-:Y:S05]  /*12df0*/  @P0 BRA `(.L_x_2234) ;  /* 0x0000001400d40947 */ /* 0x000fea0003800000 */
[----:B------:R-:W-:Y:S01]  /*12e00*/  UIADD3 UR4, UR44, -0x2, URZ ;  /* 0xfffffffe2c047890 */ /* 0x000fe2000fffe03f */
[----:B------:R-:W-:Y:S02]  /*12e10*/  IMAD.MOV.U32 R22, RZ, RZ, R32 ;  /* 0x000000ffff167224 */ /* 0x000fe400078e0020 */
[----:B------:R-:W-:-:S03]  /*12e20*/  IMAD.MOV.U32 R10, RZ, RZ, R19 ;  /* 0x000000ffff0a7224 */ /* 0x000fc600078e0013 */
[----:B------:R-:W-:-:S07]  /*12e30*/  IMAD.U32 R30, RZ, RZ, UR4 ;  /* 0x00000004ff1e7e24 */ /* 0x000fce000f8e00ff */
.L_x_2254:
[----:B------:R-:W2:Y:S01]  /*12e40*/  LDL R2, [R1] ;  /* 0x0000000001027983 */ /* 0x000ea20000100800 */
[----:B01----:R-:W0:Y:S01]  /*12e50*/  LDC R0, c[0x0][0x430] ;  /* 0x00010c00ff007b82 */ /* 0x003e220000000800 */
[----:B------:R-:W1:Y:S01]  /*12e60*/  S2R R3, SR_TID.X ;  /* 0x0000000000037919 */ /* 0x000e620000002100 */
[----:B------:R-:W3:Y:S01]  /*12e70*/  S2R R7, SR_TID.X ;  /* 0x0000000000077919 */ /* 0x000ee20000002100 */
[----:B------:R-:W4:Y:S01]  /*12e80*/  S2R R8, SR_TID.X ;  /* 0x0000000000087919 */ /* 0x000f220000002100 */
[----:B0-----:R-:W-:Y:S02]  /*12e90*/  ISETP.NE.AND P0, PT, R0, 0x1, PT ;  /* 0x000000010000780c */ /* 0x001fe40003f05270 */
[----:B-1----:R-:W-:-:S11]  /*12ea0*/  LOP3.LUT R4, R3, 0x7f, RZ, 0xc0, !PT ;  /* 0x0000007f03047812 */ /* 0x002fd600078ec0ff */
[----:B------:R-:W0:Y:S01]  /*12eb0*/  @P0 LDC R0, c[0x0][0x434] ;  /* 0x00010d00ff000b82 */ /* 0x000e220000000800 */
[----:B------:R-:W-:-:S07]  /*12ec0*/  SHF.R.U32.HI R6, RZ, 0x2, R4 ;  /* 0x00000002ff067819 */ /* 0x000fce0000011604 */
[----:B------:R-:W1:Y:S01]  /*12ed0*/  @P0 LDC R5, c[0x0][0x438] ;  /* 0x00010e00ff050b82 */ /* 0x000e620000000800 */
[----:B----4-:R-:W-:-:S07]  /*12ee0*/  IMAD.SHL.U32 R9, R8, 0x20, RZ ;  /* 0x0000002008097824 */ /* 0x010fce00078e00ff */
[----:B------:R-:W4:Y:S01]  /*12ef0*/  @P0 LDC R3, c[0x0][0x434] ;  /* 0x00010d00ff030b82 */ /* 0x000f220000000800 */
[----:B------:R-:W-:Y:S05]  /*12f00*/  YIELD ;  /* 0x0000000000007946 */ /* 0x000fea0003800000 */
[----:B------:R-:W-:Y:S01]  /*12f10*/  ULDC.64 UR4, c[0x0][0x428] ;  /* 0x00010a0000047ab9 */ /* 0x000fe20000000a00 */
[----:B------:R-:W-:Y:S01]  /*12f20*/  ULDC.64 UR6, c[0x0][0x418] ;  /* 0x0001060000067ab9 */ /* 0x000fe20000000a00 */
[----:B------:R-:W-:-:S04]  /*12f30*/  IMAD R8, R37, UR4, RZ ;  /* 0x0000000425087c24 */ /* 0x000fc8000f8e02ff */
[----:B------:R-:W-:Y:S02]  /*12f40*/  IMAD R8, R31, UR5, R8 ;  /* 0x000000051f087c24 */ /* 0x000fe4000f8e0208 */
[----:B--2---:R-:W-:Y:S01]  /*12f50*/  IMAD R4, R30, 0xa0, R2 ;  /* 0x000000a01e047824 */ /* 0x004fe200078e0202 */
[C---:B---3--:R-:W-:Y:S02]  /*12f60*/  LOP3.LUT R2, R7.reuse, 0x7f, RZ, 0xc0, !PT ;  /* 0x0000007f07027812 */ /* 0x048fe400078ec0ff */
[----:B------:R-:W-:-:S04]  /*12f70*/  SHF.L.U32 R7, R7, 0x5, RZ ;  /* 0x0000000507077819 */ /* 0x000fc800000006ff */
[----:B------:R-:W-:Y:S02]  /*12f80*/  LOP3.LUT R7, R6, 0x60, R7, 0xf8, !PT ;  /* 0x0000006006077812 */ /* 0x000fe400078ef807 */
[----:B------:R-:W-:Y:S02]  /*12f90*/  SHF.R.U32.HI R6, RZ, 0x2, R2 ;  /* 0x00000002ff067819 */ /* 0x000fe40000011602 */
[----:B------:R-:W2:Y:S01]  /*12fa0*/  @P0 LDC R2, c[0x0][0x438] ;  /* 0x00010e00ff020b82 */ /* 0x000ea20000000800 */
[----:B------:R-:W-:Y:S01]  /*12fb0*/  IMAD.IADD R7, R7, 0x1, R4 ;  /* 0x0000000107077824 */ /* 0x000fe200078e0204 */
[----:B------:R-:W-:-:S03]  /*12fc0*/  LOP3.LUT R9, R6, 0x60, R9, 0xf8, !PT ;  /* 0x0000006006097812 */ /* 0x000fc600078ef809 */
[----:B0-----:R-:W-:Y:S01]  /*12fd0*/  @P0 IMAD.HI.U32 R0, R7, R0, RZ ;  /* 0x0000000007000227 */ /* 0x001fe200078e00ff */
[----:B------:R-:W-:-:S03]  /*12fe0*/  LOP3.LUT R9, R9, 0x80, RZ, 0xfc, !PT ;  /* 0x0000008009097812 */ /* 0x000fc600078efcff */
[----:B------:R-:W-:Y:S01]  /*12ff0*/  IMAD.MOV.U32 R6, RZ, RZ, R7 ;  /* 0x000000ffff067224 */ /* 0x000fe200078e0007 */
[----:B-1----:R-:W-:Y:S01]  /*13000*/  @P0 SHF.R.U32.HI R6, RZ, R5, R0 ;  /* 0x00000005ff060219 */ /* 0x002fe20000011600 */
[----:B------:R-:W-:-:S04]  /*13010*/  IMAD.IADD R0, R9, 0x1, R4 ;  /* 0x0000000109007824 */ /* 0x000fc800078e0204 */
[----:B----4-:R-:W-:-:S04]  /*13020*/  @P0 IMAD.HI.U32 R3, R0, R3, RZ ;  /* 0x0000000300030227 */ /* 0x010fc800078e00ff */
[----:B------:R-:W-:Y:S01]  /*13030*/  IMAD.MOV.U32 R11, RZ, RZ, R0 ;  /* 0x000000ffff0b7224 */ /* 0x000fe200078e0000 */
[----:B------:R-:W-:Y:S02]  /*13040*/  ISETP.GT.U32.AND P1, PT, R9, 0x9f, PT ;  /* 0x0000009f0900780c */ /* 0x000fe40003f24070 */
[----:B--2---:R-:W-:Y:S01]  /*13050*/  @P0 SHF.R.U32.HI R11, RZ, R2, R3 ;  /* 0x00000002ff0b0219 */ /* 0x004fe20000011603 */
[--C-:B------:R-:W-:Y:S01]  /*13060*/  IMAD.MOV.U32 R2, RZ, RZ, R6.reuse ;  /* 0x000000ffff027224 */ /* 0x100fe200078e0006 */
[----:B------:R-:W-:-:S03]  /*13070*/  SHF.R.S32.HI R3, RZ, 0x1f, R6 ;  /* 0x0000001fff037819 */ /* 0x000fc60000011406 */
[----:B------:R-:W-:-:S04]  /*13080*/  IMAD.WIDE.U32 R2, R31, UR4, R2 ;  /* 0x000000041f027c25 */ /* 0x000fc8000f8e0002 */
[----:B------:R-:W-:Y:S01]  /*13090*/  IMAD.IADD R3, R8, 0x1, R3 ;  /* 0x0000000108037824 */ /* 0x000fe200078e0203 */
[----:B------:R-:W-:-:S04]  /*130a0*/  LEA R4, P0, R2, UR6, 0x2 ;  /* 0x0000000602047c11 */ /* 0x000fc8000f8010ff */
[----:B------:R-:W-:Y:S01]  /*130b0*/  LEA.HI.X R5, R2, UR7, R3, 0x2, P0 ;  /* 0x0000000702057c11 */ /* 0x000fe200080f1403 */
[--C-:B------:R-:W-:Y:S01]  /*130c0*/  @!P1 IMAD.MOV.U32 R2, RZ, RZ, R11.reuse ;  /* 0x000000ffff029224 */ /* 0x100fe200078e000b */
[----:B------:R-:W-:-:S03]  /*130d0*/  @!P1 SHF.R.S32.HI R3, RZ, 0x1f, R11 ;  /* 0x0000001fff039819 */ /* 0x000fc6000001140b */
[----:B------:R-:W-:Y:S01]  /*130e0*/  @!P1 IMAD.WIDE.U32 R2, R31, UR4, R2 ;  /* 0x000000041f029c25 */ /* 0x000fe2000f8e0002 */
[----:B------:R-:W-:-:S03]  /*130f0*/  ULDC UR4, c[0x0][0x430] ;  /* 0x00010c0000047ab9 */ /* 0x000fc60000000800 */
[----:B------:R-:W-:Y:S01]  /*13100*/  @!P1 IMAD.IADD R3, R8, 0x1, R3 ;  /* 0x0000000108039824 */ /* 0x000fe200078e0203 */
[----:B------:R-:W-:-:S04]  /*13110*/  @!P1 LEA R8, P0, R2, UR6, 0x2 ;  /* 0x0000000602089c11 */ /* 0x000fc8000f8010ff */
[----:B------:R-:W-:Y:S01]  /*13120*/  @!P1 LEA.HI.X R9, R2, UR7, R3, 0x2, P0 ;  /* 0x0000000702099c11 */ /* 0x000fe200080f1403 */
[----:B------:R-:W-:Y:S02]  /*13130*/  IMAD.MOV R2, RZ, RZ, -R6 ;  /* 0x000000ffff027224 */ /* 0x000fe400078e0a06 */
[----:B------:R0:W2:Y:S01]  /*13140*/  LDG.E R6, desc[UR50][R4.64] ;  /* 0x0000003204067981 */ /* 0x0000a2000c1e1900 */
[----:B------:R-:W-:Y:S02]  /*13150*/  IMAD.U32 R12, RZ, RZ, UR46 ;  /* 0x0000002eff0c7e24 */ /* 0x000fe4000f8e00ff */
[----:B0-----:R-:W-:Y:S02]  /*13160*/  IMAD.MOV.U32 R4, RZ, RZ, RZ ;  /* 0x000000ffff047224 */ /* 0x001fe400078e00ff */
[----:B------:R-:W-:-:S04]  /*13170*/  VIADD R19, R10, 0x1 ;  /* 0x000000010a137836 */ /* 0x000fc80000000000 */
[----:B------:R0:W5:Y:S01]  /*13180*/  @!P1 LDG.E R4, desc[UR50][R8.64] ;  /* 0x0000003208049981 */ /* 0x000162000c1e1900 */
[----:B------:R-:W-:Y:S01]  /*13190*/  ISETP.NE.AND P1, PT, R12, 0x3, PT ;  /* 0x000000030c00780c */ /* 0x000fe20003f25270 */
[----:B------:R-:W-:Y:S01]  /*131a0*/  IMAD.MOV R3, RZ, RZ, -R11 ;  /* 0x000000ffff037224 */ /* 0x000fe200078e0a0b */
[----:B------:R-:W-:-:S03]  /*131b0*/  ISETP.NE.AND P0, PT, R19, 0x2, PT ;  /* 0x000000021300780c */ /* 0x000fc60003f05270 */
[----:B------:R-:W-:Y:S01]  /*131c0*/  IMAD R5, R3, UR4, R0 ;  /* 0x0000000403057c24 */ /* 0x000fe2000f8e0200 */
[----:B------:R-:W-:Y:S01]  /*131d0*/  SEL R32, RZ, 0x1, P0 ;  /* 0x00000001ff207807 */ /* 0x000fe20000000000 */
[----:B------:R-:W-:Y:S02]  /*131e0*/  IMAD.MOV.U32 R0, RZ, RZ, R30 ;  /* 0x000000ffff007224 */ /* 0x000fe400078e001e */
[----:B------:R-:W-:Y:S01]  /*131f0*/  IMAD R7, R2, UR4, R7 ;  /* 0x0000000402077c24 */ /* 0x000fe2000f8e0207 */
[----:B------:R-:W-:Y:S01]  /*13200*/  SEL R19, R19, RZ, P0 ;  /* 0x000000ff13137207 */ /* 0x000fe20000000000 */
[----:B------:R-:W-:Y:S01]  /*13210*/  VIADD R30, R30, 0xffffffff ;  /* 0xffffffff1e1e7836 */ /* 0x000fe20000000000 */
[----:B------:R-:W-:Y:S02]  /*13220*/  LOP3.LUT R32, R22, R32, RZ, 0x3c, !PT ;  /* 0x0000002016207212 */ /* 0x000fe400078e3cff */
[----:B------:R-:W-:Y:S02]  /*13230*/  ISETP.GT.AND P2, PT, R0, RZ, PT ;  /* 0x000000ff0000720c */ /* 0x000fe40003f44270 */
[----:B--2---:R-:W-:Y:S01]  /*13240*/  SHF.R.S32.HI R28, RZ, 0x1f, R6 ;  /* 0x0000001fff1c7819 */ /* 0x004fe20000011406 */
[----:B0-----:R-:W-:Y:S10]  /*13250*/  @!P1 BRA `(.L_x_2235) ;  /* 0x0000000000049947 */ /* 0x001ff40003800000 */
[----:B------:R-:W-:Y:S01]  /*13260*/  BPT.TRAP 0x1 ;  /* 0x000000040000795c */ /* 0x000fe20000300000 */
.L_x_2235:
[----:B------:R-:W-:Y:S01]  /*13270*/  IMAD R0, R19, 0x8, R17 ;  /* 0x0000000813007824 */ /* 0x000fe200078e0211 */
[----:B------:R-:W-:Y:S01]  /*13280*/  SHF.L.U32 R29, R32, 0x1f, RZ ;  /* 0x0000001f201d7819 */ /* 0x000fe200000006ff */
[----:B------:R-:W-:Y:S01]  /*13290*/  BSSY B0, `(.L_x_2236) ;  /* 0x0000004000007945 */ /* 0x000fe20003800000 */
[----:B------:R-:W-:Y:S02]  /*132a0*/  SHF.R.S32.HI R27, RZ, 0x1f, R7 ;  /* 0x0000001fff1b7819 */ /* 0x000fe40000011407 */
[----:B------:R-:W0:Y:S02]  /*132b0*/  SYNCS.PHASECHK.TRANS64.TRYWAIT P0, [R0+URZ+0x29880], R29 ;  /* 0x0298801d000075a7 */ /* 0x000e24000800017f */
[----:B0-----:R-:W-:Y:S05]  /*132c0*/  @!P0 BRA `(.L_x_2237) ;  /* 0x0000003800048947 */ /* 0x001fea0003800000 */
.L_x_2323:
[----:B------:R-:W-:Y:S05]  /*132d0*/  BSYNC B0 ;  /* 0x0000000000007941 */ /* 0x000fea0003800000 */
.L_x_2236:
        /* <DEDUP_REMOVED lines=41> */
[----:B------:R-:W2:Y:S01]  /*13570*/  SHFL.IDX PT, R3, R9, RZ, 0x1c1f ;  /* 0x001c1fff09037589 */ /* 0x000ea200000e0000 */
[----:B------:R-:W-:-:S03]  /*13580*/  IADD3 R21, R35, R20, RZ ;  /* 0x0000001423157210 */ /* 0x000fc60007ffe0ff */
        /* <DEDUP_REMOVED lines=24> */
.L_x_2335:
        /* <DEDUP_REMOVED lines=9> */
.L_x_2239:
        /* <DEDUP_REMOVED lines=11> */
.L_x_2240:
[----:B------:R2:W-:Y:S01]  /*13850*/  SYNCS.ARRIVE.TRANS64.A1T0 RZ, [R0+URZ+0x29870], RZ ;  /* 0x029870ff00ff79a7 */ /* 0x0005e2000810003f */
[----:B------:R-:W-:Y:S05]  /*13860*/  @!P3 BRA `(.L_x_2241) ;  /* 0x000000000004b947 */ /* 0x000fea0003800000 */
[----:B------:R-:W-:Y:S01]  /*13870*/  BPT.TRAP 0x1 ;  /* 0x000000040000795c */ /* 0x000fe20000300000 */
.L_x_2241:
[----:B------:R-:W3:Y:S01]  /*13880*/  SYNCS.PHASECHK.TRANS64.TRYWAIT P0, [R0+URZ+0x29840], R29 ;  /* 0x0298401d000075a7 */ /* 0x000ee2000800017f */
[----:B------:R-:W-:Y:S04]  /*13890*/  BSSY B0, `(.L_x_2242) ;  /* 0x0000002000007945 */ /* 0x000fe80003800000 */
[----:B---3--:R-:W-:Y:S05]  /*138a0*/  @!P0 BRA `(.L_x_2243) ;  /* 0x0000003800148947 */ /* 0x008fea0003800000 */
.L_x_2336:
[----:B------:R-:W-:Y:S05]  /*138b0*/  BSYNC B0 ;  /* 0x0000000000007941 */ /* 0x000fea0003800000 */
.L_x_2242:
        /* <DEDUP_REMOVED lines=67> */
.L_x_2348:
        /* <DEDUP_REMOVED lines=10> */
.L_x_2245:
        /* <DEDUP_REMOVED lines=11> */
.L_x_2246:
[----:B------:R0:W-:Y:S02]  /*13e40*/  SYNCS.ARRIVE.TRANS64.A1T0 RZ, [R0+URZ+0x29830], RZ ;  /* 0x029830ff00ff79a7 */ /* 0x0001e4000810003f */
[----:B0-23--:R-:W-:-:S05]  /*13e50*/  IMAD.U32 R0, RZ, RZ, UR47 ;  /* 0x0000002fff007e24 */ /* 0x00dfca000f8e00ff */
[----:B------:R-:W-:-:S13]  /*13e60*/  ISETP.NE.AND P0, PT, R0, 0x3, PT ;  /* 0x000000030000780c */ /* 0x000fda0003f05270 */
[----:B------:R-:W-:Y:S05]  /*13e70*/  @!P0 BRA `(.L_x_2247) ;  /* 0x0000000000048947 */ /* 0x000fea0003800000 */
[----:B------:R-:W-:Y:S01]  /*13e80*/  BPT.TRAP 0x1 ;  /* 0x000000040000795c */ /* 0x000fe20000300000 */
.L_x_2247:
[----:B------:R-:W-:Y:S01]  /*13e90*/  LOP3.LUT R3, R22, 0x1, RZ, 0x3c, !PT ;  /* 0x0000000116037812 */ /* 0x000fe200078e3cff */
[----:B------:R-:W-:Y:S01]  /*13ea0*/  IMAD R0, R10, 0x8, R17 ;  /* 0x000000080a007824 */ /* 0x000fe200078e0211 */
[----:B------:R-:W-:Y:S02]  /*13eb0*/  BSSY B0, `(.L_x_2248) ;  /* 0x0000004000007945 */ /* 0x000fe40003800000 */
[----:B------:R-:W-:-:S04]  /*13ec0*/  SHF.L.U32 R3, R3, 0x1f, RZ ;  /* 0x0000001f03037819 */ /* 0x000fc800000006ff */
[----:B------:R-:W0:Y:S02]  /*13ed0*/  SYNCS.PHASECHK.TRANS64.TRYWAIT P1, [R0+URZ+0x29870], R3 ;  /* 0x02987003000075a7 */ /* 0x000e24000802017f */
[----:B0-----:R-:W-:Y:S05]  /*13ee0*/  @!P1 BRA `(.L_x_2249) ;  /* 0x0000003800149947 */ /* 0x001fea0003800000 */
.L_x_2349:
[----:B------:R-:W-:Y:S05]  /*13ef0*/  BSYNC B0 ;  /* 0x0000000000007941 */ /* 0x000fea0003800000 */
.L_x_2248:
[----:B------:R-:W-:-:S05]  /*13f00*/  IMAD.U32 R2, RZ, RZ, UR46 ;  /* 0x0000002eff027e24 */ /* 0x000fca000f8e00ff */
[----:B------:R-:W-:-:S13]  /*13f10*/  ISETP.NE.AND P1, PT, R2, 0x3, PT ;  /* 0x000000030200780c */ /* 0x000fda0003f25270 */
[----:B------:R-:W-:Y:S05]  /*13f20*/  @!P1 BRA `(.L_x_2250) ;  /* 0x0000000000049947 */ /* 0x000fea0003800000 */
[----:B------:R-:W-:Y:S01]  /*13f30*/  BPT.TRAP 0x1 ;  /* 0x000000040000795c */ /* 0x000fe20000300000 */
.L_x_2250:
[----:B0-----:R-:W-:Y:S01]  /*13f40*/  SHF.L.U32 R3, R22, 0x1f, RZ ;  /* 0x0000001f16037819 */ /* 0x001fe200000006ff */
[----:B------:R-:W-:-:S03]  /*13f50*/  IMAD R12, R10, 0x5000, RZ ;  /* 0x000050000a0c7824 */ /* 0x000fc600078e02ff */
[----:B------:R-:W0:Y:S02]  /*13f60*/  SYNCS.PHASECHK.TRANS64.TRYWAIT P1, [R0+URZ+0x29860], R3 ;  /* 0x02986003000075a7 */ /* 0x000e24000802017f */
[----:B0-----:R-:W-:Y:S05]  /*13f70*/  @!P1 BRA `(.L_x_2251) ;  /* 0x0000003800049947 */ /* 0x001fea0003800000 */
.L_x_2350:
[----:B------:R-:W2:Y:S04]  /*13f80*/  LDL R2, [R1+0x10] ;  /* 0x0000100001027983 */ /* 0x000ea80000100800 */
[----:B------:R-:W1:Y:S01]  /*13f90*/  LDL R13, [R1+0xc] ;  /* 0x00000c00010d7983 */ /* 0x000e620000100800 */
[----:B------:R-:W-:Y:S05]  /*13fa0*/  WARPSYNC.ALL ;  /* 0x0000000000007948 */ /* 0x000fea0003800000 */
[----:B------:R-:W3:Y:S01]  /*13fb0*/  S2R R9, SR_TID.X ;  /* 0x0000000000097919 */ /* 0x000ee20000002100 */
[----:B------:R-:W-:-:S02]  /*13fc0*/  IMAD.MOV.U32 R14, RZ, RZ, 0x40 ;  /* 0x00000040ff0e7424 */ /* 0x000fc400078e00ff */
[----:B------:R-:W-:Y:S01]  /*13fd0*/  IMAD.U32 R25, RZ, RZ, UR46 ;  /* 0x0000002eff197e24 */ /* 0x000fe2000f8e00ff */
[----:B---3--:R-:W-:-:S04]  /*13fe0*/  LOP3.LUT P1, RZ, R9, 0x4, RZ, 0xc0, !PT ;  /* 0x0000000409ff7812 */ /* 0x008fc8000782c0ff */
[----:B------:R-:W-:Y:S02]  /*13ff0*/  SEL R14, R14, 0xffffffc0, !P1 ;  /* 0xffffffc00e0e7807 */ /* 0x000fe40004800000 */
[----:B------:R-:W-:Y:S02]  /*14000*/  ISETP.NE.AND P1, PT, R25, 0x3, PT ;  /* 0x000000031900780c */ /* 0x000fe40003f25270 */
[C---:B--2---:R-:W-:Y:S02]  /*14010*/  LOP3.LUT R2, R12.reuse, R2, RZ, 0xfc, !PT ;  /* 0x000000020c027212 */ /* 0x044fe400078efcff */
[----:B-1----:R-:W-:-:S03]  /*14020*/  LOP3.LUT R24, R12, R13, RZ, 0xfc, !PT ;  /* 0x0000000d0c187212 */ /* 0x002fc600078efcff */
[C---:B0-----:R-:W-:Y:S01]  /*14030*/  IMAD.IADD R3, R17.reuse, 0x1, R2 ;  /* 0x0000000111037824 */ /* 0x041fe200078e0202 */
[----:B------:R-:W-:-:S03]  /*14040*/  IADD3 R24, R17, R24, RZ ;  /* 0x0000001811187210 */ /* 0x000fc60007ffe0ff */
        /* <DEDUP_REMOVED lines=69> */
.L_x_2252:
[----:B-1----:R1:W-:Y:S01]  /*144a0*/  SYNCS.ARRIVE.TRANS64.A1T0 RZ, [R0+URZ+0x29850], RZ ;  /* 0x029850ff00ff79a7 */ /* 0x0023e2000810003f */
[----:B------:R-:W-:Y:S06]  /*144b0*/  BAR.SYNC.DEFER_BLOCKING 0x2, 0x80 ;  /* 0x0082000000007b1d */ /* 0x000fec0000010000 */
[----:B------:R-:W-:Y:S05]  /*144c0*/  @!P0 BRA `(.L_x_2253) ;  /* 0x0000000000048947 */ /* 0x000fea0003800000 */
[----:B------:R-:W-:Y:S01]  /*144d0*/  BPT.TRAP 0x1 ;  /* 0x000000040000795c */ /* 0x000fe20000300000 */
.L_x_2253:
[----:B------:R-:W2:Y:S01]  /*144e0*/  LDL R2, [R1+0x4] ;  /* 0x0000040001027983 */ /* 0x000ea20000100800 */
[----:B-1----:R-:W-:Y:S02]  /*144f0*/  VIADD R0, R0, 0x29880 ;  /* 0x0002988000007836 */ /* 0x002fe40000000000 */
[----:B------:R-:W-:Y:S02]  /*14500*/  IMAD.MOV.U32 R22, RZ, RZ, R32 ;  /* 0x000000ffff167224 */ /* 0x000fe400078e0020 */
[----:B0-----:R-:W-:Y:S01]  /*14510*/  IMAD.MOV.U32 R10, RZ, RZ, R19 ;  /* 0x000000ffff0a7224 */ /* 0x001fe200078e0013 */
[----:B--2---:R-:W-:-:S04]  /*14520*/  PRMT R0, R2, 0x654, R0 ;  /* 0x0000065402007816 */ /* 0x004fc80000000000 */
[----:B------:R1:W-:Y:S01]  /*14530*/  SYNCS.ARRIVE.TRANS64.RED.A1T0 RZ, [R0+URZ], RZ ;  /* 0x000000ff00ff79a7 */ /* 0x0003e2000810043f */
[----:B------:R-:W-:Y:S05]  /*14540*/  @P2 BRA `(.L_x_2254) ;  /* 0xffffffe8003c2947 */ /* 0x000fea000383ffff */
.L_x_2234:
[----:B01----:R-:W0:Y:S01]  /*14550*/  S2R R0, SR_TID.X ;  /* 0x0000000000007919 */ /* 0x003e220000002100 */
[----:B------:R-:W-:Y:S01]  /*14560*/  BSSY B0, `(.L_x_2255) ;  /* 0x0000012000007945 */ /* 0x000fe20003800000 */
[----:B------:R-:W-:Y:S01]  /*14570*/  IMAD.U32 R6, RZ, RZ, UR47 ;  /* 0x0000002fff067e24 */ /* 0x000fe2000f8e00ff */
        /* <DEDUP_REMOVED lines=15> */
[----:B------:R0:W-:Y:S02]  /*14670*/  STL [R1+0x18], R0 ;  /* 0x0000180001007387 */ /* 0x0001e40000100800 */
.L_x_2256:
[----:B------:R-:W-:Y:S05]  /*14680*/  BSYNC B0 ;  /* 0x0000000000007941 */ /* 0x000fea0003800000 */
.L_x_2255:
[----:B------:R-:W-:-:S13]  /*14690*/  ISETP.NE.AND P2, PT, R6, 0x3, PT ;  /* 0x000000030600780c */ /* 0x000fda0003f45270 */
[----:B------:R-:W-:Y:S05]  /*146a0*/  @!P2 BRA `(.L_x_2257) ;  /* 0x000000000004a947 */ /* 0x000fea0003800000 */
[----:B------:R-:W-:Y:S01]  /*146b0*/  BPT.TRAP 0x1 ;  /* 0x000000040000795c */ /* 0x000fe20000300000 */
.L_x_2257:
[----:B------:R-:W-:Y:S01]  /*146c0*/  LOP3.LUT R3, R32, 0x1, RZ, 0x3c, !PT ;  /* 0x0000000120037812 */ /* 0x000fe200078e3cff */
[----:B------:R-:W-:Y:S01]  /*146d0*/  IMAD R18, R19, 0x8, R17 ;  /* 0x0000000813127824 */ /* 0x000fe200078e0211 */
[----:B------:R-:W-:Y:S02]  /*146e0*/  BSSY B0, `(.L_x_2258) ;  /* 0x0000004000007945 */ /* 0x000fe40003800000 */
[----:B------:R-:W-:-:S04]  /*146f0*/  SHF.L.U32 R3, R3, 0x1f, RZ ;  /* 0x0000001f03037819 */ /* 0x000fc800000006ff */
[----:B------:R-:W1:Y:S02]  /*14700*/  SYNCS.PHASECHK.TRANS64.TRYWAIT P0, [R18+URZ+0x29870], R3 ;  /* 0x02987003120075a7 */ /* 0x000e64000800017f */
[----:B-1----:R-:W-:Y:S05]  /*14710*/  @!P0 BRA `(.L_x_2259) ;  /* 0x0000003000308947 */ /* 0x002fea0003800000 */
.L_x_2351:
[----:B------:R-:W-:Y:S05]  /*14720*/  BSYNC B0 ;  /* 0x0000000000007941 */ /* 0x000fea0003800000 */
.L_x_2258:
[----:B0-----:R-:W-:-:S05]  /*14730*/  IMAD.U32 R0, RZ, RZ, UR46 ;  /* 0x0000002eff007e24 */ /* 0x001fca000f8e00ff */
[----:B------:R-:W-:-:S13]  /*14740*/  ISETP.NE.AND P0, PT, R0, 0x3, PT ;  /* 0x000000030000780c */ /* 0x000fda0003f05270 */
[----:B------:R-:W-:Y:S05]  /*14750*/  @!P0 BRA `(.L_x_2260) ;  /* 0x0000000000048947 */ /* 0x000fea0003800000 */
[----:B------:R-:W-:Y:S01]  /*14760*/  BPT.TRAP 0x1 ;  /* 0x000000040000795c */ /* 0x000fe20000300000 */
.L_x_2260:
[----:B-1----:R-:W-:-:S04]  /*14770*/  SHF.L.U32 R3, R32, 0x1f, RZ ;  /* 0x0000001f20037819 */ /* 0x002fc800000006ff */
[----:B------:R-:W0:Y:S02]  /*14780*/  SYNCS.PHASECHK.TRANS64.TRYWAIT P0, [R18+URZ+0x29860], R3 ;  /* 0x02986003120075a7 */ /* 0x000e24000800017f */
[----:B0-----:R-:W-:Y:S05]  /*14790*/  @!P0 BRA `(.L_x_2261) ;  /* 0x0000003000248947 */ /* 0x001fea0003800000 */
.L_x_2352:
[----:B------:R-:W2:Y:S04]  /*147a0*/  LDL R2, [R1+0x10] ;  /* 0x0000100001027983 */ /* 0x000ea80000100800 */
[----:B------:R-:W3:Y:S01]  /*147b0*/  LDL R14, [R1+0xc] ;  /* 0x00000c00010e7983 */ /* 0x000ee20000100800 */
[----:B------:R-:W1:Y:S01]  /*147c0*/  S2R R4, SR_TID.X ;  /* 0x0000000000047919 */ /* 0x000e620000002100 */
[----:B------:R-:W-:Y:S02]  /*147d0*/  IMAD R0, R19, 0x5000, RZ ;  /* 0x0000500013007824 */ /* 0x000fe400078e02ff */
[----:B------:R-:W-:Y:S01]  /*147e0*/  IMAD.MOV.U32 R8, RZ, RZ, 0x40 ;  /* 0x00000040ff087424 */ /* 0x000fe200078e00ff */
[----:B------:R-:W-:Y:S05]  /*147f0*/  WARPSYNC.ALL ;  /* 0x0000000000007948 */ /* 0x000fea0003800000 */
[----:B-1----:R-:W-:-:S04]  /*14800*/  LOP3.LUT P0, RZ, R4, 0x4, RZ, 0xc0, !PT ;  /* 0x0000000404ff7812 */ /* 0x002fc8000780c0ff */
[----:B------:R-:W-:Y:S01]  /*14810*/  SEL R8, R8, 0xffffffc0, !P0 ;  /* 0xffffffc008087807 */ /* 0x000fe20004000000 */
[----:B------:R-:W-:-:S05]  /*14820*/  IMAD.U32 R28, RZ, RZ, UR46 ;  /* 0x0000002eff1c7e24 */ /* 0x000fca000f8e00ff */
[----:B------:R-:W-:Y:S02]  /*14830*/  ISETP.NE.AND P0, PT, R28, 0x3, PT ;  /* 0x000000031c00780c */ /* 0x000fe40003f05270 */
[----:B--2---:R-:W-:-:S05]  /*14840*/  LOP3.LUT R2, R0, R2, RZ, 0xfc, !PT ;  /* 0x0000000200027212 */ /* 0x004fca00078efcff */
[----:B------:R-:W-:-:S04]  /*14850*/  IMAD.IADD R2, R17, 0x1, R2 ;  /* 0x0000000111027824 */ /* 0x000fc800078e0202 */
[----:B0-----:R-:W-:Y:S01]  /*14860*/  IMAD.IADD R3, R8, 0x1, R2 ;  /* 0x0000000108037824 */ /* 0x001fe200078e0202 */
[----:B------:R-:W0:Y:S04]  /*14870*/  LDSM.16.MT88.4 R4, [R2+0xa400] ;  /* 0x00a400000204783b */ /* 0x000e280000004200 */
[----:B------:R-:W1:Y:S01]  /*14880*/  LDSM.16.MT88.4 R8, [R3+0xa400] ;  /* 0x00a400000308783b */ /* 0x000e620000004200 */
[----:B---3--:R-:W-:-:S05]  /*14890*/  LOP3.LUT R0, R0, R14, RZ, 0xfc, !PT ;  /* 0x0000000e00007212 */ /* 0x008fca00078efcff */
[----:B------:R-:W-:Y:S01]  /*148a0*/  IMAD.IADD R0, R17, 0x1, R0 ;  /* 0x0000000111007824 */ /* 0x000fe200078e0200 */
[C-C-:B0-----:R-:W-:Y:S02]  /*148b0*/  PRMT R12, R4.reuse, 0x6420, R5.reuse ;  /* 0x00006420040c7816 */ /* 0x141fe40000000005 */
[----:B------:R-:W-:Y:S02]  /*148c0*/  PRMT R13, R4, 0x7531, R5 ;  /* 0x00007531040d7816 */ /* 0x000fe40000000005 */
[C-C-:B------:R-:W-:Y:S02]  /*148d0*/  PRMT R14, R6.reuse, 0x6420, R7.reuse ;  /* 0x00006420060e7816 */ /* 0x140fe40000000007 */
[----:B------:R-:W-:Y:S02]  /*148e0*/  PRMT R15, R6, 0x7531, R7 ;  /* 0x00007531060f7816 */ /* 0x000fe40000000007 */
[C-C-:B-1----:R-:W-:Y:S02]  /*148f0*/  PRMT R20, R8.reuse, 0x6420, R9.reuse ;  /* 0x0000642008147816 */ /* 0x142fe40000000009 */
[----:B------:R-:W-:-:S02]  /*14900*/  PRMT R21, R8, 0x7531, R9 ;  /* 0x0000753108157816 */ /* 0x000fc40000000009 */
[C-C-:B------:R-:W-:Y:S02]  /*14910*/  PRMT R22, R10.reuse, 0x6420, R11.reuse ;  /* 0x000064200a167816 */ /* 0x140fe4000000000b */
[----:B------:R-:W-:Y:S01]  /*14920*/  PRMT R23, R10, 0x7531, R11 ;  /* 0x000075310a177816 */ /* 0x000fe2000000000b */
[----:B------:R-:W-:Y:S04]  /*14930*/  STSM.16.M88.4 [R0+0x400], R12 ;  /* 0x0004000c00007844 */ /* 0x000fe80000000200 */
[----:B------:R-:W-:Y:S04]  /*14940*/  STSM.16.M88.4 [R0+0xc00], R20 ;  /* 0x000c001400007844 */ /* 0x000fe80000000200 */
[----:B------:R-:W0:Y:S04]  /*14950*/  LDSM.16.MT88.4 R4, [R2+0xb400] ;  /* 0x00b400000204783b */ /* 0x000e280000004200 */
[----:B------:R-:W1:Y:S01]  /*14960*/  LDSM.16.MT88.4 R8, [R3+0xb400] ;  /* 0x00b400000308783b */ /* 0x000e620000004200 */
[----:B0-----:R-:W-:-:S02]  /*14970*/  PRMT R12, R4, 0x6420, R5 ;  /* 0x00006420040c7816 */ /* 0x001fc40000000005 */
[----:B------:R-:W-:Y:S02]  /*14980*/  PRMT R13, R4, 0x7531, R5 ;  /* 0x00007531040d7816 */ /* 0x000fe40000000005 */
[C-C-:B------:R-:W-:Y:S02]  /*14990*/  PRMT R14, R6.reuse, 0x6420, R7.reuse ;  /* 0x00006420060e7816 */ /* 0x140fe40000000007 */
[----:B------:R-:W-:Y:S02]  /*149a0*/  PRMT R15, R6, 0x7531, R7 ;  /* 0x00007531060f7816 */ /* 0x000fe40000000007 */
[C-C-:B-1----:R-:W-:Y:S02]  /*149b0*/  PRMT R24, R8.reuse, 0x6420, R9.reuse ;  /* 0x0000642008187816 */ /* 0x142fe40000000009 */
[----:B------:R-:W-:Y:S02]  /*149c0*/  PRMT R25, R8, 0x7531, R9 ;  /* 0x0000753108197816 */ /* 0x000fe40000000009 */
[----:B------:R-:W-:-:S02]  /*149d0*/  PRMT R26, R10, 0x6420, R11 ;  /* 0x000064200a1a7816 */ /* 0x000fc4000000000b */
        /* <DEDUP_REMOVED lines=37> */
[----:B------:R0:W-:Y:S04]  /*14c30*/  STSM.16.M88.4 [R0+0x4400], R12 ;  /* 0x0044000c00007844 */ /* 0x0001e80000000200 */
        /* <DEDUP_REMOVED lines=9> */
.L_x_2262:
[----:B-1----:R1:W-:Y:S01]  /*14cd0*/  SYNCS.ARRIVE.TRANS64.A1T0 RZ, [R18+URZ+0x29850], RZ ;  /* 0x029850ff12ff79a7 */ /* 0x0023e2000810003f */
[----:B------:R-:W-:Y:S06]  /*14ce0*/  BAR.SYNC.DEFER_BLOCKING 0x2, 0x80 ;  /* 0x0082000000007b1d */ /* 0x000fec0000010000 */
[----:B------:R-:W-:Y:S05]  /*14cf0*/  @!P2 BRA `(.L_x_2263) ;  /* 0x000000000004a947 */ /* 0x000fea0003800000 */
[----:B------:R-:W-:Y:S01]  /*14d00*/  BPT.TRAP 0x1 ;  /* 0x000000040000795c */ /* 0x000fe20000300000 */
.L_x_2263:
[----:B0-----:R-:W2:Y:S01]  /*14d10*/  LDL R0, [R1+0x4] ;  /* 0x0000040001007983 */ /* 0x001ea20000100800 */
[----:B-1----:R-:W-:Y:S02]  /*14d20*/  VIADD R18, R18, 0x29880 ;  /* 0x0002988012127836 */ /* 0x002fe40000000000 */
[----:B------:R-:W-:-:S05]  /*14d30*/  VIADD R19, R19, 0x1 ;  /* 0x0000000113137836 */ /* 0x000fca0000000000 */
[----:B------:R-:W-:-:S04]  /*14d40*/  ISETP.NE.AND P0, PT, R19, 0x2, PT ;  /* 0x000000021300780c */ /* 0x000fc80003f05270 */
[----:B------:R-:W-:Y:S02]  /*14d50*/  SEL R3, RZ, 0x1, P0 ;  /* 0x00000001ff037807 */ /* 0x000fe40000000000 */
[----:B------:R-:W-:Y:S02]  /*14d60*/  SEL R19, R19, RZ, P0 ;  /* 0x000000ff13137207 */ /* 0x000fe40000000000 */
[----:B------:R-:W-:Y:S02]  /*14d70*/  LOP3.LUT R32, R32, R3, RZ, 0x3c, !PT ;  /* 0x0000000320207212 */ /* 0x000fe400078e3cff */
[----:B--2---:R-:W-:-:S04]  /*14d80*/  PRMT R18, R0, 0x654, R18 ;  /* 0x0000065400127816 */ /* 0x004fc80000000012 */
[----:B------:R0:W-:Y:S03]  /*14d90*/  SYNCS.ARRIVE.TRANS64.RED.A1T0 RZ, [R18+URZ], RZ ;  /* 0x000000ff12ff79a7 */ /* 0x0001e6000810043f */
.L_x_2204:
[----:B------:R-:W-:Y:S05]  /*14da0*/  BSYNC B7 ;  /* 0x0000000000077941 */ /* 0x000fea0003800000 */
.L_x_2202:
[----:B-1----:R1:W5:Y:S04]  /*14db0*/  LDL R0, [R1+0x4] ;  /* 0x0000040001007983 */ /* 0x0023680000100800 */
[----:B------:R1:W5:Y:S01]  /*14dc0*/  LDL R2, [R1+0x18] ;  /* 0x0000180001027983 */ /* 0x0003620000100800 */
[----:B------:R-:W-:-:S13]  /*14dd0*/  LOP3.LUT P0, RZ, R16, 0x1000, RZ, 0xc0, !PT ;  /* 0x0000100010ff7812 */ /* 0x000fda000780c0ff */
[----:B-1----:R-:W-:Y:S05]  /*14de0*/  @!P0 BRA `(.L_x_2264) ;  /* 0x0000000000288947 */ /* 0x002fea0003800000 */
[----:B------:R-:W1:Y:S08]  /*14df0*/  S2UR UR4, SR_CgaCtaId ;  /* 0x00000000000479c3 */ /* 0x000e700000008800 */
[----:B------:R-:W-:Y:S01]  /*14e00*/  BAR.SYNC.DEFER_BLOCKING 0x5, 0x180 ;  /* 0x0146000000007b1d */ /* 0x000fe20000010000 */
[----:B------:R-:W-:Y:S01]  /*14e10*/  MOV R17, 0x400 ;  /* 0x0000040000117802 */ /* 0x000fe20000000f00 */
[----:B-1---5:R-:W-:-:S05]  /*14e20*/  IMAD.U32 R0, RZ, RZ, UR4 ;  /* 0x00000004ff007e24 */ /* 0x022fca000f8e00ff */
[----:B------:R-:W-:Y:S01]  /*14e30*/  LEA R17, R0, R17, 0x18 ;  /* 0x0000001100117211 */ /* 0x000fe200078ec0ff */
[----:B------:R-:W-:Y:S04]  /*14e40*/  STL [R1+0x4], R0 ;  /* 0x0000040001007387 */ /* 0x000fe80000100800 */
[----:B------:R-:W1:Y:S04]  /*14e50*/  LDS R2, [R17+0x298d0] ;  /* 0x0298d00011027984 */ /* 0x000e680000000800 */
[----:B-1----:R1:W-:Y:S01]  /*14e60*/  STL [R1+0x18], R2 ;  /* 0x0000180201007387 */ /* 0x0023e20000100800 */
[----:B------:R-:W-:Y:S06]  /*14e70*/  BAR.ARV 0x4, 0x180 ;  /* 0x0106000000007b1d */ /* 0x000fec0000002000 */
[----:B------:R-:W-:Y:S05]  /*14e80*/  BRA `(.L_x_2265) ;  /* 0x0000000000287947 */ /* 0x000fea0003800000 */
.L_x_2264:
[----:B-----5:R-:W-:Y:S01]  /*14e90*/  IMAD.MOV.U32 R3, RZ, RZ, R0 ;  /* 0x000000ffff037224 */ /* 0x020fe200078e0000 */
[----:B------:R-:W-:Y:S01]  /*14ea0*/  @!P1 MOV R0, 0x400 ;  /* 0x0000040000009802 */ /* 0x000fe20000000f00 */
[----:B------:R-:W-:Y:S06]  /*14eb0*/  BAR.SYNC.DEFER_BLOCKING 0x4, 0x180 ;  /* 0x0106000000007b1d */ /* 0x000fec0000010000 */
[----:B------:R-:W1:Y:S02]  /*14ec0*/  @!P1 S2R R3, SR_CgaCtaId ;  /* 0x0000000000039919 */ /* 0x000e640000008800 */
[----:B-1----:R-:W-:Y:S01]  /*14ed0*/  @!P1 LEA R17, R3, R0, 0x18 ;  /* 0x0000000003119211 */ /* 0x002fe200078ec0ff */
[----:B------:R-:W-:Y:S04]  /*14ee0*/  @!P1 STL [R1+0x4], R3 ;  /* 0x0000040301009387 */ /* 0x000fe80000100800 */
[----:B------:R-:W1:Y:S04]  /*14ef0*/  SHFL.IDX PT, R0, R2, RZ, 0x1f ;  /* 0x00001fff02007589 */ /* 0x000e6800000e0000 */
[----:B------:R2:W-:Y:S04]  /*14f00*/  @!P1 STS [R17+0x298d0], R2 ;  /* 0x0298d00211009388 */ /* 0x0005e80000000800 */
[----:B-1----:R2:W-:Y:S01]  /*14f10*/  STL [R1+0x18], R0 ;  /* 0x0000180001007387 */ /* 0x0025e20000100800 */
[----:B------:R-:W-:Y:S06]  /*14f20*/  BAR.ARV 0x5, 0x180 ;  /* 0x0146000000007b1d */ /* 0x000fec0000002000 */
.L_x_2265:
[----:B--2---:R-:W2:Y:S01]  /*14f30*/  LDL R0, [R1+0x18] ;  /* 0x0000180001007983 */ /* 0x004ea20000100800 */
[----:B------:R-:W-:Y:S02]  /*14f40*/  ULDC UR4, c[0x0][0xc38] ;  /* 0x00030e0000047ab9 */ /* 0x000fe40000000800 */
[----:B--2---:R-:W-:-:S13]  /*14f50*/  ISETP.GE.AND P0, PT, R0, UR4, PT ;  /* 0x0000000400007c0c */ /* 0x004fda000bf06270 */
[----:B------:R-:W-:Y:S05]  /*14f60*/  @!P0 BRA `(.L_x_2266) ;  /* 0xffffffb400988947 */ /* 0x000fea000383ffff */
.L_x_2199:
[----:B------:R-:W2:Y:S01]  /*14f70*/  LDL.LU R0, [R1+0x1c] ;  /* 0x00001c0001007983 */ /* 0x000ea20000300800 */
[----:B------:R-:W-:Y:S01]  /*14f80*/  BSSY B0, `(.L_x_2267) ;  /* 0x000000b000007945 */ /* 0x000fe20003800000 */
[----:B------:R-:W3:Y:S01]  /*14f90*/  S2R R5, SR_CgaCtaId ;  /* 0x0000000000057919 */ /* 0x000ee20000008800 */
[----:B--2---:R-:W-:-:S05]  /*14fa0*/  VIADD R0, R0, 0x1 ;  /* 0x0000000100007836 */ /* 0x004fca0000000000 */
[----:B-1----:R-:W-:-:S04]  /*14fb0*/  LEA.HI R2, R0, R0, RZ, 0x1 ;  /* 0x0000000000027211 */ /* 0x002fc800078f08ff */
[----:B------:R-:W-:Y:S02]  /*14fc0*/  LOP3.LUT R3, R2, 0xfffffffe, RZ, 0xc0, !PT ;  /* 0xfffffffe02037812 */ /* 0x000fe400078ec0ff */
[----:B------:R-:W-:-:S03]  /*14fd0*/  MOV R2, 0x400 ;  /* 0x0000040000027802 */ /* 0x000fc60000000f00 */
[----:B------:R-:W-:Y:S01]  /*14fe0*/  IMAD.IADD R0, R0, 0x1, -R3 ;  /* 0x0000000100007824 */ /* 0x000fe200078e0a03 */
[----:B---3--:R-:W-:-:S04]  /*14ff0*/  LEA R4, R5, R2, 0x18 ;  /* 0x0000000205047211 */ /* 0x008fc800078ec0ff */
[----:B------:R-:W-:-:S04]  /*15000*/  SHF.L.U32 R0, R0, 0x1f, RZ ;  /* 0x0000001f00007819 */ /* 0x000fc800000006ff */
[----:B------:R-:W1:Y:S02]  /*15010*/  SYNCS.PHASECHK.TRANS64.TRYWAIT P0, [R4+URZ+0x29820], R0 ;  /* 0x02982000040075a7 */ /* 0x000e64000800017f */
[----:B-1----:R-:W-:Y:S05]  /*15020*/  @!P0 BRA `(.L_x_2268) ;  /* 0x0000002800148947 */ /* 0x002fea0003800000 */
.L_x_2353:
[----:B------:R-:W-:Y:S05]  /*15030*/  BSYNC B0 ;  /* 0x0000000000007941 */ /* 0x000fea0003800000 */
.L_x_2267:
[----:B------:R-:W-:-:S03]  /*15040*/  UMOV UR4, 0xffffffff ;  /* 0xffffffff00047882 */ /* 0x000fc60000000000 */
[----:B------:R-:W-:Y:S05]  /*15050*/  BRA.DIV UR4, `(.L_x_2269) ;  /* 0x0000002a041c7947 */ /* 0x000fea000b800000 */
[----:B-1----:R-:W1:Y:S02]  /*15060*/  S2R R0, SR_TID.X ;  /* 0x0000000000007919 */ /* 0x002e640000002100 */
[----:B-1----:R-:W-:-:S04]  /*15070*/  SHF.R.U32.HI R0, RZ, 0x5, R0 ;  /* 0x00000005ff007819 */ /* 0x002fc80000011600 */
[----:B------:R-:W-:-:S05]  /*15080*/  LOP3.LUT R0, R0, 0x3, RZ, 0xc0, !PT ;  /* 0x0000000300007812 */ /* 0x000fca00078ec0ff */
[----:B------:R1:W2:Y:S02]  /*15090*/  SHFL.IDX PT, R14, R0, RZ, 0x1f ;  /* 0x00001fff000e7589 */ /* 0x0002a400000e0000 */
.L_x_2356:
[----:B--2---:R-:W-:Y:S01]  /*150a0*/  ISETP.NE.AND P0, PT, R14, RZ, PT ;  /* 0x000000ff0e00720c */ /* 0x004fe20003f05270 */
[----:B------:R-:W-:-:S12]  /*150b0*/  BSSY B0, `(.L_x_2270) ;  /* 0x000002c000007945 */ /* 0x000fd80003800000 */
[----:B------:R-:W-:Y:S05]  /*150c0*/  @P0 BRA `(.L_x_2271) ;  /* 0x0000000000a80947 */ /* 0x000fea0003800000 */
[----:B------:R-:W-:-:S03]  /*150d0*/  UMOV UR4, 0xffffffff ;  /* 0xffffffff00047882 */ /* 0x000fc60000000000 */
[----:B------:R-:W-:Y:S05]  /*150e0*/  BRA.DIV UR4, `(.L_x_2272) ;  /* 0x0000002a042c7947 */ /* 0x000fea000b800000 */
[----:B------:R-:W-:-:S13]  /*150f0*/  ELECT P6, URZ, PT ;  /* 0x00000000003f782f */ /* 0x000fda00038c0000 */
.L_x_2359:
[----:B------:R-:W-:Y:S05]  /*15100*/  @!P6 BRA `(.L_x_2271) ;  /* 0x000000000098e947 */ /* 0x000fea0003800000 */
[----:B------:R-:W-:-:S06]  /*15110*/  ULOP3.LUT UR4, UR36, 0x2, URZ, 0xfc, !UPT ;  /* 0x0000000224047892 */ /* 0x000fcc000f8efc3f */
[----:B-1----:R-:W-:-:S05]  /*15120*/  IMAD.U32 R0, RZ, RZ, UR4 ;  /* 0x00000004ff007e24 */ /* 0x002fca000f8e00ff */
[----:B------:R-:W-:-:S13]  /*15130*/  ISETP.NE.AND P0, PT, R0, 0x3, PT ;  /* 0x000000030000780c */ /* 0x000fda0003f05270 */
[----:B------:R-:W-:Y:S05]  /*15140*/  @!P0 BRA `(.L_x_2273) ;  /* 0x0000000000048947 */ /* 0x000fea0003800000 */
[----:B------:R-:W-:Y:S01]  /*15150*/  BPT.TRAP 0x1 ;  /* 0x000000040000795c */ /* 0x000fe20000300000 */
.L_x_2273:
[C---:B------:R-:W-:Y:S01]  /*15160*/  IMAD R5, R19.reuse, 0x8, R4 ;  /* 0x0000000813057824 */ /* 0x040fe200078e0204 */
[----:B------:R-:W-:Y:S01]  /*15170*/  SHF.L.U32 R0, R32, 0x1f, RZ ;  /* 0x0000001f20007819 */ /* 0x000fe200000006ff */
[----:B------:R-:W-:-:S03]  /*15180*/  VIADD R19, R19, 0x1 ;  /* 0x0000000113137836 */ /* 0x000fc60000000000 */
[----:B------:R-:W1:Y:S02]  /*15190*/  SYNCS.PHASECHK.TRANS64.TRYWAIT P1, [R5+URZ+0x29840], R0 ;  /* 0x02984000050075a7 */ /* 0x000e64000802017f */
[----:B------:R-:W-:-:S04]  /*151a0*/  ISETP.NE.AND P2, PT, R19, 0x2, PT ;  /* 0x000000021300780c */ /* 0x000fc80003f45270 */
[----:B------:R-:W-:Y:S01]  /*151b0*/  SEL R3, RZ, 0x1, P2 ;  /* 0x00000001ff037807 */ /* 0x000fe20001000000 */
[----:B-1----:R-:W-:Y:S08]  /*151c0*/  @!P1 BRA `(.L_x_2274) ;  /* 0x0000002800149947 */ /* 0x002ff00003800000 */
.L_x_2360:
[----:B------:R-:W-:Y:S02]  /*151d0*/  SEL R19, R19, RZ, P2 ;  /* 0x000000ff13137207 */ /* 0x000fe40001000000 */
[----:B------:R-:W-:Y:S01]  /*151e0*/  LOP3.LUT R2, R32, R3, RZ, 0x3c, !PT ;  /* 0x0000000320027212 */ /* 0x000fe200078e3cff */
[----:B------:R-:W-:Y:S06]  /*151f0*/  @!P0 BRA `(.L_x_2275) ;  /* 0x0000000000048947 */ /* 0x000fec0003800000 */
[----:B------:R-:W-:Y:S01]  /*15200*/  BPT.TRAP 0x1 ;  /* 0x000000040000795c */ /* 0x000fe20000300000 */
.L_x_2275:
[----:B------:R-:W-:Y:S01]  /*15210*/  IMAD R19, R19, 0x8, R4 ;  /* 0x0000000813137824 */ /* 0x000fe200078e0204 */
[----:B------:R-:W-:-:S04]  /*15220*/  SHF.L.U32 R2, R2, 0x1f, RZ ;  /* 0x0000001f02027819 */ /* 0x000fc800000006ff */
[----:B------:R-:W2:Y:S02]  /*15230*/  SYNCS.PHASECHK.TRANS64.TRYWAIT P1, [R19+URZ+0x29840], R2 ;  /* 0x02984002130075a7 */ /* 0x000ea4000802017f */
[----:B--2---:R-:W-:Y:S05]  /*15240*/  @!P1 BRA `(.L_x_2276) ;  /* 0x0000002800089947 */ /* 0x004fea0003800000 */
.L_x_2361:
[----:B------:R-:W-:Y:S05]  /*15250*/  @!P0 BRA `(.L_x_2277) ;  /* 0x0000000000048947 */ /* 0x000fea0003800000 */
[----:B------:R-:W-:Y:S01]  /*15260*/  BPT.TRAP 0x1 ;  /* 0x000000040000795c */ /* 0x000fe20000300000 */
.L_x_2277:
[----:B------:R-:W3:Y:S02]  /*15270*/  SYNCS.PHASECHK.TRANS64.TRYWAIT P1, [R5+URZ+0x29860], R0 ;  /* 0x02986000050075a7 */ /* 0x000ee4000802017f */
[----:B---3--:R-:W-:Y:S05]  /*15280*/  @!P1 BRA `(.L_x_2278) ;  /* 0x00000028000c9947 */ /* 0x008fea0003800000 */
.L_x_2362:
[----:B------:R-:W-:Y:S05]  /*15290*/  @!P0 BRA `(.L_x_2279) ;  /* 0x0000000000048947 */ /* 0x000fea0003800000 */
[----:B------:R-:W-:Y:S01]  /*152a0*/  BPT.TRAP 0x1 ;  /* 0x000000040000795c */ /* 0x000fe20000300000 */
.L_x_2279:
[----:B------:R-:W4:Y:S02]  /*152b0*/  SYNCS.PHASECHK.TRANS64.TRYWAIT P1, [R19+URZ+0x29860], R2 ;  /* 0x02986002130075a7 */ /* 0x000f24000802017f */
[----:B----4-:R-:W-:Y:S05]  /*152c0*/  @!P1 BRA `(.L_x_2280) ;  /* 0x0000002800109947 */ /* 0x010fea0003800000 */
.L_x_2363:
[----:B------:R-:W-:Y:S05]  /*152d0*/  @!P0 BRA `(.L_x_2281) ;  /* 0x0000000000048947 */ /* 0x000fea0003800000 */
[----:B------:R-:W-:Y:S01]  /*152e0*/  BPT.TRAP 0x1 ;  /* 0x000000040000795c */ /* 0x000fe20000300000 */
.L_x_2281:
[----:B------:R-:W5:Y:S02]  /*152f0*/  SYNCS.PHASECHK.TRANS64.TRYWAIT P1, [R5+URZ+0x29880], R0 ;  /* 0x02988000050075a7 */ /* 0x000f64000802017f */
[----:B-----5:R-:W-:Y:S05]  /*15300*/  @!P1 BRA `(.L_x_2282) ;  /* 0x0000002800149947 */ /* 0x020fea0003800000 */
.L_x_2364:
[----:B------:R-:W-:Y:S05]  /*15310*/  @!P0 BRA `(.L_x_2283) ;  /* 0x0000000000048947 */ /* 0x000fea0003800000 */
[----:B------:R-:W-:Y:S01]  /*15320*/  BPT.TRAP 0x1 ;  /* 0x000000040000795c */ /* 0x000fe20000300000 */
.L_x_2283:
[----:B------:R0:W0:Y:S02]  /*15330*/  SYNCS.PHASECHK.TRANS64.TRYWAIT P0, [R19+URZ+0x29880], R2 ;  /* 0x02988002130075a7 */ /* 0x000024000800017f */
[----:B0-----:R-:W-:Y:S05]  /*15340*/  @!P0 NANOSLEEP.SYNCS 0x989680 ;  /* 0x009896800000895d */ /* 0x001fea0003900000 */
[----:B------:R-:W0:Y:S02]  /*15350*/  @!P0 SYNCS.PHASECHK.TRANS64 P0, [R19+URZ+0x29880], R2 ;  /* 0x02988002130085a7 */ /* 0x000e24000800007f */
[----:B0-----:R-:W-:Y:S05]  /*15360*/  @!P0 BRA `(.L_x_2283) ;  /* 0xfffffffc00f08947 */ /* 0x001fea000383ffff */
.L_x_2271:
[----:B------:R-:W-:Y:S05]  /*15370*/  BSYNC B0 ;  /* 0x0000000000007941 */ /* 0x000fea0003800000 */
.L_x_2270:
[----:B------:R-:W-:Y:S05]  /*15380*/  EXIT ;  /* 0x000000000000794d */ /* 0x000fea0003800000 */
.L_x_2146:
[----:B0-----:R-:W-:-:S04]  /*15390*/  IMAD.U32 R3, RZ, RZ, UR41 ;  /* 0x00000029ff037e24 */ /* 0x001fc8000f8e00ff */
[----:B------:R0:W1:Y:S03]  /*153a0*/  SYNCS.PHASECHK.TRANS64.TRYWAIT P1, [R3+URZ+0x29800], R6 ;  /* 0x02980006030075a7 */ /* 0x000066000802017f */
[----:B-1----:R-:W-:Y:S05]  /*153b0*/  @!P1 NANOSLEEP.SYNCS 0x989680 ;  /* 0x009896800000995d */ /* 0x002fea0003900000 */
[----:B------:R-:W1:Y:S02]  /*153c0*/  @!P1 SYNCS.PHASECHK.TRANS64 P1, [R3+URZ+0x29800], R6 ;  /* 0x02980006030095a7 */ /* 0x000e64000802007f */
[----:B-1----:R-:W-:Y:S05]  /*153d0*/  @!P1 BRA `(.L_x_2146) ;  /* 0xfffffffc00ec9947 */ /* 0x002fea000383ffff */
[----:B------:R-:W-:Y:S05]  /*153e0*/  BRA `(.L_x_2284) ;  /* 0xfffffec400587947 */ /* 0x000fea000383ffff */
.L_x_2150:
[----:B-1----:R1:W2:Y:S02]  /*153f0*/  SYNCS.PHASECHK.TRANS64.TRYWAIT P1, [R2+URZ+0x29830], R3 ;  /* 0x02983003020075a7 */ /* 0x0022a4000802017f */
[----:B--2---:R-:W-:Y:S05]  /*15400*/  @!P1 NANOSLEEP.SYNCS 0x989680 ;  /* 0x009896800000995d */ /* 0x004fea0003900000 */
[----:B------:R-:W2:Y:S02]  /*15410*/  @!P1 SYNCS.PHASECHK.TRANS64 P1, [R2+URZ+0x29830], R3 ;  /* 0x02983003020095a7 */ /* 0x000ea4000802007f */
[----:B--2---:R-:W-:Y:S05]  /*15420*/  @!P1 BRA `(.L_x_2150) ;  /* 0xfffffffc00f09947 */ /* 0x004fea000383ffff */
[----:B------:R-:W-:Y:S05]  /*15430*/  BRA `(.L_x_2149) ;  /* 0xfffffec400747947 */ /* 0x000fea000383ffff */
.L_x_2156:
[----:B-1----:R-:W-:-:S04]  /*15440*/  MOV R7, UR6 ;  /* 0x0000000600077c02 */ /* 0x002fc80008000f00 */
[----:B------:R1:W2:Y:S03]  /*15450*/  SYNCS.PHASECHK.TRANS64.TRYWAIT P1, [R7+URZ+0x29830], R6 ;  /* 0x02983006070075a7 */ /* 0x0002a6000802017f */
[----:B--2---:R-:W-:Y:S05]  /*15460*/  @!P1 NANOSLEEP.SYNCS 0x989680 ;  /* 0x009896800000995d */ /* 0x004fea0003900000 */
[----:B------:R-:W2:Y:S02]  /*15470*/  @!P1 SYNCS.PHASECHK.TRANS64 P1, [R7+URZ+0x29830], R6 ;  /* 0x02983006070095a7 */ /* 0x000ea4000802007f */
[----:B--2---:R-:W-:Y:S05]  /*15480*/  @!P1 BRA `(.L_x_2156) ;  /* 0xfffffffc00ec9947 */ /* 0x004fea000383ffff */
[----:B------:R-:W-:Y:S05]  /*15490*/  BRA `(.L_x_2153) ;  /* 0xffffff0000f87947 */ /* 0x000fea000383ffff */
.L_x_2160:
[----:B-1----:R-:W-:-:S04]  /*154a0*/  IMAD.U32 R7, RZ, RZ, UR6 ;  /* 0x00000006ff077e24 */ /* 0x002fc8000f8e00ff */
[----:B------:R1:W2:Y:S03]  /*154b0*/  SYNCS.PHASECHK.TRANS64.TRYWAIT P1, [R7+URZ+0x29850], R6 ;  /* 0x02985006070075a7 */ /* 0x0002a6000802017f */
[----:B--2---:R-:W-:Y:S05]  /*154c0*/  @!P1 NANOSLEEP.SYNCS 0x989680 ;  /* 0x009896800000995d */ /* 0x004fea0003900000 */
[----:B------:R-:W2:Y:S02]  /*154d0*/  @!P1 SYNCS.PHASECHK.TRANS64 P1, [R7+URZ+0x29850], R6 ;  /* 0x02985006070095a7 */ /* 0x000ea4000802007f */
[----:B--2---:R-:W-:Y:S05]  /*154e0*/  @!P1 BRA `(.L_x_2160) ;  /* 0xfffffffc00ec9947 */ /* 0x004fea000383ffff */
[----:B------:R-:W-:Y:S05]  /*154f0*/  BRA `(.L_x_2157) ;  /* 0xffffff1000007947 */ /* 0x000fea000383ffff */
.L_x_2168:
[----:B-1----:R-:W-:-:S04]  /*15500*/  IMAD.U32 R7, RZ, RZ, UR6 ;  /* 0x00000006ff077e24 */ /* 0x002fc8000f8e00ff */
[----:B------:R1:W2:Y:S03]  /*15510*/  SYNCS.PHASECHK.TRANS64.TRYWAIT P1, [R7+URZ+0x29830], R6 ;  /* 0x02983006070075a7 */ /* 0x0002a6000802017f */
[----:B--2---:R-:W-:Y:S05]  /*15520*/  @!P1 NANOSLEEP.SYNCS 0x989680 ;  /* 0x009896800000995d */ /* 0x004fea0003900000 */
[----:B------:R-:W2:Y:S02]  /*15530*/  @!P1 SYNCS.PHASECHK.TRANS64 P1, [R7+URZ+0x29830], R6 ;  /* 0x02983006070095a7 */ /* 0x000ea4000802007f */
[----:B--2---:R-:W-:Y:S05]  /*15540*/  @!P1 BRA `(.L_x_2168) ;  /* 0xfffffffc00ec9947 */ /* 0x004fea000383ffff */
[----:B------:R-:W-:Y:S05]  /*15550*/  BRA `(.L_x_2165) ;  /* 0xffffff4400687947 */ /* 0x000fea000383ffff */
.L_x_2172:
[----:B-1----:R-:W-:-:S04]  /*15560*/  IMAD.U32 R7, RZ, RZ, UR6 ;  /* 0x00000006ff077e24 */ /* 0x002fc8000f8e00ff */
[----:B------:R1:W2:Y:S03]  /*15570*/  SYNCS.PHASECHK.TRANS64.TRYWAIT P1, [R7+URZ+0x29850], R6 ;  /* 0x02985006070075a7 */ /* 0x0002a6000802017f */
[----:B--2---:R-:W-:Y:S05]  /*15580*/  @!P1 NANOSLEEP.SYNCS 0x989680 ;  /* 0x009896800000995d */ /* 0x004fea0003900000 */
[----:B------:R-:W2:Y:S02]  /*15590*/  @!P1 SYNCS.PHASECHK.TRANS64 P1, [R7+URZ+0x29850], R6 ;  /* 0x02985006070095a7 */ /* 0x000ea4000802007f */
[----:B--2---:R-:W-:Y:S05]  /*155a0*/  @!P1 BRA `(.L_x_2172) ;  /* 0xfffffffc00ec9947 */ /* 0x004fea000383ffff */
[----:B------:R-:W-:Y:S05]  /*155b0*/  BRA `(.L_x_2169) ;  /* 0xffffff5000707947 */ /* 0x000fea000383ffff */
.L_x_2179:
[----:B-1----:R-:W-:-:S04]  /*155c0*/  IMAD.U32 R5, RZ, RZ, UR9 ;  /* 0x00000009ff057e24 */ /* 0x002fc8000f8e00ff */
[----:B------:R1:W2:Y:S03]  /*155d0*/  SYNCS.PHASECHK.TRANS64.TRYWAIT P1, [R5+URZ+0x29850], R0 ;  /* 0x02985000050075a7 */ /* 0x0002a6000802017f */
[----:B--2---:R-:W-:Y:S05]  /*155e0*/  @!P1 NANOSLEEP.SYNCS 0x989680 ;  /* 0x009896800000995d */ /* 0x004fea0003900000 */
[----:B------:R-:W2:Y:S02]  /*155f0*/  @!P1 SYNCS.PHASECHK.TRANS64 P1, [R5+URZ+0x29850], R0 ;  /* 0x02985000050095a7 */ /* 0x000ea4000802007f */
[----:B--2---:R-:W-:Y:S05]  /*15600*/  @!P1 BRA `(.L_x_2179) ;  /* 0xfffffffc00ec9947 */ /* 0x004fea000383ffff */
[----:B------:R-:W-:Y:S05]  /*15610*/  BRA `(.L_x_2178) ;  /* 0xffffff7800cc7947 */ /* 0x000fea000383ffff */
.L_x_2213:
        /* <DEDUP_REMOVED lines=10> */
.L_x_2285:
[----:B------:R-:W-:Y:S05]  /*156c0*/  BRA `(.L_x_2286) ;  /* 0xffffffb800b87947 */ /* 0x000fea000383ffff */
.L_x_2216:
[----:B0-----:R0:W1:Y:S02]  /*156d0*/  SYNCS.PHASECHK.TRANS64.TRYWAIT P0, [R0+URZ+0x29880], R28 ;  /* 0x0298801c000075a7 */ /* 0x001064000800017f */
[----:B-1----:R-:W-:Y:S05]  /*156e0*/  @!P0 NANOSLEEP.SYNCS 0x989680 ;  /* 0x009896800000895d */ /* 0x002fea0003900000 */
[----:B------:R-:W1:Y:S02]  /*156f0*/  @!P0 SYNCS.PHASECHK.TRANS64 P0, [R0+URZ+0x29880], R28 ;  /* 0x0298801c000085a7 */ /* 0x000e64000800007f */
[----:B-1----:R-:W-:Y:S05]  /*15700*/  @!P0 BRA `(.L_x_2216) ;  /* 0xfffffffc00f08947 */ /* 0x002fea000383ffff */
[----:B------:R-:W-:Y:S05]  /*15710*/  BRA `(.L_x_2287) ;  /* 0xffffffbc00e47947 */ /* 0x000fea000383ffff */
.L_x_2217:
        /* <DEDUP_REMOVED lines=8> */
.L_x_2289:
[----:B------:R-:W-:Y:S05]  /*157a0*/  BSYNC B0 ;  /* 0x0000000000007941 */ /* 0x000fea0003800000 */
.L_x_2288:
        /* <DEDUP_REMOVED lines=14> */
.L_x_2290:
[----:B------:R-:W-:Y:S02]  /*15890*/  IMAD.MOV.U32 R13, RZ, RZ, R8 ;  /* 0x000000ffff0d7224 */ /* 0x000fe400078e0008 */
[----:B------:R-:W-:Y:S02]  /*158a0*/  IMAD.MOV.U32 R12, RZ, RZ, 0x1 ;  /* 0x00000001ff0c7424 */ /* 0x000fe400078e00ff */
[----:B------:R-:W-:-:S07]  /*158b0*/  IMAD.MOV.U32 R2, RZ, RZ, R14 ;  /* 0x000000ffff027224 */ /* 0x000fce00078e000e */
[----:B------:R-:W-:Y:S05]  /*158c0*/  WARPSYNC.COLLECTIVE R15, `(.L_x_2291) ;  /* 0x000000000f087348 */ /* 0x000fea0003c00000 */
[----:B------:R0:W1:Y:S02]  /*158d0*/  SHFL.IDX P6, R14, R13, R12, R11 ;  /* 0x0000000c0d0e7389 */ /* 0x00006400000c000b */
[----:B01----:R-:W-:Y:S01]  /*158e0*/  ENDCOLLECTIVE ;  /* 0x000000000000791b */ /* 0x003fe20003800000 */
.L_x_2291:
[----:B------:R-:W-:-:S05]  /*158f0*/  IADD3 R2, P0, R36, R2, RZ ;  /* 0x0000000224027210 */ /* 0x000fca0007f1e0ff */
[----:B------:R-:W-:Y:S01]  /*15900*/  IMAD.X R3, RZ, RZ, R3, P0 ;  /* 0x000000ffff037224 */ /* 0x000fe200000e0603 */
[----:B------:R-:W-:Y:S02]  /*15910*/  ISETP.LT.OR P0, PT, R21, 0x1, P2 ;  /* 0x000000011500780c */ /* 0x000fe40001701670 */
[----:B------:R-:W-:-:S11]  /*15920*/  MOV R13, R9 ;  /* 0x00000009000d7202 */ /* 0x000fd60000000f00 */
        /* <DEDUP_REMOVED lines=10> */
.L_x_2292:
[----:B------:R-:W-:Y:S02]  /*159d0*/  IMAD.MOV.U32 R13, RZ, RZ, R8 ;  /* 0x000000ffff0d7224 */ /* 0x000fe400078e0008 */
[----:B------:R-:W-:Y:S02]  /*159e0*/  IMAD.MOV.U32 R12, RZ, RZ, 0x2 ;  /* 0x00000002ff0c7424 */ /* 0x000fe400078e00ff */
[----:B------:R-:W-:-:S07]  /*159f0*/  IMAD.MOV.U32 R2, RZ, RZ, R14 ;  /* 0x000000ffff027224 */ /* 0x000fce00078e000e */
[----:B------:R-:W-:Y:S05]  /*15a00*/  WARPSYNC.COLLECTIVE R15, `(.L_x_2293) ;  /* 0x000000000f087348 */ /* 0x000fea0003c00000 */
[----:B------:R0:W1:Y:S02]  /*15a10*/  SHFL.IDX P6, R14, R13, R12, R11 ;  /* 0x0000000c0d0e7389 */ /* 0x00006400000c000b */
[----:B01----:R-:W-:Y:S01]  /*15a20*/  ENDCOLLECTIVE ;  /* 0x000000000000791b */ /* 0x003fe20003800000 */
.L_x_2293:
        /* <DEDUP_REMOVED lines=14> */
.L_x_2294:
[----:B------:R-:W-:Y:S02]  /*15b10*/  IMAD.MOV.U32 R13, RZ, RZ, R8 ;  /* 0x000000ffff0d7224 */ /* 0x000fe400078e0008 */
[----:B------:R-:W-:Y:S02]  /*15b20*/  IMAD.MOV.U32 R12, RZ, RZ, 0x3 ;  /* 0x00000003ff0c7424 */ /* 0x000fe400078e00ff */
[----:B------:R-:W-:-:S07]  /*15b30*/  IMAD.MOV.U32 R2, RZ, RZ, R14 ;  /* 0x000000ffff027224 */ /* 0x000fce00078e000e */
[----:B------:R-:W-:Y:S05]  /*15b40*/  WARPSYNC.COLLECTIVE R15, `(.L_x_2295) ;  /* 0x000000000f087348 */ /* 0x000fea0003c00000 */
[----:B------:R0:W1:Y:S02]  /*15b50*/  SHFL.IDX P6, R14, R13, R12, R11 ;  /* 0x0000000c0d0e7389 */ /* 0x00006400000c000b */
[----:B01----:R-:W-:Y:S01]  /*15b60*/  ENDCOLLECTIVE ;  /* 0x000000000000791b */ /* 0x003fe20003800000 */
.L_x_2295:
        /* <DEDUP_REMOVED lines=13> */
.L_x_2296:
[----:B------:R-:W-:Y:S01]  /*15c40*/  @!PT LDS RZ, [RZ] ;  /* 0x00000000fffff984 */ /* 0x000fe20000000800 */
[----:B------:R-:W-:Y:S01]  /*15c50*/  @!PT LDS RZ, [RZ] ;  /* 0x00000000fffff984 */ /* 0x000fe20000000800 */
[----:B------:R-:W-:Y:S01]  /*15c60*/  @!PT LDS RZ, [RZ] ;  /* 0x00000000fffff984 */ /* 0x000fe20000000800 */
[----:B------:R0:W-:Y:S01]  /*15c70*/  LDGSTS.E.BYPASS.LTC128B.128 [R10+0xc400], desc[UR50][R2.64+0x40], !P0 ;  /* 0x0c400040020a7fae */ /* 0x0001e2000c101d72 */
[----:B------:R-:W-:Y:S02]  /*15c80*/  IMAD.MOV.U32 R13, RZ, RZ, R22 ;  /* 0x000000ffff0d7224 */ /* 0x000fe400078e0016 */
[----:B------:R-:W-:Y:S02]  /*15c90*/  IMAD.MOV.U32 R12, RZ, RZ, RZ ;  /* 0x000000ffff0c7224 */ /* 0x000fe400078e00ff */
[----:B0-----:R-:W-:-:S07]  /*15ca0*/  IMAD.MOV.U32 R2, RZ, RZ, R14 ;  /* 0x000000ffff027224 */ /* 0x001fce00078e000e */
[----:B------:R-:W-:Y:S05]  /*15cb0*/  WARPSYNC.COLLECTIVE R15, `(.L_x_2297) ;  /* 0x000000000f087348 */ /* 0x000fea0003c00000 */
[----:B------:R0:W1:Y:S02]  /*15cc0*/  SHFL.IDX P6, R14, R13, R12, R11 ;  /* 0x0000000c0d0e7389 */ /* 0x00006400000c000b */
[----:B01----:R-:W-:Y:S01]  /*15cd0*/  ENDCOLLECTIVE ;  /* 0x000000000000791b */ /* 0x003fe20003800000 */
.L_x_2297:
        /* <DEDUP_REMOVED lines=14> */
.L_x_2298:
        /* <DEDUP_REMOVED lines=8> */
.L_x_2222:
[----:B---3--:R3:W4:Y:S02]  /*15e40*/  SYNCS.PHASECHK.TRANS64.TRYWAIT P0, [R0+URZ+0x29840], R28 ;  /* 0x0298401c000075a7 */ /* 0x008724000800017f */
[----:B----4-:R-:W-:Y:S05]  /*15e50*/  @!P0 NANOSLEEP.SYNCS 0x989680 ;  /* 0x009896800000895d */ /* 0x010fea0003900000 */
[----:B------:R-:W4:Y:S02]  /*15e60*/  @!P0 SYNCS.PHASECHK.TRANS64 P0, [R0+URZ+0x29840], R28 ;  /* 0x0298401c000085a7 */ /* 0x000f24000800007f */
[----:B----4-:R-:W-:Y:S05]  /*15e70*/  @!P0 BRA `(.L_x_2222) ;  /* 0xfffffffc00f08947 */ /* 0x010fea000383ffff */
[----:B------:R-:W-:Y:S05]  /*15e80*/  BRA `(.L_x_2300) ;  /* 0xffffffbc00dc7947 */ /* 0x000fea000383ffff */
.L_x_2223:
        /* <DEDUP_REMOVED lines=8> */
.L_x_2302:
[----:B------:R-:W-:Y:S05]  /*15f10*/  BSYNC B0 ;  /* 0x0000000000007941 */ /* 0x000fea0003800000 */
.L_x_2301:
[----:B------:R-:W-:Y:S01]  /*15f20*/  IMAD.MOV.U32 R13, RZ, RZ, R4 ;  /* 0x000000ffff0d7224 */ /* 0x000fe200078e0004 */
[----:B------:R-:W-:Y:S01]  /*15f30*/  MOV R2, R14 ;  /* 0x0000000e00027202 */ /* 0x000fe20000000f00 */
[----:B------:R-:W-:Y:S01]  /*15f40*/  IMAD.MOV.U32 R12, RZ, RZ, RZ ;  /* 0x000000ffff0c7224 */ /* 0x000fe200078e00ff */
[----:B------:R-:W-:Y:S01]  /*15f50*/  LOP3.LUT P1, RZ, R16, 0x4, RZ, 0xc0, !PT ;  /* 0x0000000410ff7812 */ /* 0x000fe2000782c0ff */
[----:B------:R-:W-:Y:S02]  /*15f60*/  IMAD.MOV.U32 R11, RZ, RZ, 0x1c1f ;  /* 0x00001c1fff0b7424 */ /* 0x000fe400078e00ff */
[----:B------:R-:W-:Y:S02]  /*15f70*/  IMAD.MOV.U32 R15, RZ, RZ, -0x1 ;  /* 0xffffffffff0f7424 */ /* 0x000fe400078e00ff */
[C-C-:B------:R-:W-:Y:S02]  /*15f80*/  @P5 IMAD.IADD R21, R17.reuse, 0x1, R5.reuse ;  /* 0x0000000111155824 */ /* 0x140fe400078e0205 */
[----:B------:R-:W-:-:S07]  /*15f90*/  @P4 IMAD.IADD R23, R17, 0x1, R5 ;  /* 0x0000000111174824 */ /* 0x000fce00078e0205 */
[----:B------:R-:W-:Y:S05]  /*15fa0*/  WARPSYNC.COLLECTIVE R15, `(.L_x_2303) ;  /* 0x000000000f087348 */ /* 0x000fea0003c00000 */
[----:B------:R0:W1:Y:S02]  /*15fb0*/  SHFL.IDX P6, R14, R13, R12, R11 ;  /* 0x0000000c0d0e7389 */ /* 0x00006400000c000b */
[----:B01----:R-:W-:Y:S01]  /*15fc0*/  ENDCOLLECTIVE ;  /* 0x000000000000791b */ /* 0x003fe20003800000 */
.L_x_2303:
[----:B------:R-:W-:Y:S02]  /*15fd0*/  IMAD.MOV.U32 R13, RZ, RZ, R7 ;  /* 0x000000ffff0d7224 */ /* 0x000fe400078e0007 */
[----:B------:R-:W-:Y:S01]  /*15fe0*/  IMAD.MOV.U32 R12, RZ, RZ, 0x1 ;  /* 0x00000001ff0c7424 */ /* 0x000fe200078e00ff */
[----:B------:R-:W-:Y:S02]  /*15ff0*/  @P5 IADD3 R8, P0, R36, R14, RZ ;  /* 0x0000000e24085210 */ /* 0x000fe40007f1e0ff */
[----:B------:R-:W-:-:S03]  /*16000*/  LOP3.LUT P6, RZ, R16, 0x8, RZ, 0xc0, !PT ;  /* 0x0000000810ff7812 */ /* 0x000fc600078cc0ff */
[----:B------:R-:W-:Y:S01]  /*16010*/  @P5 IMAD.X R3, RZ, RZ, R2, P0 ;  /* 0x000000ffff035224 */ /* 0x000fe200000e0602 */
[----:B------:R-:W-:Y:S01]  /*16020*/  LOP3.LUT P0, RZ, R16, 0x10, RZ, 0xc0, !PT ;  /* 0x0000001010ff7812 */ /* 0x000fe2000780c0ff */
[----:B------:R-:W-:-:S12]  /*16030*/  @P5 IMAD.MOV.U32 R2, RZ, RZ, R8 ;  /* 0x000000ffff025224 */ /* 0x000fd800078e0008 */
        /* <DEDUP_REMOVED lines=8> */
.L_x_2304:
[----:B------:R-:W-:Y:S01]  /*160c0*/  @!PT LDS RZ, [RZ] ;  /* 0x00000000fffff984 */ /* 0x000fe20000000800 */
[----:B------:R-:W-:Y:S01]  /*160d0*/  @!PT LDS RZ, [RZ] ;  /* 0x00000000fffff984 */ /* 0x000fe20000000800 */
[----:B------:R-:W-:Y:S01]  /*160e0*/  @!PT LDS RZ, [RZ] ;  /* 0x00000000fffff984 */ /* 0x000fe20000000800 */
        /* <DEDUP_REMOVED lines=8> */
.L_x_2305:
[----:B------:R-:W-:Y:S02]  /*16170*/  IMAD.MOV.U32 R13, RZ, RZ, R7 ;  /* 0x000000ffff0d7224 */ /* 0x000fe400078e0007 */
[----:B------:R-:W-:Y:S01]  /*16180*/  IMAD.MOV.U32 R12, RZ, RZ, 0x2 ;  /* 0x00000002ff0c7424 */ /* 0x000fe200078e00ff */
[----:B------:R-:W-:Y:S02]  /*16190*/  @P4 IADD3 R8, P0, R36, R14, RZ ;  /* 0x0000000e24084210 */ /* 0x000fe40007f1e0ff */
[----:B------:R-:W-:-:S03]  /*161a0*/  LOP3.LUT P6, RZ, R16, 0x10, RZ, 0xc0, !PT ;  /* 0x0000001010ff7812 */ /* 0x000fc600078cc0ff */
[----:B------:R-:W-:Y:S02]  /*161b0*/  @P4 IMAD.X R25, RZ, RZ, R2, P0 ;  /* 0x000000ffff194224 */ /* 0x000fe400000e0602 */
[----:B------:R-:W-:Y:S02]  /*161c0*/  @P4 IMAD.MOV.U32 R2, RZ, RZ, R8 ;  /* 0x000000ffff024224 */ /* 0x000fe400078e0008 */
[----:B------:R-:W-:-:S06]  /*161d0*/  @P4 IMAD.MOV.U32 R3, RZ, RZ, R25 ;  /* 0x000000ffff034224 */ /* 0x000fcc00078e0019 */
[----:B------:R-:W-:Y:S01]  /*161e0*/  @!PT LDS RZ, [RZ] ;  /* 0x00000000fffff984 */ /* 0x000fe20000000800 */
[----:B------:R-:W-:Y:S01]  /*161f0*/  @!PT LDS RZ, [RZ] ;  /* 0x00000000fffff984 */ /* 0x000fe20000000800 */
[----:B------:R-:W-:Y:S01]  /*16200*/  @!PT LDS RZ, [RZ] ;  /* 0x00000000fffff984 */ /* 0x000fe20000000800 */
[----:B------:R0:W-:Y:S02]  /*16210*/  @P4 LDGSTS.E.BYPASS.LTC128B.128 [R23+0x1ac00], desc[UR50][R2.64], !P6 ;  /* 0x1ac0000002174fae */ /* 0x0001e4000f101d72 */
[----:B0-----:R-:W-:Y:S05]  /*16220*/  WARPSYNC.COLLECTIVE R15, `(.L_x_2306) ;  /* 0x000000000f087348 */ /* 0x001fea0003c00000 */
[----:B------:R1:W2:Y:S02]  /*16230*/  SHFL.IDX P6, R14, R13, R12, R11 ;  /* 0x0000000c0d0e7389 */ /* 0x0002a400000c000b */
[----:B012---:R-:W-:Y:S01]  /*16240*/  ENDCOLLECTIVE ;  /* 0x000000000000791b */ /* 0x007fe20003800000 */
.L_x_2306:
[----:B------:R-:W-:Y:S01]  /*16250*/  @!PT LDS RZ, [RZ] ;  /* 0x00000000fffff984 */ /* 0x000fe20000000800 */
[----:B------:R-:W-:Y:S01]  /*16260*/  @!PT LDS RZ, [RZ] ;  /* 0x00000000fffff984 */ /* 0x000fe20000000800 */
[----:B------:R-:W-:Y:S01]  /*16270*/  @!PT LDS RZ, [RZ] ;  /* 0x00000000fffff984 */ /* 0x000fe20000000800 */
[----:B------:R-:W-:Y:S04]  /*16280*/  @P4 LDGSTS.E.BYPASS.LTC128B.128 [R23+0x1d400], desc[UR50][R2.64+0x40], !P5 ;  /* 0x1d40004002174fae */ /* 0x000fe8000e901d72 */
[----:B------:R0:W-:Y:S01]  /*16290*/  @P4 LDGSTS.E.BYPASS.LTC128B.128 [R23+0x1fc00], desc[UR50][R2.64+0x80], !P1 ;  /* 0x1fc0008002174fae */ /* 0x0001e2000c901d72 */
[----:B------:R-:W-:Y:S01]  /*162a0*/  LOP3.LUT P4, RZ, R16, 0x10, RZ, 0xc0, !PT ;  /* 0x0000001010ff7812 */ /* 0x000fe2000788c0ff */
[----:B------:R-:W-:Y:S02]  /*162b0*/  IMAD.MOV.U32 R13, RZ, RZ, R4 ;  /* 0x000000ffff0d7224 */ /* 0x000fe400078e0004 */
[----:B0-----:R-:W-:-:S10]  /*162c0*/  IMAD.MOV.U32 R2, RZ, RZ, R14 ;  /* 0x000000ffff027224 */ /* 0x001fd400078e000e */
[----:B------:R-:W-:Y:S05]  /*162d0*/  WARPSYNC.COLLECTIVE R15, `(.L_x_2307) ;  /* 0x000000000f087348 */ /* 0x000fea0003c00000 */
[----:B------:R0:W1:Y:S02]  /*162e0*/  SHFL.IDX P6, R14, R13, R12, R11 ;  /* 0x0000000c0d0e7389 */ /* 0x00006400000c000b */
[----:B01----:R-:W-:Y:S01]  /*162f0*/  ENDCOLLECTIVE ;  /* 0x000000000000791b */ /* 0x003fe20003800000 */
.L_x_2307:
[----:B------:R-:W-:Y:S01]  /*16300*/  MOV R13, R7 ;  /* 0x00000007000d7202 */ /* 0x000fe20000000f00 */
[----:B------:R-:W-:Y:S01]  /*16310*/  IMAD.MOV.U32 R12, RZ, RZ, 0x3 ;  /* 0x00000003ff0c7424 */ /* 0x000fe200078e00ff */
[----:B------:R-:W-:-:S13]  /*16320*/  @P3 IADD3 R8, P0, R36, R14, RZ ;  /* 0x0000000e24083210 */ /* 0x000fda0007f1e0ff */
[----:B------:R-:W-:Y:S05]  /*16330*/  WARPSYNC.COLLECTIVE R15, `(.L_x_2308) ;  /* 0x000000000f087348 */ /* 0x000fea0003c00000 */
[----:B------:R0:W1:Y:S02]  /*16340*/  SHFL.IDX P6, R14, R13, R12, R11 ;  /* 0x0000000c0d0e7389 */ /* 0x00006400000c000b */
[----:B01----:R-:W-:Y:S01]  /*16350*/  ENDCOLLECTIVE ;  /* 0x000000000000791b */ /* 0x003fe20003800000 */
.L_x_2308:
[----:B------:R-:W-:Y:S02]  /*16360*/  @P3 IMAD.X R25, RZ, RZ, R2, P0 ;  /* 0x000000ffff193224 */ /* 0x000fe400000e0602 */
[----:B------:R-:W-:Y:S02]  /*16370*/  @P3 IMAD.MOV.U32 R2, RZ, RZ, R8 ;  /* 0x000000ffff023224 */ /* 0x000fe400078e0008 */
[----:B------:R-:W-:Y:S02]  /*16380*/  @P3 IMAD.MOV.U32 R3, RZ, RZ, R25 ;  /* 0x000000ffff033224 */ /* 0x000fe400078e0019 */
[----:B------:R-:W-:-:S03]  /*16390*/  @P2 IMAD.IADD R25, R17, 0x1, R5 ;  /* 0x0000000111192824 */ /* 0x000fc600078e0205 */
        /* <DEDUP_REMOVED lines=11> */
.L_x_2309:
[----:B------:R-:W-:Y:S02]  /*16450*/  IMAD.MOV.U32 R13, RZ, RZ, R6 ;  /* 0x000000ffff0d7224 */ /* 0x000fe400078e0006 */
[----:B------:R-:W-:Y:S01]  /*16460*/  IMAD.MOV.U32 R12, RZ, RZ, RZ ;  /* 0x000000ffff0c7224 */ /* 0x000fe200078e00ff */
[----:B------:R-:W-:-:S05]  /*16470*/  @P2 IADD3 R14, P0, R36, R14, RZ ;  /* 0x0000000e240e2210 */ /* 0x000fca0007f1e0ff */
[----:B------:R-:W-:-:S08]  /*16480*/  @P2 IMAD.MOV.U32 R2, RZ, RZ, R14 ;  /* 0x000000ffff022224 */ /* 0x000fd000078e000e */
[----:B------:R-:W-:Y:S05]  /*16490*/  WARPSYNC.COLLECTIVE R15, `(.L_x_2310) ;  /* 0x000000000f087348 */ /* 0x000fea0003c00000 */
[----:B------:R0:W1:Y:S02]  /*164a0*/  SHFL.IDX P6, R14, R13, R12, R11 ;  /* 0x0000000c0d0e7389 */ /* 0x00006400000c000b */
[----:B01----:R-:W-:Y:S01]  /*164b0*/  ENDCOLLECTIVE ;  /* 0x000000000000791b */ /* 0x003fe20003800000 */
.L_x_2310:
[----:B------:R-:W-:-:S04]  /*164c0*/  @P2 IMAD.X R23, RZ, RZ, R7, P0 ;  /* 0x000000ffff172224 */ /* 0x000fc800000e0607 */
[----:B------:R-:W-:-:S05]  /*164d0*/  @P2 IMAD.MOV.U32 R3, RZ, RZ, R23 ;  /* 0x000000ffff032224 */ /* 0x000fca00078e0017 */
        /* <DEDUP_REMOVED lines=11> */
.L_x_2311:
[----:B------:R-:W-:Y:S05]  /*16590*/  BRA `(.L_x_2312) ;  /* 0xffffffbc00507947 */ /* 0x000fea000383ffff */
.L_x_2230:
[----:B------:R-:W-:Y:S02]  /*165a0*/  IMAD.MOV.U32 R13, RZ, RZ, R4 ;  /* 0x000000ffff0d7224 */ /* 0x000fe400078e0004 */
[----:B------:R-:W-:Y:S02]  /*165b0*/  IMAD.MOV.U32 R12, RZ, RZ, RZ ;  /* 0x000000ffff0c7224 */ /* 0x000fe400078e00ff */
[----:B------:R-:W-:Y:S02]  /*165c0*/  IMAD.MOV.U32 R11, RZ, RZ, 0x1c1f ;  /* 0x00001c1fff0b7424 */ /* 0x000fe400078e00ff */
[----:B------:R-:W-:Y:S02]  /*165d0*/  IMAD.MOV.U32 R15, RZ, RZ, -0x1 ;  /* 0xffffffffff0f7424 */ /* 0x000fe400078e00ff */
[----:B------:R-:W-:-:S07]  /*165e0*/  IMAD.U32 R5, RZ, RZ, UR43 ;  /* 0x0000002bff057e24 */ /* 0x000fce000f8e00ff */
[----:B----45:R-:W-:Y:S05]  /*165f0*/  WARPSYNC.COLLECTIVE R15, `(.L_x_2313) ;  /* 0x000000000f087348 */ /* 0x030fea0003c00000 */
[----:B----4-:R0:W1:Y:S02]  /*16600*/  SHFL.IDX P6, R14, R13, R12, R11 ;  /* 0x0000000c0d0e7389 */ /* 0x01006400000c000b */
[----:B01---5:R-:W-:Y:S01]  /*16610*/  ENDCOLLECTIVE ;  /* 0x000000000000791b */ /* 0x023fe20003800000 */
.L_x_2313:
[----:B------:R-:W-:-:S04]  /*16620*/  IMAD R5, R5, 0x80, R10 ;  /* 0x0000008005057824 */ /* 0x000fc800078e020a */
[C---:B------:R-:W-:Y:S01]  /*16630*/  VIADD R6, R5.reuse, 0x20 ;  /* 0x0000002005067836 */ /* 0x040fe20000000000 */
[----:B------:R-:W-:Y:S01]  /*16640*/  ISETP.GE.AND P0, PT, R5, UR38, PT ;  /* 0x0000002605007c0c */ /* 0x000fe2000bf06270 */
[----:B------:R-:W-:Y:S02]  /*16650*/  IMAD.MOV.U32 R13, RZ, RZ, R0 ;  /* 0x000000ffff0d7224 */ /* 0x000fe400078e0000 */
[----:B------:R-:W-:-:S10]  /*16660*/  IMAD.MOV.U32 R2, RZ, RZ, R14 ;  /* 0x000000ffff027224 */ /* 0x000fd400078e000e */
[----:B------:R-:W-:Y:S05]  /*16670*/  WARPSYNC.COLLECTIVE R15, `(.L_x_2314) ;  /* 0x000000000f087348 */ /* 0x000fea0003c00000 */
[----:B------:R0:W1:Y:S02]  /*16680*/  SHFL.IDX P6, R14, R13, R12, R11 ;  /* 0x0000000c0d0e7389 */ /* 0x00006400000c000b */
[----:B01----:R-:W-:Y:S01]  /*16690*/  ENDCOLLECTIVE ;  /* 0x000000000000791b */ /* 0x003fe20003800000 */
.L_x_2314:
[----:B------:R-:W-:Y:S01]  /*166a0*/  IMAD.MOV.U32 R13, RZ, RZ, R4 ;  /* 0x000000ffff0d7224 */ /* 0x000fe200078e0004 */
[----:B------:R-:W-:Y:S02]  /*166b0*/  MOV R12, 0x1 ;  /* 0x00000001000c7802 */ /* 0x000fe40000000f00 */
[----:B------:R-:W-:-:S05]  /*166c0*/  @!P0 IADD3 R14, P1, R36, R14, RZ ;  /* 0x0000000e240e8210 */ /* 0x000fca0007f3e0ff */
[----:B------:R-:W-:Y:S02]  /*166d0*/  @!P0 IMAD.X R3, RZ, RZ, R2, P1 ;  /* 0x000000ffff038224 */ /* 0x000fe400008e0602 */
[----:B------:R-:W-:-:S07]  /*166e0*/  @!P0 IMAD.MOV.U32 R2, RZ, RZ, R14 ;  /* 0x000000ffff028224 */ /* 0x000fce00078e000e */
[----:B------:R-:W-:Y:S05]  /*166f0*/  WARPSYNC.COLLECTIVE R15, `(.L_x_2315) ;  /* 0x000000000f087348 */ /* 0x000fea0003c00000 */
[----:B------:R0:W1:Y:S02]  /*16700*/  SHFL.IDX P6, R14, R13, R12, R11 ;  /* 0x0000000c0d0e7389 */ /* 0x00006400000c000b */
[----:B01----:R-:W-:Y:S01]  /*16710*/  ENDCOLLECTIVE ;  /* 0x000000000000791b */ /* 0x003fe20003800000 */
.L_x_2315:
[----:B------:R-:W-:Y:S01]  /*16720*/  @!PT LDS RZ, [RZ] ;  /* 0x00000000fffff984 */ /* 0x000fe20000000800 */
[----:B------:R-:W-:Y:S01]  /*16730*/  @!PT LDS RZ, [RZ] ;  /* 0x00000000fffff984 */ /* 0x000fe20000000800 */
[----:B------:R-:W-:Y:S01]  /*16740*/  @!PT LDS RZ, [RZ] ;  /* 0x00000000fffff984 */ /* 0x000fe20000000800 */
[----:B------:R0:W-:Y:S04]  /*16750*/  @!P0 LDGSTS.E.BYPASS.LTC128B.128 [R8+0x14400], desc[UR50][R2.64], !P3 ;  /* 0x1440000002088fae */ /* 0x0001e8000d901d72 */
[----:B------:R0:W-:Y:S04]  /*16760*/  @!P0 LDGSTS.E.BYPASS.LTC128B.128 [R8+0x16400], desc[UR50][R2.64+0x40], !P4 ;  /* 0x1640004002088fae */ /* 0x0001e8000e101d72 */
[----:B------:R0:W-:Y:S01]  /*16770*/  @!P0 LDGSTS.E.BYPASS.LTC128B.128 [R8+0x18400], desc[UR50][R2.64+0x80], !P5 ;  /* 0x1840008002088fae */ /* 0x0001e2000e901d72 */
[----:B------:R-:W-:Y:S01]  /*16780*/  ISETP.GE.AND P0, PT, R6, UR38, PT ;  /* 0x0000002606007c0c */ /* 0x000fe2000bf06270 */
[----:B------:R-:W-:-:S02]  /*16790*/  IMAD.MOV.U32 R13, RZ, RZ, R0 ;  /* 0x000000ffff0d7224 */ /* 0x000fc400078e0000 */
[----:B------:R-:W-:-:S10]  /*167a0*/  IMAD.MOV.U32 R6, RZ, RZ, R14 ;  /* 0x000000ffff067224 */ /* 0x000fd400078e000e */
[----:B0-----:R-:W-:Y:S05]  /*167b0*/  WARPSYNC.COLLECTIVE R15, `(.L_x_2316) ;  /* 0x000000000f087348 */ /* 0x001fea0003c00000 */
[----:B------:R1:W2:Y:S02]  /*167c0*/  SHFL.IDX P6, R14, R13, R12, R11 ;  /* 0x0000000c0d0e7389 */ /* 0x0002a400000c000b */
[----:B012---:R-:W-:Y:S01]  /*167d0*/  ENDCOLLECTIVE ;  /* 0x000000000000791b */ /* 0x007fe20003800000 */
.L_x_2316:
[----:B------:R-:W-:Y:S02]  /*167e0*/  IMAD.MOV.U32 R13, RZ, RZ, R4 ;  /* 0x000000ffff0d7224 */ /* 0x000fe400078e0004 */
[----:B------:R-:W-:Y:S01]  /*167f0*/  IMAD.MOV.U32 R12, RZ, RZ, 0x2 ;  /* 0x00000002ff0c7424 */ /* 0x000fe200078e00ff */
[----:B------:R-:W-:-:S05]  /*16800*/  @!P0 IADD3 R14, P1, R36, R14, RZ ;  /* 0x0000000e240e8210 */ /* 0x000fca0007f3e0ff */
[----:B------:R-:W-:-:S08]  /*16810*/  @!P0 IMAD.MOV.U32 R2, RZ, RZ, R14 ;  /* 0x000000ffff028224 */ /* 0x000fd000078e000e */
[----:B------:R-:W-:Y:S05]  /*16820*/  WARPSYNC.COLLECTIVE R15, `(.L_x_2317) ;  /* 0x000000000f087348 */ /* 0x000fea0003c00000 */
[----:B------:R0:W1:Y:S02]  /*16830*/  SHFL.IDX P6, R14, R13, R12, R11 ;  /* 0x0000000c0d0e7389 */ /* 0x00006400000c000b */
[----:B01----:R-:W-:Y:S01]  /*16840*/  ENDCOLLECTIVE ;  /* 0x000000000000791b */ /* 0x003fe20003800000 */
.L_x_2317:
        /* <DEDUP_REMOVED lines=15> */
.L_x_2318:
[----:B------:R-:W-:Y:S02]  /*16940*/  IMAD.MOV.U32 R13, RZ, RZ, R4 ;  /* 0x000000ffff0d7224 */ /* 0x000fe400078e0004 */
[----:B------:R-:W-:Y:S01]  /*16950*/  IMAD.MOV.U32 R12, RZ, RZ, 0x3 ;  /* 0x00000003ff0c7424 */ /* 0x000fe200078e00ff */
[----:B------:R-:W-:-:S05]  /*16960*/  @!P0 IADD3 R14, P1, R36, R14, RZ ;  /* 0x0000000e240e8210 */ /* 0x000fca0007f3e0ff */
[----:B------:R-:W-:-:S08]  /*16970*/  @!P0 IMAD.MOV.U32 R2, RZ, RZ, R14 ;  /* 0x000000ffff028224 */ /* 0x000fd000078e000e */
[----:B------:R-:W-:Y:S05]  /*16980*/  WARPSYNC.COLLECTIVE R15, `(.L_x_2319) ;  /* 0x000000000f087348 */ /* 0x000fea0003c00000 */
[----:B------:R0:W1:Y:S02]  /*16990*/  SHFL.IDX P6, R14, R13, R12, R11 ;  /* 0x0000000c0d0e7389 */ /* 0x00006400000c000b */
[----:B01----:R-:W-:Y:S01]  /*169a0*/  ENDCOLLECTIVE ;  /* 0x000000000000791b */ /* 0x003fe20003800000 */
.L_x_2319:
        /* <DEDUP_REMOVED lines=13> */
.L_x_2320:
[----:B------:R-:W-:Y:S05]  /*16a80*/  BRA `(.L_x_2321) ;  /* 0xffffffc000547947 */ /* 0x000fea000383ffff */
.L_x_2233:
[----:B0-----:R0:W1:Y:S02]  /*16a90*/  SYNCS.PHASECHK.TRANS64.TRYWAIT P0, [R17+URZ+0x29820], R0 ;  /* 0x02982000110075a7 */ /* 0x001064000800017f */
[----:B-1----:R-:W-:Y:S05]  /*16aa0*/  @!P0 NANOSLEEP.SYNCS 0x989680 ;  /* 0x009896800000895d */ /* 0x002fea0003900000 */
[----:B------:R-:W1:Y:S02]  /*16ab0*/  @!P0 SYNCS.PHASECHK.TRANS64 P0, [R17+URZ+0x29820], R0 ;  /* 0x02982000110085a7 */ /* 0x000e64000800007f */
[----:B-1----:R-:W-:Y:S05]  /*16ac0*/  @!P0 BRA `(.L_x_2233) ;  /* 0xfffffffc00f08947 */ /* 0x002fea000383ffff */
[----:B------:R-:W-:Y:S05]  /*16ad0*/  BRA `(.L_x_2322) ;  /* 0xffffffc000b87947 */ /* 0x000fea000383ffff */
.L_x_2237:
[----:B0-----:R0:W1:Y:S02]  /*16ae0*/  SYNCS.PHASECHK.TRANS64.TRYWAIT P0, [R0+URZ+0x29880], R29 ;  /* 0x0298801d000075a7 */ /* 0x001064000800017f */
[----:B-1----:R-:W-:Y:S05]  /*16af0*/  @!P0 NANOSLEEP.SYNCS 0x989680 ;  /* 0x009896800000895d */ /* 0x002fea0003900000 */
[----:B------:R-:W1:Y:S02]  /*16b00*/  @!P0 SYNCS.PHASECHK.TRANS64 P0, [R0+URZ+0x29880], R29 ;  /* 0x0298801d000085a7 */ /* 0x000e64000800007f */
[----:B-1----:R-:W-:Y:S05]  /*16b10*/  @!P0 BRA `(.L_x_2237) ;  /* 0xfffffffc00f08947 */ /* 0x002fea000383ffff */
[----:B------:R-:W-:Y:S05]  /*16b20*/  BRA `(.L_x_2323) ;  /* 0xffffffc400e87947 */ /* 0x000fea000383ffff */
.L_x_2238:
        /* <DEDUP_REMOVED lines=8> */
.L_x_2325:
[----:B------:R-:W-:Y:S05]  /*16bb0*/  BSYNC B0 ;  /* 0x0000000000007941 */ /* 0x000fea0003800000 */
.L_x_2324:
[----:B------:R-:W-:Y:S01]  /*16bc0*/  IMAD.MOV.U32 R13, RZ, RZ, R8 ;  /* 0x000000ffff0d7224 */ /* 0x000fe200078e0008 */
[----:B------:R-:W-:Y:S01]  /*16bd0*/  MOV R12, RZ ;  /* 0x000000ff000c7202 */ /* 0x000fe20000000f00 */
[----:B------:R-:W-:Y:S01]  /*16be0*/  IMAD.MOV.U32 R11, RZ, RZ, 0x1c1f ;  /* 0x00001c1fff0b7424 */ /* 0x000fe200078e00ff */
[----:B------:R-:W-:Y:S01]  /*16bf0*/  IADD3 R20, R17, R20, R34 ;  /* 0x0000001411147210 */ /* 0x000fe20007ffe022 */
[----:B------:R-:W-:Y:S02]  /*16c00*/  IMAD.MOV.U32 R15, RZ, RZ, -0x1 ;  /* 0xffffffffff0f7424 */ /* 0x000fe400078e00ff */
[----:B------:R-:W-:Y:S02]  /*16c10*/  IMAD.MOV.U32 R3, RZ, RZ, R14 ;  /* 0x000000ffff037224 */ /* 0x000fe400078e000e */
[----:B------:R-:W-:-:S07]  /*16c20*/  IMAD.IADD R21, R35, 0x1, R20 ;  /* 0x0000000123157824 */ /* 0x000fce00078e0214 */
[----:B------:R-:W-:Y:S05]  /*16c30*/  WARPSYNC.COLLECTIVE R15, `(.L_x_2326) ;  /* 0x000000000f087348 */ /* 0x000fea0003c00000 */
[----:B------:R0:W1:Y:S02]  /*16c40*/  SHFL.IDX P6, R14, R13, R12, R11 ;  /* 0x0000000c0d0e7389 */ /* 0x00006400000c000b */
[----:B01----:R-:W-:Y:S01]  /*16c50*/  ENDCOLLECTIVE ;  /* 0x000000000000791b */ /* 0x003fe20003800000 */
.L_x_2326:
[----:B------:R-:W-:Y:S02]  /*16c60*/  IMAD.MOV.U32 R13, RZ, RZ, R9 ;  /* 0x000000ffff0d7224 */ /* 0x000fe400078e0009 */
[----:B------:R-:W-:Y:S02]  /*16c70*/  IMAD.MOV.U32 R12, RZ, RZ, 0x1 ;  /* 0x00000001ff0c7424 */ /* 0x000fe400078e00ff */
[----:B------:R-:W-:-:S07]  /*16c80*/  IMAD.MOV.U32 R2, RZ, RZ, R14 ;  /* 0x000000ffff027224 */ /* 0x000fce00078e000e */
[----:B------:R-:W-:Y:S05]  /*16c90*/  WARPSYNC.COLLECTIVE R15, `(.L_x_2327) ;  /* 0x000000000f087348 */ /* 0x000fea0003c00000 */
[----:B------:R0:W1:Y:S02]  /*16ca0*/  SHFL.IDX P6, R14, R13, R12, R11 ;  /* 0x0000000c0d0e7389 */ /* 0x00006400000c000b */
[----:B01----:R-:W-:Y:S01]  /*16cb0*/  ENDCOLLECTIVE ;  /* 0x000000000000791b */ /* 0x003fe20003800000 */
.L_x_2327:
        /* <DEDUP_REMOVED lines=12> */
.L_x_2328:
[----:B------:R-:W-:Y:S02]  /*16d80*/  IMAD.MOV.U32 R13, RZ, RZ, R9 ;  /* 0x000000ffff0d7224 */ /* 0x000fe400078e0009 */
[----:B------:R-:W-:Y:S02]  /*16d90*/  IMAD.MOV.U32 R12, RZ, RZ, 0x2 ;  /* 0x00000002ff0c7424 */ /* 0x000fe400078e00ff */
[----:B------:R-:W-:-:S07]  /*16da0*/  IMAD.MOV.U32 R2, RZ, RZ, R14 ;  /* 0x000000ffff027224 */ /* 0x000fce00078e000e */
[----:B------:R-:W-:Y:S05]  /*16db0*/  WARPSYNC.COLLECTIVE R15, `(.L_x_2329) ;  /* 0x000000000f087348 */ /* 0x000fea0003c00000 */
[----:B------:R0:W1:Y:S02]  /*16dc0*/  SHFL.IDX P6, R14, R13, R12, R11 ;  /* 0x0000000c0d0e7389 */ /* 0x00006400000c000b */
[----:B01----:R-:W-:Y:S01]  /*16dd0*/  ENDCOLLECTIVE ;  /* 0x000000000000791b */ /* 0x003fe20003800000 */
.L_x_2329:
        /* <DEDUP_REMOVED lines=12> */
.L_x_2330:
[----:B------:R-:W-:Y:S02]  /*16ea0*/  IMAD.MOV.U32 R13, RZ, RZ, R9 ;  /* 0x000000ffff0d7224 */ /* 0x000fe400078e0009 */
[----:B------:R-:W-:Y:S02]  /*16eb0*/  IMAD.MOV.U32 R12, RZ, RZ, 0x3 ;  /* 0x00000003ff0c7424 */ /* 0x000fe400078e00ff */
[----:B------:R-:W-:-:S07]  /*16ec0*/  IMAD.MOV.U32 R2, RZ, RZ, R14 ;  /* 0x000000ffff027224 */ /* 0x000fce00078e000e */
[----:B------:R-:W-:Y:S05]  /*16ed0*/  WARPSYNC.COLLECTIVE R15, `(.L_x_2331) ;  /* 0x000000000f087348 */ /* 0x000fea0003c00000 */
[----:B------:R0:W1:Y:S02]  /*16ee0*/  SHFL.IDX P6, R14, R13, R12, R11 ;  /* 0x0000000c0d0e7389 */ /* 0x00006400000c000b */
[----:B01----:R-:W-:Y:S01]  /*16ef0*/  ENDCOLLECTIVE ;  /* 0x000000000000791b */ /* 0x003fe20003800000 */
.L_x_2331:
        /* <DEDUP_REMOVED lines=12> */
.L_x_2332:
[----:B------:R-:W-:Y:S02]  /*16fc0*/  IMAD.MOV.U32 R13, RZ, RZ, R23 ;  /* 0x000000ffff0d7224 */ /* 0x000fe400078e0017 */
[----:B------:R-:W-:Y:S02]  /*16fd0*/  IMAD.MOV.U32 R12, RZ, RZ, RZ ;  /* 0x000000ffff0c7224 */ /* 0x000fe400078e00ff */
[----:B------:R-:W-:-:S07]  /*16fe0*/  IMAD.MOV.U32 R2, RZ, RZ, R14 ;  /* 0x000000ffff027224 */ /* 0x000fce00078e000e */
[----:B------:R-:W-:Y:S05]  /*16ff0*/  WARPSYNC.COLLECTIVE R15, `(.L_x_2333) ;  /* 0x000000000f087348 */ /* 0x000fea0003c00000 */
[----:B------:R0:W1:Y:S02]  /*17000*/  SHFL.IDX P6, R14, R13, R12, R11 ;  /* 0x0000000c0d0e7389 */ /* 0x00006400000c000b */
[----:B01----:R-:W-:Y:S01]  /*17010*/  ENDCOLLECTIVE ;  /* 0x000000000000791b */ /* 0x003fe20003800000 */
.L_x_2333:
[----:B------:R-:W-:-:S04]  /*17020*/  IADD3 R2, P0, R36, R2, RZ ;  /* 0x0000000224027210 */ /* 0x000fc80007f1e0ff */
[----:B------:R-:W-:-:S05]  /*17030*/  IADD3.X R3, RZ, R9, RZ, P0, !PT ;  /* 0x00000009ff037210 */ /* 0x000fca00007fe4ff */
        /* <DEDUP_REMOVED lines=10> */
.L_x_2334:
[----:B------:R-:W-:Y:S01]  /*170e0*/  IMAD.MOV.U32 R2, RZ, RZ, R14 ;  /* 0x000000ffff027224 */ /* 0x000fe200078e000e */
[----:B------:R-:W-:Y:S06]  /*170f0*/  BRA `(.L_x_2335) ;  /* 0xffffffc400847947 */ /* 0x000fec000383ffff */
.L_x_2243:
[----:B---3--:R3:W4:Y:S02]  /*17100*/  SYNCS.PHASECHK.TRANS64.TRYWAIT P0, [R0+URZ+0x29840], R29 ;  /* 0x0298401d000075a7 */ /* 0x008724000800017f */
[----:B----4-:R-:W-:Y:S05]  /*17110*/  @!P0 NANOSLEEP.SYNCS 0x989680 ;  /* 0x009896800000895d */ /* 0x010fea0003900000 */
[----:B------:R-:W4:Y:S02]  /*17120*/  @!P0 SYNCS.PHASECHK.TRANS64 P0, [R0+URZ+0x29840], R29 ;  /* 0x0298401d000085a7 */ /* 0x000f24000800007f */
[----:B----4-:R-:W-:Y:S05]  /*17130*/  @!P0 BRA `(.L_x_2243) ;  /* 0xfffffffc00f08947 */ /* 0x010fea000383ffff */
[----:B------:R-:W-:Y:S05]  /*17140*/  BRA `(.L_x_2336) ;  /* 0xffffffc400d87947 */ /* 0x000fea000383ffff */
.L_x_2244:
        /* <DEDUP_REMOVED lines=8> */
.L_x_2338:
[----:B------:R-:W-:Y:S05]  /*171d0*/  BSYNC B0 ;  /* 0x0000000000007941 */ /* 0x000fea0003800000 */
.L_x_2337:
        /* <DEDUP_REMOVED lines=9> */
.L_x_2339:
[----:B------:R-:W-:Y:S02]  /*17270*/  IMAD.MOV.U32 R13, RZ, RZ, R6 ;  /* 0x000000ffff0d7224 */ /* 0x000fe400078e0006 */
[----:B------:R-:W-:Y:S02]  /*17280*/  IMAD.MOV.U32 R12, RZ, RZ, 0x1 ;  /* 0x00000001ff0c7424 */ /* 0x000fe400078e00ff */
[----:B------:R-:W-:-:S07]  /*17290*/  IMAD.MOV.U32 R2, RZ, RZ, R14 ;  /* 0x000000ffff027224 */ /* 0x000fce00078e000e */
[----:B------:R-:W-:Y:S05]  /*172a0*/  WARPSYNC.COLLECTIVE R15, `(.L_x_2340) ;  /* 0x000000000f087348 */ /* 0x000fea0003c00000 */
[----:B------:R0:W1:Y:S02]  /*172b0*/  SHFL.IDX P6, R14, R13, R12, R11 ;  /* 0x0000000c0d0e7389 */ /* 0x00006400000c000b */
[----:B01----:R-:W-:Y:S01]  /*172c0*/  ENDCOLLECTIVE ;  /* 0x000000000000791b */ /* 0x003fe20003800000 */
.L_x_2340:
        /* <DEDUP_REMOVED lines=13> */
.L_x_2341:
[----:B------:R-:W-:Y:S02]  /*173a0*/  IMAD.MOV.U32 R13, RZ, RZ, R6 ;  /* 0x000000ffff0d7224 */ /* 0x000fe400078e0006 */
[----:B------:R-:W-:Y:S02]  /*173b0*/  IMAD.MOV.U32 R12, RZ, RZ, 0x2 ;  /* 0x00000002ff0c7424 */ /* 0x000fe400078e00ff */
[----:B------:R-:W-:-:S07]  /*173c0*/  IMAD.MOV.U32 R2, RZ, RZ, R14 ;  /* 0x000000ffff027224 */ /* 0x000fce00078e000e */
[----:B------:R-:W-:Y:S05]  /*173d0*/  WARPSYNC.COLLECTIVE R15, `(.L_x_2342) ;  /* 0x000000000f087348 */ /* 0x000fea0003c00000 */
[----:B------:R0:W1:Y:S02]  /*173e0*/  SHFL.IDX P6, R14, R13, R12, R11 ;  /* 0x0000000c0d0e7389 */ /* 0x00006400000c000b */
[----:B01----:R-:W-:Y:S01]  /*173f0*/  ENDCOLLECTIVE ;  /* 0x000000000000791b */ /* 0x003fe20003800000 */
.L_x_2342:
        /* <DEDUP_REMOVED lines=13> */
.L_x_2343:
[----:B------:R-:W-:Y:S02]  /*174d0*/  IMAD.MOV.U32 R13, RZ, RZ, R6 ;  /* 0x000000ffff0d7224 */ /* 0x000fe400078e0006 */
[----:B------:R-:W-:Y:S02]  /*174e0*/  IMAD.MOV.U32 R12, RZ, RZ, 0x3 ;  /* 0x00000003ff0c7424 */ /* 0x000fe400078e00ff */
[----:B------:R-:W-:-:S07]  /*174f0*/  IMAD.MOV.U32 R2, RZ, RZ, R14 ;  /* 0x000000ffff027224 */ /* 0x000fce00078e000e */
[----:B------:R-:W-:Y:S05]  /*17500*/  WARPSYNC.COLLECTIVE R15, `(.L_x_2344) ;  /* 0x000000000f087348 */ /* 0x000fea0003c00000 */
[----:B------:R0:W1:Y:S02]  /*17510*/  SHFL.IDX P6, R14, R13, R12, R11 ;  /* 0x0000000c0d0e7389 */ /* 0x00006400000c000b */
[----:B01----:R-:W-:Y:S01]  /*17520*/  ENDCOLLECTIVE ;  /* 0x000000000000791b */ /* 0x003fe20003800000 */
.L_x_2344:
        /* <DEDUP_REMOVED lines=13> */
.L_x_2345:
[----:B------:R-:W-:Y:S02]  /*17600*/  IMAD.MOV.U32 R13, RZ, RZ, R8 ;  /* 0x000000ffff0d7224 */ /* 0x000fe400078e0008 */
[----:B------:R-:W-:Y:S02]  /*17610*/  IMAD.MOV.U32 R12, RZ, RZ, RZ ;  /* 0x000000ffff0c7224 */ /* 0x000fe400078e00ff */
[----:B------:R-:W-:-:S07]  /*17620*/  IMAD.MOV.U32 R2, RZ, RZ, R14 ;  /* 0x000000ffff027224 */ /* 0x000fce00078e000e */
[----:B------:R-:W-:Y:S05]  /*17630*/  WARPSYNC.COLLECTIVE R15, `(.L_x_2346) ;  /* 0x000000000f087348 */ /* 0x000fea0003c00000 */
[----:B------:R0:W1:Y:S02]  /*17640*/  SHFL.IDX P6, R14, R13, R12, R11 ;  /* 0x0000000c0d0e7389 */ /* 0x00006400000c000b */
[----:B01----:R-:W-:Y:S01]  /*17650*/  ENDCOLLECTIVE ;  /* 0x000000000000791b */ /* 0x003fe20003800000 */
.L_x_2346:
        /* <DEDUP_REMOVED lines=13> */
.L_x_2347:
[----:B------:R-:W-:Y:S05]  /*17730*/  BRA `(.L_x_2348) ;  /* 0xffffffc4006c7947 */ /* 0x000fea000383ffff */
.L_x_2249:
[----:B0-----:R0:W2:Y:S02]  /*17740*/  SYNCS.PHASECHK.TRANS64.TRYWAIT P1, [R0+URZ+0x29870], R3 ;  /* 0x02987003000075a7 */ /* 0x0010a4000802017f */
[----:B--2---:R-:W-:Y:S05]  /*17750*/  @!P1 NANOSLEEP.SYNCS 0x989680 ;  /* 0x009896800000995d */ /* 0x004fea0003900000 */
[----:B------:R-:W2:Y:S02]  /*17760*/  @!P1 SYNCS.PHASECHK.TRANS64 P1, [R0+URZ+0x29870], R3 ;  /* 0x02987003000095a7 */ /* 0x000ea4000802007f */
[----:B--2---:R-:W-:Y:S05]  /*17770*/  @!P1 BRA `(.L_x_2249) ;  /* 0xfffffffc00f09947 */ /* 0x004fea000383ffff */
[----:B------:R-:W-:Y:S05]  /*17780*/  BRA `(.L_x_2349) ;  /* 0xffffffc400d87947 */ /* 0x000fea000383ffff */
.L_x_2251:
[----:B0-----:R0:W2:Y:S02]  /*17790*/  SYNCS.PHASECHK.TRANS64.TRYWAIT P1, [R0+URZ+0x29860], R3 ;  /* 0x02986003000075a7 */ /* 0x0010a4000802017f */
[----:B--2---:R-:W-:Y:S05]  /*177a0*/  @!P1 NANOSLEEP.SYNCS 0x989680 ;  /* 0x009896800000995d */ /* 0x004fea0003900000 */
[----:B------:R-:W2:Y:S02]  /*177b0*/  @!P1 SYNCS.PHASECHK.TRANS64 P1, [R0+URZ+0x29860], R3 ;  /* 0x02986003000095a7 */ /* 0x000ea4000802007f */
[----:B--2---:R-:W-:Y:S05]  /*177c0*/  @!P1 BRA `(.L_x_2251) ;  /* 0xfffffffc00f09947 */ /* 0x004fea000383ffff */
[----:B------:R-:W-:Y:S05]  /*177d0*/  BRA `(.L_x_2350) ;  /* 0xffffffc400e87947 */ /* 0x000fea000383ffff */
.L_x_2259:
[----:B-1----:R1:W2:Y:S02]  /*177e0*/  SYNCS.PHASECHK.TRANS64.TRYWAIT P0, [R18+URZ+0x29870], R3 ;  /* 0x02987003120075a7 */ /* 0x0022a4000800017f */
[----:B--2---:R-:W-:Y:S05]  /*177f0*/  @!P0 NANOSLEEP.SYNCS 0x989680 ;  /* 0x009896800000895d */ /* 0x004fea0003900000 */
[----:B------:R-:W2:Y:S02]  /*17800*/  @!P0 SYNCS.PHASECHK.TRANS64 P0, [R18+URZ+0x29870], R3 ;  /* 0x02987003120085a7 */ /* 0x000ea4000800007f */
[----:B--2---:R-:W-:Y:S05]  /*17810*/  @!P0 BRA `(.L_x_2259) ;  /* 0xfffffffc00f08947 */ /* 0x004fea000383ffff */
[----:B------:R-:W-:Y:S05]  /*17820*/  BRA `(.L_x_2351) ;  /* 0xffffffcc00bc7947 */ /* 0x000fea000383ffff */
.L_x_2261:
[----:B0-----:R0:W1:Y:S02]  /*17830*/  SYNCS.PHASECHK.TRANS64.TRYWAIT P0, [R18+URZ+0x29860], R3 ;  /* 0x02986003120075a7 */ /* 0x001064000800017f */
[----:B-1----:R-:W-:Y:S05]  /*17840*/  @!P0 NANOSLEEP.SYNCS 0x989680 ;  /* 0x009896800000895d */ /* 0x002fea0003900000 */
[----:B------:R-:W1:Y:S02]  /*17850*/  @!P0 SYNCS.PHASECHK.TRANS64 P0, [R18+URZ+0x29860], R3 ;  /* 0x02986003120085a7 */ /* 0x000e64000800007f */
[----:B-1----:R-:W-:Y:S05]  /*17860*/  @!P0 BRA `(.L_x_2261) ;  /* 0xfffffffc00f08947 */ /* 0x002fea000383ffff */
[----:B------:R-:W-:Y:S05]  /*17870*/  BRA `(.L_x_2352) ;  /* 0xffffffcc00c87947 */ /* 0x000fea000383ffff */
.L_x_2268:
[----:B-1----:R1:W2:Y:S02]  /*17880*/  SYNCS.PHASECHK.TRANS64.TRYWAIT P0, [R4+URZ+0x29820], R0 ;  /* 0x02982000040075a7 */ /* 0x0022a4000800017f */
[----:B--2---:R-:W-:Y:S05]  /*17890*/  @!P0 NANOSLEEP.SYNCS 0x989680 ;  /* 0x009896800000895d */ /* 0x004fea0003900000 */
[----:B------:R-:W2:Y:S02]  /*178a0*/  @!P0 SYNCS.PHASECHK.TRANS64 P0, [R4+URZ+0x29820], R0 ;  /* 0x02982000040085a7 */ /* 0x000ea4000800007f */
[----:B--2---:R-:W-:Y:S05]  /*178b0*/  @!P0 BRA `(.L_x_2268) ;  /* 0xfffffffc00f08947 */ /* 0x004fea000383ffff */
[----:B------:R-:W-:Y:S05]  /*178c0*/  BRA `(.L_x_2353) ;  /* 0xffffffd400d87947 */ /* 0x000fea000383ffff */
.L_x_2269:
        /* <DEDUP_REMOVED lines=11> */
.L_x_2355:
[----:B------:R-:W-:Y:S05]  /*17980*/  BSYNC B0 ;  /* 0x0000000000007941 */ /* 0x000fea0003800000 */
.L_x_2354:
[----:B------:R-:W-:Y:S05]  /*17990*/  BRA `(.L_x_2356) ;  /* 0xffffffd400c07947 */ /* 0x000fea000383ffff */
.L_x_2272:
[----:B------:R-:W-:Y:S01]  /*179a0*/  BSSY B1, `(.L_x_2357) ;  /* 0x0000006000017945 */ /* 0x000fe20003800000 */
[----:B------:R-:W-:-:S07]  /*179b0*/  IMAD.MOV.U32 R15, RZ, RZ, -0x1 ;  /* 0xffffffffff0f7424 */ /* 0x000fce00078e00ff */
[----:B01----:R-:W-:Y:S05]  /*179c0*/  WARPSYNC.COLLECTIVE R15, `(.L_x_2358) ;  /* 0x000000000f0c7348 */ /* 0x003fea0003c00000 */
[----:B------:R-:W-:Y:S02]  /*179d0*/  ELECT P6, UR62, PT ;  /* 0x00000000003e782f */ /* 0x000fe400038c0000 */
[----:B------:R-:W-:Y:S01]  /*179e0*/  MOV R14, UR62 ;  /* 0x0000003e000e7c02 */ /* 0x000fe20008000f00 */
[----:B01----:R-:W-:Y:S10]  /*179f0*/  ENDCOLLECTIVE ;  /* 0x000000000000791b */ /* 0x003ff40003800000 */
.L_x_2358:
[----:B------:R-:W-:Y:S05]  /*17a00*/  BSYNC B1 ;  /* 0x0000000000017941 */ /* 0x000fea0003800000 */
.L_x_2357:
[----:B------:R-:W-:Y:S05]  /*17a10*/  BRA `(.L_x_2359) ;  /* 0xffffffd400b87947 */ /* 0x000fea000383ffff */
.L_x_2274:
[----:B-1----:R1:W2:Y:S02]  /*17a20*/  SYNCS.PHASECHK.TRANS64.TRYWAIT P1, [R5+URZ+0x29840], R0 ;  /* 0x02984000050075a7 */ /* 0x0022a4000802017f */
[----:B--2---:R-:W-:Y:S05]  /*17a30*/  @!P1 NANOSLEEP.SYNCS 0x989680 ;  /* 0x009896800000995d */ /* 0x004fea0003900000 */
[----:B------:R-:W2:Y:S02]  /*17a40*/  @!P1 SYNCS.PHASECHK.TRANS64 P1, [R5+URZ+0x29840], R0 ;  /* 0x02984000050095a7 */ /* 0x000ea4000802007f */
[----:B--2---:R-:W-:Y:S05]  /*17a50*/  @!P1 BRA `(.L_x_2274) ;  /* 0xfffffffc00f09947 */ /* 0x004fea000383ffff */
[----:B------:R-:W-:Y:S05]  /*17a60*/  BRA `(.L_x_2360) ;  /* 0xffffffd400d87947 */ /* 0x000fea000383ffff */
.L_x_2276:
[----:B--2---:R2:W3:Y:S02]  /*17a70*/  SYNCS.PHASECHK.TRANS64.TRYWAIT P1, [R19+URZ+0x29840], R2 ;  /* 0x02984002130075a7 */ /* 0x0044e4000802017f */
[----:B---3--:R-:W-:Y:S05]  /*17a80*/  @!P1 NANOSLEEP.SYNCS 0x989680 ;  /* 0x009896800000995d */ /* 0x008fea0003900000 */
[----:B------:R-:W3:Y:S02]  /*17a90*/  @!P1 SYNCS.PHASECHK.TRANS64 P1, [R19+URZ+0x29840], R2 ;  /* 0x02984002130095a7 */ /* 0x000ee4000802007f */
[----:B---3--:R-:W-:Y:S05]  /*17aa0*/  @!P1 BRA `(.L_x_2276) ;  /* 0xfffffffc00f09947 */ /* 0x008fea000383ffff */
[----:B------:R-:W-:Y:S05]  /*17ab0*/  BRA `(.L_x_2361) ;  /* 0xffffffd400e47947 */ /* 0x000fea000383ffff */
.L_x_2278:
[----:B---3--:R3:W4:Y:S02]  /*17ac0*/  SYNCS.PHASECHK.TRANS64.TRYWAIT P1, [R5+URZ+0x29860], R0 ;  /* 0x02986000050075a7 */ /* 0x008724000802017f */
[----:B----4-:R-:W-:Y:S05]  /*17ad0*/  @!P1 NANOSLEEP.SYNCS 0x989680 ;  /* 0x009896800000995d */ /* 0x010fea0003900000 */
[----:B------:R-:W4:Y:S02]  /*17ae0*/  @!P1 SYNCS.PHASECHK.TRANS64 P1, [R5+URZ+0x29860], R0 ;  /* 0x02986000050095a7 */ /* 0x000f24000802007f */
[----:B----4-:R-:W-:Y:S05]  /*17af0*/  @!P1 BRA `(.L_x_2278) ;  /* 0xfffffffc00f09947 */ /* 0x010fea000383ffff */
[----:B------:R-:W-:Y:S05]  /*17b00*/  BRA `(.L_x_2362) ;  /* 0xffffffd400e07947 */ /* 0x000fea000383ffff */
.L_x_2280:
[----:B----4-:R4:W0:Y:S02]  /*17b10*/  SYNCS.PHASECHK.TRANS64.TRYWAIT P1, [R19+URZ+0x29860], R2 ;  /* 0x02986002130075a7 */ /* 0x010824000802017f */
[----:B0-----:R-:W-:Y:S05]  /*17b20*/  @!P1 NANOSLEEP.SYNCS 0x989680 ;  /* 0x009896800000995d */ /* 0x001fea0003900000 */
[----:B------:R-:W0:Y:S02]  /*17b30*/  @!P1 SYNCS.PHASECHK.TRANS64 P1, [R19+URZ+0x29860], R2 ;  /* 0x02986002130095a7 */ /* 0x000e24000802007f */
[----:B0-----:R-:W-:Y:S05]  /*17b40*/  @!P1 BRA `(.L_x_2280) ;  /* 0xfffffffc00f09947 */ /* 0x001fea000383ffff */
[----:B------:R-:W-:Y:S05]  /*17b50*/  BRA `(.L_x_2363) ;  /* 0xffffffd400dc7947 */ /* 0x000fea000383ffff */
.L_x_2282:
[----:B------:R0:W0:Y:S02]  /*17b60*/  SYNCS.PHASECHK.TRANS64.TRYWAIT P1, [R5+URZ+0x29880], R0 ;  /* 0x02988000050075a7 */ /* 0x000024000802017f */
[----:B0-----:R-:W-:Y:S05]  /*17b70*/  @!P1 NANOSLEEP.SYNCS 0x989680 ;  /* 0x009896800000995d */ /* 0x001fea0003900000 */
[----:B------:R-:W0:Y:S02]  /*17b80*/  @!P1 SYNCS.PHASECHK.TRANS64 P1, [R5+URZ+0x29880], R0 ;  /* 0x02988000050095a7 */ /* 0x000e24000802007f */
[----:B0-----:R-:W-:Y:S05]  /*17b90*/  @!P1 BRA `(.L_x_2282) ;  /* 0xfffffffc00f09947 */ /* 0x001fea000383ffff */
[----:B------:R-:W-:Y:S05]  /*17ba0*/  BRA `(.L_x_2364) ;  /* 0xffffffd400d87947 */ /* 0x000fea000383ffff */
.L_x_2365:
        /* <DEDUP_REMOVED lines=13> */
.L_x_3196:


//--------------------- .text._ZN7cutlass13device_kernelIN5flash11enable_sm90INS1_16FlashAttnFwdSm90INS1_25CollectiveMainloopFwdSm90ILi2EN4cute5tupleIJNS5_1CILi1EEES8_S8_EEENS6_IJNS7_ILi128EEENS7_ILi160EEENS7_ILi192EEEEEELi128ENS_12float_e4m3_tEfNS_4arch4Sm90ELb1ELb0ELb1ELb1ELb1ELb0ELb0ELb1ELb1ELb1ELb0ELb0EEENS1_21CollectiveEpilogueFwdINS6_IJSA_SA_SB_EEES9_NS_10bfloat16_tESG_Li256ELb1ELb1ELb0ELb1EEENS1_36VarlenDynamicPersistentTileSchedulerILi128ELi160ELi256ELi128ELb0ELb1ELb1ELb1ELb1ELb1EEEEEEEEEvNT_6ParamsE --------------------------
	.section	.text._ZN7cutlass13device_kernelIN5flash11enable_sm90INS1_16FlashAttnFwdSm90INS1_25CollectiveMainloopFwdSm90ILi2EN4cute5tupleIJNS5_1CILi1EEES8_S8_EEENS6_IJNS7_ILi128EEENS7_ILi160EEENS7_ILi192EEEEEELi128ENS_12float_e4m3_tEfNS_4arch4Sm90ELb1ELb0ELb1ELb1ELb1ELb0ELb0ELb1ELb1ELb1ELb0ELb0EEENS1_21CollectiveEpilogueFwdINS6_IJSA_SA_SB_EEES9_NS_10bfloat16_tESG_Li256ELb1ELb1ELb0ELb1EEENS1_36VarlenDynamicPersistentTileSchedulerILi128ELi160ELi256ELi128ELb0ELb1ELb1ELb1ELb1ELb1EEEEEEEEEvNT_6ParamsE,"ax",@progbits
	.align	128
.text._ZN7cutlass13device_kernelIN5flash11enable_sm90INS1_16FlashAttnFwdSm90INS1_25CollectiveMainloopFwdSm90ILi2EN4cute5tupleIJNS5_1CILi1EEES8_S8_EEENS6_IJNS7_ILi128EEENS7_ILi160EEENS7_ILi192EEEEEELi128ENS_12float_e4m3_tEfNS_4arch4Sm90ELb1ELb0ELb1ELb1ELb1ELb0ELb0ELb1ELb1ELb1ELb0ELb0EEENS1_21CollectiveEpilogueFwdINS6_IJSA_SA_SB_EEES9_NS_10bfloat16_tESG_Li256ELb1ELb1ELb0ELb1EEENS1_36VarlenDynamicPersistentTileSchedulerILi128ELi160ELi256ELi128ELb0ELb1ELb1ELb1ELb1ELb1EEEEEEEEEvNT_6ParamsE:
        .type           _ZN7cutlass13device_kernelIN5flash11enable_sm90INS1_16FlashAttnFwdSm90INS1_25CollectiveMainloopFwdSm90ILi2EN4cute5tupleIJNS5_1CILi1EEES8_S8_EEENS6_IJNS7_ILi128EEENS7_ILi160EEENS7_ILi192EEEEEELi128ENS_12float_e4m3_tEfNS_4arch4Sm90ELb1ELb0ELb1ELb1ELb1ELb0ELb0ELb1ELb1ELb1ELb0ELb0EEENS1_21CollectiveEpilogueFwdINS6_IJSA_SA_SB_EEES9_NS_10bfloat16_tESG_Li256ELb1ELb1ELb0ELb1EEENS1_36VarlenDynamicPersistentTileSchedulerILi128ELi160ELi256ELi128ELb0ELb1ELb1ELb1ELb1ELb1EEEEEEEEEvNT_6ParamsE,@function
        .size           _ZN7cutlass13device_kernelIN5flash11enable_sm90INS1_16FlashAttnFwdSm90INS1_25CollectiveMainloopFwdSm90ILi2EN4cute5tupleIJNS5_1CILi1EEES8_S8_EEENS6_IJNS7_ILi128EEENS7_ILi160EEENS7_ILi192EEEEEELi128ENS_12float_e4m3_tEfNS_4arch4Sm90ELb1ELb0ELb1ELb1ELb1ELb0ELb0ELb1ELb1ELb1ELb0ELb0EEENS1_21CollectiveEpilogueFwdINS6_IJSA_SA_SB_EEES9_NS_10bfloat16_tESG_Li256ELb1ELb1ELb0ELb1EEENS1_36VarlenDynamicPersistentTileSchedulerILi128ELi160ELi256ELi128ELb0ELb1ELb1ELb1ELb1ELb1EEEEEEEEEvNT_6ParamsE,(.L_x_3197 - _ZN7cutlass13device_kernelIN5flash11enable_sm90INS1_16FlashAttnFwdSm90INS1_25CollectiveMainloopFwdSm90ILi2EN4cute5tupleIJNS5_1CILi1EEES8_S8_EEENS6_IJNS7_ILi128EEENS7_ILi160EEENS7_ILi192EEEEEELi128ENS_12float_e4m3_tEfNS_4arch4Sm90ELb1ELb0ELb1ELb1ELb1ELb0ELb0ELb1ELb1ELb1ELb0ELb0EEENS1_21CollectiveEpilogueFwdINS6_IJSA_SA_SB_EEES9_NS_10bfloat16_tESG_Li256ELb1ELb1ELb0ELb1EEENS1_36VarlenDynamicPersistentTileSchedulerILi128ELi160ELi256ELi128ELb0ELb1ELb1ELb1ELb1ELb1EEEEEEEEEvNT_6ParamsE)
        .other          _ZN7cutlass13device_kernelIN5flash11enable_sm90INS1_16FlashAttnFwdSm90INS1_25CollectiveMainloopFwdSm90ILi2EN4cute5tupleIJNS5_1CILi1EEES8_S8_EEENS6_IJNS7_ILi128EEENS7_ILi160EEENS7_ILi192EEEEEELi128ENS_12float_e4m3_tEfNS_4arch4Sm90ELb1ELb0ELb1ELb1ELb1ELb0ELb0ELb1ELb1ELb1ELb0ELb0EEENS1_21CollectiveEpilogueFwdINS6_IJSA_SA_SB_EEES9_NS_10bfloat16_tESG_Li256ELb1ELb1ELb0ELb1EEENS1_36VarlenDynamicPersistentTileSchedulerILi128ELi160ELi256ELi128ELb0ELb1ELb1ELb1ELb1ELb1EEEEEEEEEvNT_6ParamsE,@"STO_CUDA_ENTRY STV_DEFAULT"
_ZN7cutlass13device_kernelIN5flash11enable_sm90INS1_16FlashAttnFwdSm90INS1_25CollectiveMainloopFwdSm90ILi2EN4cute5tupleIJNS5_1CILi1EEES8_S8_EEENS6_IJNS7_ILi128EEENS7_ILi160EEENS7_ILi192EEEEEELi128ENS_12float_e4m3_tEfNS_4arch4Sm90ELb1ELb0ELb1ELb1ELb1ELb0ELb0ELb1ELb1ELb1ELb0ELb0EEENS1_21CollectiveEpilogueFwdINS6_IJSA_SA_SB_EEES9_NS_10bfloat16_tESG_Li256ELb1ELb1ELb0ELb1EEENS1_36VarlenDynamicPersistentTileSchedulerILi128ELi160ELi256ELi128ELb0ELb1ELb1ELb1ELb1ELb1EEEEEEEEEvNT_6ParamsE:
        /* <DEDUP_REMOVED lines=45> */
.L_x_2366:
        /* <DEDUP_REMOVED lines=22> */
.L_x_2367:
        /* <DEDUP_REMOVED lines=18> */
.L_x_2368:
        /* <DEDUP_REMOVED lines=22> */
.L_x_2369:
        /* <DEDUP_REMOVED lines=24> */
.L_x_2370:
        /* <DEDUP_REMOVED lines=8> */
.L_x_2372:
        /* <DEDUP_REMOVED lines=25> */
[----:B------:R-:W-:Y:S02]  /*0a40*/  UMOV UR44, URZ ;  /* 0x0000003f002c7c82 */ /* 0x000fe40008000000 */
[CC--:B------:R-:W-:Y:S02]  /*0a50*/  LEA.HI R0, R3.reuse, R194.reuse, RZ, 0x7 ;  /* 0x000000c203007211 */ /* 0x0c0fe400078f38ff */
[----:B------:R-:W-:-:S02]  /*0a60*/  LEA.HI R4, R3, R194, RZ, 0x5 ;  /* 0x000000c203047211 */ /* 0x000fc400078f28ff */
[----:B------:R-:W-:Y:S02]  /*0a70*/  LOP3.LUT R5, R0, 0xffffff80, RZ, 0xc0, !PT ;  /* 0xffffff8000057812 */ /* 0x000fe400078ec0ff */
[CC--:B------:R-:W-:Y:S01]  /*0a80*/  LEA.HI R2, R3.reuse, R194.reuse, RZ, 0x4 ;  /* 0x000000c203027211 */ /* 0x0c0fe200078f20ff */
[----:B------:R-:W-:Y:S01]  /*0a90*/  IMAD.SHL.U32 R4, R4, 0x20, RZ ;  /* 0x0000002004047824 */ /* 0x000fe200078e00ff */
[----:B------:R-:W-:Y:S01]  /*0aa0*/  LEA.HI R10, R3, R194, RZ, 0x2 ;  /* 0x000000c2030a7211 */ /* 0x000fe200078f10ff */
[----:B------:R-:W-:Y:S01]  /*0ab0*/  IMAD.IADD R188, R194, 0x1, -R5 ;  /* 0x00000001c2bc7824 */ /* 0x000fe200078e0a05 */
[----:B------:R-:W-:Y:S02]  /*0ac0*/  LOP3.LUT R5, R2, 0x3fffff0, RZ, 0xc0, !PT ;  /* 0x03fffff002057812 */ /* 0x000fe400078ec0ff */
[----:B------:R-:W-:Y:S02]  /*0ad0*/  LOP3.LUT R4, R4, 0xfffffc00, RZ, 0xc0, !PT ;  /* 0xfffffc0004047812 */ /* 0x000fe400078ec0ff */
[----:B------:R-:W-:Y:S01]  /*0ae0*/  SHF.R.S32.HI R9, RZ, 0x1f, R188 ;  /* 0x0000001fff097819 */ /* 0x000fe200000114bc */
[----:B------:R-:W-:Y:S01]  /*0af0*/  IMAD.IADD R5, R194, 0x1, -R5 ;  /* 0x00000001c2057824 */ /* 0x000fe200078e0a05 */
[----:B------:R-:W-:-:S02]  /*0b00*/  SHF.R.S32.HI R7, RZ, 0x4, R2 ;  /* 0x00000004ff077819 */ /* 0x000fc40000011402 */
[----:B------:R-:W-:Y:S01]  /*0b10*/  LEA.HI R6, R9, R188, RZ, 0x2 ;  /* 0x000000bc09067211 */ /* 0x000fe200078f10ff */
[----:B------:R-:W-:Y:S01]  /*0b20*/  IMAD R191, R5, 0x40, R4 ;  /* 0x0000004005bf7824 */ /* 0x000fe200078e0204 */
[----:B------:R-:W-:Y:S02]  /*0b30*/  LOP3.LUT R5, R10, 0xfffffffc, RZ, 0xc0, !PT ;  /* 0xfffffffc0a057812 */ /* 0x000fe400078ec0ff */
[--C-:B------:R-:W-:Y:S02]  /*0b40*/  SHF.R.S32.HI R8, RZ, 0x2, R6.reuse ;  /* 0x00000002ff087819 */ /* 0x100fe40000011406 */
[----:B------:R-:W-:Y:S01]  /*0b50*/  SHF.R.S32.HI R11, RZ, 0x1f, R6 ;  /* 0x0000001fff0b7819 */ /* 0x000fe20000011406 */
[----:B------:R-:W-:Y:S01]  /*0b60*/  IMAD.IADD R4, R194, 0x1, -R5 ;  /* 0x00000001c2047824 */ /* 0x000fe200078e0a05 */
[----:B------:R-:W-:Y:S02]  /*0b70*/  LEA.HI R2, R2, R7, RZ, 0x1 ;  /* 0x0000000702027211 */ /* 0x000fe400078f08ff */
[----:B------:R-:W-:-:S02]  /*0b80*/  LEA.HI R3, R3, R194, RZ, 0x3 ;  /* 0x000000c203037211 */ /* 0x000fc400078f18ff */
[----:B------:R-:W-:Y:S02]  /*0b90*/  LEA.HI R11, R11, R8, RZ, 0x3 ;  /* 0x000000080b0b7211 */ /* 0x000fe400078f18ff */
[----:B------:R-:W-:Y:S02]  /*0ba0*/  SHF.R.S32.HI R189, RZ, 0x7, R0 ;  /* 0x00000007ffbd7819 */ /* 0x000fe40000011400 */
[----:B------:R-:W-:Y:S02]  /*0bb0*/  LOP3.LUT R2, R2, 0x1ffffffe, RZ, 0xc0, !PT ;  /* 0x1ffffffe02027812 */ /* 0x000fe400078ec0ff */
[----:B------:R-:W-:Y:S02]  /*0bc0*/  LOP3.LUT R5, R3, 0xfffffff8, RZ, 0xc0, !PT ;  /* 0xfffffff803057812 */ /* 0x000fe400078ec0ff */
[----:B------:R-:W-:Y:S01]  /*0bd0*/  LOP3.LUT R11, R11, 0xfffffff8, RZ, 0xc0, !PT ;  /* 0xfffffff80b0b7812 */ /* 0x000fe200078ec0ff */
[----:B------:R-:W-:Y:S01]  /*0be0*/  IMAD.IADD R2, R7, 0x1, -R2 ;  /* 0x0000000107027824 */ /* 0x000fe200078e0a02 */
[----:B------:R-:W-:Y:S01]  /*0bf0*/  LEA.HI R9, R9, R188, RZ, 0x5 ;  /* 0x000000bc09097211 */ /* 0x000fe200078f28ff */
[----:B------:R-:W-:Y:S01]  /*0c00*/  IMAD.IADD R22, R194, 0x1, -R5 ;  /* 0x00000001c2167824 */ /* 0x000fe200078e0a05 */
[----:B------:R-:W-:Y:S01]  /*0c10*/  LEA.HI R0, R0, R189, RZ, 0x1 ;  /* 0x000000bd00007211 */ /* 0x000fe200078f08ff */
[----:B------:R-:W-:Y:S01]  /*0c20*/  IMAD.IADD R8, R8, 0x1, -R11 ;  /* 0x0000000108087824 */ /* 0x000fe200078e0a0b */
[----:B------:R-:W-:Y:S01]  /*0c30*/  SHF.R.S32.HI R9, RZ, 0x5, R9 ;  /* 0x00000005ff097819 */ /* 0x000fe20000011409 */
[----:B------:R-:W-:Y:S01]  /*0c40*/  IMAD.SHL.U32 R16, R22, 0x8, RZ ;  /* 0x0000000816107824 */ /* 0x000fe200078e00ff */
[----:B------:R-:W-:Y:S01]  /*0c50*/  LEA.HI R7, R4, R4, RZ, 0x1 ;  /* 0x0000000404077211 */ /* 0x000fe200078f08ff */
[----:B------:R-:W-:Y:S01]  /*0c60*/  IMAD R191, R2, 0x8, R191 ;  /* 0x0000000802bf7824 */ /* 0x000fe200078e02bf */
[----:B------:R-:W-:Y:S01]  /*0c70*/  LOP3.LUT R0, R0, 0x3fffffe, RZ, 0xc0, !PT ;  /* 0x03fffffe00007812 */ /* 0x000fe200078ec0ff */
[----:B------:R-:W-:Y:S01]  /*0c80*/  IMAD R9, R9, 0x10, R8 ;  /* 0x0000001009097824 */ /* 0x000fe200078e0208 */
[----:B------:R-:W-:Y:S01]  /*0c90*/  LOP3.LUT R7, R7, 0x1ffffffe, RZ, 0xc0, !PT ;  /* 0x1ffffffe07077812 */ /* 0x000fe200078ec0ff */
[----:B------:R-:W-:Y:S01]  /*0ca0*/  VIADD R19, R16, 0x40 ;  /* 0x0000004010137836 */ /* 0x000fe20000000000 */
        /* <DEDUP_REMOVED lines=9> */
.L_x_2432:
[----:B012---:R-:W0:Y:S01]  /*0d40*/  LDC.64 R2, c[0x0][0xc88] ;  /* 0x00032200ff027b82 */ /* 0x007e220000000a00 */
        /* <DEDUP_REMOVED lines=13> */
[----:B------:R-:W-:-:S04]  /*0e20*/  @UP0 ULEA UR6, UP2, UR36, UR6, 0x2 ;  /* 0x0000000624060291 */ /* 0x000fc8000f84103f */
[----:B------:R-:W-:Y:S02]  /*0e30*/  @UP0 ULEA.HI.X UR7, UR36, UR7, UR37, 0x2, UP2 ;  /* 0x0000000724070291 */ /* 0x000fe400090f1425 */
[----:B------:R-:W-:Y:S01]  /*0e40*/  @UP1 ULEA UR8, UP0, UR36, UR8, 0x2 ;  /* 0x0000000824081291 */ /* 0x000fe2000f80103f */
[----:B------:R-:W-:-:S03]  /*0e50*/  IMAD.U32 R2, RZ, RZ, UR6 ;  /* 0x00000006ff027e24 */ /* 0x000fc6000f8e00ff */
[----:B------:R-:W-:Y:S01]  /*0e60*/  @UP1 ULEA.HI.X UR9, UR36, UR9, UR37, 0x2, UP0 ;  /* 0x0000000924091291 */ /* 0x000fe200080f1425 */
[----:B------:R-:W-:Y:S01]  /*0e70*/  IMAD.U32 R3, RZ, RZ, UR7 ;  /* 0x00000007ff037e24 */ /* 0x000fe2000f8e00ff */
[----:B------:R-:W-:Y:S01]  /*0e80*/  ULDC.64 UR6, c[0x0][0x418] ;  /* 0x0001060000067ab9 */ /* 0x000fe20000000a00 */
[----:B------:R-:W-:-:S03]  /*0e90*/  IMAD.U32 R4, RZ, RZ, UR8 ;  /* 0x00000008ff047e24 */ /* 0x000fc6000f8e00ff */
[----:B------:R-:W-:Y:S01]  /*0ea0*/  IMAD.U32 R5, RZ, RZ, UR9 ;  /* 0x00000009ff057e24 */ /* 0x000fe2000f8e00ff */
[----:B------:R-:W2:Y:S01]  /*0eb0*/  @P0 LDG.E R2, desc[UR54][R2.64] ;  /* 0x0000003602020981 */ /* 0x000ea2000c1e1900 */
[----:B------:R-:W-:Y:S01]  /*0ec0*/  UISETP.NE.U32.AND UP0, UPT, UR6, URZ, UPT ;  /* 0x0000003f0600728c */ /* 0x000fe2000bf05070 */
[----:B------:R-:W-:Y:S02]  /*0ed0*/  ULDC.64 UR8, c[0x0][0xa20] ;  /* 0x0002880000087ab9 */ /* 0x000fe40000000a00 */
[----:B---3--:R-:W3:Y:S01]  /*0ee0*/  @P2 LDG.E R4, desc[UR54][R4.64] ;  /* 0x0000003604042981 */ /* 0x008ee2000c1e1900 */
[----:B------:R-:W-:Y:S01]  /*0ef0*/  UISETP.NE.AND.EX UP0, UPT, UR7, URZ, UPT, UP0 ;  /* 0x0000003f0700728c */ /* 0x000fe2000bf05300 */
[----:B------:R-:W-:Y:S01]  /*0f00*/  ISETP.NE.U32.AND P1, PT, RZ, UR8, PT ;  /* 0x00000008ff007c0c */ /* 0x000fe2000bf25070 */
[----:B------:R-:W-:Y:S01]  /*0f10*/  ULDC UR6, c[0x0][0x2f0] ;  /* 0x0000bc0000067ab9 */ /* 0x000fe20000000800 */
[----:B------:R-:W-:Y:S01]  /*0f20*/  UMOV UR50, URZ ;  /* 0x0000003f00327c82 */ /* 0x000fe20008000000 */
[----:B------:R-:W-:Y:S01]  /*0f30*/  USEL UR4, UR4, 0x1, UP0 ;  /* 0x0000000104047887 */ /* 0x000fe20008000000 */
[----:B------:R-:W-:-:S03]  /*0f40*/  ISETP.NE.AND.EX P1, PT, RZ, UR9, PT, P1 ;  /* 0x00000009ff007c0c */ /* 0x000fc6000bf25310 */
[----:B------:R-:W-:Y:S01]  /*0f50*/  UIMAD UR4, UR4, UR6, URZ ;  /* 0x00000006040472a4 */ /* 0x000fe2000f8e023f */
[----:B--2---:R-:W-:Y:S02]  /*0f60*/  @P0 R2UR UR50, R2 ;  /* 0x00000000023202ca */ /* 0x004fe400000e0000 */
[----:B---3--:R-:W-:Y:S01]  /*0f70*/  @P2 R2UR UR51, R4 ;  /* 0x00000000043322ca */ /* 0x008fe200000e0000 */
[----:B----4-:R-:W-:-:S14]  /*0f80*/  @P2 BRA `(.L_x_2373) ;  /* 0x0000000000382947 */ /* 0x010fdc0003800000 */
[----:B------:R-:W-:Y:S01]  /*0f90*/  ULDC.64 UR6, c[0x0][0xa00] ;  /* 0x0002800000067ab9 */ /* 0x000fe20000000a00 */
[----:B------:R-:W-:Y:S01]  /*0fa0*/  ULDC UR51, c[0x0][0x288] ;  /* 0x0000a20000337ab9 */ /* 0x000fe20000000800 */
[----:B------:R-:W-:-:S04]  /*0fb0*/  ISETP.NE.U32.AND P0, PT, RZ, UR6, PT ;  /* 0x00000006ff007c0c */ /* 0x000fc8000bf05070 */
[----:B------:R-:W-:-:S13]  /*0fc0*/  ISETP.NE.AND.EX P0, PT, RZ, UR7, PT, P0 ;  /* 0x00000007ff007c0c */ /* 0x000fda000bf05300 */
[----:B------:R-:W-:Y:S05]  /*0fd0*/  @!P0 BRA `(.L_x_2373) ;  /* 0x0000000000248947 */ /* 0x000fea0003800000 */
[----:B------:R-:W-:Y:S02]  /*0fe0*/  ULDC.64 UR6, c[0x0][0xa00] ;  /* 0x0002800000067ab9 */ /* 0x000fe40000000a00 */
[----:B------:R-:W-:-:S06]  /*0ff0*/  UIMAD.WIDE UR6, UR36, 0x4, UR6 ;  /* 0x00000004240678a5 */ /* 0x000fcc000f8e0206 */
[----:B------:R-:W-:Y:S01]  /*1000*/  IMAD.U32 R2, RZ, RZ, UR6 ;  /* 0x00000006ff027e24 */ /* 0x000fe2000f8e00ff */
[----:B------:R-:W-:-:S05]  /*1010*/  MOV R3, UR7 ;  /* 0x0000000700037c02 */ /* 0x000fca0008000f00 */
[----:B------:R-:W2:Y:S04]  /*1020*/  LDG.E R4, desc[UR54][R2.64] ;  /* 0x0000003602047981 */ /* 0x000ea8000c1e1900 */
[----:B------:R-:W3:Y:S01]  /*1030*/  LDG.E R0, desc[UR54][R2.64+0x4] ;  /* 0x0000043602007981 */ /* 0x000ee2000c1e1900 */
[----:B--2---:R-:W-:Y:S02]  /*1040*/  R2UR UR51, R4 ;  /* 0x00000000043372ca */ /* 0x004fe400000e0000 */
[----:B---3--:R-:W-:-:S13]  /*1050*/  R2UR UR6, R0 ;  /* 0x00000000000672ca */ /* 0x008fda00000e0000 */
[----:B------:R-:W-:-:S12]  /*1060*/  UIADD3 UR51, -UR51, UR6, URZ ;  /* 0x0000000633337290 */ /* 0x000fd8000fffe13f */
.L_x_2373:
[----:B------:R-:W-:Y:S01]  /*1070*/  UMOV UR38, UR48 ;  /* 0x0000003000267c82 */ /* 0x000fe20008000000 */
[----:B------:R-:W-:Y:S05]  /*1080*/  @!P1 BRA `(.L_x_2374) ;  /* 0x00000000001c9947 */ /* 0x000fea0003800000 */
[----:B------:R-:W-:-:S04]  /*1090*/  ULEA UR4, UP0, UR36, UR8, 0x2 ;  /* 0x0000000824047291 */ /* 0x000fc8000f80103f */
[----:B------:R-:W-:Y:S02]  /*10a0*/  ULEA.HI.X UR6, UR36, UR9, UR37, 0x2, UP0 ;  /* 0x0000000924067291 */ /* 0x000fe400080f1425 */
[----:B------:R-:W-:-:S04]  /*10b0*/  IMAD.U32 R2, RZ, RZ, UR4 ;  /* 0x00000004ff027e24 */ /* 0x000fc8000f8e00ff */
[----:B------:R-:W-:-:S05]  /*10c0*/  IMAD.U32 R3, RZ, RZ, UR6 ;  /* 0x00000006ff037e24 */ /* 0x000fca000f8e00ff */
[----:B------:R-:W2:Y:S02]  /*10d0*/  LDG.E R2, desc[UR54][R2.64] ;  /* 0x0000003602027981 */ /* 0x000ea4000c1e1900 */
[----:B--2---:R-:W-:Y:S01]  /*10e0*/  R2UR UR4, R2 ;  /* 0x00000000020472ca */ /* 0x004fe200000e0000 */
[----:B------:R-:W-:-:S14]  /*10f0*/  BRA `(.L_x_2375) ;  /* 0x0000000000347947 */ /* 0x000fdc0003800000 */
.L_x_2374:
[----:B------:R-:W-:Y:S02]  /*1100*/  ULDC.64 UR6, c[0x0][0xa08] ;  /* 0x0002820000067ab9 */ /* 0x000fe40000000a00 */
[----:B------:R-:W-:-:S04]  /*1110*/  ISETP.NE.U32.AND P0, PT, RZ, UR6, PT ;  /* 0x00000006ff007c0c */ /* 0x000fc8000bf05070 */
[----:B------:R-:W-:-:S13]  /*1120*/  ISETP.NE.AND.EX P0, PT, RZ, UR7, PT, P0 ;  /* 0x00000007ff007c0c */ /* 0x000fda000bf05300 */
[----:B------:R-:W-:Y:S05]  /*1130*/  @!P0 BRA `(.L_x_2375) ;  /* 0x0000000000248947 */ /* 0x000fea0003800000 */
[----:B------:R-:W-:Y:S02]  /*1140*/  ULDC.64 UR6, c[0x0][0xa08] ;  /* 0x0002820000067ab9 */ /* 0x000fe40000000a00 */
[----:B------:R-:W-:-:S06]  /*1150*/  UIMAD.WIDE UR6, UR36, 0x4, UR6 ;  /* 0x00000004240678a5 */ /* 0x000fcc000f8e0206 */
[----:B------:R-:W-:Y:S02]  /*1160*/  IMAD.U32 R2, RZ, RZ, UR6 ;  /* 0x00000006ff027e24 */ /* 0x000fe4000f8e00ff */
[----:B------:R-:W-:-:S05]  /*1170*/  IMAD.U32 R3, RZ, RZ, UR7 ;  /* 0x00000007ff037e24 */ /* 0x000fca000f8e00ff */
[----:B------:R-:W2:Y:S04]  /*1180*/  LDG.E R4, desc[UR54][R2.64] ;  /* 0x0000003602047981 */ /* 0x000ea8000c1e1900 */
[----:B------:R-:W3:Y:S01]  /*1190*/  LDG.E R0, desc[UR54][R2.64+0x4] ;  /* 0x0000043602007981 */ /* 0x000ee2000c1e1900 */
[----:B--2---:R-:W-:Y:S02]  /*11a0*/  R2UR UR4, R4 ;  /* 0x00000000040472ca */ /* 0x004fe400000e0000 */
[----:B---3--:R-:W-:-:S13]  /*11b0*/  R2UR UR6, R0 ;  /* 0x00000000000672ca */ /* 0x008fda00000e0000 */
[----:B------:R-:W-:-:S12]  /*11c0*/  UIADD3 UR4, -UR4, UR6, URZ ;  /* 0x0000000604047290 */ /* 0x000fd8000fffe13f */
.L_x_2375:
[----:B------:R-:W-:Y:S01]  /*11d0*/  UIADD3 UR50, -UR50, UR4, URZ ;  /* 0x0000000432327290 */ /* 0x000fe2000fffe13f */
[----:B------:R-:W-:Y:S01]  /*11e0*/  PLOP3.LUT P0, PT, PT, PT, PT, 0x80, 0x0 ;  /* 0x000000000000781c */ /* 0x000fe20003f0f070 */
[----:B------:R-:W-:Y:S01]  /*11f0*/  USHF.L.U32 UR39, UR5, 0x7, URZ ;  /* 0x0000000705277899 */ /* 0x000fe2000800063f */
[----:B------:R-:W-:Y:S01]  /*1200*/  IMAD.MOV.U32 R0, RZ, RZ, RZ ;  /* 0x000000ffff007224 */ /* 0x000fe200078e00ff */
[----:B------:R-:W-:Y:S01]  /*1210*/  ULDC UR4, c[0x0][0x448] ;  /* 0x0001120000047ab9 */ /* 0x000fe20000000800 */
[----:B------:R-:W-:Y:S01]  /*1220*/  UIADD3 UR7, UR50, 0xa0, -UR51 ;  /* 0x000000a032077890 */ /* 0x000fe2000fffe833 */
[----:B------:R-:W-:Y:S01]  /*1230*/  IMAD.MOV.U32 R2, RZ, RZ, RZ ;  /* 0x000000ffff027224 */ /* 0x000fe200078e00ff */
[----:B------:R-:W-:Y:S01]  /*1240*/  UISETP.NE.AND UP0, UPT, UR4, 0x1, UPT ;  /* 0x000000010400788c */ /* 0x000fe2000bf05270 */
[----:B------:R-:W-:Y:S01]  /*1250*/  CS2R R86, SRZ ;  /* 0x0000000000567805 */ /* 0x000fe2000001ff00 */
[----:B------:R-:W-:Y:S01]  /*1260*/  UIADD3 UR6, UR39, 0x7f, URZ ;  /* 0x0000007f27067890 */ /* 0x000fe2000fffe03f */
[----:B------:R-:W-:Y:S01]  /*1270*/  CS2R R6, SRZ ;  /* 0x0000000000067805 */ /* 0x000fe2000001ff00 */
[----:B------:R-:W-:Y:S01]  /*1280*/  UP2UR UR52, UPR, URZ, 0x1 ;  /* 0x000000013f347883 */ /* 0x000fe20008000000 */
[----:B------:R-:W-:-:S02]  /*1290*/  CS2R R84, SRZ ;  /* 0x0000000000547805 */ /* 0x000fc4000001ff00 */
[----:B------:R-:W-:Y:S02]  /*12a0*/  CS2R R8, SRZ ;  /* 0x0000000000087805 */ /* 0x000fe4000001ff00 */
[----:B------:R-:W-:Y:S02]  /*12b0*/  CS2R R78, SRZ ;  /* 0x00000000004e7805 */ /* 0x000fe4000001ff00 */
[----:B------:R-:W-:Y:S02]  /*12c0*/  CS2R R10, SRZ ;  /* 0x00000000000a7805 */ /* 0x000fe4000001ff00 */
[----:B------:R-:W-:Y:S02]  /*12d0*/  CS2R R76, SRZ ;  /* 0x00000000004c7805 */ /* 0x000fe4000001ff00 */
[----:B------:R-:W-:Y:S01]  /*12e0*/  CS2R R12, SRZ ;  /* 0x00000000000c7805 */ /* 0x000fe2000001ff00 */
[----:B------:R-:W-:Y:S01]  /*12f0*/  @UP0 ULDC UR4, c[0x0][0x44c] ;  /* 0x0001130000040ab9 */ /* 0x000fe20000000800 */
[----:B------:R-:W-:Y:S01]  /*1300*/  @UP0 ULDC UR8, c[0x0][0x450] ;  /* 0x0001140000080ab9 */ /* 0x000fe20000000800 */
[----:B------:R-:W-:Y:S01]  /*1310*/  UIMAD.WIDE.U32 UR4, UR6, UR4, URZ ;  /* 0x00000004060472a5 */ /* 0x000fe2000f8e003f */
[----:B------:R-:W-:Y:S01]  /*1320*/  CS2R R70, SRZ ;  /* 0x0000000000467805 */ /* 0x000fe2000001ff00 */
[----:B------:R-:W-:Y:S01]  /*1330*/  UIADD3 UR4, UR50, 0x9f, URZ ;  /* 0x0000009f32047890 */ /* 0x000fe2000fffe03f */
[----:B------:R-:W-:Y:S01]  /*1340*/  CS2R R14, SRZ ;  /* 0x00000000000e7805 */ /* 0x000fe2000001ff00 */
[----:B------:R-:W-:Y:S01]  /*1350*/  @UP0 USHF.R.U32.HI UR6, URZ, UR8, UR5 ;  /* 0x000000083f060299 */ /* 0x000fe20008011605 */
[----:B------:R-:W-:Y:S01]  /*1360*/  CS2R R68, SRZ ;  /* 0x0000000000447805 */ /* 0x000fe2000001ff00 */
[----:B------:R-:W-:Y:S01]  /*1370*/  UIMAD.WIDE UR4, UR4, 0x66666667, URZ ;  /* 0x66666667040478a5 */ /* 0x000fe2000f8e023f */
[----:B------:R-:W-:Y:S01]  /*1380*/  CS2R R20, SRZ ;  /* 0x0000000000147805 */ /* 0x000fe2000001ff00 */
[----:B------:R-:W-:Y:S01]  /*1390*/  UIADD3 UR6, UR7, UR6, URZ ;  /* 0x0000000607067290 */ /* 0x000fe2000fffe03f */
[----:B------:R-:W-:Y:S01]  /*13a0*/  CS2R R62, SRZ ;  /* 0x00000000003e7805 */ /* 0x000fe2000001ff00 */
[----:B------:R-:W-:Y:S01]  /*13b0*/  USHF.R.U32.HI UR4, URZ, 0x1f, UR5 ;  /* 0x0000001f3f047899 */ /* 0x000fe20008011605 */
[----:B------:R-:W-:Y:S01]  /*13c0*/  CS2R R24, SRZ ;  /* 0x0000000000187805 */ /* 0x000fe2000001ff00 */
[----:B------:R-:W-:Y:S01]  /*13d0*/  UIMAD.WIDE UR6, UR6, 0x66666667, URZ ;  /* 0x66666667060678a5 */ /* 0x000fe2000f8e023f */
[----:B------:R-:W-:Y:S01]  /*13e0*/  CS2R R60, SRZ ;  /* 0x00000000003c7805 */ /* 0x000fe2000001ff00 */
[----:B------:R-:W-:Y:S01]  /*13f0*/  ULEA.HI.SX32 UR4, UR5, UR4, 0x1a ;  /* 0x0000000405047291 */ /* 0x000fe2000f8fd23f */
[----:B------:R-:W-:Y:S01]  /*1400*/  CS2R R28, SRZ ;  /* 0x00000000001c7805 */ /* 0x000fe2000001ff00 */
[----:B------:R-:W-:Y:S01]  /*1410*/  USHF.R.U32.HI UR6, URZ, 0x1f, UR7 ;  /* 0x0000001f3f067899 */ /* 0x000fe20008011607 */
[----:B------:R-:W-:-:S02]  /*1420*/  CS2R R54, SRZ ;  /* 0x0000000000367805 */ /* 0x000fc4000001ff00 */
[----:B------:R-:W-:Y:S02]  /*1430*/  CS2R R26, SRZ ;  /* 0x00000000001a7805 */ /* 0x000fe4000001ff00 */
[----:B------:R-:W-:Y:S01]  /*1440*/  CS2R R52, SRZ ;  /* 0x0000000000347805 */ /* 0x000fe2000001ff00 */
[----:B------:R-:W-:Y:S01]  /*1450*/  ULEA.HI.SX32 UR6, UR7, UR6, 0x1a ;  /* 0x0000000607067291 */ /* 0x000fe2000f8fd23f */
[----:B------:R-:W-:Y:S02]  /*1460*/  CS2R R32, SRZ ;  /* 0x0000000000207805 */ /* 0x000fe4000001ff00 */
[----:B------:R-:W-:Y:S02]  /*1470*/  CS2R R30, SRZ ;  /* 0x00000000001e7805 */ /* 0x000fe4000001ff00 */
[----:B------:R-:W-:Y:S01]  /*1480*/  CS2R R42, SRZ ;  /* 0x00000000002a7805 */ /* 0x000fe2000001ff00 */
[----:B------:R-:W-:Y:S01]  /*1490*/  UISETP.LT.AND UP0, UPT, UR4, UR6, UPT ;  /* 0x000000060400728c */ /* 0x000fe2000bf01270 */
[----:B------:R-:W-:-:S02]  /*14a0*/  CS2R R36, SRZ ;  /* 0x0000000000247805 */ /* 0x000fc4000001ff00 */
[----:B------:R-:W-:Y:S02]  /*14b0*/  CS2R R40, SRZ ;  /* 0x0000000000287805 */ /* 0x000fe4000001ff00 */
[----:B------:R-:W-:Y:S01]  /*14c0*/  CS2R R38, SRZ ;  /* 0x0000000000267805 */ /* 0x000fe2000001ff00 */
[----:B------:R-:W-:Y:S01]  /*14d0*/  USEL UR53, UR4, UR6, UP0 ;  /* 0x0000000604357287 */ /* 0x000fe20008000000 */
[----:B------:R-:W-:Y:S01]  /*14e0*/  IMAD.MOV.U32 R34, RZ, RZ, RZ ;  /* 0x000000ffff227224 */ /* 0x000fe200078e00ff */
[----:B------:R-:W-:Y:S02]  /*14f0*/  CS2R R88, SRZ ;  /* 0x0000000000587805 */ /* 0x000fe4000001ff00 */
[----:B------:R-:W-:Y:S01]  /*1500*/  CS2R R48, SRZ ;  /* 0x0000000000307805 */ /* 0x000fe2000001ff00 */
[----:B------:R-:W-:Y:S01]  /*1510*/  UISETP.GE.AND UP0, UPT, UR53, 0x1, UPT ;  /* 0x000000013500788c */ /* 0x000fe2000bf06270 */
[----:B------:R-:W-:Y:S02]  /*1520*/  CS2R R90, SRZ ;  /* 0x00000000005a7805 */ /* 0x000fe4000001ff00 */
[----:B------:R-:W-:-:S02]  /*1530*/  CS2R R56, SRZ ;  /* 0x0000000000387805 */ /* 0x000fc4000001ff00 */
[----:B------:R-:W-:Y:S01]  /*1540*/  CS2R R92, SRZ ;  /* 0x00000000005c7805 */ /* 0x000fe2000001ff00 */
[----:B------:R-:W-:Y:S01]  /*1550*/  IMAD.MOV.U32 R65, RZ, RZ, RZ ;  /* 0x000000ffff417224 */ /* 0x000fe200078e00ff */
[----:B------:R-:W-:Y:S02]  /*1560*/  CS2R R94, SRZ ;  /* 0x00000000005e7805 */ /* 0x000fe4000001ff00 */
[----:B------:R-:W-:-:S13]  /*1570*/  PLOP3.LUT P1, PT, PT, PT, UP0, 0x80, 0x0 ;  /* 0x000000000000781c */ /* 0x000fda0003f2f008 */
[----:B------:R-:W-:Y:S05]  /*1580*/  @!P1 BRA `(.L_x_2376) ;  /* 0x000000c400b09947 */ /* 0x000fea0003800000 */
        /* <DEDUP_REMOVED lines=31> */
.L_x_2377:
        /* <DEDUP_REMOVED lines=17> */
[----:B------:R-:W-:Y:S02]  /*1890*/  @UP1 UIMAD UR18, UR36, UR11, UR9 ;  /* 0x0000000b241212a4 */ /* 0x000fe4000f8e0209 */
[----:B------:R-:W-:Y:S02]  /*18a0*/  @UP1 USHF.R.S32.HI UR19, URZ, 0x1f, UR48 ;  /* 0x0000001f3f131899 */ /* 0x000fe40008011430 */
[----:B------:R-:W-:Y:S01]  /*18b0*/  @UP1 UIMAD.WIDE.U32 UR12, UR36, UR10, URZ ;  /* 0x0000000a240c12a5 */ /* 0x000fe2000f8e003f */
[----:B------:R-:W-:Y:S02]  /*18c0*/  @UP0 ULDC.64 UR8, c[0x0][0x9b0] ;  /* 0x00026c0000080ab9 */ /* 0x000fe40000000a00 */
        /* <DEDUP_REMOVED lines=26> */
[----:B------:R-:W-:Y:S01]  /*1a70*/  MOV R6, UR4 ;  /* 0x0000000400067c02 */ /* 0x000fe20008000f00 */
[----:B------:R-:W-:-:S03]  /*1a80*/  ULDC UR4, c[0x0][0x9d8] ;  /* 0x0002760000047ab9 */ /* 0x000fc60000000800 */
[----:B------:R-:W-:-:S04]  /*1a90*/  SHF.L.U32 R6, R6, 0x1f, RZ ;  /* 0x0000001f06067819 */ /* 0x000fc800000006ff */
[----:B------:R-:W0:Y:S01]  /*1aa0*/  SYNCS.PHASECHK.TRANS64.TRYWAIT P1, [UR41+0x29800], R6 ;  /* 0x02980006ff0075a7 */ /* 0x000e220008020169 */
[----:B--2---:R-:W-:-:S04]  /*1ab0*/  FMUL.FTZ R0, R7, R0 ;  /* 0x0000000007007220 */ /* 0x004fc80000410000 */
[----:B------:R-:W-:Y:S01]  /*1ac0*/  FMUL.FTZ R0, R0, UR4 ;  /* 0x0000000400007c20 */ /* 0x000fe20008410000 */
[----:B0-----:R-:W-:Y:S06]  /*1ad0*/  @!P1 BRA `(.L_x_2378) ;  /* 0x00000154000c9947 */ /* 0x001fec0003800000 */
.L_x_2536:
[----:B------:R-:W-:Y:S05]  /*1ae0*/  @!P0 BRA `(.L_x_2379) ;  /* 0x0000000000048947 */ /* 0x000fea0003800000 */
[----:B------:R-:W-:Y:S01]  /*1af0*/  BPT.TRAP 0x1 ;  /* 0x000000040000795c */ /* 0x000fe20000300000 */
.L_x_2379:
[----:B------:R-:W-:Y:S02]  /*1b00*/  IMAD.U32 R2, RZ, RZ, UR44 ;  /* 0x0000002cff027e24 */ /* 0x000fe4000f8e00ff */
[----:B0-----:R-:W-:-:S03]  /*1b10*/  IMAD.U32 R3, RZ, RZ, UR45 ;  /* 0x0000002dff037e24 */ /* 0x001fc6000f8e00ff */
[----:B------:R-:W-:Y:S02]  /*1b20*/  LEA R2, R2, UR41, 0x3 ;  /* 0x0000002902027c11 */ /* 0x000fe4000f8e18ff */
[----:B------:R-:W-:-:S04]  /*1b30*/  SHF.L.U32 R3, R3, 0x1f, RZ ;  /* 0x0000001f03037819 */ /* 0x000fc800000006ff */
[----:B------:R0:W1:Y:S01]  /*1b40*/  SYNCS.PHASECHK.TRANS64.TRYWAIT P1, [R2+URZ+0x29830], R3 ;  /* 0x02983003020075a7 */ /* 0x000062000802017f */
[----:B------:R-:W-:Y:S05]  /*1b50*/  @!P0 BRA `(.L_x_2380) ;  /* 0x0000000000048947 */ /* 0x000fea0003800000 */
[----:B------:R-:W-:Y:S01]  /*1b60*/  BPT.TRAP 0x1 ;  /* 0x000000040000795c */ /* 0x000fe20000300000 */
.L_x_2380:
[----:B-1----:R-:W-:Y:S05]  /*1b70*/  @P1 BRA `(.L_x_2381) ;  /* 0x0000000000081947 */ /* 0x002fea0003800000 */
[----:B------:R-:W1:Y:S02]  /*1b80*/  SYNCS.PHASECHK.TRANS64.TRYWAIT P1, [R2+URZ+0x29830], R3 ;  /* 0x02983003020075a7 */ /* 0x000e64000802017f */
[----:B-1----:R-:W-:Y:S05]  /*1b90*/  @!P1 BRA `(.L_x_2382) ;  /* 0x0000015000f49947 */ /* 0x002fea0003800000 */
.L_x_2381:
        /* <DEDUP_REMOVED lines=204> */
.L_x_2383:
[----:B------:R-:W-:Y:S01]  /*2860*/  UISETP.NE.AND UP0, UPT, UR52, URZ, UPT ;  /* 0x0000003f3400728c */ /* 0x000fe2000bf05270 */
[C---:B------:R-:W-:Y:S01]  /*2870*/  FMUL.FTZ R75, R0.reuse, R75 ;  /* 0x0000004b004b7220 */ /* 0x040fe20000410000 */
[C---:B------:R-:W-:Y:S01]  /*2880*/  FMUL.FTZ R7, R0.reuse, R58 ;  /* 0x0000003a00077220 */ /* 0x040fe20000410000 */
[C---:B------:R-:W-:Y:S01]  /*2890*/  FMUL.FTZ R6, R0.reuse, R93 ;  /* 0x0000005d00067220 */ /* 0x040fe20000410000 */
[----:B------:R-:W-:Y:S01]  /*28a0*/  UMOV UR7, 0xffffff60 ;  /* 0xffffff6000077882 */ /* 0x000fe20000000000 */
[----:B------:R2:W-:Y:S01]  /*28b0*/  MUFU.TANH R113, R75 ;  /* 0x0000004b00717308 */ /* 0x0005e20000002400 */
[----:B------:R-:W-:Y:S01]  /*28c0*/  PLOP3.LUT P1, PT, PT, PT, UP0, 0x80, 0x0 ;  /* 0x000000000000781c */ /* 0x000fe20003f2f008 */
[C---:B------:R-:W-:Y:S01]  /*28d0*/  FMUL.FTZ R62, R0.reuse, R62 ;  /* 0x0000003e003e7220 */ /* 0x040fe20000410000 */
[----:B------:R-:W-:Y:S01]  /*28e0*/  PLOP3.LUT P2, PT, PT, PT, UP0, 0x80, 0x0 ;  /* 0x000000000000781c */ /* 0x000fe20003f4f008 */
[----:B------:R-:W-:Y:S01]  /*28f0*/  UIMAD UR7, UR53, UR7, 0xa1 ;  /* 0x000000a1350774a4 */ /* 0x000fe2000f8e0207 */
        /* <DEDUP_REMOVED lines=16> */
[C---:B------:R-:W-:Y:S01]  /*2a00*/  FMUL.FTZ R98, R0.reuse, R98 ;  /* 0x0000006200627220 */ /* 0x040fe20000410000 */
[----:B------:R-:W-:Y:S01]  /*2a10*/  @P2 SHF.R.U32.HI R64, RZ, UR6, R7 ;  /* 0x00000006ff402c19 */ /* 0x000fe20008011607 */
[----:B------:R-:W-:Y:S01]  /*2a20*/  UIMAD UR6, UR53, -0xa0, UR50 ;  /* 0xffffff60350678a4 */ /* 0x000fe2000f8e0232 */
[----:B------:R3:W-:Y:S01]  /*2a30*/  MUFU.TANH R109, R74 ;  /* 0x0000004a006d7308 */ /* 0x0007e20000002400 */
[C---:B--2---:R-:W-:Y:S01]  /*2a40*/  FMUL.FTZ R62, R0.reuse, R68 ;  /* 0x00000044003e7220 */ /* 0x044fe20000410000 */
[----:B------:R-:W-:Y:S01]  /*2a50*/  IMAD.U32 R68, RZ, RZ, UR7 ;  /* 0x00000007ff447e24 */ /* 0x000fe2000f8e00ff */
[----:B------:R-:W2:Y:S01]  /*2a60*/  SHFL.IDX PT, R7, R64, 0x1, 0x1c1f ;  /* 0x003c1f0040077f89 */ /* 0x000ea200000e0000 */
[----:B------:R-:W-:Y:S01]  /*2a70*/  UIADD3 UR6, UR6, 0xa0, URZ ;  /* 0x000000a006067890 */ /* 0x000fe2000fffe03f */
[C---:B------:R-:W-:Y:S01]  /*2a80*/  FMUL.FTZ R99, R0.reuse, R99 ;  /* 0x0000006300637220 */ /* 0x040fe20000410000 */
[C---:B------:R-:W-:Y:S01]  /*2a90*/  FMUL.FTZ R102, R0.reuse, R102 ;  /* 0x0000006600667220 */ /* 0x040fe20000410000 */
[C---:B------:R-:W-:Y:S01]  /*2aa0*/  FMUL.FTZ R70, R0.reuse, R70 ;  /* 0x0000004600467220 */ /* 0x040fe20000410000 */
[----:B------:R4:W-:Y:S01]  /*2ab0*/  MUFU.TANH R105, R103 ;  /* 0x0000006700697308 */ /* 0x0009e20000002400 */
[C---:B---3--:R-:W-:Y:S01]  /*2ac0*/  FMUL.FTZ R74, R0.reuse, R56 ;  /* 0x00000038004a7220 */ /* 0x048fe20000410000 */
[C---:B------:R-:W-:Y:S01]  /*2ad0*/  FMUL.FTZ R56, R0.reuse, R57 ;  /* 0x0000003900387220 */ /* 0x040fe20000410000 */
[C---:B------:R-:W-:Y:S01]  /*2ae0*/  FMUL.FTZ R57, R0.reuse, R60 ;  /* 0x0000003c00397220 */ /* 0x040fe20000410000 */
[C---:B------:R-:W-:Y:S01]  /*2af0*/  FMUL.FTZ R60, R0.reuse, R65 ;  /* 0x00000041003c7220 */ /* 0x040fe20000410000 */
[C---:B------:R-:W-:Y:S01]  /*2b00*/  FMUL.FTZ R58, R0.reuse, R61 ;  /* 0x0000003d003a7220 */ /* 0x040fe20000410000 */
[C---:B------:R-:W-:Y:S01]  /*2b10*/  FMUL.FTZ R61, R0.reuse, R69 ;  /* 0x00000045003d7220 */ /* 0x040fe20000410000 */
[----:B------:R-:W-:Y:S01]  /*2b20*/  FMUL.FTZ R78, R0, R78 ;  /* 0x0000004e004e7220 */ /* 0x000fe20000410000 */
[----:B------:R3:W-:Y:S01]  /*2b30*/  MUFU.TANH R65, R66 ;  /* 0x0000004200417308 */ /* 0x0007e20000002400 */
[----:B----4-:R-:W-:-:S02]  /*2b40*/  IMAD R103, R17, -0x2, R68 ;  /* 0xfffffffe11677824 */ /* 0x010fc400078e0244 */
[C---:B------:R-:W-:Y:S01]  /*2b50*/  FMUL.FTZ R79, R0.reuse, R79 ;  /* 0x0000004f004f7220 */ /* 0x040fe20000410000 */
[----:B------:R-:W-:Y:S02]  /*2b60*/  IMAD.U32 R68, RZ, RZ, UR51 ;  /* 0x00000033ff447e24 */ /* 0x000fe4000f8e00ff */
[C---:B------:R-:W-:Y:S01]  /*2b70*/  FMUL.FTZ R82, R0.reuse, R82 ;  /* 0x0000005200527220 */ /* 0x040fe20000410000 */
[C---:B------:R-:W-:Y:S01]  /*2b80*/  FMUL.FTZ R83, R0.reuse, R83 ;  /* 0x0000005300537220 */ /* 0x040fe20000410000 */
[C---:B------:R-:W-:Y:S01]  /*2b90*/  FMUL.FTZ R86, R0.reuse, R86 ;  /* 0x0000005600567220 */ /* 0x040fe20000410000 */
[----:B------:R-:W-:Y:S01]  /*2ba0*/  FMUL.FTZ R87, R0, R87 ;  /* 0x0000005700577220 */ /* 0x000fe20000410000 */
[----:B------:R-:W4:Y:S01]  /*2bb0*/  MUFU.TANH R90, R90 ;  /* 0x0000005a005a7308 */ /* 0x000f220000002400 */
[----:B---3--:R-:W-:Y:S01]  /*2bc0*/  IMAD.U32 R66, RZ, RZ, UR6 ;  /* 0x00000006ff427e24 */ /* 0x008fe2000f8e00ff */
[----:B------:R-:W-:Y:S01]  /*2bd0*/  IADD3 R103, -R68, UR50, R103 ;  /* 0x0000003244677c10 */ /* 0x000fe2000fffe167 */
[C---:B------:R-:W-:Y:S01]  /*2be0*/  FMUL.FTZ R10, R0.reuse, R101 ;  /* 0x00000065000a7220 */ /* 0x040fe20000410000 */
[----:B------:R-:W-:Y:S01]  /*2bf0*/  FMUL.FTZ R9, R0, R97 ;  /* 0x0000006100097220 */ /* 0x000fe20000410000 */
[----:B------:R-:W-:-:S02]  /*2c00*/  IMAD R66, R17, -0x2, R66 ;  /* 0xfffffffe11427824 */ /* 0x000fc400078e0242 */
[C---:B------:R-:W-:Y:S01]  /*2c10*/  FMUL.FTZ R63, R0.reuse, R63 ;  /* 0x0000003f003f7220 */ /* 0x040fe20000410000 */
[C---:B------:R-:W-:Y:S01]  /*2c20*/  FMUL.FTZ R14, R0.reuse, R76 ;  /* 0x0000004c000e7220 */ /* 0x040fe20000410000 */
[----:B------:R-:W3:Y:S01]  /*2c30*/  MUFU.TANH R91, R91 ;  /* 0x0000005b005b7308 */ /* 0x000ee20000002400 */
[C---:B------:R-:W-:Y:S01]  /*2c40*/  FMUL.FTZ R67, R0.reuse, R67 ;  /* 0x0000004300437220 */ /* 0x040fe20000410000 */
[----:B--2---:R-:W-:Y:S01]  /*2c50*/  VIADDMNMX R68, R7, R103, R66, PT ;  /* 0x0000006707447246 */ /* 0x004fe20003800142 */
[C---:B------:R-:W-:Y:S01]  /*2c60*/  FMUL.FTZ R15, R0.reuse, R77 ;  /* 0x0000004d000f7220 */ /* 0x040fe20000410000 */
[C---:B------:R-:W-:Y:S01]  /*2c70*/  FMUL.FTZ R71, R0.reuse, R71 ;  /* 0x0000004700477220 */ /* 0x040fe20000410000 */
[----:B------:R-:W-:Y:S01]  /*2c80*/  FMUL.FTZ R42, R0, R42 ;  /* 0x0000002a002a7220 */ /* 0x000fe20000410000 */
[----:B------:R-:W-:Y:S01]  /*2c90*/  ISETP.GT.AND P1, PT, R68, RZ, PT ;  /* 0x000000ff4400720c */ /* 0x000fe20003f24270 */
[----:B------:R-:W-:Y:S01]  /*2ca0*/  FMUL.FTZ R43, R0, R43 ;  /* 0x0000002b002b7220 */ /* 0x000fe20000410000 */
[----:B------:R-:W2:Y:S01]  /*2cb0*/  MUFU.TANH R94, R94 ;  /* 0x0000005e005e7308 */ /* 0x000ea20000002400 */
[----:B------:R-:W-:Y:S01]  /*2cc0*/  ISETP.GT.AND P2, PT, R68, 0x1, PT ;  /* 0x000000014400780c */ /* 0x000fe20003f44270 */
[----:B------:R-:W-:Y:S01]  /*2cd0*/  FMUL.FTZ R46, R0, R46 ;  /* 0x0000002e002e7220 */ /* 0x000fe20000410000 */
[----:B------:R-:W-:Y:S01]  /*2ce0*/  ISETP.GT.AND P3, PT, R68, 0x8, PT ;  /* 0x000000084400780c */ /* 0x000fe20003f64270 */
[----:B------:R-:W-:Y:S01]  /*2cf0*/  FMUL.FTZ R20, R0, R80 ;  /* 0x0000005000147220 */ /* 0x000fe20000410000 */
[----:B----4-:R-:W-:Y:S01]  /*2d00*/  FSEL R127, R90, -INF , P1 ;  /* 0xff8000005a7f7808 */ /* 0x010fe20000800000 */
[----:B------:R-:W-:Y:S01]  /*2d10*/  FMUL.FTZ R51, R0, R51 ;  /* 0x0000003300337220 */ /* 0x000fe20000410000 */
[----:B------:R-:W-:Y:S01]  /*2d20*/  ISETP.GT.AND P1, PT, R68, 0x9, PT ;  /* 0x000000094400780c */ /* 0x000fe20003f24270 */
[----:B------:R-:W4:Y:S01]  /*2d30*/  MUFU.TANH R95, R95 ;  /* 0x0000005f005f7308 */ /* 0x000f220000002400 */
[----:B---3--:R-:W-:Y:S01]  /*2d40*/  FSEL R125, R91, -INF , P2 ;  /* 0xff8000005b7d7808 */ /* 0x008fe20001000000 */
[----:B------:R-:W-:Y:S01]  /*2d50*/  FMUL.FTZ R7, R0, R55 ;  /* 0x0000003700077220 */ /* 0x000fe20000410000 */
[----:B------:R-:W-:Y:S01]  /*2d60*/  ISETP.GT.AND P2, PT, R68, 0x10, PT ;  /* 0x000000104400780c */ /* 0x000fe20003f44270 */
[C---:B------:R-:W-:Y:S01]  /*2d70*/  FMUL.FTZ R47, R0.reuse, R47 ;  /* 0x0000002f002f7220 */ /* 0x040fe20000410000 */
[C---:B------:R-:W-:Y:S01]  /*2d80*/  FMUL.FTZ R50, R0.reuse, R50 ;  /* 0x0000003200327220 */ /* 0x040fe20000410000 */
        /* <DEDUP_REMOVED lines=14> */
[----:B------:R-:W4:Y:S01]  /*2e70*/  SHFL.IDX PT, R64, R64, RZ, 0x1c1f ;  /* 0x001c1fff40407589 */ /* 0x000f2200000e0000 */
[C---:B01----:R-:W-:Y:S01]  /*2e80*/  FMUL.FTZ R3, R0.reuse, R88 ;  /* 0x0000005800037220 */ /* 0x043fe20000410000 */
[----:B------:R-:W-:Y:S01]  /*2e90*/  FMUL.FTZ R5, R0, R92 ;  /* 0x0000005c00057220 */ /* 0x000fe20000410000 */
[----:B------:R-:W-:Y:S01]  /*2ea0*/  ULDC UR6, c[0x0][0x988] ;  /* 0x0002620000067ab9 */ /* 0x000fe20000000800 */
[----:B------:R-:W0:Y:S01]  /*2eb0*/  MUFU.TANH R102, R102 ;  /* 0x0000006600667308 */ /* 0x000e220000002400 */
[----:B---3--:R-:W-:Y:S01]  /*2ec0*/  FSEL R119, R98, -INF , P2 ;  /* 0xff80000062777808 */ /* 0x008fe20001000000 */
[----:B------:R-:W-:Y:S01]  /*2ed0*/  FMUL.FTZ R24, R0, R24 ;  /* 0x0000001800187220 */ /* 0x000fe20000410000 */
[----:B------:R-:W-:Y:S01]  /*2ee0*/  ISETP.GT.AND P2, PT, R68, 0x18, PT ;  /* 0x000000184400780c */ /* 0x000fe20003f44270 */
[----:B------:R-:W-:-:S02]  /*2ef0*/  IMAD.U32 R88, RZ, RZ, UR6 ;  /* 0x00000006ff587e24 */ /* 0x000fc4000f8e00ff */
[C---:B------:R-:W-:Y:S01]  /*2f00*/  FMUL.FTZ R8, R0.reuse, R96 ;  /* 0x0000006000087220 */ /* 0x040fe20000410000 */
[C---:B------:R-:W-:Y:S01]  /*2f10*/  FMUL.FTZ R49, R0.reuse, R49 ;  /* 0x0000003100317220 */ /* 0x040fe20000410000 */
[C---:B------:R-:W-:Y:S01]  /*2f20*/  FMUL.FTZ R32, R0.reuse, R32 ;  /* 0x0000002000207220 */ /* 0x040fe20000410000 */
[----:B------:R1:W-:Y:S01]  /*2f30*/  MUFU.TANH R69, R70 ;  /* 0x0000004600457308 */ /* 0x0003e20000002400 */
[----:B--2---:R-:W-:Y:S01]  /*2f40*/  FSEL R111, R99, -INF , P1 ;  /* 0xff800000636f7808 */ /* 0x004fe20000800000 */
[----:B------:R-:W-:Y:S01]  /*2f50*/  FMUL.FTZ R11, R0, R100 ;  /* 0x00000064000b7220 */ /* 0x000fe20000410000 */
[----:B------:R-:W-:Y:S01]  /*2f60*/  ISETP.GT.AND P1, PT, R68, 0x19, PT ;  /* 0x000000194400780c */ /* 0x000fe20003f24270 */
[C---:B------:R-:W-:Y:S01]  /*2f70*/  FMUL.FTZ R53, R0.reuse, R53 ;  /* 0x0000003500357220 */ /* 0x040fe20000410000 */
[C---:B------:R-:W-:Y:S01]  /*2f80*/  FMUL.FTZ R13, R0.reuse, R73 ;  /* 0x00000049000d7220 */ /* 0x040fe20000410000 */
[C---:B------:R-:W-:Y:S01]  /*2f90*/  FMUL.FTZ R73, R0.reuse, R84 ;  /* 0x0000005400497220 */ /* 0x040fe20000410000 */
[----:B------:R-:W-:Y:S01]  /*2fa0*/  FSEL R105, R105, -INF , P1 ;  /* 0xff80000069697808 */ /* 0x000fe20000800000 */
[----:B------:R-:W2:Y:S01]  /*2fb0*/  MUFU.TANH R78, R78 ;  /* 0x0000004e004e7308 */ /* 0x000ea20000002400 */
[----:B-1----:R-:W-:Y:S01]  /*2fc0*/  FMNMX.FTZ R70, R127, R125, !PT ;  /* 0x0000007d7f467209 */ /* 0x002fe20007810000 */
[----:B------:R-:W-:Y:S01]  /*2fd0*/  FMUL.FTZ R29, R0, R29 ;  /* 0x0000001d001d7220 */ /* 0x000fe20000410000 */
[----:B0-----:R-:W-:Y:S01]  /*2fe0*/  FSEL R107, R102, -INF , P2 ;  /* 0xff800000666b7808 */ /* 0x001fe20001000000 */
[C---:B------:R-:W-:Y:S01]  /*2ff0*/  FMUL.FTZ R25, R0.reuse, R25 ;  /* 0x0000001900197220 */ /* 0x040fe20000410000 */
[----:B------:R-:W-:Y:S01]  /*3000*/  FMNMX.FTZ R70, R123, R70, !PT ;  /* 0x000000467b467209 */ /* 0x000fe20007810000 */
[----:B------:R-:W-:Y:S01]  /*3010*/  FMUL.FTZ R44, R0, R44 ;  /* 0x0000002c002c7220 */ /* 0x000fe20000410000 */
[----:B------:R-:W-:Y:S01]  /*3020*/  ISETP.GT.AND P2, PT, R68, 0x20, PT ;  /* 0x000000204400780c */ /* 0x000fe20003f44270 */
[----:B------:R-:W0:Y:S01]  /*3030*/  MUFU.TANH R79, R79 ;  /* 0x0000004f004f7308 */ /* 0x000e220000002400 */
[----:B------:R-:W-:Y:S01]  /*3040*/  FMNMX.FTZ R70, R115, R70, !PT ;  /* 0x0000004673467209 */ /* 0x000fe20007810000 */
[----:B------:R-:W-:Y:S01]  /*3050*/  FMUL.FTZ R48, R0, R48 ;  /* 0x0000003000307220 */ /* 0x000fe20000410000 */
[----:B------:R-:W-:Y:S01]  /*3060*/  ISETP.GT.AND P1, PT, R68, 0x21, PT ;  /* 0x000000214400780c */ /* 0x000fe20003f24270 */
[C---:B------:R-:W-:Y:S01]  /*3070*/  FMUL.FTZ R52, R0.reuse, R52 ;  /* 0x0000003400347220 */ /* 0x040fe20000410000 */
[----:B------:R-:W-:Y:S01]  /*3080*/  FMNMX.FTZ R70, R119, R70, !PT ;  /* 0x0000004677467209 */ /* 0x000fe20007810000 */
[C---:B------:R-:W-:Y:S01]  /*3090*/  FMUL.FTZ R28, R0.reuse, R28 ;  /* 0x0000001c001c7220 */ /* 0x040fe20000410000 */
[----:B------:R-:W-:Y:S01]  /*30a0*/  FSEL R109, R109, -INF , P2 ;  /* 0xff8000006d6d7808 */ /* 0x000fe20001000000 */
[----:B------:R-:W1:Y:S01]  /*30b0*/  MUFU.TANH R82, R82 ;  /* 0x0000005200527308 */ /* 0x000e620000002400 */
[----:B------:R-:W-:Y:S01]  /*30c0*/  FMNMX.FTZ R70, R111, R70, !PT ;  /* 0x000000466f467209 */ /* 0x000fe20007810000 */
[----:B------:R-:W-:Y:S01]  /*30d0*/  FMUL.FTZ R36, R0, R36 ;  /* 0x0000002400247220 */ /* 0x000fe20000410000 */
[C---:B------:R-:W-:Y:S01]  /*30e0*/  ISETP.GT.AND P2, PT, R68.reuse, 0x28, PT ;  /* 0x000000284400780c */ /* 0x040fe20003f44270 */
[----:B------:R-:W-:Y:S01]  /*30f0*/  @UP0 ULDC UR6, c[0x0][0x44c] ;  /* 0x0001130000060ab9 */ /* 0x000fe20000000800 */
[----:B------:R-:W-:Y:S01]  /*3100*/  FMNMX.FTZ R70, R107, R70, !PT ;  /* 0x000000466b467209 */ /* 0x000fe20007810000 */
[----:B------:R-:W-:Y:S01]  /*3110*/  UIMAD.WIDE.U32 UR6, UR39, UR6, URZ ;  /* 0x00000006270672a5 */ /* 0x000fe2000f8e003f */
[----:B------:R-:W-:Y:S01]  /*3120*/  FSEL R113, R113, -INF , P1 ;  /* 0xff80000071717808 */ /* 0x000fe20000800000 */
[----:B------:R-:W3:Y:S01]  /*3130*/  MUFU.TANH R83, R83 ;  /* 0x0000005300537308 */ /* 0x000ee20000002400 */
[----:B------:R-:W-:Y:S01]  /*3140*/  FMNMX.FTZ R70, R105, R70, !PT ;  /* 0x0000004669467209 */ /* 0x000fe20007810000 */
[----:B------:R-:W-:Y:S01]  /*3150*/  @UP0 ULDC UR14, c[0x0][0x450] ;  /* 0x00011400000e0ab9 */ /* 0x000fe20000000800 */
[----:B------:R-:W-:Y:S01]  /*3160*/  ISETP.GT.AND P1, PT, R68, 0x29, PT ;  /* 0x000000294400780c */ /* 0x000fe20003f24270 */
[----:B------:R-:W-:Y:S01]  /*3170*/  UMOV UR10, UR39 ;  /* 0x00000027000a7c82 */ /* 0x000fe20008000000 */
[----:B------:R-:W-:Y:S01]  /*3180*/  FMNMX.FTZ R70, R109, R70, !PT ;  /* 0x000000466d467209 */ /* 0x000fe20007810000 */
[----:B------:R-:W-:Y:S01]  /*3190*/  @UP0 USHF.R.U32.HI UR10, URZ, UR14, UR7 ;  /* 0x0000000e3f0a0299 */ /* 0x000fe20008011607 */
[----:B--2---:R-:W-:Y:S01]  /*31a0*/  FSEL R117, R78, -INF , P2 ;  /* 0xff8000004e757808 */ /* 0x004fe20001000000 */
[----:B------:R-:W2:Y:S01]  /*31b0*/  MUFU.TANH R86, R86 ;  /* 0x0000005600567308 */ /* 0x000ea20000002400 */
[----:B------:R-:W-:Y:S01]  /*31c0*/  FMNMX.FTZ R70, R113, R70, !PT ;  /* 0x0000004671467209 */ /* 0x000fe20007810000 */
[----:B------:R-:W-:Y:S01]  /*31d0*/  UIADD3 UR6, UR10, UR50, -UR51 ;  /* 0x000000320a067290 */ /* 0x000fe2000fffe833 */
[C---:B------:R-:W-:Y:S01]  /*31e0*/  ISETP.GT.AND P2, PT, R68.reuse, 0x30, PT ;  /* 0x000000304400780c */ /* 0x040fe20003f44270 */
[----:B------:R-:W-:Y:S01]  /*31f0*/  UIADD3 UR57, UR53, -0x2, URZ ;  /* 0xfffffffe35397890 */ /* 0x000fe2000fffe03f */
[----:B0-----:R-:W-:Y:S01]  /*3200*/  FSEL R121, R79, -INF , P1 ;  /* 0xff8000004f797808 */ /* 0x001fe20000800000 */
[----:B------:R-:W-:Y:S01]  /*3210*/  UIMAD.WIDE UR6, UR6, 0x66666667, URZ ;  /* 0x66666667060678a5 */ /* 0x000fe2000f8e023f */
[----:B------:R-:W-:Y:S01]  /*3220*/  FMNMX.FTZ R70, R117, R70, !PT ;  /* 0x0000004675467209 */ /* 0x000fe20007810000 */
[----:B------:R-:W0:Y:S01]  /*3230*/  MUFU.TANH R87, R87 ;  /* 0x0000005700577308 */ /* 0x000e220000002400 */
[----:B------:R-:W-:Y:S01]  /*3240*/  ISETP.GT.AND P1, PT, R68, 0x31, PT ;  /* 0x000000314400780c */ /* 0x000fe20003f24270 */
[----:B------:R-:W-:Y:S01]  /*3250*/  USHF.R.U32.HI UR6, URZ, 0x1f, UR7 ;  /* 0x0000001f3f067899 */ /* 0x000fe20008011607 */
[----:B-1----:R-:W-:-:S02]  /*3260*/  FSEL R101, R82, -INF , P2 ;  /* 0xff80000052657808 */ /* 0x002fc40001000000 */
[----:B------:R-:W-:Y:S01]  /*3270*/  FMNMX.FTZ R70, R121, R70, !PT ;  /* 0x0000004679467209 */ /* 0x000fe20007810000 */
[----:B------:R-:W-:Y:S01]  /*3280*/  ULEA.HI.SX32 UR7, UR7, UR6, 0x1a ;  /* 0x0000000607077291 */ /* 0x000fe2000f8fd23f */
[C---:B------:R-:W-:Y:S01]  /*3290*/  ISETP.GT.AND P2, PT, R68.reuse, 0x38, PT ;  /* 0x000000384400780c */ /* 0x040fe20003f44270 */
[----:B------:R-:W1:Y:S01]  /*32a0*/  MUFU.TANH R75, R75 ;  /* 0x0000004b004b7308 */ /* 0x000e620000002400 */
[----:B---3--:R-:W-:Y:S01]  /*32b0*/  FSEL R99, R83, -INF , P1 ;  /* 0xff80000053637808 */ /* 0x008fe20000800000 */
[----:B------:R-:W-:Y:S01]  /*32c0*/  UISETP.LT.AND UP0, UPT, URZ, UR7, UPT ;  /* 0x000000073f00728c */ /* 0x000fe2000bf01270 */
[----:B------:R-:W-:Y:S02]  /*32d0*/  FMNMX.FTZ R70, R101, R70, !PT ;  /* 0x0000004665467209 */ /* 0x000fe40007810000 */
[----:B------:R-:W-:Y:S01]  /*32e0*/  ISETP.GT.AND P1, PT, R68, 0x39, PT ;  /* 0x000000394400780c */ /* 0x000fe20003f24270 */
[----:B------:R-:W-:Y:S01]  /*32f0*/  USEL UR53, URZ, UR7, !UP0 ;  /* 0x000000073f357287 */ /* 0x000fe2000c000000 */
[----:B--2---:R-:W-:Y:S01]  /*3300*/  FSEL R97, R86, -INF , P2 ;  /* 0xff80000056617808 */ /* 0x004fe20001000000 */
[----:B------:R2:W3:Y:S01]  /*3310*/  MUFU.TANH R76, R63 ;  /* 0x0000003f004c7308 */ /* 0x0004e20000002400 */
[----:B------:R-:W-:Y:S01]  /*3320*/  FMNMX.FTZ R70, R99, R70, !PT ;  /* 0x0000004663467209 */ /* 0x000fe20007810000 */
[----:B------:R-:W-:Y:S01]  /*3330*/  UISETP.GE.AND UP0, UPT, UR57, UR53, UPT ;  /* 0x000000353900728c */ /* 0x000fe2000bf06270 */
[----:B------:R-:W-:-:S02]  /*3340*/  ISETP.GT.AND P2, PT, R68, 0x40, PT ;  /* 0x000000404400780c */ /* 0x000fc40003f44270 */
[----:B0-----:R-:W-:Y:S02]  /*3350*/  FSEL R95, R87, -INF , P1 ;  /* 0xff800000575f7808 */ /* 0x001fe40000800000 */
[----:B------:R-:W-:Y:S01]  /*3360*/  FMNMX.FTZ R70, R97, R70, !PT ;  /* 0x0000004661467209 */ /* 0x000fe20007810000 */
[----:B------:R0:W5:Y:S01]  /*3370*/  MUFU.TANH R77, R67 ;  /* 0x00000043004d7308 */ /* 0x0001620000002400 */
[----:B------:R-:W-:Y:S01]  /*3380*/  ISETP.GT.AND P1, PT, R68, 0x41, PT ;  /* 0x000000414400780c */ /* 0x000fe20003f24270 */
[C---:B--2---:R-:W-:Y:S01]  /*3390*/  FMUL.FTZ R63, R0.reuse, R40 ;  /* 0x00000028003f7220 */ /* 0x044fe20000410000 */
[----:B------:R-:W-:Y:S01]  /*33a0*/  FSEL R93, R93, -INF , P2 ;  /* 0xff8000005d5d7808 */ /* 0x000fe20001000000 */
[----:B------:R-:W-:Y:S01]  /*33b0*/  FMUL.FTZ R40, R0, R41 ;  /* 0x0000002900287220 */ /* 0x000fe20000410000 */
[----:B------:R-:W-:Y:S02]  /*33c0*/  FMNMX.FTZ R70, R95, R70, !PT ;  /* 0x000000465f467209 */ /* 0x000fe40007810000 */
[----:B------:R-:W-:Y:S01]  /*33d0*/  ISETP.GT.AND P2, PT, R68, 0x48, PT ;  /* 0x000000484400780c */ /* 0x000fe20003f44270 */
[----:B------:R-:W2:Y:S01]  /*33e0*/  MUFU.TANH R71, R71 ;  /* 0x0000004700477308 */ /* 0x000ea20000002400 */
[----:B-1----:R-:W-:-:S02]  /*33f0*/  FSEL R91, R75, -INF , P1 ;  /* 0xff8000004b5b7808 */ /* 0x002fc40000800000 */
[----:B------:R-:W-:Y:S02]  /*3400*/  FMNMX.FTZ R70, R93, R70, !PT ;  /* 0x000000465d467209 */ /* 0x000fe40007810000 */
[C---:B------:R-:W-:Y:S02]  /*3410*/  ISETP.GT.AND P1, PT, R68.reuse, 0x49, PT ;  /* 0x000000494400780c */ /* 0x040fe40003f24270 */
[----:B------:R-:W-:Y:S01]  /*3420*/  FSEL R89, R89, -INF , P2 ;  /* 0xff80000059597808 */ /* 0x000fe20001000000 */
[----:B------:R-:W1:Y:S01]  /*3430*/  MUFU.TANH R41, R42 ;  /* 0x0000002a00297308 */ /* 0x000e620000002400 */
[----:B------:R-:W-:Y:S02]  /*3440*/  FMNMX.FTZ R70, R91, R70, !PT ;  /* 0x000000465b467209 */ /* 0x000fe40007810000 */
[----:B------:R-:W-:Y:S02]  /*3450*/  ISETP.GT.AND P2, PT, R68, 0x50, PT ;  /* 0x000000504400780c */ /* 0x000fe40003f44270 */
[----:B---3--:R-:W-:-:S02]  /*3460*/  FSEL R83, R76, -INF , P1 ;  /* 0xff8000004c537808 */ /* 0x008fc40000800000 */
[----:B------:R-:W-:Y:S01]  /*3470*/  FMNMX.FTZ R70, R89, R70, !PT ;  /* 0x0000004659467209 */ /* 0x000fe20007810000 */
[----:B------:R2:W3:Y:S01]  /*3480*/  MUFU.TANH R80, R43 ;  /* 0x0000002b00507308 */ /* 0x0004e20000002400 */
[C---:B------:R-:W-:Y:S02]  /*3490*/  ISETP.GT.AND P1, PT, R68.reuse, 0x51, PT ;  /* 0x000000514400780c */ /* 0x040fe40003f24270 */
[----:B0-----:R-:W-:Y:S02]  /*34a0*/  FSEL R67, R65, -INF , P2 ;  /* 0xff80000041437808 */ /* 0x001fe40001000000 */
[----:B------:R-:W-:Y:S02]  /*34b0*/  FMNMX.FTZ R70, R83, R70, !PT ;  /* 0x0000004653467209 */ /* 0x000fe40007810000 */
[----:B------:R-:W-:Y:S01]  /*34c0*/  ISETP.GT.AND P2, PT, R68, 0x58, PT ;  /* 0x000000584400780c */ /* 0x000fe20003f44270 */
[----:B------:R-:W-:Y:S01]  /*34d0*/  MUFU.TANH R46, R46 ;  /* 0x0000002e002e7308 */ /* 0x000fe20000002400 */
[----:B-----5:R-:W-:-:S02]  /*34e0*/  FSEL R55, R77, -INF , P1 ;  /* 0xff8000004d377808 */ /* 0x020fc40000800000 */
[----:B------:R-:W-:Y:S02]  /*34f0*/  FMNMX.FTZ R70, R67, R70, !PT ;  /* 0x0000004643467209 */ /* 0x000fe40007810000 */
[C---:B------:R-:W-:Y:S02]  /*3500*/  ISETP.GT.AND P1, PT, R68.reuse, 0x59, PT ;  /* 0x000000594400780c */ /* 0x040fe40003f24270 */
[----:B------:R-:W-:Y:S01]  /*3510*/  FMNMX.FTZ R70, R55, R70, !PT ;  /* 0x0000004637467209 */ /* 0x000fe20007810000 */
[----:B------:R0:W-:Y:S01]  /*3520*/  MUFU.TANH R78, R51 ;  /* 0x00000033004e7308 */ /* 0x0001e20000002400 */
[----:B--2---:R-:W-:Y:S02]  /*3530*/  FSEL R43, R71, -INF , P1 ;  /* 0xff800000472b7808 */ /* 0x004fe40000800000 */
[----:B------:R-:W-:Y:S02]  /*3540*/  ISETP.GT.AND P1, PT, R68, 0x61, PT ;  /* 0x000000614400780c */ /* 0x000fe40003f24270 */
[----:B----4-:R-:W-:-:S02]  /*3550*/  VIADDMNMX R66, R64, R103, R66, PT ;  /* 0x0000006740427246 */ /* 0x010fc40003800142 */
[----:B------:R-:W-:Y:S01]  /*3560*/  R2UR UR11, R2 ;  /* 0x00000000020b72ca */ /* 0x000fe200000e0000 */
[----:B------:R3:W2:Y:S01]  /*3570*/  MUFU.TANH R42, R47 ;  /* 0x0000002f002a7308 */ /* 0x0006a20000002400 */
[----:B0-----:R-:W-:Y:S02]  /*3580*/  FSEL R51, R69, -INF , P2 ;  /* 0xff80000045337808 */ /* 0x001fe40001000000 */
[----:B------:R-:W-:Y:S02]  /*3590*/  ISETP.GT.AND P2, PT, R68, 0x60, PT ;  /* 0x000000604400780c */ /* 0x000fe40003f44270 */
[----:B------:R-:W-:Y:S02]  /*35a0*/  FMNMX.FTZ R70, R51, R70, !PT ;  /* 0x0000004633467209 */ /* 0x000fe40007810000 */
[----:B-1----:R-:W-:Y:S01]  /*35b0*/  FSEL R41, R41, -INF , P2 ;  /* 0xff80000029297808 */ /* 0x002fe20001000000 */
[----:B------:R-:W0:Y:S01]  /*35c0*/  MUFU.TANH R50, R50 ;  /* 0x0000003200327308 */ /* 0x000e220000002400 */
[----:B------:R-:W-:-:S02]  /*35d0*/  FMNMX.FTZ R70, R43, R70, !PT ;  /* 0x000000462b467209 */ /* 0x000fc40007810000 */
[----:B------:R-:W-:Y:S01]  /*35e0*/  ISETP.GT.AND P2, PT, R68, 0x68, PT ;  /* 0x000000684400780c */ /* 0x000fe20003f44270 */
[----:B------:R-:W-:Y:S01]  /*35f0*/  UIADD3 UR6, UR11, 0x29840, URZ ;  /* 0x000298400b067890 */ /* 0x000fe2000fffe03f */
[----:B---3--:R-:W-:Y:S02]  /*3600*/  FSEL R47, R80, -INF , P1 ;  /* 0xff800000502f7808 */ /* 0x008fe40000800000 */
[----:B------:R-:W-:Y:S01]  /*3610*/  FMNMX.FTZ R70, R41, R70, !PT ;  /* 0x0000004629467209 */ /* 0x000fe20007810000 */
[----:B------:R1:W3:Y:S01]  /*3620*/  MUFU.TANH R75, R7 ;  /* 0x00000007004b7308 */ /* 0x0002e20000002400 */
[----:B------:R-:W-:Y:S01]  /*3630*/  ISETP.GT.AND P1, PT, R68, 0x69, PT ;  /* 0x000000694400780c */ /* 0x000fe20003f24270 */
[----:B------:R-:W-:Y:S01]  /*3640*/  UPRMT UR6, UR40, 0x654, UR6 ;  /* 0x0000065428067896 */ /* 0x000fe20008000006 */
[----:B------:R-:W-:Y:S02]  /*3650*/  FMNMX.FTZ R70, R47, R70, !PT ;  /* 0x000000462f467209 */ /* 0x000fe40007810000 */
[----:B--2---:R-:W-:Y:S01]  /*3660*/  FSEL R65, R42, -INF , P1 ;  /* 0xff8000002a417808 */ /* 0x004fe20000800000 */
[----:B------:R-:W-:Y:S01]  /*3670*/  FMUL.FTZ R42, R0, R37 ;  /* 0x00000025002a7220 */ /* 0x000fe20000410000 */
[----:B------:R-:W-:Y:S01]  /*3680*/  ISETP.GT.AND P1, PT, R68, 0x71, PT ;  /* 0x000000714400780c */ /* 0x000fe20003f24270 */
[----:B------:R-:W2:Y:S01]  /*3690*/  MUFU.TANH R54, R54 ;  /* 0x0000003600367308 */ /* 0x000ea20000002400 */
[----:B-1----:R-:W-:Y:S01]  /*36a0*/  FMUL.FTZ R7, R0, R31 ;  /* 0x0000001f00077220 */ /* 0x002fe20000410000 */
[----:B------:R-:W-:Y:S01]  /*36b0*/  FSEL R31, R46, -INF , P2 ;  /* 0xff8000002e1f7808 */ /* 0x000fe20001000000 */
[----:B------:R-:W-:Y:S01]  /*36c0*/  SYNCS.ARRIVE.TRANS64.RED.A1T0 RZ, [UR6], RZ ;  /* 0x000000ffffff79a7 */ /* 0x000fe20008100406 */
[----:B------:R-:W-:-:S02]  /*36d0*/  ISETP.GT.AND P2, PT, R68, 0x70, PT ;  /* 0x000000704400780c */ /* 0x000fc40003f44270 */
[----:B------:R-:W-:Y:S02]  /*36e0*/  FMNMX.FTZ R70, R31, R70, !PT ;  /* 0x000000461f467209 */ /* 0x000fe40007810000 */
[----:B------:R-:W1:Y:S01]  /*36f0*/  MUFU.TANH R26, R26 ;  /* 0x0000001a001a7308 */ /* 0x000e620000002400 */
[----:B0-----:R-:W-:Y:S02]  /*3700*/  FSEL R69, R50, -INF , P2 ;  /* 0xff80000032457808 */ /* 0x001fe40001000000 */
[----:B------:R-:W-:Y:S02]  /*3710*/  FMNMX.FTZ R70, R65, R70, !PT ;  /* 0x0000004641467209 */ /* 0x000fe40007810000 */
[----:B------:R-:W-:Y:S02]  /*3720*/  ISETP.GT.AND P2, PT, R68, 0x78, PT ;  /* 0x000000784400780c */ /* 0x000fe40003f44270 */
[----:B------:R-:W-:Y:S01]  /*3730*/  FSEL R71, R78, -INF , P1 ;  /* 0xff8000004e477808 */ /* 0x000fe20000800000 */
[----:B------:R-:W0:Y:S01]  /*3740*/  MUFU.TANH R27, R27 ;  /* 0x0000001b001b7308 */ /* 0x000e220000002400 */
[----:B------:R-:W-:-:S02]  /*3750*/  FMNMX.FTZ R70, R69, R70, !PT ;  /* 0x0000004645467209 */ /* 0x000fc40007810000 */
[C---:B------:R-:W-:Y:S02]  /*3760*/  ISETP.GT.AND P1, PT, R68.reuse, 0x79, PT ;  /* 0x000000794400780c */ /* 0x040fe40003f24270 */
[----:B------:R-:W-:Y:S02]  /*3770*/  FMNMX.FTZ R70, R71, R70, !PT ;  /* 0x0000004647467209 */ /* 0x000fe40007810000 */
[----:B---3--:R-:W-:Y:S01]  /*3780*/  FSEL R75, R75, -INF , P1 ;  /* 0xff8000004b4b7808 */ /* 0x008fe20000800000 */
[----:B------:R3:W-:Y:S01]  /*3790*/  MUFU.TANH R87, R7 ;  /* 0x0000000700577308 */ /* 0x0007e20000002400 */
[----:B------:R-:W-:Y:S02]  /*37a0*/  ISETP.GT.AND P1, PT, R68, 0x81, PT ;  /* 0x000000814400780c */ /* 0x000fe40003f24270 */
[----:B------:R-:W-:-:S05]  /*37b0*/  ISETP.GT.AND P3, PT, R66, 0x8, PT ;  /* 0x000000084200780c */ /* 0x000fca0003f64270 */
[----:B------:R-:W4:Y:S01]  /*37c0*/  MUFU.TANH R30, R30 ;  /* 0x0000001e001e7308 */ /* 0x000f220000002400 */
[----:B---3--:R-:W-:Y:S01]  /*37d0*/  FMUL.FTZ R7, R0, R35 ;  /* 0x0000002300077220 */ /* 0x008fe20000410000 */
[----:B--2---:R-:W-:Y:S02]  /*37e0*/  FSEL R35, R54, -INF , P2 ;  /* 0xff80000036237808 */ /* 0x004fe40001000000 */
[----:B------:R-:W-:Y:S02]  /*37f0*/  ISETP.GT.AND P2, PT, R68, 0x80, PT ;  /* 0x000000804400780c */ /* 0x000fe40003f44270 */
[----:B------:R-:W-:Y:S02]  /*3800*/  FMNMX.FTZ R70, R35, R70, !PT ;  /* 0x0000004623467209 */ /* 0x000fe40007810000 */
[----:B------:R-:W2:Y:S01]  /*3810*/  MUFU.TANH R34, R34 ;  /* 0x0000002200227308 */ /* 0x000ea20000002400 */
[----:B-1----:R-:W-:Y:S02]  /*3820*/  FSEL R77, R26, -INF , P2 ;  /* 0xff8000001a4d7808 */ /* 0x002fe40001000000 */
[----:B------:R-:W-:-:S02]  /*3830*/  FMNMX.FTZ R70, R75, R70, !PT ;  /* 0x000000464b467209 */ /* 0x000fc40007810000 */
[C---:B------:R-:W-:Y:S02]  /*3840*/  ISETP.GT.AND P2, PT, R68.reuse, 0x88, PT ;  /* 0x000000884400780c */ /* 0x040fe40003f44270 */
[----:B0-----:R-:W-:Y:S01]  /*3850*/  FSEL R81, R27, -INF , P1 ;  /* 0xff8000001b517808 */ /* 0x001fe20000800000 */
[----:B------:R0:W1:Y:S01]  /*3860*/  MUFU.TANH R79, R7 ;  /* 0x00000007004f7308 */ /* 0x0000620000002400 */
[----:B------:R-:W-:Y:S02]  /*3870*/  FMNMX.FTZ R70, R77, R70, !PT ;  /* 0x000000464d467209 */ /* 0x000fe40007810000 */
[----:B------:R-:W-:Y:S02]  /*3880*/  ISETP.GT.AND P1, PT, R68, 0x89, PT ;  /* 0x000000894400780c */ /* 0x000fe40003f24270 */
[----:B----4-:R-:W-:Y:S02]  /*3890*/  FSEL R85, R30, -INF , P2 ;  /* 0xff8000001e557808 */ /* 0x010fe40001000000 */
[----:B------:R-:W-:Y:S01]  /*38a0*/  FMNMX.FTZ R70, R81, R70, !PT ;  /* 0x0000004651467209 */ /* 0x000fe20007810000 */
[----:B------:R-:W3:Y:S01]  /*38b0*/  MUFU.TANH R38, R38 ;  /* 0x0000002600267308 */ /* 0x000ee20000002400 */
[----:B0-----:R-:W-:Y:S01]  /*38c0*/  FMUL.FTZ R7, R0, R39 ;  /* 0x0000002700077220 */ /* 0x001fe20000410000 */
[----:B------:R-:W-:-:S02]  /*38d0*/  ISETP.GT.AND P2, PT, R68, 0x90, PT ;  /* 0x000000904400780c */ /* 0x000fc40003f44270 */
[----:B------:R-:W-:Y:S02]  /*38e0*/  FSEL R87, R87, -INF , P1 ;  /* 0xff80000057577808 */ /* 0x000fe40000800000 */
[----:B------:R-:W-:Y:S02]  /*38f0*/  FMNMX.FTZ R70, R85, R70, !PT ;  /* 0x0000004655467209 */ /* 0x000fe40007810000 */
[----:B------:R0:W4:Y:S01]  /*3900*/  MUFU.TANH R27, R7 ;  /* 0x00000007001b7308 */ /* 0x0001220000002400 */
[----:B------:R-:W-:Y:S02]  /*3910*/  ISETP.GT.AND P1, PT, R68, 0x91, PT ;  /* 0x000000914400780c */ /* 0x000fe40003f24270 */
[----:B--2---:R-:W-:Y:S02]  /*3920*/  FSEL R39, R34, -INF , P2 ;  /* 0xff80000022277808 */ /* 0x004fe40001000000 */
[----:B------:R-:W-:Y:S02]  /*3930*/  FMNMX.FTZ R70, R87, R70, !PT ;  /* 0x0000004657467209 */ /* 0x000fe40007810000 */
[----:B------:R-:W-:Y:S01]  /*3940*/  ISETP.GT.AND P2, PT, R68, 0x98, PT ;  /* 0x000000984400780c */ /* 0x000fe20003f44270 */
[----:B------:R-:W-:Y:S01]  /*3950*/  MUFU.TANH R3, R3 ;  /* 0x0000000300037308 */ /* 0x000fe20000002400 */
[----:B-1----:R-:W-:Y:S01]  /*3960*/  FSEL R79, R79, -INF , P1 ;  /* 0xff8000004f4f7808 */ /* 0x002fe20000800000 */
[----:B0-----:R-:W-:Y:S01]  /*3970*/  FMUL.FTZ R7, R0, R45 ;  /* 0x0000002d00077220 */ /* 0x001fe20000410000 */
[----:B------:R-:W-:-:S02]  /*3980*/  FMNMX.FTZ R70, R39, R70, !PT ;  /* 0x0000004627467209 */ /* 0x000fc40007810000 */
[----:B------:R-:W-:Y:S02]  /*3990*/  ISETP.GT.AND P1, PT, R68, 0x99, PT ;  /* 0x000000994400780c */ /* 0x000fe40003f24270 */
[----:B---3--:R-:W-:Y:S01]  /*39a0*/  FSEL R45, R38, -INF , P2 ;  /* 0xff800000262d7808 */ /* 0x008fe20001000000 */
[----:B------:R-:W-:Y:S01]  /*39b0*/  MUFU.TANH R4, R4 ;  /* 0x0000000400047308 */ /* 0x000fe20000002400 */
[----:B------:R-:W-:Y:S01]  /*39c0*/  FMNMX.FTZ R70, R79, R70, !PT ;  /* 0x000000464f467209 */ /* 0x000fe20007810000 */
[----:B------:R-:W-:Y:S01]  /*39d0*/  FMUL.FTZ R38, R0, R33 ;  /* 0x0000002100267220 */ /* 0x000fe20000410000 */
[----:B----4-:R-:W-:Y:S02]  /*39e0*/  FSEL R27, R27, -INF , P1 ;  /* 0xff8000001b1b7808 */ /* 0x010fe40000800000 */
[----:B------:R-:W-:Y:S02]  /*39f0*/  FMNMX.FTZ R70, R45, R70, !PT ;  /* 0x000000462d467209 */ /* 0x000fe40007810000 */
[----:B------:R-:W-:Y:S01]  /*3a00*/  ISETP.GT.AND P2, PT, R66, 0x1, PT ;  /* 0x000000014200780c */ /* 0x000fe20003f44270 */
[----:B------:R-:W-:Y:S01]  /*3a10*/  MUFU.TANH R34, R7 ;  /* 0x0000000700227308 */ /* 0x000fe20000002400 */
[----:B------:R-:W-:-:S05]  /*3a20*/  FMNMX.FTZ R70, R27, R70, !PT ;  /* 0x000000461b467209 */ /* 0x000fca0007810000 */
[----:B------:R-:W0:Y:S02]  /*3a30*/  SHFL.BFLY PT, R129, R70, 0x2, 0x1f ;  /* 0x0c401f0046817f89 */ /* 0x000e2400000e0000 */
[----:B------:R-:W1:Y:S08]  /*3a40*/  MUFU.TANH R5, R5 ;  /* 0x0000000500057308 */ /* 0x000e700000002400 */
[----:B------:R2:W-:Y:S08]  /*3a50*/  MUFU.TANH R54, R24 ;  /* 0x0000001800367308 */ /* 0x0005f00000002400 */
[----:B------:R-:W3:Y:S01]  /*3a60*/  MUFU.TANH R6, R6 ;  /* 0x0000000600067308 */ /* 0x000ee20000002400 */
[----:B-1----:R-:W-:-:S02]  /*3a70*/  FSEL R37, R5, -INF , P3 ;  /* 0xff80000005257808 */ /* 0x002fc40001800000 */
[----:B0-----:R-:W-:-:S05]  /*3a80*/  FMNMX.FTZ R129, R70, R129, !PT ;  /* 0x0000008146817209 */ /* 0x001fca0007810000 */
[----:B------:R-:W-:Y:S01]  /*3a90*/  MUFU.TANH R8, R8 ;  /* 0x0000000800087308 */ /* 0x000fe20000002400 */
[----:B------:R-:W0:Y:S07]  /*3aa0*/  SHFL.BFLY PT, R26, R129, 0x1, 0x1f ;  /* 0x0c201f00811a7f89 */ /* 0x000e2e00000e0000 */
[----:B------:R-:W1:Y:S08]  /*3ab0*/  MUFU.TANH R9, R9 ;  /* 0x0000000900097308 */ /* 0x000e700000002400 */
[----:B------:R-:W-:Y:S08]  /*3ac0*/  MUFU.TANH R46, R49 ;  /* 0x00000031002e7308 */ /* 0x000ff00000002400 */
[----:B------:R4:W-:Y:S01]  /*3ad0*/  MUFU.TANH R78, R32 ;  /* 0x00000020004e7308 */ /* 0x0009e20000002400 */
[----:B0-----:R-:W-:-:S04]  /*3ae0*/  FMNMX.FTZ R7, R129, R26, !PT ;  /* 0x0000001a81077209 */ /* 0x001fc80007810000 */
[C---:B------:R-:W-:Y:S01]  /*3af0*/  FSETP.NEU.FTZ.AND P1, PT, R7.reuse, -INF , PT ;  /* 0xff8000000700780b */ /* 0x040fe20003f3d000 */
[----:B--2---:R-:W-:-:S01]  /*3b00*/  FFMA.FTZ R24, R7, R88, -8 ;  /* 0xc100000007187423 */ /* 0x004fc20000010058 */
[----:B----4-:R-:W-:Y:S01]  /*3b10*/  FSEL R32, R4, -INF , P2 ;  /* 0xff80000004207808 */ /* 0x010fe20001000000 */
[----:B------:R-:W0:Y:S01]  /*3b20*/  MUFU.TANH R11, R11 ;  /* 0x0000000b000b7308 */ /* 0x000e220000002400 */
[----:B------:R-:W-:Y:S02]  /*3b30*/  ISETP.GT.AND P2, PT, R66, 0x10, PT ;  /* 0x000000104200780c */ /* 0x000fe40003f44270 */
[----:B------:R-:W-:Y:S02]  /*3b40*/  FSEL R24, R24, RZ, P1 ;  /* 0x000000ff18187208 */ /* 0x000fe40000800000 */
[----:B------:R-:W-:-:S03]  /*3b50*/  ISETP.GT.AND P1, PT, R66, RZ, PT ;  /* 0x000000ff4200720c */ /* 0x000fc60003f24270 */
[----:B------:R-:W2:Y:S01]  /*3b60*/  MUFU.TANH R10, R10 ;  /* 0x0000000a000a7308 */ /* 0x000ea20000002400 */
[----:B------:R-:W-:Y:S01]  /*3b70*/  FSEL R49, R3, -INF , P1 ;  /* 0xff80000003317808 */ /* 0x000fe20000800000 */
[-CC-:B------:R-:W-:Y:S01]  /*3b80*/  FFMA.FTZ R107, R107, R88.reuse, -R24.reuse ;  /* 0x000000586b6b7223 */ /* 0x180fe20000010818 */
[----:B------:R-:W-:Y:S01]  /*3b90*/  ISETP.GT.AND P1, PT, R66, 0x9, PT ;  /* 0x000000094200780c */ /* 0x000fe20003f24270 */
[--C-:B------:R-:W-:Y:S01]  /*3ba0*/  FFMA.FTZ R5, R105, R88, -R24.reuse ;  /* 0x0000005869057223 */ /* 0x100fe20000010818 */
[----:B------:R-:W-:Y:S01]  /*3bb0*/  FMNMX.FTZ R4, R49, R32, !PT ;  /* 0x0000002031047209 */ /* 0x000fe20007810000 */
[--C-:B------:R-:W-:Y:S01]  /*3bc0*/  FFMA.FTZ R3, R111, R88, -R24.reuse ;  /* 0x000000586f037223 */ /* 0x100fe20000010818 */
[----:B---3--:R-:W-:Y:S01]  /*3bd0*/  FSEL R33, R6, -INF , P1 ;  /* 0xff80000006217808 */ /* 0x008fe20000800000 */
[----:B------:R-:W3:Y:S01]  /*3be0*/  MUFU.TANH R12, R12 ;  /* 0x0000000c000c7308 */ /* 0x000ee20000002400 */
[----:B------:R-:W-:Y:S01]  /*3bf0*/  FMNMX.FTZ R6, R37, R4, !PT ;  /* 0x0000000425067209 */ /* 0x000fe20007810000 */
[-CC-:B------:R-:W-:Y:S01]  /*3c00*/  FFMA.FTZ R30, R119, R88.reuse, -R24.reuse ;  /* 0x00000058771e7223 */ /* 0x180fe20000010818 */
[C---:B------:R-:W-:Y:S01]  /*3c10*/  ISETP.GT.AND P1, PT, R66.reuse, 0x11, PT ;  /* 0x000000114200780c */ /* 0x040fe20003f24270 */
[--C-:B------:R-:W-:Y:S01]  /*3c20*/  FFMA.FTZ R26, R125, R88, -R24.reuse ;  /* 0x000000587d1a7223 */ /* 0x100fe20000010818 */
[----:B------:R-:W-:Y:S01]  /*3c30*/  FMNMX.FTZ R6, R33, R6, !PT ;  /* 0x0000000621067209 */ /* 0x000fe20007810000 */
[-CC-:B------:R-:W-:Y:S01]  /*3c40*/  FFMA.FTZ R93, R93, R88.reuse, -R24.reuse ;  /* 0x000000585d5d7223 */ /* 0x180fe20000010818 */
[----:B-1----:R-:W-:Y:S01]  /*3c50*/  FSEL R103, R9, -INF , P1 ;  /* 0xff80000009677808 */ /* 0x002fe20000800000 */
[----:B------:R1:W-:Y:S01]  /*3c60*/  MUFU.TANH R50, R53 ;  /* 0x0000003500327308 */ /* 0x0003e20000002400 */
[----:B------:R-:W-:Y:S01]  /*3c70*/  ISETP.GT.AND P1, PT, R66, 0x19, PT ;  /* 0x000000194200780c */ /* 0x000fe20003f24270 */
[-CC-:B------:R-:W-:Y:S01]  /*3c80*/  FFMA.FTZ R9, R113, R88.reuse, -R24.reuse ;  /* 0x0000005871097223 */ /* 0x180fe20000010818 */
[----:B------:R-:W-:-:S01]  /*3c90*/  FFMA.FTZ R97, R97, R88, -R24 ;  /* 0x0000005861617223 */ /* 0x000fc20000010818 */
[-CC-:B------:R-:W-:Y:S01]  /*3ca0*/  FFMA.FTZ R101, R101, R88.reuse, -R24.reuse ;  /* 0x0000005865657223 */ /* 0x180fe20000010818 */
[----:B------:R-:W-:-:S01]  /*3cb0*/  FFMA.FTZ R89, R89, R88, -R24 ;  /* 0x0000005859597223 */ /* 0x000fc20000010818 */
[-CC-:B------:R-:W-:Y:S01]  /*3cc0*/  FFMA.FTZ R55, R55, R88.reuse, -R24.reuse ;  /* 0x0000005837377223 */ /* 0x180fe20000010818 */
[----:B------:R-:W-:-:S01]  /*3cd0*/  FFMA.FTZ R43, R43, R88, -R24 ;  /* 0x000000582b2b7223 */ /* 0x000fc20000010818 */
[----:B------:R-:W4:Y:S01]  /*3ce0*/  MUFU.TANH R13, R13 ;  /* 0x0000000d000d7308 */ /* 0x000f220000002400 */
[----:B-1----:R-:W-:Y:S01]  /*3cf0*/  FSEL R53, R8, -INF , P2 ;  /* 0xff80000008357808 */ /* 0x002fe20001000000 */
        /* <DEDUP_REMOVED lines=10> */
[--C-:B------:R-:W-:Y:S01]  /*3da0*/  FFMA.FTZ R45, R45, R88, -R24.reuse ;  /* 0x000000582d2d7223 */ /* 0x100fe20000010818 */
[----:B------:R-:W-:Y:S01]  /*3db0*/  FMNMX.FTZ R8, R105, R6, !PT ;  /* 0x0000000669087209 */ /* 0x000fe20007810000 */
[----:B------:R-:W-:-:S02]  /*3dc0*/  FFMA.FTZ R27, R27, R88, -R24 ;  /* 0x000000581b1b7223 */ /* 0x000fc40000010818 */
[----:B------:R-:W-:Y:S08]  /*3dd0*/  MUFU.TANH R15, R15 ;  /* 0x0000000f000f7308 */ /* 0x000ff00000002400 */
[----:B------:R2:W-:Y:S08]  /*3de0*/  MUFU.EX2 R4, R107 ;  /* 0x0000006b00047308 */ /* 0x0005f00000000800 */
[----:B------:R-:W1:Y:S01]  /*3df0*/  MUFU.TANH R20, R20 ;  /* 0x0000001400147308 */ /* 0x000e620000002400 */
[----:B--2---:R-:W-:Y:S01]  /*3e00*/  FSEL R107, R10, -INF , P1 ;  /* 0xff8000000a6b7808 */ /* 0x004fe20000800000 */
[----:B------:R-:W-:Y:S01]  /*3e10*/  FFMA.FTZ R10, R109, R88, -R24 ;  /* 0x000000586d0a7223 */ /* 0x000fe20000010818 */
[----:B------:R-:W-:-:S02]  /*3e20*/  ISETP.GT.AND P1, PT, R66, 0x21, PT ;  /* 0x000000214200780c */ /* 0x000fc40003f24270 */
[----:B---3--:R-:W-:Y:S01]  /*3e30*/  FSEL R109, R12, -INF , P2 ;  /* 0xff8000000c6d7808 */ /* 0x008fe20001000000 */
[----:B------:R-:W-:-:S01]  /*3e40*/  FFMA.FTZ R12, R117, R88, -R24 ;  /* 0x00000058750c7223 */ /* 0x000fc20000010818 */
[----:B------:R-:W-:Y:S01]  /*3e50*/  FMNMX.FTZ R8, R107, R8, !PT ;  /* 0x000000086b087209 */ /* 0x000fe20007810000 */
[----:B------:R-:W-:Y:S01]  /*3e60*/  MUFU.TANH R21, R21 ;  /* 0x0000001500157308 */ /* 0x000fe20000002400 */
[----:B------:R-:W-:Y:S02]  /*3e70*/  ISETP.GT.AND P2, PT, R66, 0x28, PT ;  /* 0x000000284200780c */ /* 0x000fe40003f44270 */
[----:B----4-:R-:W-:Y:S01]  /*3e80*/  FSEL R111, R13, -INF , P1 ;  /* 0xff8000000d6f7808 */ /* 0x010fe20000800000 */
[----:B------:R-:W-:-:S01]  /*3e90*/  FFMA.FTZ R13, R99, R88, -R24 ;  /* 0x00000058630d7223 */ /* 0x000fc20000010818 */
[----:B------:R-:W-:Y:S02]  /*3ea0*/  FMNMX.FTZ R8, R109, R8, !PT ;  /* 0x000000086d087209 */ /* 0x000fe40007810000 */
[----:B------:R-:W-:Y:S01]  /*3eb0*/  ISETP.GT.AND P1, PT, R66, 0x29, PT ;  /* 0x000000294200780c */ /* 0x000fe20003f24270 */
[----:B------:R-:W2:Y:S01]  /*3ec0*/  MUFU.TANH R73, R73 ;  /* 0x0000004900497308 */ /* 0x000ea20000002400 */
[----:B0-----:R-:W-:-:S02]  /*3ed0*/  FSEL R113, R14, -INF , P2 ;  /* 0xff8000000e717808 */ /* 0x001fc40001000000 */
[----:B------:R-:W-:Y:S02]  /*3ee0*/  FMNMX.FTZ R8, R111, R8, !PT ;  /* 0x000000086f087209 */ /* 0x000fe40007810000 */
[----:B------:R-:W-:-:S03]  /*3ef0*/  ISETP.GT.AND P2, PT, R66, 0x30, PT ;  /* 0x000000304200780c */ /* 0x000fc60003f44270 */
[----:B------:R0:W-:Y:S01]  /*3f00*/  MUFU.TANH R76, R29 ;  /* 0x0000001d004c7308 */ /* 0x0001e20000002400 */
[----:B-1----:R-:W-:Y:S02]  /*3f10*/  FSEL R117, R20, -INF , P2 ;  /* 0xff80000014757808 */ /* 0x002fe40001000000 */
[----:B------:R-:W-:-:S05]  /*3f20*/  ISETP.GT.AND P2, PT, R66, 0x38, PT ;  /* 0x000000384200780c */ /* 0x000fca0003f44270 */
[----:B------:R-:W1:Y:S01]  /*3f30*/  MUFU.TANH R72, R72 ;  /* 0x0000004800487308 */ /* 0x000e620000002400 */
[----:B0-----:R-:W-:-:S01]  /*3f40*/  FFMA.FTZ R29, R115, R88, -R24 ;  /* 0x00000058731d7223 */ /* 0x001fc20000010818 */
[----:B------:R-:W-:Y:S01]  /*3f50*/  FSEL R115, R15, -INF , P1 ;  /* 0xff8000000f737808 */ /* 0x000fe20000800000 */
[----:B------:R-:W-:-:S01]  /*3f60*/  FFMA.FTZ R15, R95, R88, -R24 ;  /* 0x000000585f0f7223 */ /* 0x000fc20000010818 */
[C---:B------:R-:W-:Y:S02]  /*3f70*/  ISETP.GT.AND P1, PT, R66.reuse, 0x31, PT ;  /* 0x000000314200780c */ /* 0x040fe40003f24270 */
[----:B--2---:R-:W-:Y:S02]  /*3f80*/  FSEL R73, R73, -INF , P2 ;  /* 0xff80000049497808 */ /* 0x004fe40001000000 */
[----:B------:R0:W-:Y:S01]  /*3f90*/  MUFU.EX2 R6, R10 ;  /* 0x0000000a00067308 */ /* 0x0001e20000000800 */
[----:B------:R-:W-:Y:S01]  /*3fa0*/  FSEL R119, R21, -INF , P1 ;  /* 0xff80000015777808 */ /* 0x000fe20000800000 */
[----:B------:R-:W-:Y:S01]  /*3fb0*/  FFMA.FTZ R21, R91, R88, -R24 ;  /* 0x000000585b157223 */ /* 0x000fe20000010818 */
[----:B------:R-:W-:-:S02]  /*3fc0*/  ISETP.GT.AND P1, PT, R66, 0x39, PT ;  /* 0x000000394200780c */ /* 0x000fc40003f24270 */
[----:B------:R-:W-:-:S03]  /*3fd0*/  ISETP.GT.AND P2, PT, R66, 0x40, PT ;  /* 0x000000404200780c */ /* 0x000fc60003f44270 */
[----:B------:R-:W2:Y:S01]  /*3fe0*/  MUFU.TANH R74, R74 ;  /* 0x0000004a004a7308 */ /* 0x000ea20000002400 */
[----:B0-----:R-:W-:Y:S02]  /*3ff0*/  FMNMX.FTZ R10, R113, R8, !PT ;  /* 0x00000008710a7209 */ /* 0x001fe40007810000 */
[----:B-1----:R-:W-:Y:S02]  /*4000*/  FSEL R121, R72, -INF , P1 ;  /* 0xff80000048797808 */ /* 0x002fe40000800000 */
[----:B------:R-:W-:Y:S02]  /*4010*/  FMNMX.FTZ R10, R115, R10, !PT ;  /* 0x0000000a730a7209 */ /* 0x000fe40007810000 */
[----:B------:R-:W-:Y:S01]  /*4020*/  ISETP.GT.AND P1, PT, R66, 0x41, PT ;  /* 0x000000414200780c */ /* 0x000fe20003f24270 */
[----:B------:R-:W-:Y:S01]  /*4030*/  MUFU.TANH R56, R56 ;  /* 0x0000003800387308 */ /* 0x000fe20000002400 */
[----:B------:R-:W-:-:S04]  /*4040*/  FMNMX.FTZ R10, R117, R10, !PT ;  /* 0x0000000a750a7209 */ /* 0x000fc80007810000 */
[----:B------:R-:W-:-:S03]  /*4050*/  FMNMX.FTZ R10, R119, R10, !PT ;  /* 0x0000000a770a7209 */ /* 0x000fc60007810000 */
[----:B------:R-:W0:Y:S01]  /*4060*/  MUFU.TANH R57, R57 ;  /* 0x0000003900397308 */ /* 0x000e220000002400 */
[----:B--2---:R-:W-:Y:S02]  /*4070*/  FSEL R125, R74, -INF , P2 ;  /* 0xff8000004a7d7808 */ /* 0x004fe40001000000 */
[----:B------:R-:W-:-:S05]  /*4080*/  ISETP.GT.AND P2, PT, R66, 0x48, PT ;  /* 0x000000484200780c */ /* 0x000fca0003f44270 */
[----:B------:R-:W1:Y:S08]  /*4090*/  MUFU.TANH R58, R58 ;  /* 0x0000003a003a7308 */ /* 0x000e700000002400 */
[----:B------:R2:W-:Y:S01]  /*40a0*/  MUFU.EX2 R8, R12 ;  /* 0x0000000c00087308 */ /* 0x0005e20000000800 */
[----:B0-----:R-:W-:Y:S01]  /*40b0*/  FSEL R129, R57, -INF , P2 ;  /* 0xff80000039817808 */ /* 0x001fe20001000000 */
[----:B------:R-:W-:Y:S01]  /*40c0*/  FFMA.FTZ R57, R83, R88, -R24 ;  /* 0x0000005853397223 */ /* 0x000fe20000010818 */
[----:B------:R-:W-:-:S05]  /*40d0*/  ISETP.GT.AND P2, PT, R66, 0x50, PT ;  /* 0x000000504200780c */ /* 0x000fca0003f44270 */
[----:B------:R-:W0:Y:S01]  /*40e0*/  MUFU.TANH R59, R59 ;  /* 0x0000003b003b7308 */ /* 0x000e220000002400 */
[----:B--2---:R-:W-:-:S04]  /*40f0*/  FMNMX.FTZ R12, R73, R10, !PT ;  /* 0x0000000a490c7209 */ /* 0x004fc80007810000 */
[----:B------:R-:W-:-:S03]  /*4100*/  FMNMX.FTZ R12, R121, R12, !PT ;  /* 0x0000000c790c7209 */ /* 0x000fc60007810000 */
[----:B------:R2:W-:Y:S01]  /*4110*/  MUFU.TANH R68, R25 ;  /* 0x0000001900447308 */ /* 0x0005e20000002400 */
[----:B------:R-:W-:-:S07]  /*4120*/  FMNMX.FTZ R12, R125, R12, !PT ;  /* 0x0000000c7d0c7209 */ /* 0x000fce0007810000 */
[----:B------:R-:W3:Y:S01]  /*4130*/  MUFU.TANH R60, R60 ;  /* 0x0000003c003c7308 */ /* 0x000ee20000002400 */
[----:B--2---:R-:W-:-:S01]  /*4140*/  FFMA.FTZ R25, R127, R88, -R24 ;  /* 0x000000587f197223 */ /* 0x004fc20000010818 */
[----:B------:R-:W-:Y:S02]  /*4150*/  FSEL R127, R56, -INF , P1 ;  /* 0xff800000387f7808 */ /* 0x000fe40000800000 */
[----:B------:R-:W-:Y:S02]  /*4160*/  ISETP.GT.AND P1, PT, R66, 0x49, PT ;  /* 0x000000494200780c */ /* 0x000fe40003f24270 */
[----:B------:R-:W-:Y:S02]  /*4170*/  FMNMX.FTZ R12, R127, R12, !PT ;  /* 0x0000000c7f0c7209 */ /* 0x000fe40007810000 */
[----:B------:R-:W2:Y:S01]  /*4180*/  MUFU.TANH R62, R62 ;  /* 0x0000003e003e7308 */ /* 0x000ea20000002400 */
[----:B-1----:R-:W-:Y:S02]  /*4190*/  FSEL R133, R58, -INF , P1 ;  /* 0xff8000003a857808 */ /* 0x002fe40000800000 */
[----:B------:R-:W-:-:S02]  /*41a0*/  FMNMX.FTZ R14, R129, R12, !PT ;  /* 0x0000000c810e7209 */ /* 0x000fc40007810000 */
[C---:B------:R-:W-:Y:S02]  /*41b0*/  ISETP.GT.AND P1, PT, R66.reuse, 0x51, PT ;  /* 0x000000514200780c */ /* 0x040fe40003f24270 */
[----:B0-----:R-:W-:Y:S01]  /*41c0*/  FSEL R135, R59, -INF , P2 ;  /* 0xff8000003b877808 */ /* 0x001fe20001000000 */
[----:B------:R-:W0:Y:S01]  /*41d0*/  MUFU.TANH R61, R61 ;  /* 0x0000003d003d7308 */ /* 0x000e220000002400 */
[----:B------:R-:W-:Y:S02]  /*41e0*/  FMNMX.FTZ R14, R133, R14, !PT ;  /* 0x0000000e850e7209 */ /* 0x000fe40007810000 */
[----:B------:R-:W-:Y:S02]  /*41f0*/  ISETP.GT.AND P2, PT, R66, 0x58, PT ;  /* 0x000000584200780c */ /* 0x000fe40003f44270 */
[----:B---3--:R-:W-:Y:S02]  /*4200*/  FSEL R137, R60, -INF , P1 ;  /* 0xff8000003c897808 */ /* 0x008fe40000800000 */
[----:B------:R-:W-:Y:S01]  /*4210*/  FMNMX.FTZ R14, R135, R14, !PT ;  /* 0x0000000e870e7209 */ /* 0x000fe20007810000 */
[----:B------:R-:W1:Y:S01]  /*4220*/  MUFU.TANH R63, R63 ;  /* 0x0000003f003f7308 */ /* 0x000e620000002400 */
[----:B------:R-:W-:-:S02]  /*4230*/  ISETP.GT.AND P1, PT, R66, 0x59, PT ;  /* 0x000000594200780c */ /* 0x000fc40003f24270 */
[----:B--2---:R-:W-:Y:S02]  /*4240*/  FSEL R141, R62, -INF , P2 ;  /* 0xff8000003e8d7808 */ /* 0x004fe40001000000 */
[----:B------:R-:W-:Y:S02]  /*4250*/  FMNMX.FTZ R14, R137, R14, !PT ;  /* 0x0000000e890e7209 */ /* 0x000fe40007810000 */
[C---:B------:R-:W-:Y:S01]  /*4260*/  ISETP.GT.AND P2, PT, R66.reuse, 0x60, PT ;  /* 0x000000604200780c */ /* 0x040fe20003f44270 */
[----:B------:R-:W2:Y:S01]  /*4270*/  MUFU.TANH R40, R40 ;  /* 0x0000002800287308 */ /* 0x000ea20000002400 */
[----:B0-----:R-:W-:Y:S02]  /*4280*/  FSEL R143, R61, -INF , P1 ;  /* 0xff8000003d8f7808 */ /* 0x001fe40000800000 */
[----:B------:R-:W-:Y:S02]  /*4290*/  FMNMX.FTZ R20, R141, R14, !PT ;  /* 0x0000000e8d147209 */ /* 0x000fe40007810000 */
[----:B------:R-:W-:-:S02]  /*42a0*/  ISETP.GT.AND P1, PT, R66, 0x61, PT ;  /* 0x000000614200780c */ /* 0x000fc40003f24270 */
[----:B------:R-:W-:Y:S01]  /*42b0*/  FMNMX.FTZ R20, R143, R20, !PT ;  /* 0x000000148f147209 */ /* 0x000fe20007810000 */
[----:B------:R-:W0:Y:S01]  /*42c0*/  MUFU.TANH R44, R44 ;  /* 0x0000002c002c7308 */ /* 0x000e220000002400 */
[----:B-1----:R-:W-:Y:S02]  /*42d0*/  FSEL R145, R63, -INF , P2 ;  /* 0xff8000003f917808 */ /* 0x002fe40001000000 */
[----:B------:R-:W-:Y:S02]  /*42e0*/  ISETP.GT.AND P2, PT, R66, 0x68, PT ;  /* 0x000000684200780c */ /* 0x000fe40003f44270 */
[----:B------:R-:W-:-:S03]  /*42f0*/  FMNMX.FTZ R20, R145, R20, !PT ;  /* 0x0000001491147209 */ /* 0x000fc60007810000 */
[----:B------:R-:W1:Y:S01]  /*4300*/  MUFU.TANH R48, R48 ;  /* 0x0000003000307308 */ /* 0x000e620000002400 */
[----:B--2---:R-:W-:Y:S01]  /*4310*/  FSEL R139, R40, -INF , P1 ;  /* 0xff800000288b7808 */ /* 0x004fe20000800000 */
[--C-:B------:R-:W-:Y:S01]  /*4320*/  FFMA.FTZ R40, R67, R88, -R24.reuse ;  /* 0x0000005843287223 */ /* 0x100fe20000010818 */
[----:B------:R-:W-:Y:S02]  /*4330*/  ISETP.GT.AND P1, PT, R66, 0x69, PT ;  /* 0x000000694200780c */ /* 0x000fe40003f24270 */
[----:B------:R-:W-:Y:S02]  /*4340*/  FMNMX.FTZ R20, R139, R20, !PT ;  /* 0x000000148b147209 */ /* 0x000fe40007810000 */
[----:B------:R-:W-:Y:S01]  /*4350*/  FSEL R59, R34, -INF , P1 ;  /* 0xff800000223b7808 */ /* 0x000fe20000800000 */
[----:B------:R-:W2:Y:S01]  /*4360*/  MUFU.TANH R52, R52 ;  /* 0x0000003400347308 */ /* 0x000ea20000002400 */
[----:B0-----:R-:W-:Y:S01]  /*4370*/  FSEL R131, R44, -INF , P2 ;  /* 0xff8000002c837808 */ /* 0x001fe20001000000 */
[----:B------:R-:W-:Y:S01]  /*4380*/  FFMA.FTZ R44, R51, R88, -R24 ;  /* 0x00000058332c7223 */ /* 0x000fe20000010818 */
[----:B------:R-:W-:-:S02]  /*4390*/  ISETP.GT.AND P2, PT, R66, 0x70, PT ;  /* 0x000000704200780c */ /* 0x000fc40003f44270 */
[----:B------:R-:W-:Y:S02]  /*43a0*/  FMNMX.FTZ R34, R131, R20, !PT ;  /* 0x0000001483227209 */ /* 0x000fe40007810000 */
[----:B------:R-:W-:Y:S01]  /*43b0*/  ISETP.GT.AND P1, PT, R66, 0x71, PT ;  /* 0x000000714200780c */ /* 0x000fe20003f24270 */
[----:B------:R0:W3:Y:S01]  /*43c0*/  MUFU.TANH R70, R28 ;  /* 0x0000001c00467308 */ /* 0x0000e20000002400 */
[----:B-1----:R-:W-:Y:S01]  /*43d0*/  FSEL R61, R48, -INF , P2 ;  /* 0xff800000303d7808 */ /* 0x002fe20001000000 */
[----:B------:R-:W-:Y:S01]  /*43e0*/  FFMA.FTZ R48, R85, R88, -R24 ;  /* 0x0000005855307223 */ /* 0x000fe20000010818 */
[----:B------:R-:W-:Y:S02]  /*43f0*/  FMNMX.FTZ R34, R59, R34, !PT ;  /* 0x000000223b227209 */ /* 0x000fe40007810000 */
[----:B------:R-:W-:Y:S02]  /*4400*/  CS2R R84, SRZ ;  /* 0x0000000000547805 */ /* 0x000fe4000001ff00 */
[----:B------:R-:W-:-:S02]  /*4410*/  ISETP.GT.AND P2, PT, R66, 0x78, PT ;  /* 0x000000784200780c */ /* 0x000fc40003f44270 */
[----:B------:R-:W-:Y:S01]  /*4420*/  FSEL R91, R46, -INF , P1 ;  /* 0xff8000002e5b7808 */ /* 0x000fe20000800000 */
[----:B------:R1:W-:Y:S01]  /*4430*/  MUFU.TANH R80, R36 ;  /* 0x0000002400507308 */ /* 0x0003e20000002400 */
[----:B------:R-:W-:Y:S01]  /*4440*/  FMNMX.FTZ R34, R61, R34, !PT ;  /* 0x000000223d227209 */ /* 0x000fe20007810000 */
[-CC-:B0-----:R-:W-:Y:S01]  /*4450*/  FFMA.FTZ R28, R123, R88.reuse, -R24.reuse ;  /* 0x000000587b1c7223 */ /* 0x181fe20000010818 */
[----:B------:R-:W-:Y:S01]  /*4460*/  ISETP.GT.AND P1, PT, R66, 0x79, PT ;  /* 0x000000794200780c */ /* 0x000fe20003f24270 */
[----:B------:R-:W-:Y:S01]  /*4470*/  FFMA.FTZ R46, R75, R88, -R24 ;  /* 0x000000584b2e7223 */ /* 0x000fe20000010818 */
[----:B--2---:R-:W-:Y:S02]  /*4480*/  FSEL R63, R52, -INF , P2 ;  /* 0xff800000343f7808 */ /* 0x004fe40001000000 */
[----:B------:R-:W-:Y:S01]  /*4490*/  FMNMX.FTZ R34, R91, R34, !PT ;  /* 0x000000225b227209 */ /* 0x000fe20007810000 */
[----:B------:R0:W-:Y:S01]  /*44a0*/  MUFU.EX2 R14, R93 ;  /* 0x0000005d000e7308 */ /* 0x0001e20000000800 */
[----:B------:R-:W-:-:S02]  /*44b0*/  ISETP.GT.AND P2, PT, R66, 0x80, PT ;  /* 0x000000804200780c */ /* 0x000fc40003f44270 */
[----:B------:R-:W-:Y:S02]  /*44c0*/  FSEL R83, R50, -INF , P1 ;  /* 0xff80000032537808 */ /* 0x000fe40000800000 */
[----:B-1----:R-:W-:Y:S02]  /*44d0*/  FMNMX.FTZ R36, R63, R34, !PT ;  /* 0x000000223f247209 */ /* 0x002fe40007810000 */
[----:B------:R-:W-:Y:S01]  /*44e0*/  ISETP.GT.AND P1, PT, R66, 0x81, PT ;  /* 0x000000814200780c */ /* 0x000fe20003f24270 */
[----:B------:R-:W1:Y:S01]  /*44f0*/  MUFU.TANH R38, R38 ;  /* 0x0000002600267308 */ /* 0x000e620000002400 */
[----:B0-----:R-:W-:Y:S02]  /*4500*/  FSEL R93, R54, -INF , P2 ;  /* 0xff800000365d7808 */ /* 0x001fe40001000000 */
[----:B------:R-:W-:Y:S02]  /*4510*/  FMNMX.FTZ R36, R83, R36, !PT ;  /* 0x0000002453247209 */ /* 0x000fe40007810000 */
[----:B------:R-:W-:-:S02]  /*4520*/  ISETP.GT.AND P2, PT, R66, 0x88, PT ;  /* 0x000000884200780c */ /* 0x000fc40003f44270 */
[----:B------:R-:W-:Y:S01]  /*4530*/  FSEL R67, R68, -INF , P1 ;  /* 0xff80000044437808 */ /* 0x000fe20000800000 */
[----:B------:R-:W0:Y:S01]  /*4540*/  MUFU.TANH R42, R42 ;  /* 0x0000002a002a7308 */ /* 0x000e220000002400 */
[----:B------:R-:W-:Y:S02]  /*4550*/  FMNMX.FTZ R36, R93, R36, !PT ;  /* 0x000000245d247209 */ /* 0x000fe40007810000 */
[----:B------:R-:W-:Y:S02]  /*4560*/  ISETP.GT.AND P1, PT, R66, 0x89, PT ;  /* 0x000000894200780c */ /* 0x000fe40003f24270 */
[----:B---3--:R-:W-:Y:S02]  /*4570*/  FSEL R95, R70, -INF , P2 ;  /* 0xff800000465f7808 */ /* 0x008fe40001000000 */
[----:B------:R-:W-:Y:S01]  /*4580*/  FMNMX.FTZ R36, R67, R36, !PT ;  /* 0x0000002443247209 */ /* 0x000fe20007810000 */
[----:B------:R2:W-:Y:S01]  /*4590*/  MUFU.EX2 R12, R97 ;  /* 0x00000061000c7308 */ /* 0x0005e20000000800 */
[----:B------:R-:W-:-:S04]  /*45a0*/  ISETP.GT.AND P2, PT, R66, 0x90, PT ;  /* 0x000000904200780c */ /* 0x000fc80003f44270 */
[----:B------:R-:W-:Y:S02]  /*45b0*/  FSEL R51, R78, -INF , P2 ;  /* 0xff8000004e337808 */ /* 0x000fe40001000000 */
[----:B------:R-:W-:Y:S01]  /*45c0*/  ISETP.GT.AND P2, PT, R66, 0x98, PT ;  /* 0x000000984200780c */ /* 0x000fe20003f44270 */
[----:B------:R3:W-:Y:S01]  /*45d0*/  MUFU.EX2 R34, R40 ;  /* 0x0000002800227308 */ /* 0x0007e20000000800 */
[----:B--2---:R-:W-:Y:S02]  /*45e0*/  FSEL R97, R76, -INF , P1 ;  /* 0xff8000004c617808 */ /* 0x004fe40000800000 */
[----:B------:R-:W-:-:S04]  /*45f0*/  ISETP.GT.AND P1, PT, R66, 0x91, PT ;  /* 0x000000914200780c */ /* 0x000fc80003f24270 */
[----:B-1----:R-:W-:Y:S01]  /*4600*/  FSEL R99, R38, -INF , P1 ;  /* 0xff80000026637808 */ /* 0x002fe20000800000 */
[----:B------:R1:W-:Y:S01]  /*4610*/  MUFU.EX2 R10, R101 ;  /* 0x00000065000a7308 */ /* 0x0003e20000000800 */
[----:B---3--:R-:W-:Y:S01]  /*4620*/  FMNMX.FTZ R40, R95, R36, !PT ;  /* 0x000000245f287209 */ /* 0x008fe20007810000 */
[-CC-:B------:R-:W-:Y:S01]  /*4630*/  FFMA.FTZ R38, R41, R88.reuse, -R24.reuse ;  /* 0x0000005829267223 */ /* 0x180fe20000010818 */
[----:B------:R-:W-:Y:S01]  /*4640*/  ISETP.GT.AND P1, PT, R66, 0x99, PT ;  /* 0x000000994200780c */ /* 0x000fe20003f24270 */
[--C-:B------:R-:W-:Y:S01]  /*4650*/  FFMA.FTZ R41, R47, R88, -R24.reuse ;  /* 0x000000582f297223 */ /* 0x100fe20000010818 */
[----:B------:R-:W-:Y:S01]  /*4660*/  FMNMX.FTZ R40, R97, R40, !PT ;  /* 0x0000002861287209 */ /* 0x000fe20007810000 */
[--C-:B------:R-:W-:Y:S01]  /*4670*/  FFMA.FTZ R47, R71, R88, -R24.reuse ;  /* 0x00000058472f7223 */ /* 0x100fe20000010818 */
[----:B0-----:R-:W-:Y:S01]  /*4680*/  FSEL R123, R42, -INF , P1 ;  /* 0xff8000002a7b7808 */ /* 0x001fe20000800000 */
[----:B------:R0:W-:Y:S01]  /*4690*/  MUFU.EX2 R36, R44 ;  /* 0x0000002c00247308 */ /* 0x0001e20000000800 */
[----:B------:R-:W-:Y:S01]  /*46a0*/  FMNMX.FTZ R40, R51, R40, !PT ;  /* 0x0000002833287209 */ /* 0x000fe20007810000 */
[-CC-:B------:R-:W-:Y:S01]  /*46b0*/  FFMA.FTZ R42, R65, R88.reuse, -R24.reuse ;  /* 0x00000058412a7223 */ /* 0x180fe20000010818 */
[----:B-1----:R-:W-:Y:S01]  /*46c0*/  FSEL R101, R80, -INF , P2 ;  /* 0xff80000050657808 */ /* 0x002fe20001000000 */
[----:B------:R-:W-:Y:S01]  /*46d0*/  FFMA.FTZ R65, R81, R88, -R24 ;  /* 0x0000005851417223 */ /* 0x000fe20000010818 */
[----:B------:R-:W-:-:S03]  /*46e0*/  FMNMX.FTZ R40, R99, R40, !PT ;  /* 0x0000002863287209 */ /* 0x000fc60007810000 */
[----:B------:R1:W-:Y:S01]  /*46f0*/  MUFU.EX2 R20, R89 ;  /* 0x0000005900147308 */ /* 0x0003e20000000800 */
[----:B------:R-:W-:-:S04]  /*4700*/  FMNMX.FTZ R40, R101, R40, !PT ;  /* 0x0000002865287209 */ /* 0x000fc80007810000 */
[----:B0-----:R-:W-:Y:S01]  /*4710*/  FMNMX.FTZ R44, R123, R40, !PT ;  /* 0x000000287b2c7209 */ /* 0x001fe20007810000 */
[----:B------:R-:W-:-:S01]  /*4720*/  FFMA.FTZ R40, R69, R88, -R24 ;  /* 0x0000005845287223 */ /* 0x000fc20000010818 */
[-CC-:B------:R-:W-:Y:S01]  /*4730*/  FFMA.FTZ R69, R87, R88.reuse, -R24.reuse ;  /* 0x0000005857457223 */ /* 0x180fe20000010818 */
[----:B------:R-:W-:Y:S01]  /*4740*/  MUFU.EX2 R25, R25 ;  /* 0x0000001900197308 */ /* 0x000fe20000000800 */
[----:B------:R-:W-:Y:S01]  /*4750*/  CS2R R86, SRZ ;  /* 0x0000000000567805 */ /* 0x000fe2000001ff00 */
[----:B-1----:R-:W0:Y:S06]  /*4760*/  SHFL.BFLY PT, R89, R44, 0x2, 0x1f ;  /* 0x0c401f002c597f89 */ /* 0x002e2c00000e0000 */
[----:B------:R-:W1:Y:S08]  /*4770*/  MUFU.EX2 R26, R26 ;  /* 0x0000001a001a7308 */ /* 0x000e700000000800 */
[----:B------:R-:W2:Y:S08]  /*4780*/  MUFU.EX2 R28, R28 ;  /* 0x0000001c001c7308 */ /* 0x000eb00000000800 */
[----:B------:R-:W-:Y:S01]  /*4790*/  MUFU.EX2 R29, R29 ;  /* 0x0000001d001d7308 */ /* 0x000fe20000000800 */
[----:B0-----:R-:W-:Y:S01]  /*47a0*/  FMNMX.FTZ R50, R44, R89, !PT ;  /* 0x000000592c327209 */ /* 0x001fe20007810000 */
[----:B------:R-:W-:Y:S01]  /*47b0*/  FFMA.FTZ R44, R77, R88, -R24 ;  /* 0x000000584d2c7223 */ /* 0x000fe20000010818 */
[----:B-1----:R-:W-:-:S03]  /*47c0*/  FADD.FTZ R77, R25, R26 ;  /* 0x0000001a194d7221 */ /* 0x002fc60000010000 */
[----:B------:R-:W0:Y:S02]  /*47d0*/  SHFL.BFLY PT, R89, R50, 0x1, 0x1f ;  /* 0x0c201f0032597f89 */ /* 0x000e2400000e0000 */
[----:B------:R-:W-:Y:S01]  /*47e0*/  MUFU.EX2 R30, R30 ;  /* 0x0000001e001e7308 */ /* 0x000fe20000000800 */
[----:B--2---:R-:W-:-:S07]  /*47f0*/  FADD.FTZ R78, R28, R77 ;  /* 0x0000004d1c4e7221 */ /* 0x004fce0000010000 */
[----:B------:R-:W-:Y:S08]  /*4800*/  MUFU.EX2 R3, R3 ;  /* 0x0000000300037308 */ /* 0x000ff00000000800 */
[----:B------:R-:W-:Y:S01]  /*4810*/  MUFU.EX2 R5, R5 ;  /* 0x0000000500057308 */ /* 0x000fe20000000800 */
[----:B0-----:R-:W-:-:S07]  /*4820*/  FMNMX.FTZ R89, R50, R89, !PT ;  /* 0x0000005932597209 */ /* 0x001fce0007810000 */
[----:B------:R-:W-:Y:S01]  /*4830*/  MUFU.EX2 R9, R9 ;  /* 0x0000000900097308 */ /* 0x000fe20000000800 */
[----:B------:R-:W-:-:S01]  /*4840*/  FFMA.FTZ R50, R79, R88, -R24 ;  /* 0x000000584f327223 */ /* 0x000fc20000010818 */
[C---:B------:R-:W-:Y:S01]  /*4850*/  FSETP.NEU.FTZ.AND P1, PT, R89.reuse, -INF , PT ;  /* 0xff8000005900780b */ /* 0x040fe20003f3d000 */
[----:B------:R-:W-:-:S05]  /*4860*/  FFMA.FTZ R52, R89, R88, -8 ;  /* 0xc100000059347423 */ /* 0x000fca0000010058 */
[----:B------:R-:W-:Y:S01]  /*4870*/  MUFU.EX2 R11, R11 ;  /* 0x0000000b000b7308 */ /* 0x000fe20000000800 */
[----:B------:R-:W-:Y:S02]  /*4880*/  FSEL R54, R52, RZ, P1 ;  /* 0x000000ff34367208 */ /* 0x000fe40000800000 */
        /* <DEDUP_REMOVED lines=31> */
[----:B------:R-:W3:Y:S01]  /*4a80*/  MUFU.EX2 R71, R58 ;  /* 0x0000003a00477308 */ /* 0x000ee20000000800 */
        /* <DEDUP_REMOVED lines=10> */
[----:B------:R-:W-:-:S01]  /*4b30*/  FFMA.FTZ R67, R67, R88, -R54 ;  /* 0x0000005843437223 */ /* 0x000fc20000010836 */
[-CC-:B------:R-:W-:Y:S01]  /*4b40*/  FFMA.FTZ R95, R95, R88.reuse, -R54.reuse ;  /* 0x000000585f5f7223 */ /* 0x180fe20000010836 */
[----:B------:R-:W-:-:S01]  /*4b50*/  FFMA.FTZ R97, R97, R88, -R54 ;  /* 0x0000005861617223 */ /* 0x000fc20000010836 */
[----:B------:R-:W-:Y:S01]  /*4b60*/  FADD.FTZ R80, R30, R75 ;  /* 0x0000004b1e507221 */ /* 0x000fe20000010000 */
[----:B------:R-:W-:-:S01]  /*4b70*/  FFMA.FTZ R51, R51, R88, -R54 ;  /* 0x0000005833337223 */ /* 0x000fc20000010836 */
[----:B------:R-:W1:Y:S01]  /*4b80*/  MUFU.EX2 R52, R52 ;  /* 0x0000003400347308 */ /* 0x000e620000000800 */
[----:B---3--:R-:W-:-:S01]  /*4b90*/  FADD.FTZ R78, R71, R76 ;  /* 0x0000004c474e7221 */ /* 0x008fc20000010000 */
        /* <DEDUP_REMOVED lines=24> */
[----:B------:R-:W-:Y:S01]  /*4d20*/  MUFU.EX2 R113, R113 ;  /* 0x0000007100717308 */ /* 0x000fe20000000800 */
[----:B-1----:R-:W-:-:S07]  /*4d30*/  FADD.FTZ R75, R109, R24 ;  /* 0x000000186d4b7221 */ /* 0x002fce0000010000 */
[----:B------:R-:W-:Y:S01]  /*4d40*/  MUFU.EX2 R62, R115 ;  /* 0x00000073003e7308 */ /* 0x000fe20000000800 */
[----:B--2---:R-:W-:-:S01]  /*4d50*/  FADD.FTZ R24, R58, R75 ;  /* 0x0000004b3a187221 */ /* 0x004fc20000010000 */
[----:B------:R-:W-:-:S04]  /*4d60*/  FADD.FTZ R75, R11, R78 ;  /* 0x0000004e0b4b7221 */ /* 0x000fc80000010000 */
[----:B------:R-:W-:Y:S02]  /*4d70*/  FADD.FTZ R80, R10, R75 ;  /* 0x0000004b0a507221 */ /* 0x000fe40000010000 */
[----:B------:R-:W-:Y:S08]  /*4d80*/  MUFU.EX2 R37, R37 ;  /* 0x0000002500257308 */ /* 0x000ff00000000800 */
[----:B------:R-:W0:Y:S08]  /*4d90*/  MUFU.EX2 R13, R13 ;  /* 0x0000000d000d7308 */ /* 0x000e300000000800 */
[----:B------:R-:W1:Y:S08]  /*4da0*/  MUFU.EX2 R64, R119 ;  /* 0x0000007700407308 */ /* 0x000e700000000800 */
[----:B------:R-:W2:Y:S01]  /*4db0*/  MUFU.EX2 R73, R73 ;  /* 0x0000004900497308 */ /* 0x000ea20000000800 */
[----:B0-----:R-:W-:-:S04]  /*4dc0*/  FADD.FTZ R75, R13, R80 ;  /* 0x000000500d4b7221 */ /* 0x001fc80000010000 */
[----:B------:R-:W-:Y:S01]  /*4dd0*/  FADD.FTZ R80, R12, R75 ;  /* 0x0000004b0c507221 */ /* 0x000fe20000010000 */
[----:B------:R-:W-:Y:S02]  /*4de0*/  F2FP.SATFINITE.E4M3.F32.PACK_AB_MERGE_C R75, R29, R28, RZ ;  /* 0x0000001c1d4b723e */ /* 0x000fe400048070ff */
[----:B------:R0:W-:Y:S02]  /*4df0*/  MUFU.EX2 R2, R59 ;  /* 0x0000003b00027308 */ /* 0x0001e40000000800 */
[----:B------:R-:W-:-:S06]  /*4e00*/  F2FP.SATFINITE.E4M3.F32.PACK_AB_MERGE_C R185, R26, R25, R75 ;  /* 0x000000191ab9723e */ /* 0x000fcc000480704b */
[----:B------:R-:W3:Y:S01]  /*4e10*/  MUFU.EX2 R15, R15 ;  /* 0x0000000f000f7308 */ /* 0x000ee20000000800 */
[----:B0-----:R-:W-:-:S04]  /*4e20*/  FADD.FTZ R59, R113, R24 ;  /* 0x00000018713b7221 */ /* 0x001fc80000010000 */
[C---:B------:R-:W-:Y:S01]  /*4e30*/  FADD.FTZ R78, R62.reuse, R59 ;  /* 0x0000003b3e4e7221 */ /* 0x040fe20000010000 */
[----:B------:R-:W-:Y:S02]  /*4e40*/  F2FP.SATFINITE.E4M3.F32.PACK_AB_MERGE_C R62, R62, R113, RZ ;  /* 0x000000713e3e723e */ /* 0x000fe400048070ff */
[----:B------:R-:W0:Y:S01]  /*4e50*/  MUFU.EX2 R66, R121 ;  /* 0x0000007900427308 */ /* 0x000e220000000800 */
[----:B------:R-:W-:-:S01]  /*4e60*/  FADD.FTZ R59, R37, R78 ;  /* 0x0000004e253b7221 */ /* 0x000fc20000010000 */
[----:B------:R-:W-:-:S03]  /*4e70*/  F2FP.SATFINITE.E4M3.F32.PACK_AB_MERGE_C R180, R58, R109, R62 ;  /* 0x0000006d3ab4723e */ /* 0x000fc6000480703e */
[----:B-1----:R-:W-:-:S03]  /*4e80*/  FADD.FTZ R78, R64, R59 ;  /* 0x0000003b404e7221 */ /* 0x002fc60000010000 */
[----:B------:R-:W1:Y:S01]  /*4e90*/  MUFU.EX2 R125, R125 ;  /* 0x0000007d007d7308 */ /* 0x000e620000000800 */
[----:B--2---:R-:W-:-:S01]  /*4ea0*/  FADD.FTZ R59, R73, R78 ;  /* 0x0000004e493b7221 */ /* 0x004fc20000010000 */
[C---:B---3--:R-:W-:Y:S01]  /*4eb0*/  FADD.FTZ R29, R15.reuse, R80 ;  /* 0x000000500f1d7221 */ /* 0x048fe20000010000 */
[----:B------:R-:W-:Y:S02]  /*4ec0*/  F2FP.SATFINITE.E4M3.F32.PACK_AB_MERGE_C R15, R15, R12, RZ ;  /* 0x0000000c0f0f723e */ /* 0x000fe400048070ff */
[----:B------:R-:W-:Y:S01]  /*4ed0*/  CS2R R80, SRZ ;  /* 0x0000000000507805 */ /* 0x000fe2000001ff00 */
[----:B------:R-:W-:-:S01]  /*4ee0*/  FADD.FTZ R78, R14, R29 ;  /* 0x0000001d0e4e7221 */ /* 0x000fc20000010000 */
[----:B------:R-:W-:Y:S01]  /*4ef0*/  F2FP.SATFINITE.E4M3.F32.PACK_AB_MERGE_C R183, R13, R10, R15 ;  /* 0x0000000a0db7723e */ /* 0x000fe2000480700f */
[----:B------:R-:W2:Y:S01]  /*4f00*/  MUFU.EX2 R21, R21 ;  /* 0x0000001500157308 */ /* 0x000ea20000000800 */
[----:B0-----:R-:W-:-:S01]  /*4f10*/  FADD.FTZ R28, R66, R59 ;  /* 0x0000003b421c7221 */ /* 0x001fc20000010000 */
[----:B------:R-:W-:-:S02]  /*4f20*/  F2FP.SATFINITE.E4M3.F32.PACK_AB_MERGE_C R66, R66, R73, RZ ;  /* 0x000000494242723e */ /* 0x000fc400048070ff */
[----:B------:R-:W-:Y:S02]  /*4f30*/  CS2R R58, SRZ ;  /* 0x00000000003a7805 */ /* 0x000fe4000001ff00 */
[----:B------:R-:W-:Y:S02]  /*4f40*/  F2FP.SATFINITE.E4M3.F32.PACK_AB_MERGE_C R182, R64, R37, R66 ;  /* 0x0000002540b6723e */ /* 0x000fe40004807042 */
[----:B------:R-:W0:Y:S01]  /*4f50*/  MUFU.EX2 R68, R127 ;  /* 0x0000007f00447308 */ /* 0x000e220000000800 */
[----:B-1----:R-:W-:-:S07]  /*4f60*/  FADD.FTZ R5, R125, R28 ;  /* 0x0000001c7d057221 */ /* 0x002fce0000010000 */
[----:B------:R-:W1:Y:S01]  /*4f70*/  MUFU.EX2 R129, R129 ;  /* 0x0000008100817308 */ /* 0x000e620000000800 */
[----:B--2---:R-:W-:-:S01]  /*4f80*/  FADD.FTZ R29, R21, R78 ;  /* 0x0000004e151d7221 */ /* 0x004fc20000010000 */
[----:B------:R-:W-:-:S03]  /*4f90*/  CS2R R78, SRZ ;  /* 0x00000000004e7805 */ /* 0x000fc6000001ff00 */
[----:B------:R-:W-:Y:S01]  /*4fa0*/  FADD.FTZ R56, R20, R29 ;  /* 0x0000001d14387221 */ /* 0x000fe20000010000 */
[----:B------:R-:W-:Y:S02]  /*4fb0*/  F2FP.SATFINITE.E4M3.F32.PACK_AB_MERGE_C R29, R11, R8, RZ ;  /* 0x000000080b1d723e */ /* 0x000fe400048070ff */
[----:B------:R-:W2:Y:S01]  /*4fc0*/  MUFU.EX2 R57, R57 ;  /* 0x0000003900397308 */ /* 0x000ea20000000800 */
[----:B0-----:R-:W-:-:S01]  /*4fd0*/  FADD.FTZ R28, R68, R5 ;  /* 0x00000005441c7221 */ /* 0x001fc20000010000 */
[----:B------:R-:W-:-:S06]  /*4fe0*/  F2FP.SATFINITE.E4M3.F32.PACK_AB_MERGE_C R181, R9, R6, R29 ;  /* 0x0000000609b5723e */ /* 0x000fcc000480701d */
[----:B------:R-:W0:Y:S01]  /*4ff0*/  MUFU.EX2 R70, R133 ;  /* 0x0000008500467308 */ /* 0x000e220000000800 */
[----:B-1----:R-:W-:-:S07]  /*5000*/  FADD.FTZ R5, R129, R28 ;  /* 0x0000001c81057221 */ /* 0x002fce0000010000 */
[----:B------:R-:W1:Y:S01]  /*5010*/  MUFU.EX2 R53, R53 ;  /* 0x0000003500357308 */ /* 0x000e620000000800 */
[----:B--2---:R-:W-:-:S01]  /*5020*/  FADD.FTZ R11, R57, R56 ;  /* 0x00000038390b7221 */ /* 0x004fc20000010000 */
[----:B------:R-:W-:-:S03]  /*5030*/  F2FP.SATFINITE.E4M3.F32.PACK_AB_MERGE_C R57, R57, R20, RZ ;  /* 0x000000143939723e */ /* 0x000fc600048070ff */
[----:B------:R-:W-:Y:S01]  /*5040*/  FADD.FTZ R28, R34, R11 ;  /* 0x0000000b221c7221 */ /* 0x000fe20000010000 */
[----:B------:R-:W-:Y:S02]  /*5050*/  F2FP.SATFINITE.E4M3.F32.PACK_AB_MERGE_C R177, R21, R14, R57 ;  /* 0x0000000e15b1723e */ /* 0x000fe40004807039 */
[----:B------:R-:W-:Y:S01]  /*5060*/  CS2R R56, SRZ ;  /* 0x0000000000387805 */ /* 0x000fe2000001ff00 */
        /* <DEDUP_REMOVED lines=8> */
[----:B--2---:R-:W-:-:S01]  /*50f0*/  FADD.FTZ R11, R55, R28 ;  /* 0x0000001c370b7221 */ /* 0x004fc20000010000 */
[----:B------:R-:W-:-:S03]  /*5100*/  CS2R R28, SRZ ;  /* 0x00000000001c7805 */ /* 0x000fc6000001ff00 */
[----:B------:R-:W-:-:S03]  /*5110*/  FADD.FTZ R20, R36, R11 ;  /* 0x0000000b24147221 */ /* 0x000fc60000010000 */
[----:B------:R-:W2:Y:S01]  /*5120*/  MUFU.EX2 R43, R43 ;  /* 0x0000002b002b7308 */ /* 0x000ea20000000800 */
[----:B0-----:R-:W-:-:S07]  /*5130*/  FADD.FTZ R12, R72, R5 ;  /* 0x00000005480c7221 */ /* 0x001fce0000010000 */
[----:B------:R-:W0:Y:S01]  /*5140*/  MUFU.EX2 R74, R143 ;  /* 0x0000008f004a7308 */ /* 0x000e220000000800 */
[----:B-1----:R-:W-:-:S07]  /*5150*/  FADD.FTZ R3, R141, R12 ;  /* 0x0000000c8d037221 */ /* 0x002fce0000010000 */
[----:B------:R-:W1:Y:S01]  /*5160*/  MUFU.EX2 R38, R38 ;  /* 0x0000002600267308 */ /* 0x000e620000000800 */
[C---:B--2---:R-:W-:Y:S01]  /*5170*/  F2FP.SATFINITE.E4M3.F32.PACK_AB_MERGE_C R36, R43.reuse, R36, RZ ;  /* 0x000000242b24723e */ /* 0x044fe200048070ff */
[----:B------:R-:W-:-:S03]  /*5180*/  FADD.FTZ R43, R43, R20 ;  /* 0x000000142b2b7221 */ /* 0x000fc60000010000 */
[----:B------:R-:W-:Y:S02]  /*5190*/  F2FP.SATFINITE.E4M3.F32.PACK_AB_MERGE_C R179, R55, R34, R36 ;  /* 0x0000002237b3723e */ /* 0x000fe40004807024 */
[----:B------:R-:W-:Y:S01]  /*51a0*/  CS2R R36, SRZ ;  /* 0x0000000000247805 */ /* 0x000fe2000001ff00 */
[----:B------:R-:W2:Y:S01]  /*51b0*/  MUFU.EX2 R145, R145 ;  /* 0x0000009100917308 */ /* 0x000ea20000000800 */
[C---:B0-----:R-:W-:Y:S01]  /*51c0*/  F2FP.SATFINITE.E4M3.F32.PACK_AB_MERGE_C R141, R74.reuse, R141, RZ ;  /* 0x0000008d4a8d723e */ /* 0x041fe200048070ff */
[----:B------:R-:W-:-:S03]  /*51d0*/  FADD.FTZ R74, R74, R3 ;  /* 0x000000034a4a7221 */ /* 0x000fc60000010000 */
[----:B------:R-:W-:Y:S02]  /*51e0*/  F2FP.SATFINITE.E4M3.F32.PACK_AB_MERGE_C R178, R72, R53, R141 ;  /* 0x0000003548b2723e */ /* 0x000fe4000480708d */
[----:B------:R-:W-:Y:S02]  /*51f0*/  CS2R R72, SRZ ;  /* 0x0000000000487805 */ /* 0x000fe4000001ff00 */
[----:B------:R-:W-:Y:S01]  /*5200*/  CS2R R52, SRZ ;  /* 0x0000000000347805 */ /* 0x000fe2000001ff00 */
[----:B------:R-:W0:Y:S01]  /*5210*/  MUFU.EX2 R41, R41 ;  /* 0x0000002900297308 */ /* 0x000e220000000800 */
[----:B-1----:R-:W-:-:S07]  /*5220*/  FADD.FTZ R20, R38, R43 ;  /* 0x0000002b26147221 */ /* 0x002fce0000010000 */
[----:B------:R-:W1:Y:S01]  /*5230*/  MUFU.EX2 R76, R139 ;  /* 0x0000008b004c7308 */ /* 0x000e620000000800 */
[----:B--2---:R-:W-:-:S01]  /*5240*/  FADD.FTZ R3, R145, R74 ;  /* 0x0000004a91037221 */ /* 0x004fc20000010000 */
[----:B------:R-:W-:-:S06]  /*5250*/  CS2R R74, SRZ ;  /* 0x00000000004a7805 */ /* 0x000fcc000001ff00 */
        /* <DEDUP_REMOVED lines=8> */
[----:B------:R-:W-:-:S03]  /*52e0*/  F2FP.SATFINITE.E4M3.F32.PACK_AB_MERGE_C R131, R2, R131, RZ ;  /* 0x000000830283723e */ /* 0x000fc600048070ff */
[----:B------:R-:W-:Y:S01]  /*52f0*/  FADD.FTZ R6, R2, R3 ;  /* 0x0000000302067221 */ /* 0x000fe20000010000 */
[----:B------:R-:W-:Y:S02]  /*5300*/  F2FP.SATFINITE.E4M3.F32.PACK_AB_MERGE_C R172, R76, R145, R131 ;  /* 0x000000914cac723e */ /* 0x000fe40004807083 */
[----:B------:R-:W-:Y:S01]  /*5310*/  CS2R R76, SRZ ;  /* 0x00000000004c7805 */ /* 0x000fe2000001ff00 */
[----:B------:R-:W0:Y:S01]  /*5320*/  MUFU.EX2 R61, R61 ;  /* 0x0000003d003d7308 */ /* 0x000e220000000800 */
[----:B-1----:R-:W-:-:S01]  /*5330*/  FADD.FTZ R5, R42, R5 ;  /* 0x000000052a057221 */ /* 0x002fc20000010000 */
[----:B------:R-:W-:Y:S02]  /*5340*/  F2FP.SATFINITE.E4M3.F32.PACK_AB_MERGE_C R31, R42, R31, RZ ;  /* 0x0000001f2a1f723e */ /* 0x000fe400048070ff */
[----:B------:R-:W-:Y:S02]  /*5350*/  CS2R R42, SRZ ;  /* 0x00000000002a7805 */ /* 0x000fe4000001ff00 */
[----:B------:R-:W-:-:S02]  /*5360*/  F2FP.SATFINITE.E4M3.F32.PACK_AB_MERGE_C R173, R41, R38, R31 ;  /* 0x0000002629ad723e */ /* 0x000fc4000480701f */
[----:B------:R-:W-:Y:S01]  /*5370*/  CS2R R30, SRZ ;  /* 0x00000000001e7805 */ /* 0x000fe2000001ff00 */
        /* <DEDUP_REMOVED lines=10> */
[----:B------:R0:W3:Y:S01]  /*5420*/  MUFU.EX2 R4, R83 ;  /* 0x0000005300047308 */ /* 0x0000e20000000800 */
[----:B-1----:R-:W-:-:S07]  /*5430*/  FADD.FTZ R3, R63, R6 ;  /* 0x000000063f037221 */ /* 0x002fce0000010000 */
[----:B------:R-:W1:Y:S01]  /*5440*/  MUFU.EX2 R44, R44 ;  /* 0x0000002c002c7308 */ /* 0x000e620000000800 */
[----:B--2---:R-:W-:-:S01]  /*5450*/  FADD.FTZ R5, R46, R5 ;  /* 0x000000052e057221 */ /* 0x004fc20000010000 */
[----:B------:R-:W-:Y:S02]  /*5460*/  F2FP.SATFINITE.E4M3.F32.PACK_AB_MERGE_C R35, R46, R35, RZ ;  /* 0x000000232e23723e */ /* 0x000fe400048070ff */
[----:B0-----:R-:W-:Y:S02]  /*5470*/  CS2R R82, SRZ ;  /* 0x0000000000527805 */ /* 0x001fe4000001ff00 */
[----:B------:R-:W-:Y:S02]  /*5480*/  F2FP.SATFINITE.E4M3.F32.PACK_AB_MERGE_C R175, R47, R40, R35 ;  /* 0x000000282faf723e */ /* 0x000fe40004807023 */
[----:B------:R-:W-:Y:S01]  /*5490*/  CS2R R46, SRZ ;  /* 0x00000000002e7805 */ /* 0x000fe2000001ff00 */
[----:B------:R-:W0:Y:S01]  /*54a0*/  MUFU.EX2 R93, R93 ;  /* 0x0000005d005d7308 */ /* 0x000e220000000800 */
[C---:B---3--:R-:W-:Y:S01]  /*54b0*/  F2FP.SATFINITE.E4M3.F32.PACK_AB_MERGE_C R63, R4.reuse, R63, RZ ;  /* 0x0000003f043f723e */ /* 0x048fe200048070ff */
[----:B------:R-:W-:Y:S01]  /*54c0*/  FADD.FTZ R4, R4, R3 ;  /* 0x0000000304047221 */ /* 0x000fe20000010000 */
[----:B------:R-:W-:-:S02]  /*54d0*/  CS2R R40, SRZ ;  /* 0x0000000000287805 */ /* 0x000fc4000001ff00 */
[----:B------:R-:W-:Y:S02]  /*54e0*/  CS2R R34, SRZ ;  /* 0x0000000000227805 */ /* 0x000fe4000001ff00 */
[----:B------:R-:W-:Y:S02]  /*54f0*/  F2FP.SATFINITE.E4M3.F32.PACK_AB_MERGE_C R174, R24, R61, R63 ;  /* 0x0000003d18ae723e */ /* 0x000fe4000480703f */
[----:B------:R-:W-:Y:S02]  /*5500*/  CS2R R62, SRZ ;  /* 0x00000000003e7805 */ /* 0x000fe4000001ff00 */
[----:B------:R-:W-:Y:S01]  /*5510*/  CS2R R60, SRZ ;  /* 0x00000000003c7805 */ /* 0x000fe2000001ff00 */
[----:B------:R-:W2:Y:S01]  /*5520*/  MUFU.EX2 R65, R65 ;  /* 0x0000004100417308 */ /* 0x000ea20000000800 */
[----:B-1----:R-:W-:-:S01]  /*5530*/  FADD.FTZ R6, R44, R5 ;  /* 0x000000052c067221 */ /* 0x002fc20000010000 */
[----:B------:R-:W-:-:S06]  /*5540*/  CS2R R24, SRZ ;  /* 0x0000000000187805 */ /* 0x000fcc000001ff00 */
[----:B------:R1:W3:Y:S01]  /*5550*/  MUFU.EX2 R8, R67 ;  /* 0x0000004300087308 */ /* 0x0002e20000000800 */
[----:B0-----:R-:W-:-:S07]  /*5560*/  FADD.FTZ R3, R93, R4 ;  /* 0x000000045d037221 */ /* 0x001fce0000010000 */
[----:B------:R-:W0:Y:S01]  /*5570*/  MUFU.EX2 R48, R48 ;  /* 0x0000003000307308 */ /* 0x000e220000000800 */
[----:B--2---:R-:W-:-:S01]  /*5580*/  FADD.FTZ R5, R65, R6 ;  /* 0x0000000641057221 */ /* 0x004fc20000010000 */
[----:B-1----:R-:W-:-:S06]  /*5590*/  CS2R R66, SRZ ;  /* 0x0000000000427805 */ /* 0x002fcc000001ff00 */
[----:B------:R-:W1:Y:S01]  /*55a0*/  MUFU.EX2 R95, R95 ;  /* 0x0000005f005f7308 */ /* 0x000e620000000800 */
[----:B---3--:R-:W-:-:S07]  /*55b0*/  FADD.FTZ R6, R8, R3 ;  /* 0x0000000308067221 */ /* 0x008fce0000010000 */
        /* <DEDUP_REMOVED lines=9> */
[----:B0-----:R-:W-:-:S01]  /*5650*/  FADD.FTZ R10, R69, R10 ;  /* 0x0000000a450a7221 */ /* 0x001fc20000010000 */
[----:B------:R-:W-:Y:S02]  /*5660*/  F2FP.SATFINITE.E4M3.F32.PACK_AB_MERGE_C R48, R69, R48, RZ ;  /* 0x000000304530723e */ /* 0x000fe400048070ff */
[----:B------:R-:W-:Y:S02]  /*5670*/  CS2R R68, SRZ ;  /* 0x0000000000447805 */ /* 0x000fe4000001ff00 */
[----:B------:R-:W-:Y:S02]  /*5680*/  F2FP.SATFINITE.E4M3.F32.PACK_AB_MERGE_C R169, R65, R44, R48 ;  /* 0x0000002c41a9723e */ /* 0x000fe40004807030 */
[----:B------:R-:W-:Y:S01]  /*5690*/  CS2R R64, SRZ ;  /* 0x0000000000407805 */ /* 0x000fe2000001ff00 */
[----:B------:R-:W0:Y:S01]  /*56a0*/  MUFU.EX2 R50, R50 ;  /* 0x0000003200327308 */ /* 0x000e220000000800 */
[----:B-1----:R-:W-:-:S01]  /*56b0*/  FADD.FTZ R5, R39, R10 ;  /* 0x0000000a27057221 */ /* 0x002fc20000010000 */
[----:B------:R-:W-:-:S06]  /*56c0*/  CS2R R48, SRZ ;  /* 0x0000000000307805 */ /* 0x000fcc000001ff00 */
[----:B------:R-:W1:Y:S01]  /*56d0*/  MUFU.EX2 R2, R99 ;  /* 0x0000006300027308 */ /* 0x000e620000000800 */
[----:B--2---:R-:W-:-:S07]  /*56e0*/  FADD.FTZ R3, R51, R12 ;  /* 0x0000000c33037221 */ /* 0x004fce0000010000 */
[----:B------:R-:W-:Y:S01]  /*56f0*/  MUFU.EX2 R45, R45 ;  /* 0x0000002d002d7308 */ /* 0x000fe20000000800 */
[----:B0-----:R-:W-:-:S07]  /*5700*/  FADD.FTZ R8, R50, R5 ;  /* 0x0000000532087221 */ /* 0x001fce0000010000 */
[----:B------:R-:W0:Y:S01]  /*5710*/  MUFU.EX2 R101, R101 ;  /* 0x0000006500657308 */ /* 0x000e220000000800 */
[----:B-1----:R-:W-:-:S07]  /*5720*/  FADD.FTZ R6, R2, R3 ;  /* 0x0000000302067221 */ /* 0x002fce0000010000 */
[----:B------:R-:W1:Y:S08]  /*5730*/  MUFU.EX2 R54, R54 ;  /* 0x0000003600367308 */ /* 0x000e700000000800 */
[----:B------:R2:W3:Y:S01]  /*5740*/  MUFU.EX2 R4, R27 ;  /* 0x0000001b00047308 */ /* 0x0004e20000000800 */
[----:B0-----:R-:W-:-:S01]  /*5750*/  FADD.FTZ R3, R101, R6 ;  /* 0x0000000665037221 */ /* 0x001fc20000010000 */
[----:B-1----:R-:W-:-:S03]  /*5760*/  F2FP.SATFINITE.E4M3.F32.PACK_AB_MERGE_C R5, R54, R101, RZ ;  /* 0x000000653605723e */ /* 0x002fc600048070ff */
        /* <DEDUP_REMOVED lines=16> */
[----:B------:R-:W-:-:S07]  /*5870*/  IMAD.MOV.U32 R87, RZ, RZ, RZ ;  /* 0x000000ffff577224 */ /* 0x000fce00078e00ff */
.L_x_2395:
[----:B------:R-:W-:Y:S01]  /*5880*/  ISETP.NE.AND P2, PT, RZ, UR43, PT ;  /* 0x0000002bff007c0c */ /* 0x000fe2000bf45270 */
[----:B------:R-:W-:-:S04]  /*5890*/  UISETP.NE.AND UP0, UPT, UR56, 0x1, UPT ;  /* 0x000000013800788c */ /* 0x000fc8000bf05270 */
[----:B------:R-:W-:-:S04]  /*58a0*/  USEL UR45, URZ, 0x1, UP0 ;  /* 0x000000013f2d7887 */ /* 0x000fc80008000000 */
[----:B------:R-:W-:-:S04]  /*58b0*/  ULOP3.LUT UR45, UR58, UR45, URZ, 0x3c, !UPT ;  /* 0x0000002d3a2d7292 */ /* 0x000fc8000f8e3c3f */
[----:B------:R-:W-:Y:S08]  /*58c0*/  @P2 BRA `(.L_x_2385) ;  /* 0x0000000000382947 */ /* 0x000ff00003800000 */
[----:B------:R-:W-:Y:S05]  /*58d0*/  @!P0 BRA `(.L_x_2386) ;  /* 0x0000000000048947 */ /* 0x000fea0003800000 */
[----:B------:R-:W-:Y:S01]  /*58e0*/  BPT.TRAP 0x1 ;  /* 0x000000040000795c */ /* 0x000fe20000300000 */
.L_x_2386:
        /* <DEDUP_REMOVED lines=9> */
.L_x_2387:
[----:B-1----:R-:W-:Y:S05]  /*5980*/  @P1 BRA `(.L_x_2385) ;  /* 0x0000000000081947 */ /* 0x002fea0003800000 */
[----:B------:R-:W1:Y:S02]  /*5990*/  SYNCS.PHASECHK.TRANS64.TRYWAIT P1, [UR6+0x29830], R6 ;  /* 0x02983006ff0075a7 */ /* 0x000e640008020146 */
[----:B-1----:R-:W-:Y:S05]  /*59a0*/  @!P1 BRA `(.L_x_2388) ;  /* 0x0000011400849947 */ /* 0x002fea0003800000 */
.L_x_2385:
        /* <DEDUP_REMOVED lines=191> */
.L_x_2390:
[----:B------:R-:W-:Y:S01]  /*65a0*/  ULEA UR6, UR56, UR41, 0x3 ;  /* 0x0000002938067291 */ /* 0x000fe2000f8e183f */
[----:B------:R-:W-:-:S05]  /*65b0*/  IMAD.U32 R6, RZ, RZ, UR58 ;  /* 0x0000003aff067e24 */ /* 0x000fca000f8e00ff */
[----:B------:R-:W-:-:S04]  /*65c0*/  SHF.L.U32 R6, R6, 0x1f, RZ ;  /* 0x0000001f06067819 */ /* 0x000fc800000006ff */
[----:B------:R0:W1:Y:S01]  /*65d0*/  SYNCS.PHASECHK.TRANS64.TRYWAIT P1, [UR6+0x29850], R6 ;  /* 0x02985006ff0075a7 */ /* 0x0000620008020146 */
[----:B------:R-:W-:Y:S05]  /*65e0*/  @!P0 BRA `(.L_x_2391) ;  /* 0x0000000000048947 */ /* 0x000fea0003800000 */
[----:B------:R-:W-:Y:S01]  /*65f0*/  BPT.TRAP 0x1 ;  /* 0x000000040000795c */ /* 0x000fe20000300000 */
.L_x_2391:
[----:B-1----:R-:W-:Y:S05]  /*6600*/  @P1 BRA `(.L_x_2389) ;  /* 0x0000000000081947 */ /* 0x002fea0003800000 */
[----:B------:R-:W1:Y:S02]  /*6610*/  SYNCS.PHASECHK.TRANS64.TRYWAIT P1, [UR6+0x29850], R6 ;  /* 0x02985006ff0075a7 */ /* 0x000e640008020146 */
[----:B-1----:R-:W-:Y:S05]  /*6620*/  @!P1 BRA `(.L_x_2392) ;  /* 0x00000108007c9947 */ /* 0x002fea0003800000 */
.L_x_2389:
        /* <DEDUP_REMOVED lines=36> */
.L_x_2393:
        /* <DEDUP_REMOVED lines=15> */
[C---:B------:R-:W-:Y:S01]  /*6960*/  FMUL.FTZ R195, R0.reuse, R140 ;  /* 0x0000008c00c37220 */ /* 0x040fe20000410000 */
[C---:B------:R-:W-:Y:S01]  /*6970*/  FMUL.FTZ R140, R0.reuse, R121 ;  /* 0x00000079008c7220 */ /* 0x040fe20000410000 */
[C---:B------:R-:W-:Y:S01]  /*6980*/  FMUL.FTZ R121, R0.reuse, R122 ;  /* 0x0000007a00797220 */ /* 0x040fe20000410000 */
[----:B------:R-:W-:Y:S01]  /*6990*/  FMUL.FTZ R122, R0, R127 ;  /* 0x0000007f007a7220 */ /* 0x000fe20000410000 */
[----:B------:R-:W-:Y:S01]  /*69a0*/  @P1 IMAD.HI.U32 R125, R128, UR6, RZ ;  /* 0x00000006807d1c27 */ /* 0x000fe2000f8e00ff */
[----:B------:R-:W-:-:S03]  /*69b0*/  @UP0 ULDC UR6, c[0x0][0x450] ;  /* 0x0001140000060ab9 */ /* 0x000fc60000000800 */
[C---:B------:R-:W-:Y:S01]  /*69c0*/  FMUL.FTZ R153, R0.reuse, R153 ;  /* 0x0000009900997220 */ /* 0x040fe20000410000 */
[----:B------:R-:W1:Y:S01]  /*69d0*/  MUFU.TANH R152, R152 ;  /* 0x0000009800987308 */ /* 0x000e620000002400 */
[----:B------:R-:W-:Y:S01]  /*69e0*/  IMAD.U32 R127, RZ, RZ, UR51 ;  /* 0x00000033ff7f7e24 */ /* 0x000fe2000f8e00ff */
[----:B------:R-:W-:Y:S01]  /*69f0*/  @P2 SHF.R.U32.HI R128, RZ, UR6, R125 ;  /* 0x00000006ff802c19 */ /* 0x000fe2000801167d */
[----:B------:R-:W-:Y:S01]  /*6a00*/  UMOV UR6, 0x1 ;  /* 0x0000000100067882 */ /* 0x000fe20000000000 */
[C---:B0-----:R-:W-:Y:S01]  /*6a10*/  FMUL.FTZ R6, R0.reuse, R154 ;  /* 0x0000009a00067220 */ /* 0x041fe20000410000 */
[----:B------:R-:W-:Y:S01]  /*6a20*/  UIMAD UR6, UR57, -0xa0, UR6 ;  /* 0xffffff60390678a4 */ /* 0x000fe2000f8e0206 */
[C---:B------:R-:W-:Y:S01]  /*6a30*/  FMUL.FTZ R154, R0.reuse, R156 ;  /* 0x0000009c009a7220 */ /* 0x040fe20000410000 */
[----:B------:R-:W0:Y:S01]  /*6a40*/  SHFL.IDX PT, R143, R128, RZ, 0x1c1f ;  /* 0x001c1fff808f7589 */ /* 0x000e2200000e0000 */
[----:B------:R-:W2:Y:S01]  /*6a50*/  MUFU.TANH R153, R153 ;  /* 0x0000009900997308 */ /* 0x000ea20000002400 */
[C---:B------:R-:W-:Y:S01]  /*6a60*/  FMUL.FTZ R7, R0.reuse, R155 ;  /* 0x0000009b00077220 */ /* 0x040fe20000410000 */
[----:B------:R-:W-:Y:S01]  /*6a70*/  FMUL.FTZ R155, R0, R157 ;  /* 0x0000009d009b7220 */ /* 0x000fe20000410000 */
[----:B------:R-:W-:-:S02]  /*6a80*/  IMAD.U32 R130, RZ, RZ, UR6 ;  /* 0x00000006ff827e24 */ /* 0x000fc4000f8e00ff */
[C---:B------:R-:W-:Y:S01]  /*6a90*/  FMUL.FTZ R125, R0.reuse, R131 ;  /* 0x00000083007d7220 */ /* 0x040fe20000410000 */
[C---:B------:R-:W-:Y:S01]  /*6aa0*/  FMUL.FTZ R131, R0.reuse, R132 ;  /* 0x0000008400837220 */ /* 0x040fe20000410000 */
[C---:B------:R-:W-:Y:S01]  /*6ab0*/  FMUL.FTZ R156, R0.reuse, R160 ;  /* 0x000000a0009c7220 */ /* 0x040fe20000410000 */
[----:B------:R-:W-:Y:S01]  /*6ac0*/  IMAD R130, R17, -0x2, R130 ;  /* 0xfffffffe11827824 */ /* 0x000fe200078e0282 */
[----:B------:R-:W3:Y:S01]  /*6ad0*/  MUFU.TANH R154, R154 ;  /* 0x0000009a009a7308 */ /* 0x000ee20000002400 */
[C---:B------:R-:W-:Y:S01]  /*6ae0*/  FMUL.FTZ R157, R0.reuse, R161 ;  /* 0x000000a1009d7220 */ /* 0x040fe20000410000 */
[C---:B------:R-:W-:Y:S01]  /*6af0*/  FMUL.FTZ R161, R0.reuse, R120 ;  /* 0x0000007800a17220 */ /* 0x040fe20000410000 */
[C---:B------:R-:W-:Y:S01]  /*6b00*/  FMUL.FTZ R9, R0.reuse, R159 ;  /* 0x0000009f00097220 */ /* 0x040fe20000410000 */
[----:B------:R-:W-:Y:S01]  /*6b10*/  IADD3 R130, -R127, UR50, R130 ;  /* 0x000000327f827c10 */ /* 0x000fe2000fffe182 */
        /* <DEDUP_REMOVED lines=9> */
[----:B------:R-:W-:Y:S01]  /*6bb0*/  FMUL.FTZ R169, R0, R144 ;  /* 0x0000009000a97220 */ /* 0x000fe20000410000 */
[----:B0-----:R-:W-:Y:S01]  /*6bc0*/  IMAD.IADD R132, R130, 0x1, R143 ;  /* 0x0000000182847824 */ /* 0x001fe200078e028f */
[----:B------:R-:W0:Y:S01]  /*6bd0*/  MUFU.TANH R156, R156 ;  /* 0x0000009c009c7308 */ /* 0x000e220000002400 */
[C---:B------:R-:W-:Y:S01]  /*6be0*/  FMUL.FTZ R13, R0.reuse, R167 ;  /* 0x000000a7000d7220 */ /* 0x040fe20000410000 */
[C---:B------:R-:W-:Y:S01]  /*6bf0*/  FMUL.FTZ R167, R0.reuse, R145 ;  /* 0x0000009100a77220 */ /* 0x040fe20000410000 */
[----:B------:R-:W-:Y:S01]  /*6c00*/  FMUL.FTZ R165, R0, R148 ;  /* 0x0000009400a57220 */ /* 0x000fe20000410000 */
[----:B------:R-:W-:Y:S01]  /*6c10*/  ISETP.GT.AND P1, PT, R132, RZ, PT ;  /* 0x000000ff8400720c */ /* 0x000fe20003f24270 */
[----:B------:R-:W-:Y:S01]  /*6c20*/  FMUL.FTZ R11, R0, R163 ;  /* 0x000000a3000b7220 */ /* 0x000fe20000410000 */
[----:B------:R-:W-:Y:S01]  /*6c30*/  ISETP.GT.AND P2, PT, R132, 0x1, PT ;  /* 0x000000018400780c */ /* 0x000fe20003f44270 */
[----:B------:R-:W-:Y:S01]  /*6c40*/  FMUL.FTZ R163, R0, R149 ;  /* 0x0000009500a37220 */ /* 0x000fe20000410000 */
[----:B-1----:R-:W-:Y:S01]  /*6c50*/  FSEL R173, R152, -INF , P1 ;  /* 0xff80000098ad7808 */ /* 0x002fe20000800000 */
[----:B------:R-:W1:Y:S01]  /*6c60*/  MUFU.TANH R157, R157 ;  /* 0x0000009d009d7308 */ /* 0x000e620000002400 */
        /* <DEDUP_REMOVED lines=14> */
[----:B----4-:R-:W-:Y:S01]  /*6d50*/  FSEL R179, R155, -INF , P2 ;  /* 0xff8000009bb37808 */ /* 0x010fe20001000000 */
[----:B------:R-:W3:Y:S01]  /*6d60*/  MUFU.TANH R158, R158 ;  /* 0x0000009e009e7308 */ /* 0x000ee20000002400 */
[----:B------:R-:W-:Y:S01]  /*6d70*/  FMNMX.FTZ R144, R177, R104, !PT ;  /* 0x00000068b1907209 */ /* 0x000fe20007810000 */
[----:B------:R-:W-:Y:S01]  /*6d80*/  FMUL.FTZ R104, R0, R106 ;  /* 0x0000006a00687220 */ /* 0x000fe20000410000 */
[----:B------:R-:W-:Y:S01]  /*6d90*/  ISETP.GT.AND P2, PT, R132, 0x11, PT ;  /* 0x000000118400780c */ /* 0x000fe20003f44270 */
[----:B------:R-:W-:Y:S01]  /*6da0*/  FMUL.FTZ R106, R0, R107 ;  /* 0x0000006b006a7220 */ /* 0x000fe20000410000 */
[----:B0-----:R-:W-:Y:S01]  /*6db0*/  FSEL R187, R156, -INF , P1 ;  /* 0xff8000009cbb7808 */ /* 0x001fe20000800000 */
[----:B------:R-:W-:Y:S01]  /*6dc0*/  FMUL.FTZ R112, R0, R112 ;  /* 0x0000007000707220 */ /* 0x000fe20000410000 */
[----:B------:R-:W-:Y:S01]  /*6dd0*/  FMNMX.FTZ R144, R179, R144, !PT ;  /* 0x00000090b3907209 */ /* 0x000fe20007810000 */
[----:B------:R-:W0:Y:S01]  /*6de0*/  MUFU.TANH R160, R160 ;  /* 0x000000a000a07308 */ /* 0x000e220000002400 */
[----:B------:R-:W-:Y:S01]  /*6df0*/  ISETP.GT.AND P1, PT, R132, 0x18, PT ;  /* 0x000000188400780c */ /* 0x000fe20003f24270 */
[C---:B------:R-:W-:Y:S01]  /*6e00*/  FMUL.FTZ R113, R0.reuse, R113 ;  /* 0x0000007100717220 */ /* 0x040fe20000410000 */
[----:B-1----:R-:W-:Y:S01]  /*6e10*/  FSEL R197, R157, -INF , P2 ;  /* 0xff8000009dc57808 */ /* 0x002fe20001000000 */
[C---:B------:R-:W-:Y:S01]  /*6e20*/  FMUL.FTZ R136, R0.reuse, R146 ;  /* 0x0000009200887220 */ /* 0x040fe20000410000 */
[----:B------:R-:W-:Y:S01]  /*6e30*/  FMNMX.FTZ R144, R187, R144, !PT ;  /* 0x00000090bb907209 */ /* 0x000fe20007810000 */
[----:B------:R-:W-:Y:S01]  /*6e40*/  FMUL.FTZ R117, R0, R117 ;  /* 0x0000007500757220 */ /* 0x000fe20000410000 */
[----:B------:R-:W-:Y:S01]  /*6e50*/  ISETP.GT.AND P2, PT, R132, 0x19, PT ;  /* 0x000000198400780c */ /* 0x000fe20003f44270 */
[----:B------:R-:W1:Y:S01]  /*6e60*/  MUFU.TANH R185, R185 ;  /* 0x000000b900b97308 */ /* 0x000e620000002400 */
[----:B--2---:R-:W-:Y:S01]  /*6e70*/  FSEL R199, R159, -INF , P1 ;  /* 0xff8000009fc77808 */ /* 0x004fe20000800000 */
[C---:B------:R-:W-:Y:S01]  /*6e80*/  FMUL.FTZ R116, R0.reuse, R116 ;  /* 0x0000007400747220 */ /* 0x040fe20000410000 */
[----:B------:R-:W-:Y:S01]  /*6e90*/  FMNMX.FTZ R144, R197, R144, !PT ;  /* 0x00000090c5907209 */ /* 0x000fe20007810000 */
[----:B------:R-:W-:Y:S01]  /*6ea0*/  FMUL.FTZ R88, R0, R88 ;  /* 0x0000005800587220 */ /* 0x000fe20000410000 */
[----:B------:R-:W-:Y:S01]  /*6eb0*/  ISETP.GT.AND P1, PT, R132, 0x20, PT ;  /* 0x000000208400780c */ /* 0x000fe20003f24270 */
[----:B------:R-:W-:Y:S01]  /*6ec0*/  FMUL.FTZ R89, R0, R89 ;  /* 0x0000005900597220 */ /* 0x000fe20000410000 */
[----:B---3--:R-:W-:Y:S01]  /*6ed0*/  FSEL R181, R158, -INF , P2 ;  /* 0xff8000009eb57808 */ /* 0x008fe20001000000 */
[----:B------:R-:W2:Y:S01]  /*6ee0*/  MUFU.TANH R195, R195 ;  /* 0x000000c300c37308 */ /* 0x000ea20000002400 */
        /* <DEDUP_REMOVED lines=21> */
[C---:B------:R-:W-:Y:S01]  /*7040*/  FMUL.FTZ R205, R0.reuse, R110 ;  /* 0x0000006e00cd7220 */ /* 0x040fe20000410000 */
[----:B------:R-:W-:Y:S01]  /*7050*/  FMNMX.FTZ R144, R195, R144, !PT ;  /* 0x00000090c3907209 */ /* 0x000fe20007810000 */
[----:B------:R-:W2:Y:S01]  /*7060*/  MUFU.TANH R167, R167 ;  /* 0x000000a700a77308 */ /* 0x000ea20000002400 */
        /* <DEDUP_REMOVED lines=8> */
[----:B-1----:R-:W-:Y:S01]  /*70f0*/  FSEL R169, R169, -INF , P1 ;  /* 0xff800000a9a97808 */ /* 0x002fe20000800000 */
[----:B------:R-:W-:Y:S01]  /*7100*/  FMUL.FTZ R91, R0, R91 ;  /* 0x0000005b005b7220 */ /* 0x000fe20000410000 */
[----:B------:R-:W-:Y:S01]  /*7110*/  ISETP.GT.AND P1, PT, R132, 0x38, PT ;  /* 0x000000388400780c */ /* 0x000fe20003f24270 */
[C---:B------:R-:W-:Y:S01]  /*7120*/  FMUL.FTZ R94, R0.reuse, R94 ;  /* 0x0000005e005e7220 */ /* 0x040fe20000410000 */
[----:B------:R-:W-:Y:S01]  /*7130*/  FMNMX.FTZ R144, R169, R144, !PT ;  /* 0x00000090a9907209 */ /* 0x000fe20007810000 */
[C---:B------:R-:W-:Y:S01]  /*7140*/  FMUL.FTZ R95, R0.reuse, R95 ;  /* 0x0000005f005f7220 */ /* 0x040fe20000410000 */
[C---:B------:R-:W-:Y:S01]  /*7150*/  FMUL.FTZ R98, R0.reuse, R98 ;  /* 0x0000006200627220 */ /* 0x040fe20000410000 */
[----:B------:R-:W1:Y:S01]  /*7160*/  MUFU.TANH R163, R163 ;  /* 0x000000a300a37308 */ /* 0x000e620000002400 */
[----:B--2---:R-:W-:Y:S01]  /*7170*/  FSEL R167, R167, -INF , P2 ;  /* 0xff800000a7a77808 */ /* 0x004fe20001000000 */
[----:B------:R-:W-:Y:S01]  /*7180*/  FMUL.FTZ R99, R0, R99 ;  /* 0x0000006300637220 */ /* 0x000fe20000410000 */
[----:B------:R-:W-:Y:S01]  /*7190*/  ISETP.GT.AND P2, PT, R132, 0x39, PT ;  /* 0x000000398400780c */ /* 0x000fe20003f44270 */
[----:B------:R-:W-:Y:S01]  /*71a0*/  FMUL.FTZ R103, R0, R103 ;  /* 0x0000006700677220 */ /* 0x000fe20000410000 */
[----:B------:R-:W-:Y:S01]  /*71b0*/  FMNMX.FTZ R144, R167, R144, !PT ;  /* 0x00000090a7907209 */ /* 0x000fe20007810000 */
[----:B------:R-:W-:-:S02]  /*71c0*/  ULEA UR6, UR44, UR41, 0x3 ;  /* 0x000000292c067291 */ /* 0x000fc4000f8e183f */
[----:B------:R-:W2:Y:S01]  /*71d0*/  MUFU.TANH R161, R161 ;  /* 0x000000a100a17308 */ /* 0x000ea20000002400 */
[----:B0-----:R-:W-:Y:S01]  /*71e0*/  FSEL R165, R165, -INF , P1 ;  /* 0xff800000a5a57808 */ /* 0x001fe20000800000 */
[----:B------:R-:W-:Y:S01]  /*71f0*/  UIADD3 UR6, UR6, 0x29840, URZ ;  /* 0x0002984006067890 */ /* 0x000fe2000fffe03f */
[C---:B------:R-:W-:Y:S02]  /*7200*/  ISETP.GT.AND P1, PT, R132.reuse, 0x40, PT ;  /* 0x000000408400780c */ /* 0x040fe40003f24270 */
[----:B------:R-:W-:Y:S01]  /*7210*/  FMNMX.FTZ R144, R165, R144, !PT ;  /* 0x00000090a5907209 */ /* 0x000fe20007810000 */
[----:B------:R-:W-:Y:S02]  /*7220*/  UPRMT UR6, UR40, 0x654, UR6 ;  /* 0x0000065428067896 */ /* 0x000fe40008000006 */
[----:B------:R-:W0:Y:S01]  /*7230*/  MUFU.TANH R140, R140 ;  /* 0x0000008c008c7308 */ /* 0x000e220000002400 */
[----:B-1----:R-:W-:Y:S02]  /*7240*/  FSEL R163, R163, -INF , P2 ;  /* 0xff800000a3a37808 */ /* 0x002fe40001000000 */
[----:B------:R-:W-:-:S02]  /*7250*/  ISETP.GT.AND P2, PT, R132, 0x41, PT ;  /* 0x000000418400780c */ /* 0x000fc40003f44270 */
[----:B------:R-:W-:Y:S02]  /*7260*/  FMNMX.FTZ R144, R163, R144, !PT ;  /* 0x00000090a3907209 */ /* 0x000fe40007810000 */
[----:B------:R-:W-:Y:S01]  /*7270*/  SYNCS.ARRIVE.TRANS64.RED.A1T0 RZ, [UR6], RZ ;  /* 0x000000ffffff79a7 */ /* 0x000fe20008100406 */
[----:B------:R-:W1:Y:S01]  /*7280*/  MUFU.TANH R141, R141 ;  /* 0x0000008d008d7308 */ /* 0x000e620000002400 */
[----:B--2---:R-:W-:Y:S02]  /*7290*/  FSEL R161, R161, -INF , P1 ;  /* 0xff800000a1a17808 */ /* 0x004fe40000800000 */
[----:B------:R-:W-:Y:S02]  /*72a0*/  ISETP.GT.AND P1, PT, R132, 0x48, PT ;  /* 0x000000488400780c */ /* 0x000fe40003f24270 */
[----:B------:R-:W-:-:S03]  /*72b0*/  FMNMX.FTZ R144, R161, R144, !PT ;  /* 0x00000090a1907209 */ /* 0x000fc60007810000 */
[----:B------:R-:W2:Y:S01]  /*72c0*/  MUFU.TANH R147, R147 ;  /* 0x0000009300937308 */ /* 0x000ea20000002400 */
[----:B0-----:R-:W-:Y:S02]  /*72d0*/  FSEL R159, R140, -INF , P2 ;  /* 0xff8000008c9f7808 */ /* 0x001fe40001000000 */
[----:B------:R-:W-:Y:S02]  /*72e0*/  ISETP.GT.AND P2, PT, R132, 0x49, PT ;  /* 0x000000498400780c */ /* 0x000fe40003f44270 */
[----:B------:R-:W-:-:S03]  /*72f0*/  FMNMX.FTZ R144, R159, R144, !PT ;  /* 0x000000909f907209 */ /* 0x000fc60007810000 */
[----:B------:R-:W0:Y:S01]  /*7300*/  MUFU.TANH R142, R142 ;  /* 0x0000008e008e7308 */ /* 0x000e220000002400 */
[----:B-1----:R-:W-:Y:S02]  /*7310*/  FSEL R157, R141, -INF , P1 ;  /* 0xff8000008d9d7808 */ /* 0x002fe40000800000 */
[----:B------:R-:W-:Y:S02]  /*7320*/  ISETP.GT.AND P1, PT, R132, 0x50, PT ;  /* 0x000000508400780c */ /* 0x000fe40003f24270 */
[----:B------:R-:W-:-:S03]  /*7330*/  FMNMX.FTZ R144, R157, R144, !PT ;  /* 0x000000909d907209 */ /* 0x000fc60007810000 */
[----:B------:R-:W1:Y:S01]  /*7340*/  MUFU.TANH R129, R129 ;  /* 0x0000008100817308 */ /* 0x000e620000002400 */
[----:B--2---:R-:W-:Y:S02]  /*7350*/  FSEL R147, R147, -INF , P2 ;  /* 0xff80000093937808 */ /* 0x004fe40001000000 */
[----:B------:R-:W-:Y:S02]  /*7360*/  ISETP.GT.AND P2, PT, R132, 0x51, PT ;  /* 0x000000518400780c */ /* 0x000fe40003f44270 */
[----:B------:R-:W-:-:S03]  /*7370*/  FMNMX.FTZ R144, R147, R144, !PT ;  /* 0x0000009093907209 */ /* 0x000fc60007810000 */
[----:B------:R-:W-:Y:S01]  /*7380*/  MUFU.TANH R131, R131 ;  /* 0x0000008300837308 */ /* 0x000fe20000002400 */
[----:B0-----:R-:W-:Y:S02]  /*7390*/  FSEL R135, R142, -INF , P1 ;  /* 0xff8000008e877808 */ /* 0x001fe40000800000 */
[----:B------:R-:W-:Y:S02]  /*73a0*/  ISETP.GT.AND P1, PT, R132, 0x58, PT ;  /* 0x000000588400780c */ /* 0x000fe40003f24270 */
[----:B------:R-:W-:-:S03]  /*73b0*/  FMNMX.FTZ R144, R135, R144, !PT ;  /* 0x0000009087907209 */ /* 0x000fc60007810000 */
[----:B------:R-:W0:Y:S01]  /*73c0*/  MUFU.TANH R133, R133 ;  /* 0x0000008500857308 */ /* 0x000e220000002400 */
[----:B-1----:R-:W-:Y:S02]  /*73d0*/  FSEL R107, R129, -INF , P2 ;  /* 0xff800000816b7808 */ /* 0x002fe40001000000 */
        /* <DEDUP_REMOVED lines=115> */
[----:B---3--:R-:W-:-:S05]  /*7b10*/  IMAD.IADD R130, R130, 0x1, R173 ;  /* 0x0000000182827824 */ /* 0x008fca00078e02ad */
[C---:B------:R-:W-:Y:S02]  /*7b20*/  ISETP.GT.AND P2, PT, R130.reuse, RZ, PT ;  /* 0x000000ff8200720c */ /* 0x040fe40003f44270 */
        /* <DEDUP_REMOVED lines=387> */
.L_x_2394:
        /* <DEDUP_REMOVED lines=116> */
.L_x_2384:
[----:B------:R-:W-:-:S13]  /*9aa0*/  ISETP.LE.AND P1, PT, RZ, UR57, PT ;  /* 0x00000039ff007c0c */ /* 0x000fda000bf23270 */
[----:B------:R-:W-:Y:S05]  /*9ab0*/  @!P1 BRA `(.L_x_2396) ;  /* 0x0000003400b09947 */ /* 0x000fea0003800000 */
[----:B------:R-:W-:Y:S01]  /*9ac0*/  IMAD.MOV.U32 R5, RZ, RZ, R7 ;  /* 0x000000ffff057224 */ /* 0x000fe200078e0007 */
[----:B------:R-:W-:Y:S01]  /*9ad0*/  UMOV UR51, UR45 ;  /* 0x0000002d00337c82 */ /* 0x000fe20008000000 */
[----:B------:R-:W-:Y:S01]  /*9ae0*/  IMAD.MOV.U32 R4, RZ, RZ, R89 ;  /* 0x000000ffff047224 */ /* 0x000fe200078e0059 */
[----:B------:R-:W-:-:S06]  /*9af0*/  UMOV UR50, UR44 ;  /* 0x0000002c00327c82 */ /* 0x000fcc0008000000 */
.L_x_2407:
        /* <DEDUP_REMOVED lines=9> */
.L_x_2398:
[----:B------:R-:W-:Y:S01]  /*9b90*/  ULEA UR6, UR44, UR41, 0x3 ;  /* 0x000000292c067291 */ /* 0x000fe2000f8e183f */
[----:B------:R-:W-:-:S04]  /*9ba0*/  MOV R6, UR45 ;  /* 0x0000002d00067c02 */ /* 0x000fc80008000f00 */
[----:B------:R-:W-:-:S04]  /*9bb0*/  SHF.L.U32 R6, R6, 0x1f, RZ ;  /* 0x0000001f06067819 */ /* 0x000fc800000006ff */
[----:B------:R0:W1:Y:S01]  /*9bc0*/  SYNCS.PHASECHK.TRANS64.TRYWAIT P1, [UR6+0x29830], R6 ;  /* 0x02983006ff0075a7 */ /* 0x0000620008020146 */
[----:B------:R-:W-:Y:S05]  /*9bd0*/  @!P0 BRA `(.L_x_2399) ;  /* 0x0000000000048947 */ /* 0x000fea0003800000 */
[----:B------:R-:W-:Y:S01]  /*9be0*/  BPT.TRAP 0x1 ;  /* 0x000000040000795c */ /* 0x000fe20000300000 */
.L_x_2399:
[----:B-1----:R-:W-:Y:S05]  /*9bf0*/  @P1 BRA `(.L_x_2397) ;  /* 0x0000000000081947 */ /* 0x002fea0003800000 */
[----:B------:R-:W1:Y:S02]  /*9c00*/  SYNCS.PHASECHK.TRANS64.TRYWAIT P1, [UR6+0x29830], R6 ;  /* 0x02983006ff0075a7 */ /* 0x000e640008020146 */
[----:B-1----:R-:W-:Y:S05]  /*9c10*/  @!P1 BRA `(.L_x_2400) ;  /* 0x000000d400189947 */ /* 0x002fea0003800000 */
.L_x_2397:
[----:B-1----:R-:W1:Y:S01]  /*9c20*/  S2R R7, SR_TID.X ;  /* 0x0000000000077919 */ /* 0x002e620000002100 */
[----:B------:R-:W-:Y:S01]  /*9c30*/  UIMAD UR52, UR44, 0x780, UR49 ;  /* 0x000007802c3478a4 */ /* 0x000fe2000f8e0231 */
[----:B------:R-:W-:Y:S01]  /*9c40*/  UMOV UR27, 0x80000020 ;  /* 0x80000020001b7882 */ /* 0x000fe20000000000 */
[----:B------:R-:W-:Y:S02]  /*9c50*/  UMOV UR28, UR24 ;  /* 0x00000018001c7c82 */ /* 0x000fe40008000000 */
[----:B------:R-:W-:Y:S01]  /*9c60*/  UIADD3 UR30, UR52, 0x80, URZ ;  /* 0x00000080341e7890 */ /* 0x000fe2000fffe03f */
[----:B------:R-:W-:Y:S02]  /*9c70*/  UMOV UR29, UR25 ;  /* 0x00000019001d7c82 */ /* 0x000fe40008000000 */
[----:B------:R-:W-:Y:S01]  /*9c80*/  UMOV UR26, UR52 ;  /* 0x00000034001a7c82 */ /* 0x000fe20008000000 */
[----:B------:R-:W-:Y:S01]  /*9c90*/  UMOV UR31, 0x80000020 ;  /* 0x80000020001f7882 */ /* 0x000fe20000000000 */
[----:B------:R-:W-:Y:S01]  /*9ca0*/  UIADD3 UR34, UR52, 0x100, URZ ;  /* 0x0000010034227890 */ /* 0x000fe2000fffe03f */
[----:B------:R-:W-:Y:S01]  /*9cb0*/  UMOV UR32, UR24 ;  /* 0x0000001800207c82 */ /* 0x000fe20008000000 */
[----:B------:R-:W-:Y:S01]  /*9cc0*/  UMOV UR33, UR25 ;  /* 0x0000001900217c82 */ /* 0x000fe20008000000 */
[----:B------:R-:W-:Y:S01]  /*9cd0*/  UMOV UR35, 0x80000020 ;  /* 0x8000002000237882 */ /* 0x000fe20000000000 */
        /* <DEDUP_REMOVED lines=176> */
.L_x_2402:
[----:B------:R-:W-:Y:S01]  /*a7e0*/  ULEA UR6, UR50, UR41, 0x3 ;  /* 0x0000002932067291 */ /* 0x000fe2000f8e183f */
[----:B------:R-:W-:-:S05]  /*a7f0*/  IMAD.U32 R6, RZ, RZ, UR51 ;  /* 0x00000033ff067e24 */ /* 0x000fca000f8e00ff */
[----:B------:R-:W-:-:S04]  /*a800*/  SHF.L.U32 R6, R6, 0x1f, RZ ;  /* 0x0000001f06067819 */ /* 0x000fc800000006ff */
[----:B------:R0:W1:Y:S01]  /*a810*/  SYNCS.PHASECHK.TRANS64.TRYWAIT P1, [UR6+0x29850], R6 ;  /* 0x02985006ff0075a7 */ /* 0x0000620008020146 */
[----:B------:R-:W-:Y:S05]  /*a820*/  @!P0 BRA `(.L_x_2403) ;  /* 0x0000000000048947 */ /* 0x000fea0003800000 */
[----:B------:R-:W-:Y:S01]  /*a830*/  BPT.TRAP 0x1 ;  /* 0x000000040000795c */ /* 0x000fe20000300000 */
.L_x_2403:
[----:B-1----:R-:W-:Y:S05]  /*a840*/  @P1 BRA `(.L_x_2401) ;  /* 0x0000000000081947 */ /* 0x002fea0003800000 */
[----:B------:R-:W1:Y:S02]  /*a850*/  SYNCS.PHASECHK.TRANS64.TRYWAIT P1, [UR6+0x29850], R6 ;  /* 0x02985006ff0075a7 */ /* 0x000e640008020146 */
[----:B-1----:R-:W-:Y:S05]  /*a860*/  @!P1 BRA `(.L_x_2404) ;  /* 0x000000c8001c9947 */ /* 0x002fea0003800000 */
.L_x_2401:
        /* <DEDUP_REMOVED lines=36> */
.L_x_2405:
        /* <DEDUP_REMOVED lines=503> */
.L_x_2406:
        /* <DEDUP_REMOVED lines=118> */
.L_x_2396:
[----:B------:R-:W-:Y:S06]  /*d180*/  BAR.ARV 0x8, 0x180 ;  /* 0x0206000000007b1d */ /* 0x000fec0000002000 */
[----:B------:R-:W-:Y:S05]  /*d190*/  @!P0 BRA `(.L_x_2408) ;  /* 0x0000000000048947 */ /* 0x000fea0003800000 */
[----:B------:R-:W-:Y:S01]  /*d1a0*/  BPT.TRAP 0x1 ;  /* 0x000000040000795c */ /* 0x000fe20000300000 */
.L_x_2408:
[----:B------:R-:W-:Y:S01]  /*d1b0*/  ULEA UR9, UR44, UR41, 0x3 ;  /* 0x000000292c097291 */ /* 0x000fe2000f8e183f */
[----:B------:R-:W-:-:S05]  /*d1c0*/  IMAD.U32 R0, RZ, RZ, UR45 ;  /* 0x0000002dff007e24 */ /* 0x000fca000f8e00ff */
[----:B------:R-:W-:-:S04]  /*d1d0*/  SHF.L.U32 R0, R0, 0x1f, RZ ;  /* 0x0000001f00007819 */ /* 0x000fc800000006ff */
[----:B------:R0:W1:Y:S01]  /*d1e0*/  SYNCS.PHASECHK.TRANS64.TRYWAIT P1, [UR9+0x29850], R0 ;  /* 0x02985000ff0075a7 */ /* 0x0000620008020149 */
[----:B------:R-:W-:Y:S05]  /*d1f0*/  @!P0 BRA `(.L_x_2409) ;  /* 0x0000000000048947 */ /* 0x000fea0003800000 */
[----:B------:R-:W-:Y:S01]  /*d200*/  BPT.TRAP 0x1 ;  /* 0x000000040000795c */ /* 0x000fe20000300000 */
.L_x_2409:
[----:B-1----:R-:W-:Y:S05]  /*d210*/  @P1 BRA `(.L_x_2410) ;  /* 0x0000000000081947 */ /* 0x002fea0003800000 */
[----:B------:R-:W1:Y:S02]  /*d220*/  SYNCS.PHASECHK.TRANS64.TRYWAIT P1, [UR9+0x29850], R0 ;  /* 0x02985000ff0075a7 */ /* 0x000e640008020149 */
[----:B-1----:R-:W-:Y:S05]  /*d230*/  @!P1 BRA `(.L_x_2411) ;  /* 0x0000009c00c09947 */ /* 0x002fea0003800000 */
.L_x_2410:
        /* <DEDUP_REMOVED lines=39> */
[----:B------:R-:W-:Y:S01]  /*d4b0*/  UIADD3 UR4, UR8, 0x300, URZ ;  /* 0x0000030008047890 */ /* 0x000fe2000fffe03f */
[----:B------:R-:W-:Y:S02]  /*d4c0*/  WARPGROUP.DEPBAR.LE gsb0, 0x0 ;  /* 0x00008000000079c5 */ /* 0x000fe40000010000 */
[----:B------:R-:W-:-:S06]  /*d4d0*/  WARPGROUP.ARRIVE ;  /* 0x00000000000079c5 */ /* 0x000fcc0000000000 */
[----:B------:R-:W-:Y:S01]  /*d4e0*/  QGMMA.64x128x32.F32.E4M3.E4M3 R24, R176, gdesc[UR4], R24, gsb0 ;  /* 0x01e00004b0187df3 */ /* 0x000fe20008000818 */
[----:B------:R-:W-:Y:S01]  /*d4f0*/  UMOV UR6, UR4 ;  /* 0x0000000400067c82 */ /* 0x000fe20008000000 */
[----:B------:R-:W-:Y:S01]  /*d500*/  UMOV UR7, 0xc0000010 ;  /* 0xc000001000077882 */ /* 0x000fe20000000000 */
        /* <DEDUP_REMOVED lines=30> */
[----:B0-----:R-:W-:Y:S01]  /*d6f0*/  @P2 FMUL.FTZ R5, R5, 0.69314718246459960938 ;  /* 0x3f31721805052820 */ /* 0x001fe20000410000 */
[----:B------:R-:W-:Y:S01]  /*d700*/  @P3 FMUL.FTZ R15, R88, 0.69314718246459960938 ;  /* 0x3f317218580f3820 */ /* 0x000fe20000410000 */
        /* <DEDUP_REMOVED lines=10> */
.L_x_2412:
        /* <DEDUP_REMOVED lines=74> */
.L_x_2376:
        /* <DEDUP_REMOVED lines=24> */
[----:B------:R-:W-:Y:S01]  /*ddd0*/  UISETP.NE.AND.EX UP0, UPT, UR7, URZ, UPT, UP0 ;  /* 0x0000003f0700728c */ /* 0x000fe2000bf05300 */
[----:B------:R-:W-:Y:S02]  /*dde0*/  F2FP.BF16.F32.PACK_AB R11, R78, R11 ;  /* 0x0000000b4e0b723e */ /* 0x000fe400000010ff */
[----:B------:R-:W-:Y:S01]  /*ddf0*/  F2FP.BF16.F32.PACK_AB R10, R79, R10 ;  /* 0x0000000a4f0a723e */ /* 0x000fe200000010ff */
[----:B------:R-:W-:Y:S01]  /*de00*/  ULDC.64 UR6, c[0x0][0xc00] ;  /* 0x0003000000067ab9 */ /* 0x000fe20000000a00 */
[----:B0-----:R-:W-:Y:S01]  /*de10*/  LOP3.LUT P0, R4, R50, 0x3, RZ, 0xc0, !PT ;  /* 0x0000000332047812 */ /* 0x001fe2000780c0ff */
[----:B------:R-:W-:Y:S01]  /*de20*/  UIMAD.WIDE UR6, UR36, 0x4, UR6 ;  /* 0x00000004240678a5 */ /* 0x000fe2000f8e0206 */
[----:B------:R-:W-:-:S02]  /*de30*/  F2FP.BF16.F32.PACK_AB R26, R55, R26 ;  /* 0x0000001a371a723e */ /* 0x000fc400000010ff */
[----:B------:R-:W-:Y:S02]  /*de40*/  ISETP.EQ.OR P0, PT, R4, 0x3, !P0 ;  /* 0x000000030400780c */ /* 0x000fe40004702670 */
[----:B------:R-:W-:Y:S02]  /*de50*/  F2FP.BF16.F32.PACK_AB R9, R84, R9 ;  /* 0x000000095409723e */ /* 0x000fe400000010ff */
[----:B------:R-:W-:Y:S02]  /*de60*/  SEL R58, R11, R10, P0 ;  /* 0x0000000a0b3a7207 */ /* 0x000fe40000000000 */
[----:B------:R-:W-:Y:S02]  /*de70*/  SEL R55, R10, R11, P0 ;  /* 0x0000000b0a377207 */ /* 0x000fe40000000000 */
[----:B------:R-:W-:Y:S02]  /*de80*/  F2FP.BF16.F32.PACK_AB R8, R85, R8 ;  /* 0x000000085508723e */ /* 0x000fe400000010ff */
[----:B------:R-:W-:-:S02]  /*de90*/  F2FP.BF16.F32.PACK_AB R38, R38, R49 ;  /* 0x000000312626723e */ /* 0x000fc400000010ff */
[----:B------:R-:W-:Y:S02]  /*dea0*/  F2FP.BF16.F32.PACK_AB R39, R39, R34 ;  /* 0x000000222727723e */ /* 0x000fe400000010ff */
[----:B------:R-:W-:Y:S02]  /*deb0*/  F2FP.BF16.F32.PACK_AB R25, R62, R25 ;  /* 0x000000193e19723e */ /* 0x000fe400000010ff */
[----:B------:R-:W-:Y:S02]  /*dec0*/  F2FP.BF16.F32.PACK_AB R24, R63, R24 ;  /* 0x000000183f18723e */ /* 0x000fe400000010ff */
[----:B------:R-:W-:Y:S02]  /*ded0*/  F2FP.BF16.F32.PACK_AB R13, R76, R13 ;  /* 0x0000000d4c0d723e */ /* 0x000fe400000010ff */
        /* <DEDUP_REMOVED lines=8> */
[----:B------:R-:W-:-:S02]  /*df60*/  IADD3 R61, P1, R6, 0x40, RZ ;  /* 0x00000040063d7810 */ /* 0x000fc40007f3e0ff */
[----:B------:R-:W-:Y:S02]  /*df70*/  IADD3 R63, P2, R6, 0x60, RZ ;  /* 0x00000060063f7810 */ /* 0x000fe40007f5e0ff */
[----:B------:R-:W-:Y:S02]  /*df80*/  LOP3.LUT R10, R61, 0x380, RZ, 0xc0, !PT ;  /* 0x000003803d0a7812 */ /* 0x000fe400078ec0ff */
[----:B------:R-:W-:Y:S02]  /*df90*/  SEL R46, R9, R8, P0 ;  /* 0x00000008092e7207 */ /* 0x000fe40000000000 */
[----:B------:R-:W-:Y:S02]  /*dfa0*/  SHF.R.U64 R10, R10, 0x3, RZ ;  /* 0x000000030a0a7819 */ /* 0x000fe400000012ff */
[----:B------:R-:W-:Y:S02]  /*dfb0*/  SEL R45, R8, R9, P0 ;  /* 0x00000009082d7207 */ /* 0x000fe40000000000 */
[----:B------:R-:W-:-:S02]  /*dfc0*/  IADD3 R67, P4, R6, 0x4020, RZ ;  /* 0x0000402006437810 */ /* 0x000fc40007f9e0ff */
[----:B------:R-:W-:Y:S02]  /*dfd0*/  F2FP.BF16.F32.PACK_AB R27, R54, R27 ;  /* 0x0000001b361b723e */ /* 0x000fe400000010ff */
[----:B------:R-:W-:Y:S02]  /*dfe0*/  LOP3.LUT R9, R6, 0x380, RZ, 0xc0, !PT ;  /* 0x0000038006097812 */ /* 0x000fe400078ec0ff */
[----:B------:R-:W-:Y:S02]  /*dff0*/  F2FP.BF16.F32.PACK_AB R32, R53, R32 ;  /* 0x000000203520723e */ /* 0x000fe400000010ff */
[----:B------:R-:W-:Y:S02]  /*e000*/  SEL R44, R13, R12, P0 ;  /* 0x0000000c0d2c7207 */ /* 0x000fe40000000000 */
[----:B------:R-:W-:Y:S01]  /*e010*/  SEL R43, R12, R13, P0 ;  /* 0x0000000d0c2b7207 */ /* 0x000fe20000000000 */
[----:B------:R-:W-:Y:S01]  /*e020*/  IMAD.X R13, RZ, RZ, R7, P4 ;  /* 0x000000ffff0d7224 */ /* 0x000fe200020e0607 */
[----:B------:R-:W-:-:S02]  /*e030*/  SEL R50, R38, R39, P0 ;  /* 0x0000002726327207 */ /* 0x000fc40000000000 */
[----:B------:R-:W-:Y:S02]  /*e040*/  SEL R54, R25, R24, P0 ;  /* 0x0000001819367207 */ /* 0x000fe40000000000 */
[----:B------:R-:W-:Y:S01]  /*e050*/  SEL R51, R24, R25, P0 ;  /* 0x0000001918337207 */ /* 0x000fe20000000000 */
[----:B------:R-:W-:Y:S01]  /*e060*/  IMAD.X R25, RZ, RZ, R7, P1 ;  /* 0x000000ffff197224 */ /* 0x000fe200008e0607 */
[----:B------:R-:W-:Y:S02]  /*e070*/  IADD3 R59, P6, R6, 0x20, RZ ;  /* 0x00000020063b7810 */ /* 0x000fe40007fde0ff */
[----:B------:R-:W-:Y:S02]  /*e080*/  SEL R39, R39, R38, P0 ;  /* 0x0000002627277207 */ /* 0x000fe40000000000 */
[----:B------:R-:W-:Y:S02]  /*e090*/  LOP3.LUT R12, R63, 0x380, RZ, 0xc0, !PT ;  /* 0x000003803f0c7812 */ /* 0x000fe400078ec0ff */
[----:B------:R-:W-:-:S02]  /*e0a0*/  LOP3.LUT R24, R10, R61, RZ, 0x3c, !PT ;  /* 0x0000003d0a187212 */ /* 0x000fc400078e3cff */
[----:B------:R-:W-:Y:S02]  /*e0b0*/  F2FP.BF16.F32.PACK_AB R29, R60, R29 ;  /* 0x0000001d3c1d723e */ /* 0x000fe400000010ff */
[----:B------:R-:W-:Y:S02]  /*e0c0*/  SEL R42, R37, R36, P0 ;  /* 0x00000024252a7207 */ /* 0x000fe40000000000 */
[----:B------:R-:W-:Y:S02]  /*e0d0*/  SEL R38, R31, R30, P0 ;  /* 0x0000001e1f267207 */ /* 0x000fe40000000000 */
[----:B------:R-:W-:Y:S02]  /*e0e0*/  LOP3.LUT R10, R67, 0x380, RZ, 0xc0, !PT ;  /* 0x00000380430a7812 */ /* 0x000fe400078ec0ff */
[----:B------:R-:W-:Y:S02]  /*e0f0*/  SEL R37, R36, R37, P0 ;  /* 0x0000002524257207 */ /* 0x000fe40000000000 */
[----:B------:R-:W-:-:S02]  /*e100*/  SEL R31, R30, R31, P0 ;  /* 0x0000001f1e1f7207 */ /* 0x000fc40000000000 */
[----:B------:R-:W-:Y:S02]  /*e110*/  SHF.R.U64 R9, R9, 0x3, RZ ;  /* 0x0000000309097819 */ /* 0x000fe400000012ff */
[----:B------:R-:W-:Y:S02]  /*e120*/  F2FP.BF16.F32.PACK_AB R21, R68, R21 ;  /* 0x000000154415723e */ /* 0x000fe400000010ff */
[----:B------:R-:W-:Y:S02]  /*e130*/  F2FP.BF16.F32.PACK_AB R20, R69, R20 ;  /* 0x000000144514723e */ /* 0x000fe400000010ff */
[----:B------:R-:W-:Y:S02]  /*e140*/  SEL R36, R33, R32, P0 ;  /* 0x0000002021247207 */ /* 0x000fe40000000000 */
[----:B------:R-:W-:Y:S02]  /*e150*/  SEL R30, R27, R26, P0 ;  /* 0x0000001a1b1e7207 */ /* 0x000fe40000000000 */
[----:B------:R-:W-:Y:S01]  /*e160*/  SEL R49, R26, R27, P0 ;  /* 0x0000001b1a317207 */ /* 0x000fe20000000000 */
[----:B------:R-:W-:Y:S01]  /*e170*/  IMAD.X R27, RZ, RZ, R7, P6 ;  /* 0x000000ffff1b7224 */ /* 0x000fe200030e0607 */
[----:B------:R-:W-:-:S02]  /*e180*/  F2FP.BF16.F32.PACK_AB R56, R56, R65 ;  /* 0x000000413838723e */ /* 0x000fc400000010ff */
[----:B------:R-:W-:Y:S02]  /*e190*/  SEL R33, R32, R33, P0 ;  /* 0x0000002120217207 */ /* 0x000fe40000000000 */
[----:B------:R-:W-:Y:S02]  /*e1a0*/  SHF.R.U64 R12, R12, 0x3, RZ ;  /* 0x000000030c0c7819 */ /* 0x000fe400000012ff */
[----:B------:R-:W-:Y:S02]  /*e1b0*/  F2FP.BF16.F32.PACK_AB R94, R94, R95 ;  /* 0x0000005f5e5e723e */ /* 0x000fe400000010ff */
[----:B------:R-:W-:Y:S02]  /*e1c0*/  F2FP.BF16.F32.PACK_AB R93, R92, R93 ;  /* 0x0000005d5c5d723e */ /* 0x000fe400000010ff */
[----:B------:R-:W-:Y:S02]  /*e1d0*/  F2FP.BF16.F32.PACK_AB R57, R48, R57 ;  /* 0x000000393039723e */ /* 0x000fe400000010ff */
[----:B------:R-:W-:-:S02]  /*e1e0*/  SEL R32, R29, R28, P0 ;  /* 0x0000001c1d207207 */ /* 0x000fc40000000000 */
[C---:B------:R-:W-:Y:S02]  /*e1f0*/  IADD3 R65, P3, R6.reuse, 0x4000, RZ ;  /* 0x0000400006417810 */ /* 0x040fe40007f7e0ff */
[C---:B------:R-:W-:Y:S02]  /*e200*/  IADD3 R69, P5, R6.reuse, 0x4040, RZ ;  /* 0x0000404006457810 */ /* 0x040fe40007fbe0ff */
[----:B------:R-:W-:Y:S02]  /*e210*/  IADD3 R62, P6, R6, 0x4060, RZ ;  /* 0x00004060063e7810 */ /* 0x000fe40007fde0ff */
[----:B------:R-:W-:Y:S01]  /*e220*/  SHF.R.U64 R10, R10, 0x3, RZ ;  /* 0x000000030a0a7819 */ /* 0x000fe200000012ff */
[----:B------:R-:W-:Y:S01]  /*e230*/  IMAD.X R11, RZ, RZ, R7, P5 ;  /* 0x000000ffff0b7224 */ /* 0x000fe200028e0607 */
[----:B------:R-:W-:Y:S02]  /*e240*/  F2FP.BF16.F32.PACK_AB R90, R90, R91 ;  /* 0x0000005b5a5a723e */ /* 0x000fe400000010ff */
[----:B------:R-:W-:-:S02]  /*e250*/  F2FP.BF16.F32.PACK_AB R89, R88, R89 ;  /* 0x000000595859723e */ /* 0x000fc400000010ff */
[----:B------:R-:W-:Y:S02]  /*e260*/  SEL R29, R28, R29, P0 ;  /* 0x0000001d1c1d7207 */ /* 0x000fe40000000000 */
[----:B------:R-:W-:Y:S01]  /*e270*/  LOP3.LUT R6, R9, R6, RZ, 0x3c, !PT ;  /* 0x0000000609067212 */ /* 0x000fe200078e3cff */
[--C-:B------:R-:W-:Y:S01]  /*e280*/  IMAD.X R9, RZ, RZ, R7.reuse, P6 ;  /* 0x000000ffff097224 */ /* 0x100fe200030e0607 */
[----:B------:R-:W-:Y:S02]  /*e290*/  SEL R28, R21, R20, P0 ;  /* 0x00000014151c7207 */ /* 0x000fe40000000000 */
[----:B------:R-:W-:Y:S01]  /*e2a0*/  SEL R41, R20, R21, P0 ;  /* 0x0000001514297207 */ /* 0x000fe20000000000 */
[----:B------:R-:W-:Y:S01]  /*e2b0*/  IMAD.X R21, RZ, RZ, R7, P2 ;  /* 0x000000ffff157224 */ /* 0x000fe200010e0607 */
[----:B------:R-:W-:Y:S02]  /*e2c0*/  LOP3.LUT R20, R12, R63, RZ, 0x3c, !PT ;  /* 0x0000003f0c147212 */ /* 0x000fe400078e3cff */
[----:B------:R-:W-:-:S02]  /*e2d0*/  SEL R34, R94, R93, P0 ;  /* 0x0000005d5e227207 */ /* 0x000fc40000000000 */
[----:B------:R-:W-:Y:S02]  /*e2e0*/  SEL R48, R56, R57, P0 ;  /* 0x0000003938307207 */ /* 0x000fe40000000000 */
[----:B------:R-:W-:Y:S02]  /*e2f0*/  LOP3.LUT R52, R69, 0x380, RZ, 0xc0, !PT ;  /* 0x0000038045347812 */ /* 0x000fe400078ec0ff */
[----:B------:R-:W-:Y:S02]  /*e300*/  LOP3.LUT R12, R10, R67, RZ, 0x3c, !PT ;  /* 0x000000430a0c7212 */ /* 0x000fe400078e3cff */
[----:B------:R-:W-:Y:S02]  /*e310*/  SEL R93, R93, R94, P0 ;  /* 0x0000005e5d5d7207 */ /* 0x000fe40000000000 */
[----:B------:R-:W-:Y:S02]  /*e320*/  SEL R40, R90, R89, P0 ;  /* 0x000000595a287207 */ /* 0x000fe40000000000 */
[----:B------:R-:W-:-:S02]  /*e330*/  SEL R57, R57, R56, P0 ;  /* 0x0000003839397207 */ /* 0x000fc40000000000 */
[----:B------:R-:W-:Y:S02]  /*e340*/  MOV R67, R6 ;  /* 0x0000000600437202 */ /* 0x000fe40000000f00 */
[----:B------:R-:W-:Y:S02]  /*e350*/  F2FP.BF16.F32.PACK_AB R15, R70, R15 ;  /* 0x0000000f460f723e */ /* 0x000fe400000010ff */
[----:B------:R-:W-:Y:S02]  /*e360*/  F2FP.BF16.F32.PACK_AB R14, R71, R14 ;  /* 0x0000000e470e723e */ /* 0x000fe400000010ff */
[----:B------:R-:W-:Y:S02]  /*e370*/  SEL R89, R89, R90, P0 ;  /* 0x0000005a59597207 */ /* 0x000fe40000000000 */
[----:B------:R-:W-:Y:S02]  /*e380*/  SHF.R.U64 R52, R52, 0x3, RZ ;  /* 0x0000000334347819 */ /* 0x000fe400000012ff */
[----:B------:R-:W-:-:S02]  /*e390*/  SEL R56, R15, R14, P0 ;  /* 0x0000000e0f387207 */ /* 0x000fc40000000000 */
[----:B------:R-:W-:Y:S01]  /*e3a0*/  SEL R53, R14, R15, P0 ;  /* 0x0000000f0e357207 */ /* 0x000fe20000000000 */
[----:B------:R-:W-:Y:S01]  /*e3b0*/  IMAD.X R15, RZ, RZ, R7, P3 ;  /* 0x000000ffff0f7224 */ /* 0x000fe200018e0607 */
[----:B------:R-:W-:Y:S02]  /*e3c0*/  SEL R60, R86, R87, P0 ;  /* 0x00000057563c7207 */ /* 0x000fe40000000000 */
[----:B------:R-:W-:Y:S02]  /*e3d0*/  SEL R87, R87, R86, P0 ;  /* 0x0000005657577207 */ /* 0x000fe40000000000 */
[----:B------:R-:W-:Y:S02]  /*e3e0*/  LOP3.LUT R8, R59, 0x380, RZ, 0xc0, !PT ;  /* 0x000003803b087812 */ /* 0x000fe400078ec0ff */
[----:B------:R-:W-:Y:S02]  /*e3f0*/  LOP3.LUT R10, R52, R69, RZ, 0x3c, !PT ;  /* 0x00000045340a7212 */ /* 0x000fe400078e3cff */
[----:B------:R-:W-:-:S02]  /*e400*/  MOV R64, R20 ;  /* 0x0000001400407202 */ /* 0x000fc40000000f00 */
[----:B------:R-:W-:Y:S02]  /*e410*/  SHF.R.U64 R8, R8, 0x3, RZ ;  /* 0x0000000308087819 */ /* 0x000fe400000012ff */
[----:B------:R-:W-:Y:S02]  /*e420*/  MOV R61, R10 ;  /* 0x0000000a003d7202 */ /* 0x000fe40000000f00 */
[----:B------:R-:W-:Y:S02]  /*e430*/  LOP3.LUT R26, R8, R59, RZ, 0x3c, !PT ;  /* 0x0000003b081a7212 */ /* 0x000fe400078e3cff */
[----:B------:R-:W-:Y:S02]  /*e440*/  LOP3.LUT R8, R65, 0x380, RZ, 0xc0, !PT ;  /* 0x0000038041087812 */ /* 0x000fe400078ec0ff */
[----:B------:R-:W-:Y:S02]  /*e450*/  LOP3.LUT R59, R62, 0x380, RZ, 0xc0, !PT ;  /* 0x000003803e3b7812 */ /* 0x000fe400078ec0ff */
[----:B------:R-:W-:-:S02]  /*e460*/  SHF.R.U64 R8, R8, 0x3, RZ ;  /* 0x0000000308087819 */ /* 0x000fc400000012ff */
[----:B------:R-:W-:Y:S02]  /*e470*/  SHF.R.U64 R59, R59, 0x3, RZ ;  /* 0x000000033b3b7819 */ /* 0x000fe400000012ff */
[----:B------:R-:W-:Y:S02]  /*e480*/  LOP3.LUT R14, R8, R65, RZ, 0x3c, !PT ;  /* 0x00000041080e7212 */ /* 0x000fe400078e3cff */
[----:B------:R-:W-:Y:S02]  /*e490*/  LOP3.LUT R8, R59, R62, RZ, 0x3c, !PT ;  /* 0x0000003e3b087212 */ /* 0x000fe400078e3cff */
[----:B------:R-:W-:Y:S02]  /*e4a0*/  MOV R63, R14 ;  /* 0x0000000e003f7202 */ /* 0x000fe40000000f00 */
[----:B------:R-:W-:Y:S02]  /*e4b0*/  MOV R59, R8 ;  /* 0x00000008003b7202 */ /* 0x000fe40000000f00 */
[----:B------:R-:W-:-:S02]  /*e4c0*/  MOV R62, R12 ;  /* 0x0000000c003e7202 */ /* 0x000fc40000000f00 */
[----:B------:R-:W-:Y:S02]  /*e4d0*/  MOV R66, R26 ;  /* 0x0000001a00427202 */ /* 0x000fe40000000f00 */
[----:B------:R-:W-:Y:S02]  /*e4e0*/  MOV R65, R24 ;  /* 0x0000001800417202 */ /* 0x000fe40000000f00 */
[----:B------:R-:W-:Y:S01]  /*e4f0*/  PLOP3.LUT P2, PT, PT, PT, UP0, 0x80, 0x0 ;  /* 0x000000000000781c */ /* 0x000fe20003f4f008 */
[----:B------:R-:W-:Y:S01]  /*e500*/  ULDC UR8, c[0x0][0xa88] ;  /* 0x0002a20000087ab9 */ /* 0x000fe20000000800 */
[----:B--2---:R-:W-:Y:S01]  /*e510*/  LOP3.LUT R6, R35, 0x2, RZ, 0x3c, !PT ;  /* 0x0000000223067812 */ /* 0x004fe200078e3cff */
        /* <DEDUP_REMOVED lines=16> */
[----:B--2---:R-:W-:-:S02]  /*e620*/  SEL R12, R40, R89, P0 ;  /* 0x00000059280c7207 */ /* 0x004fc40000000000 */
[----:B------:R-:W-:Y:S01]  /*e630*/  SEL R14, R89, R40, P0 ;  /* 0x00000028590e7207 */ /* 0x000fe20000000000 */
[----:B------:R-:W-:Y:S04]  /*e640*/  SHFL.IDX PT, R36, R36, R35, 0x1c1f ;  /* 0x001c1f2324247589 */ /* 0x000fe800000e0000 */
[----:B------:R-:W2:Y:S01]  /*e650*/  SHFL.IDX PT, R33, R33, R6, 0x1c1f ;  /* 0x001c1f0621217589 */ /* 0x000ea200000e0000 */
[----:B---3--:R-:W-:Y:S02]  /*e660*/  SEL R13, R50, R39, P0 ;  /* 0x00000027320d7207 */ /* 0x008fe40000000000 */
[----:B------:R-:W-:Y:S01]  /*e670*/  SEL R15, R39, R50, P0 ;  /* 0x00000032270f7207 */ /* 0x000fe20000000000 */
[----:B------:R2:W-:Y:S04]  /*e680*/  SHFL.IDX PT, R21, R30, R35, 0x1c1f ;  /* 0x001c1f231e157589 */ /* 0x0005e800000e0000 */
[----:B------:R-:W3:Y:S01]  /*e690*/  SHFL.IDX PT, R52, R49, R6, 0x1c1f ;  /* 0x001c1f0631347589 */ /* 0x000ee200000e0000 */
[----:B0-----:R-:W-:-:S02]  /*e6a0*/  SEL R24, R42, R37, P0 ;  /* 0x000000252a187207 */ /* 0x001fc40000000000 */
[----:B------:R-:W-:Y:S01]  /*e6b0*/  SEL R26, R37, R42, P0 ;  /* 0x0000002a251a7207 */ /* 0x000fe20000000000 */
[----:B------:R-:W-:Y:S04]  /*e6c0*/  SHFL.IDX PT, R32, R32, R35, 0x1c1f ;  /* 0x001c1f2320207589 */ /* 0x000fe800000e0000 */
[----:B------:R-:W-:Y:S01]  /*e6d0*/  SHFL.IDX PT, R54, R54, R35, 0x1c1f ;  /* 0x001c1f2336367589 */ /* 0x000fe200000e0000 */
[----:B-1----:R-:W-:Y:S02]  /*e6e0*/  SEL R25, R38, R31, P0 ;  /* 0x0000001f26197207 */ /* 0x002fe40000000000 */
[----:B------:R-:W-:Y:S01]  /*e6f0*/  SEL R27, R31, R38, P0 ;  /* 0x000000261f1b7207 */ /* 0x000fe20000000000 */
[----:B------:R3:W0:Y:S04]  /*e700*/  SHFL.IDX PT, R7, R29, R6, 0x1c1f ;  /* 0x001c1f061d077589 */ /* 0x00062800000e0000 */
[----:B------:R-:W1:Y:S01]  /*e710*/  SHFL.IDX PT, R51, R51, R6, 0x1c1f ;  /* 0x001c1f0633337589 */ /* 0x000e6200000e0000 */
[----:B--2---:R-:W-:-:S03]  /*e720*/  SEL R30, R33, R36, P0 ;  /* 0x00000024211e7207 */ /* 0x004fc60000000000 */
[----:B------:R2:W-:Y:S04]  /*e730*/  SHFL.IDX PT, R20, R28, R35, 0x1c1f ;  /* 0x001c1f231c147589 */ /* 0x0005e800000e0000 */
[----:B------:R-:W-:Y:S01]  /*e740*/  SHFL.IDX PT, R44, R44, R35, 0x1c1f ;  /* 0x001c1f232c2c7589 */ /* 0x000fe200000e0000 */
[----:B---3--:R-:W-:Y:S02]  /*e750*/  SEL R29, R21, R52, P0 ;  /* 0x00000034151d7207 */ /* 0x008fe40000000000 */
[----:B------:R-:W-:Y:S01]  /*e760*/  SEL R31, R52, R21, P0 ;  /* 0x00000015341f7207 */ /* 0x000fe20000000000 */
[----:B------:R-:W-:Y:S01]  /*e770*/  SHFL.IDX PT, R56, R56, R35, 0x1c1f ;  /* 0x001c1f2338387589 */ /* 0x000fe200000e0000 */
[----:B--2---:R-:W-:-:S03]  /*e780*/  SEL R28, R36, R33, P0 ;  /* 0x00000021241c7207 */ /* 0x004fc60000000000 */
[----:B------:R-:W2:Y:S04]  /*e790*/  SHFL.IDX PT, R41, R41, R6, 0x1c1f ;  /* 0x001c1f0629297589 */ /* 0x000ea800000e0000 */
[----:B------:R-:W3:Y:S01]  /*e7a0*/  SHFL.IDX PT, R43, R43, R6, 0x1c1f ;  /* 0x001c1f062b2b7589 */ /* 0x000ee200000e0000 */
[----:B0-----:R-:W-:Y:S02]  /*e7b0*/  SEL R36, R32, R7, P0 ;  /* 0x0000000720247207 */ /* 0x001fe40000000000 */
[----:B------:R-:W-:Y:S01]  /*e7c0*/  SEL R38, R7, R32, P0 ;  /* 0x0000002007267207 */ /* 0x000fe20000000000 */
[----:B------:R-:W0:Y:S01]  /*e7d0*/  SHFL.IDX PT, R53, R53, R6, 0x1c1f ;  /* 0x001c1f0635357589 */ /* 0x000e2200000e0000 */
[----:B-1----:R-:W-:Y:S01]  /*e7e0*/  SEL R37, R54, R51, P0 ;  /* 0x0000003336257207 */ /* 0x002fe20000000000 */
[----:B------:R-:W-:Y:S01]  /*e7f0*/  IMAD.U32 R7, RZ, RZ, UR7 ;  /* 0x00000007ff077e24 */ /* 0x000fe2000f8e00ff */
[----:B------:R-:W-:Y:S01]  /*e800*/  SEL R39, R51, R54, P0 ;  /* 0x0000003633277207 */ /* 0x000fe20000000000 */
[----:B------:R-:W-:Y:S06]  /*e810*/  BAR.SYNC.DEFER_BLOCKING 0x1, 0x100 ;  /* 0x0044000000007b1d */ /* 0x000fec0000010000 */
[----:B------:R-:W-:Y:S04]  /*e820*/  SHFL.IDX PT, R58, R58, R35, 0x1c1f ;  /* 0x001c1f233a3a7589 */ /* 0x000fe800000e0000 */
[----:B------:R-:W1:Y:S01]  /*e830*/  SHFL.IDX PT, R55, R55, R6, 0x1c1f ;  /* 0x001c1f0637377589 */ /* 0x000e6200000e0000 */
[----:B--2---:R-:W-:-:S02]  /*e840*/  SEL R32, R20, R41, P0 ;  /* 0x0000002914207207 */ /* 0x004fc40000000000 */
[----:B------:R-:W-:Y:S01]  /*e850*/  SEL R34, R41, R20, P0 ;  /* 0x0000001429227207 */ /* 0x000fe20000000000 */
[----:B------:R-:W-:Y:S01]  /*e860*/  SHFL.IDX PT, R46, R46, R35, 0x1c1f ;  /* 0x001c1f232e2e7589 */ /* 0x000fe200000e0000 */
[----:B---3--:R-:W-:Y:S02]  /*e870*/  SEL R40, R44, R43, P0 ;  /* 0x0000002b2c287207 */ /* 0x008fe40000000000 */
[----:B------:R-:W-:Y:S01]  /*e880*/  SEL R42, R43, R44, P0 ;  /* 0x0000002c2b2a7207 */ /* 0x000fe20000000000 */
[----:B------:R2:W-:Y:S01]  /*e890*/  SHFL.IDX PT, R60, R60, R35, 0x1c1f ;  /* 0x001c1f233c3c7589 */ /* 0x0005e200000e0000 */
[----:B0-----:R-:W-:-:S03]  /*e8a0*/  SEL R33, R56, R53, P0 ;  /* 0x0000003538217207 */ /* 0x001fc60000000000 */
[----:B------:R-:W0:Y:S04]  /*e8b0*/  SHFL.IDX PT, R45, R45, R6, 0x1c1f ;  /* 0x001c1f062d2d7589 */ /* 0x000e2800000e0000 */
[----:B------:R3:W4:Y:S01]  /*e8c0*/  SHFL.IDX PT, R87, R87, R6, 0x1c1f ;  /* 0x001c1f0657577589 */ /* 0x00072200000e0000 */
[----:B--2---:R-:W-:-:S03]  /*e8d0*/  SEL R35, R53, R56, P0 ;  /* 0x0000003835237207 */ /* 0x004fc60000000000 */
[----:B------:R0:W-:Y:S04]  /*e8e0*/  STSM.16.M88.4 [R67], R8 ;  /* 0x0000000843007844 */ /* 0x0001e80000000200 */
[----:B------:R-:W-:Y:S01]  /*e8f0*/  STSM.16.M88.4 [R66], R12 ;  /* 0x0000000c42007844 */ /* 0x000fe20000000200 */
[----:B-1----:R-:W-:Y:S02]  /*e900*/  SEL R41, R58, R55, P0 ;  /* 0x000000373a297207 */ /* 0x002fe40000000000 */
[----:B------:R-:W-:Y:S01]  /*e910*/  SEL R43, R55, R58, P0 ;  /* 0x0000003a372b7207 */ /* 0x000fe20000000000 */
[----:B------:R-:W-:Y:S01]  /*e920*/  STSM.16.M88.4 [R65], R24 ;  /* 0x0000001841007844 */ /* 0x000fe20000000200 */
[----:B---3--:R-:W-:Y:S01]  /*e930*/  MOV R6, UR6 ;  /* 0x0000000600067c02 */ /* 0x008fe20008000f00 */
[----:B------:R-:W-:-:S02]  /*e940*/  ULDC.64 UR6, c[0x0][0xc08] ;  /* 0x0003020000067ab9 */ /* 0x000fc40000000a00 */
[----:B------:R-:W-:Y:S01]  /*e950*/  STSM.16.M88.4 [R64], R28 ;  /* 0x0000001c40007844 */ /* 0x000fe20000000200 */
[----:B0-----:R-:W-:-:S03]  /*e960*/  SEL R8, R46, R45, P0 ;  /* 0x0000002d2e087207 */ /* 0x001fc60000000000 */
[----:B------:R-:W-:Y:S01]  /*e970*/  STSM.16.M88.4 [R63], R36 ;  /* 0x000000243f007844 */ /* 0x000fe20000000200 */
[----:B------:R-:W-:Y:S02]  /*e980*/  SEL R10, R45, R46, P0 ;  /* 0x0000002e2d0a7207 */ /* 0x000fe40000000000 */
[----:B----4-:R-:W-:Y:S01]  /*e990*/  SEL R9, R60, R87, P0 ;  /* 0x000000573c097207 */ /* 0x010fe20000000000 */
[----:B------:R-:W-:Y:S01]  /*e9a0*/  STSM.16.M88.4 [R62], R32 ;  /* 0x000000203e007844 */ /* 0x000fe20000000200 */
[----:B------:R-:W-:Y:S01]  /*e9b0*/  SEL R11, R87, R60, P0 ;  /* 0x0000003c570b7207 */ /* 0x000fe20000000000 */
[----:B------:R-:W-:Y:S01]  /*e9c0*/  UISETP.NE.U32.AND UP1, UPT, UR6, URZ, UPT ;  /* 0x0000003f0600728c */ /* 0x000fe2000bf25070 */
[----:B------:R-:W0:Y:S01]  /*e9d0*/  LDC R46, c[0x0][0xbe8] ;  /* 0x0002fa00ff2e7b82 */ /* 0x000e220000000800 */
[----:B------:R-:W-:Y:S04]  /*e9e0*/  STSM.16.M88.4 [R61], R40 ;  /* 0x000000283d007844 */ /* 0x000fe80000000200 */
[----:B------:R1:W-:Y:S03]  /*e9f0*/  STSM.16.M88.4 [R59], R8 ;  /* 0x000000083b007844 */ /* 0x0003e60000000200 */
[----:B------:R-:W-:Y:S01]  /*ea00*/  BAR.SYNC.DEFER_BLOCKING 0x1, 0x100 ;  /* 0x0044000000007b1d */ /* 0x000fe20000010000 */
[----:B------:R-:W-:-:S06]  /*ea10*/  UISETP.NE.AND.EX UP1, UPT, UR7, URZ, UPT, UP1 ;  /* 0x0000003f0700728c */ /* 0x000fcc000bf25310 */
[----:B------:R-:W-:-:S05]  /*ea20*/  PLOP3.LUT P0, PT, PT, PT, UP1, 0x80, 0x0 ;  /* 0x000000000000781c */ /* 0x000fca0003f0f018 */
[----:B------:R-:W-:-:S04]  /*ea30*/  @UP1 ULEA UR6, UP2, UR36, UR6, 0x2 ;  /* 0x0000000624061291 */ /* 0x000fc8000f84103f */
[----:B------:R-:W-:Y:S01]  /*ea40*/  @UP1 ULEA.HI.X UR7, UR36, UR7, UR37, 0x2, UP2 ;  /* 0x0000000724071291 */ /* 0x000fe200090f1425 */
[----:B-1----:R-:W-:Y:S02]  /*ea50*/  IMAD.U32 R9, RZ, RZ, UR8 ;  /* 0x00000008ff097e24 */ /* 0x002fe4000f8e00ff */
[----:B------:R-:W-:-:S03]  /*ea60*/  IMAD.U32 R10, RZ, RZ, UR6 ;  /* 0x00000006ff0a7e24 */ /* 0x000fc6000f8e00ff */
[----:B------:R-:W-:Y:S01]  /*ea70*/  IMAD.U32 R11, RZ, RZ, UR7 ;  /* 0x00000007ff0b7e24 */ /* 0x000fe2000f8e00ff */
[----:B------:R-:W2:Y:S01]  /*ea80*/  @P2 LDG.E R12, desc[UR54][R6.64] ;  /* 0x00000036060c2981 */ /* 0x000ea2000c1e1900 */
[----:B0-----:R-:W-:Y:S01]  /*ea90*/  ISETP.NE.AND P1, PT, R46, 0x1, PT ;  /* 0x000000012e00780c */ /* 0x001fe20003f25270 */
[----:B------:R-:W-:Y:S02]  /*eaa0*/  UMOV UR4, URZ ;  /* 0x0000003f00047c82 */ /* 0x000fe40008000000 */
[----:B------:R0:W5:Y:S10]  /*eab0*/  @P0 LDG.E R9, desc[UR54][R10.64] ;  /* 0x000000360a090981 */ /* 0x000174000c1e1900 */
[----:B------:R-:W1:Y:S08]  /*eac0*/  @P1 LDC R13, c[0x0][0xbec] ;  /* 0x0002fb00ff0d1b82 */ /* 0x000e700000000800 */
[----:B------:R-:W3:Y:S01]  /*ead0*/  @P1 LDC R14, c[0x0][0xbf0] ;  /* 0x0002fc00ff0e1b82 */ /* 0x000ee20000000800 */
[----:B--2---:R-:W-:Y:S01]  /*eae0*/  @P2 R2UR UR4, R12 ;  /* 0x000000000c0422ca */ /* 0x004fe200000e0000 */
[----:B01-3--:R-:W-:-:S14]  /*eaf0*/  @P0 BRA `(.L_x_2415) ;  /* 0x0000000000100947 */ /* 0x00bfdc0003800000 */
[----:B------:R-:W-:Y:S05]  /*eb00*/  @!P2 BRA `(.L_x_2415) ;  /* 0x00000000000ca947 */ /* 0x000fea0003800000 */
[----:B------:R-:W2:Y:S04]  /*eb10*/  LDG.E R8, desc[UR54][R6.64] ;  /* 0x0000003606087981 */ /* 0x000ea8000c1e1900 */
[----:B-----5:R-:W2:Y:S02]  /*eb20*/  LDG.E R9, desc[UR54][R6.64+0x4] ;  /* 0x0000043606097981 */ /* 0x020ea4000c1e1900 */
[----:B--2---:R-:W-:-:S07]  /*eb30*/  IMAD.IADD R9, R9, 0x1, -R8 ;  /* 0x0000000109097824 */ /* 0x004fce00078e0a08 */
.L_x_2415:
[----:B------:R-:W-:Y:S01]  /*eb40*/  USHF.R.S32.HI UR14, URZ, 0x1f, UR38 ;  /* 0x0000001f3f0e7899 */ /* 0x000fe20008011426 */
[----:B------:R-:W-:Y:S01]  /*eb50*/  VIADD R8, R18, UR39 ;  /* 0x0000002712087c36 */ /* 0x000fe20008000000 */
[----:B------:R-:W-:Y:S01]  /*eb60*/  ULDC.64 UR12, c[0x0][0xb90] ;  /* 0x0002e400000c7ab9 */ /* 0x000fe20000000a00 */
[----:B------:R-:W-:Y:S01]  /*eb70*/  USHF.R.S32.HI UR9, URZ, 0x1f, UR4 ;  /* 0x0000001f3f097899 */ /* 0x000fe20008011404 */
[----:B------:R-:W-:Y:S01]  /*eb80*/  VIADD R24, R190, UR39 ;  /* 0x00000027be187c36 */ /* 0x000fe20008000000 */
[----:B------:R-:W-:Y:S01]  /*eb90*/  UIMAD UR10, UR14, UR12, URZ ;  /* 0x0000000c0e0a72a4 */ /* 0x000fe2000f8e023f */
[----:B------:R-:W-:Y:S01]  /*eba0*/  @P1 IMAD.HI.U32 R7, R8, R13, RZ ;  /* 0x0000000d08071227 */ /* 0x000fe200078e00ff */
[----:B------:R-:W-:Y:S01]  /*ebb0*/  UMOV UR8, UR4 ;  /* 0x0000000400087c82 */ /* 0x000fe20008000000 */
[----:B------:R-:W-:Y:S01]  /*ebc0*/  USEL UR37, UR37, URZ, !UP0 ;  /* 0x0000003f25257287 */ /* 0x000fe2000c000000 */
[----:B------:R-:W0:Y:S01]  /*ebd0*/  @P1 LDC R49, c[0x0][0xbf0] ;  /* 0x0002fc00ff311b82 */ /* 0x000e220000000800 */
        /* <DEDUP_REMOVED lines=8> */
[----:B------:R-:W-:Y:S01]  /*ec60*/  IMAD.MOV R11, RZ, RZ, -R6 ;  /* 0x000000ffff0b7224 */ /* 0x000fe200078e0a06 */
[----:B------:R-:W-:Y:S01]  /*ec70*/  UIMAD UR8, UR37, UR12, URZ ;  /* 0x0000000c250872a4 */ /* 0x000fe2000f8e023f */
[----:B------:R-:W-:Y:S01]  /*ec80*/  IMAD.WIDE R4, R7, 0x2, R4 ;  /* 0x0000000207047825 */ /* 0x000fe200078e0204 */
[----:B------:R-:W-:Y:S01]  /*ec90*/  UIMAD.WIDE.U32 UR6, UR36, UR12, UR6 ;  /* 0x0000000c240672a5 */ /* 0x000fe2000f8e0006 */
[----:B------:R-:W-:Y:S01]  /*eca0*/  SHF.R.S32.HI R7, RZ, 0x1f, R6 ;  /* 0x0000001fff077819 */ /* 0x000fe20000011406 */
[----:B------:R-:W-:Y:S01]  /*ecb0*/  UIMAD UR8, UR36, UR13, UR8 ;  /* 0x0000000d240872a4 */ /* 0x000fe2000f8e0208 */
[----:B------:R-:W-:Y:S01]  /*ecc0*/  IMAD R11, R46, R11, R8 ;  /* 0x0000000b2e0b7224 */ /* 0x000fe200078e0208 */
[----:B------:R-:W-:Y:S01]  /*ecd0*/  IADD3 R13, P3, R4, 0x2000, RZ ;  /* 0x00002000040d7810 */ /* 0x000fe20007f7e0ff */
[----:B-----5:R-:W-:Y:S01]  /*ece0*/  IMAD R53, R9, R46, RZ ;  /* 0x0000002e09357224 */ /* 0x020fe200078e02ff */
[----:B------:R-:W-:Y:S01]  /*ecf0*/  IADD3 R6, P2, R6, UR6, RZ ;  /* 0x0000000606067c10 */ /* 0x000fe2000ff5e0ff */
[----:B------:R-:W-:Y:S01]  /*ed00*/  ULDC.64 UR10, c[0x0][0xaa0] ;  /* 0x0002a800000a7ab9 */ /* 0x000fe20000000a00 */
[----:B------:R-:W-:Y:S01]  /*ed10*/  IMAD.U32 R10, RZ, RZ, UR8 ;  /* 0x00000008ff0a7e24 */ /* 0x000fe2000f8e00ff */
[----:B------:R-:W-:Y:S01]  /*ed20*/  SHF.R.S32.HI R8, RZ, 0x1f, R11 ;  /* 0x0000001fff087819 */ /* 0x000fe2000001140b */
[----:B------:R-:W-:Y:S01]  /*ed30*/  IMAD.X R9, RZ, RZ, R5, P3 ;  /* 0x000000ffff097224 */ /* 0x000fe200018e0605 */
[----:B------:R-:W-:-:S02]  /*ed40*/  IADD3 R15, P0, R4, 0x1000, RZ ;  /* 0x00001000040f7810 */ /* 0x000fc40007f1e0ff */
[----:B------:R-:W-:Y:S01]  /*ed50*/  IADD3.X R7, R7, UR7, R10, P2, !PT ;  /* 0x0000000707077c10 */ /* 0x000fe200097fe40a */
[----:B------:R-:W-:Y:S01]  /*ed60*/  ULDC.64 UR6, c[0x0][0xb88] ;  /* 0x0002e20000067ab9 */ /* 0x000fe20000000a00 */
[----:B------:R-:W-:Y:S01]  /*ed70*/  LOP3.LUT R10, R13, 0x380, RZ, 0xc0, !PT ;  /* 0x000003800d0a7812 */ /* 0x000fe200078ec0ff */
[----:B------:R-:W-:Y:S01]  /*ed80*/  IMAD R14, R8, UR6, RZ ;  /* 0x00000006080e7c24 */ /* 0x000fe2000f8e02ff */
[----:B------:R-:W-:Y:S01]  /*ed90*/  LOP3.LUT R12, R15, 0x380, RZ, 0xc0, !PT ;  /* 0x000003800f0c7812 */ /* 0x000fe200078ec0ff */
[C---:B------:R-:W-:Y:S01]  /*eda0*/  IMAD.WIDE.U32 R6, R11.reuse, UR6, R6 ;  /* 0x000000060b067c25 */ /* 0x040fe2000f8e0006 */
[----:B------:R-:W-:Y:S02]  /*edb0*/  SHF.R.U64 R8, R10, 0x3, RZ ;  /* 0x000000030a087819 */ /* 0x000fe400000012ff */
[----:B------:R-:W-:Y:S01]  /*edc0*/  SHF.R.U64 R12, R12, 0x3, RZ ;  /* 0x000000030c0c7819 */ /* 0x000fe200000012ff */
[----:B------:R-:W-:Y:S01]  /*edd0*/  IMAD R21, R11, UR7, R14 ;  /* 0x000000070b157c24 */ /* 0x000fe2000f8e020e */
[----:B------:R-:W-:Y:S01]  /*ede0*/  LOP3.LUT R8, R8, R13, RZ, 0x3c, !PT ;  /* 0x0000000d08087212 */ /* 0x000fe200078e3cff */
[----:B------:R-:W-:Y:S01]  /*edf0*/  ULDC.64 UR6, c[0x0][0xb50] ;  /* 0x0002d40000067ab9 */ /* 0x000fe20000000a00 */
[----:B------:R-:W-:Y:S01]  /*ee00*/  LOP3.LUT R12, R12, R15, RZ, 0x3c, !PT ;  /* 0x0000000f0c0c7212 */ /* 0x000fe200078e3cff */
[----:B------:R-:W-:Y:S01]  /*ee10*/  IMAD.IADD R13, R7, 0x1, R21 ;  /* 0x00000001070d7824 */ /* 0x000fe200078e0215 */
[----:B------:R-:W-:Y:S01]  /*ee20*/  LEA R14, P4, R6, UR6, 0x2 ;  /* 0x00000006060e7c11 */ /* 0x000fe2000f8810ff */
[----:B------:R-:W-:Y:S01]  /*ee30*/  VIADD R10, R24, 0x8 ;  /* 0x00000008180a7836 */ /* 0x000fe20000000000 */
[----:B------:R-:W-:-:S02]  /*ee40*/  IADD3 R11, P2, R4, 0x3000, RZ ;  /* 0x00003000040b7810 */ /* 0x000fc40007f5e0ff */
[----:B------:R-:W-:Y:S01]  /*ee50*/  LEA.HI.X R15, R6, UR7, R13, 0x2, P4 ;  /* 0x00000007060f7c11 */ /* 0x000fe2000a0f140d */
[----:B------:R-:W-:Y:S01]  /*ee60*/  SHFL.IDX PT, R20, R14, RZ, 0x1c1f ;  /* 0x001c1fff0e147589 */ /* 0x000fe200000e0000 */
[----:B------:R-:W-:Y:S01]  /*ee70*/  LOP3.LUT R7, R11, 0x380, RZ, 0xc0, !PT ;  /* 0x000003800b077812 */ /* 0x000fe200078ec0ff */
[--C-:B------:R-:W-:Y:S01]  /*ee80*/  IMAD.X R13, RZ, RZ, R5.reuse, P0 ;  /* 0x000000ffff0d7224 */ /* 0x100fe200000e0605 */
[----:B------:R-:W-:Y:S01]  /*ee90*/  LOP3.LUT P0, RZ, R188, 0x3, RZ, 0xc0, !PT ;  /* 0x00000003bcff7812 */ /* 0x000fe2000780c0ff */
[----:B------:R-:W1:Y:S01]  /*eea0*/  SHFL.IDX PT, R21, R15, RZ, 0x1c1f ;  /* 0x001c1fff0f157589 */ /* 0x000e6200000e0000 */
[----:B------:R-:W-:Y:S01]  /*eeb0*/  SHF.R.U64 R6, R7, 0x3, RZ ;  /* 0x0000000307067819 */ /* 0x000fe200000012ff */
[----:B------:R-:W-:Y:S01]  /*eec0*/  IMAD.X R7, RZ, RZ, R5, P2 ;  /* 0x000000ffff077224 */ /* 0x000fe200010e0605 */
[-C--:B------:R-:W-:Y:S01]  /*eed0*/  ISETP.GE.OR P2, PT, R24, R53.reuse, P0 ;  /* 0x000000351800720c */ /* 0x080fe20000746670 */
[----:B------:R-:W-:Y:S01]  /*eee0*/  SHFL.IDX PT, R44, R14, 0x1, 0x1c1f ;  /* 0x003c1f000e2c7f89 */ /* 0x000fe200000e0000 */
[----:B------:R-:W-:Y:S01]  /*eef0*/  ISETP.GE.OR P0, PT, R10, R53, P0 ;  /* 0x000000350a00720c */ /* 0x000fe20000706670 */
[----:B------:R-:W-:Y:S01]  /*ef00*/  UIMAD UR8, UR9, UR10, URZ ;  /* 0x0000000a090872a4 */ /* 0x000fe2000f8e023f */
[C---:B------:R-:W-:Y:S01]  /*ef10*/  IADD3 R41, P6, R4.reuse, 0x4000, RZ ;  /* 0x0000400004297810 */ /* 0x040fe20007fde0ff */
[----:B------:R-:W2:Y:S01]  /*ef20*/  SHFL.IDX PT, R45, R15, 0x1, 0x1c1f ;  /* 0x003c1f000f2d7f89 */ /* 0x000ea200000e0000 */
[----:B------:R-:W-:Y:S01]  /*ef30*/  UIMAD.WIDE.U32 UR6, UR4, UR10, URZ ;  /* 0x0000000a040672a5 */ /* 0x000fe2000f8e003f */
[----:B------:R-:W-:-:S02]  /*ef40*/  IADD3 R37, P5, R4, 0x5000, RZ ;  /* 0x0000500004257810 */ /* 0x000fc40007fbe0ff */
[----:B------:R-:W-:Y:S02]  /*ef50*/  IADD3 R33, P4, R4, 0x6000, RZ ;  /* 0x0000600004217810 */ /* 0x000fe40007f9e0ff */
[----:B------:R-:W-:Y:S02]  /*ef60*/  LOP3.LUT R6, R6, R11, RZ, 0x3c, !PT ;  /* 0x0000000b06067212 */ /* 0x000fe400078e3cff */
[C---:B------:R-:W-:Y:S01]  /*ef70*/  LOP3.LUT R25, R4.reuse, 0x380, RZ, 0xc0, !PT ;  /* 0x0000038004197812 */ /* 0x040fe200078ec0ff */
[----:B-1----:R1:W-:Y:S01]  /*ef80*/  @!P2 ST.E desc[UR54][R20.64], R2 ;  /* 0x000000021400a985 */ /* 0x0023e2000c101936 */
[----:B------:R-:W-:Y:S01]  /*ef90*/  UIMAD UR8, UR4, UR11, UR8 ;  /* 0x0000000b040872a4 */ /* 0x000fe2000f8e0208 */
[----:B------:R-:W-:Y:S02]  /*efa0*/  IADD3 R11, P3, R4, 0x7000, RZ ;  /* 0x00007000040b7810 */ /* 0x000fe40007f7e0ff */
[----:B------:R-:W-:Y:S01]  /*efb0*/  ULDC.64 UR10, c[0x0][0xae8] ;  /* 0x0002ba00000a7ab9 */ /* 0x000fe20000000a00 */
[----:B------:R-:W-:-:S02]  /*efc0*/  LOP3.LUT R40, R41, 0x380, RZ, 0xc0, !PT ;  /* 0x0000038029287812 */ /* 0x000fc400078ec0ff */
[----:B------:R-:W-:Y:S01]  /*efd0*/  LOP3.LUT R36, R37, 0x380, RZ, 0xc0, !PT ;  /* 0x0000038025247812 */ /* 0x000fe200078ec0ff */
[----:B--2---:R2:W-:Y:S01]  /*efe0*/  @!P0 ST.E desc[UR54][R44.64], R0 ;  /* 0x000000002c008985 */ /* 0x0045e2000c101936 */
[----:B------:R-:W-:Y:S02]  /*eff0*/  LOP3.LUT R32, R33, 0x380, RZ, 0xc0, !PT ;  /* 0x0000038021207812 */ /* 0x000fe400078ec0ff */
[----:B------:R-:W-:Y:S01]  /*f000*/  SHF.R.U64 R25, R25, 0x3, RZ ;  /* 0x0000000319197819 */ /* 0x000fe200000012ff */
[----:B-1----:R-:W1:Y:S01]  /*f010*/  @P1 LDC R21, c[0x0][0xbec] ;  /* 0x0002fb00ff151b82 */ /* 0x002e620000000800 */
[----:B------:R-:W-:Y:S01]  /*f020*/  UIADD3 UR7, UR7, UR8, URZ ;  /* 0x0000000807077290 */ /* 0x000fe2000fffe03f */
[----:B------:R-:W-:Y:S01]  /*f030*/  LOP3.LUT R10, R11, 0x380, RZ, 0xc0, !PT ;  /* 0x000003800b0a7812 */ /* 0x000fe200078ec0ff */
[----:B------:R-:W-:Y:S01]  /*f040*/  UIMAD UR4, UR14, UR10, URZ ;  /* 0x0000000a0e0472a4 */ /* 0x000fe2000f8e023f */
[----:B------:R-:W-:Y:S01]  /*f050*/  SHF.R.U64 R40, R40, 0x3, RZ ;  /* 0x0000000328287819 */ /* 0x000fe200000012ff */
[----:B------:R-:W-:Y:S01]  /*f060*/  IMAD.X R29, RZ, RZ, R5, P3 ;  /* 0x000000ffff1d7224 */ /* 0x000fe200018e0605 */
[----:B------:R-:W-:Y:S01]  /*f070*/  SHF.R.U64 R36, R36, 0x3, RZ ;  /* 0x0000000324247819 */ /* 0x000fe200000012ff */
[----:B--2---:R-:W-:Y:S01]  /*f080*/  IMAD R0, R22, 0x20, R23 ;  /* 0x0000002016007824 */ /* 0x004fe200078e0217 */
[----:B------:R-:W-:Y:S01]  /*f090*/  UIMAD UR4, UR38, UR11, UR4 ;  /* 0x0000000b260472a4 */ /* 0x000fe2000f8e0204 */
[----:B------:R-:W-:Y:S01]  /*f0a0*/  SHF.R.U64 R32, R32, 0x3, RZ ;  /* 0x0000000320207819 */ /* 0x000fe200000012ff */
[----:B------:R-:W-:Y:S01]  /*f0b0*/  UIMAD.WIDE.U32 UR6, UR38, UR10, UR6 ;  /* 0x0000000a260672a5 */ /* 0x000fe2000f8e0006 */
[----:B------:R-:W-:Y:S01]  /*f0c0*/  VIADD R2, R0, UR39 ;  /* 0x0000002700027c36 */ /* 0x000fe20008000000 */
[----:B------:R-:W-:Y:S01]  /*f0d0*/  ULDC.64 UR8, c[0x0][0xaf0] ;  /* 0x0002bc0000087ab9 */ /* 0x000fe20000000a00 */
[----:B------:R-:W-:Y:S01]  /*f0e0*/  LOP3.LUT R24, R25, R4, RZ, 0x3c, !PT ;  /* 0x0000000419187212 */ /* 0x000fe200078e3cff */
[----:B------:R-:W-:Y:S01]  /*f0f0*/  UIADD3 UR7, UR7, UR4, URZ ;  /* 0x0000000407077290 */ /* 0x000fe2000fffe03f */
[----:B------:R-:W-:Y:S01]  /*f100*/  SHF.R.U64 R4, R10, 0x3, RZ ;  /* 0x000000030a047819 */ /* 0x000fe200000012ff */
[----:B------:R-:W-:Y:S01]  /*f110*/  UIMAD UR4, UR37, UR8, URZ ;  /* 0x00000008250472a4 */ /* 0x000fe2000f8e023f */
[----:B------:R-:W-:Y:S01]  /*f120*/  MOV R45, R2 ;  /* 0x00000002002d7202 */ /* 0x000fe20000000f00 */
[----:B------:R-:W5:Y:S01]  /*f130*/  LD.E.128 R12, desc[UR54][R12.64] ;  /* 0x000000360c0c7980 */ /* 0x000f62000c101d00 */
[----:B------:R-:W-:-:S02]  /*f140*/  LOP3.LUT R40, R40, R41, RZ, 0x3c, !PT ;  /* 0x0000002928287212 */ /* 0x000fc400078e3cff */
[----:B------:R-:W-:Y:S01]  /*f150*/  LOP3.LUT R36, R36, R37, RZ, 0x3c, !PT ;  /* 0x0000002524247212 */ /* 0x000fe200078e3cff */
[----:B-1----:R-:W-:Y:S01]  /*f160*/  @P1 IMAD.HI.U32 R0, R2, R21, RZ ;  /* 0x0000001502001227 */ /* 0x002fe200078e00ff */
[----:B------:R-:W-:Y:S01]  /*f170*/  UIMAD UR4, UR36, UR9, UR4 ;  /* 0x00000009240472a4 */ /* 0x000fe2000f8e0204 */
[----:B------:R-:W-:Y:S01]  /*f180*/  LOP3.LUT R32, R32, R33, RZ, 0x3c, !PT ;  /* 0x0000002120207212 */ /* 0x000fe200078e3cff */
[----:B------:R-:W-:Y:S01]  /*f190*/  UIMAD.WIDE.U32 UR6, UR36, UR8, UR6 ;  /* 0x00000008240672a5 */ /* 0x000fe2000f8e0006 */
[--C-:B------:R-:W-:Y:S01]  /*f1a0*/  IMAD.X R41, RZ, RZ, R5.reuse, P6 ;  /* 0x000000ffff297224 */ /* 0x100fe200030e0605 */
[----:B0-----:R-:W-:Y:S01]  /*f1b0*/  @P1 SHF.R.U32.HI R45, RZ, R49, R0 ;  /* 0x00000031ff2d1219 */ /* 0x001fe20000011600 */
[--C-:B------:R-:W-:Y:S01]  /*f1c0*/  IMAD.X R37, RZ, RZ, R5.reuse, P5 ;  /* 0x000000ffff257224 */ /* 0x100fe200028e0605 */
[----:B------:R-:W-:Y:S01]  /*f1d0*/  UIADD3 UR4, UR7, UR4, URZ ;  /* 0x0000000407047290 */ /* 0x000fe2000fffe03f */
[----:B------:R-:W-:Y:S01]  /*f1e0*/  IMAD.X R33, RZ, RZ, R5, P4 ;  /* 0x000000ffff217224 */ /* 0x000fe200020e0605 */
[--C-:B------:R-:W-:Y:S01]  /*f1f0*/  SHF.R.S32.HI R0, RZ, 0x1f, R45.reuse ;  /* 0x0000001fff007819 */ /* 0x100fe2000001142d */
[----:B------:R-:W-:Y:S01]  /*f200*/  IMAD.MOV R49, RZ, RZ, -R45 ;  /* 0x000000ffff317224 */ /* 0x000fe200078e0a2d */
[----:B------:R-:W-:Y:S01]  /*f210*/  LOP3.LUT R28, R4, R11, RZ, 0x3c, !PT ;  /* 0x0000000b041c7212 */ /* 0x000fe200078e3cff */
[----:B------:R-:W-:Y:S01]  /*f220*/  IMAD.MOV.U32 R25, RZ, RZ, R5 ;  /* 0x000000ffff197224 */ /* 0x000fe200078e0005 */
[----:B------:R-:W-:Y:S01]  /*f230*/  ULDC.64 UR8, c[0x0][0xae0] ;  /* 0x0002b80000087ab9 */ /* 0x000fe20000000a00 */
[----:B------:R-:W-:Y:S01]  /*f240*/  IMAD R49, R46, R49, R2 ;  /* 0x000000312e317224 */ /* 0x000fe200078e0202 */
[----:B------:R-:W5:Y:S01]  /*f250*/  LD.E.128 R8, desc[UR54][R8.64] ;  /* 0x0000003608087980 */ /* 0x000f62000c101d00 */
[----:B------:R-:W-:-:S02]  /*f260*/  IMAD R0, R0, UR8, RZ ;  /* 0x0000000800007c24 */ /* 0x000fc4000f8e02ff */
[----:B------:R-:W-:Y:S01]  /*f270*/  IMAD.U32 R21, RZ, RZ, UR7 ;  /* 0x00000007ff157e24 */ /* 0x000fe2000f8e00ff */
[----:B------:R-:W5:Y:S01]  /*f280*/  LD.E.128 R24, desc[UR54][R24.64] ;  /* 0x0000003618187980 */ /* 0x000f62000c101d00 */
[----:B------:R-:W-:Y:S01]  /*f290*/  IMAD.U32 R20, RZ, RZ, UR6 ;  /* 0x00000006ff147e24 */ /* 0x000fe2000f8e00ff */
[----:B------:R-:W-:Y:S01]  /*f2a0*/  ULDC.64 UR6, c[0x0][0xad8] ;  /* 0x0002b60000067ab9 */ /* 0x000fe20000000a00 */
[----:B------:R-:W-:Y:S01]  /*f2b0*/  IMAD.U32 R21, RZ, RZ, UR4 ;  /* 0x00000004ff157e24 */ /* 0x000fe2000f8e00ff */
[----:B------:R-:W5:Y:S01]  /*f2c0*/  LD.E.128 R4, desc[UR54][R6.64] ;  /* 0x0000003606047980 */ /* 0x000f62000c101d00 */
[C---:B------:R-:W-:Y:S01]  /*f2d0*/  IMAD R51, R45.reuse, UR9, R0 ;  /* 0x000000092d337c24 */ /* 0x040fe2000f8e0200 */
[----:B------:R-:W-:Y:S02]  /*f2e0*/  SHF.R.S32.HI R0, RZ, 0x1f, R49 ;  /* 0x0000001fff007819 */ /* 0x000fe40000011431 */
[----:B------:R-:W5:Y:S01]  /*f2f0*/  LD.E.128 R40, desc[UR54][R40.64] ;  /* 0x0000003628287980 */ /* 0x000f62000c101d00 */
[----:B------:R-:W-:-:S03]  /*f300*/  IMAD.WIDE.U32 R20, R45, UR8, R20 ;  /* 0x000000082d147c25 */ /* 0x000fc6000f8e0014 */
[----:B------:R-:W5:Y:S04]  /*f310*/  LD.E.128 R36, desc[UR54][R36.64] ;  /* 0x0000003624247980 */ /* 0x000f68000c101d00 */
[----:B------:R-:W5:Y:S04]  /*f320*/  LD.E.128 R32, desc[UR54][R32.64] ;  /* 0x0000003620207980 */ /* 0x000f68000c101d00 */
[----:B------:R-:W5:Y:S01]  /*f330*/  LD.E.128 R28, desc[UR54][R28.64] ;  /* 0x000000361c1c7980 */ /* 0x000f62000c101d00 */
        /* <DEDUP_REMOVED lines=8> */
[----:B------:R-:W-:Y:S02]  /*f3c0*/  VIADD R46, R23, UR39 ;  /* 0x00000027172e7c36 */ /* 0x000fe40008000000 */
[C---:B------:R-:W-:Y:S02]  /*f3d0*/  IMAD R45, R49.reuse, UR7, R2 ;  /* 0x00000007312d7c24 */ /* 0x040fe4000f8e0202 */
[----:B------:R-:W-:Y:S01]  /*f3e0*/  IMAD.WIDE.U32 R20, R49, UR6, R20 ;  /* 0x0000000631147c25 */ /* 0x000fe2000f8e0014 */
[C---:B------:R-:W-:Y:S01]  /*f3f0*/  ISETP.GE.AND P2, PT, R46.reuse, R53, PT ;  /* 0x000000352e00720c */ /* 0x040fe20003f46270 */
[----:B------:R-:W-:Y:S02]  /*f400*/  ULDC.64 UR6, c[0x0][0xa80] ;  /* 0x0002a00000067ab9 */ /* 0x000fe40000000a00 */
[----:B------:R-:W-:Y:S01]  /*f410*/  VIADD R0, R46, 0x20 ;  /* 0x000000202e007836 */ /* 0x000fe20000000000 */
[----:B------:R-:W-:Y:S01]  /*f420*/  LEA R44, P3, R20, UR6, 0x1 ;  /* 0x00000006142c7c11 */ /* 0x000fe2000f8608ff */
[----:B------:R-:W-:-:S02]  /*f430*/  IMAD.IADD R21, R21, 0x1, R45 ;  /* 0x0000000115157824 */ /* 0x000fc400078e022d */
[----:B------:R-:W-:Y:S01]  /*f440*/  VIADD R3, R3, 0x29820 ;  /* 0x0002982003037836 */ /* 0x000fe20000000000 */
[-C--:B------:R-:W-:Y:S01]  /*f450*/  ISETP.GE.AND P0, PT, R0, R53.reuse, PT ;  /* 0x000000350000720c */ /* 0x080fe20003f06270 */
[----:B------:R-:W-:Y:S01]  /*f460*/  VIADD R0, R46, 0x40 ;  /* 0x000000402e007836 */ /* 0x000fe20000000000 */
[----:B------:R-:W-:Y:S02]  /*f470*/  LEA.HI.X R45, R20, UR7, R21, 0x1, P3 ;  /* 0x00000007142d7c11 */ /* 0x000fe400098f0c15 */
        /* <DEDUP_REMOVED lines=16> */
.L_x_2417:
[----:B------:R-:W-:Y:S05]  /*f580*/  BSYNC B1 ;  /* 0x0000000000017941 */ /* 0x000fea0003800000 */
.L_x_2416:
        /* <DEDUP_REMOVED lines=13> */
.L_x_2419:
[----:B------:R-:W-:Y:S05]  /*f660*/  BSYNC B1 ;  /* 0x0000000000017941 */ /* 0x000fea0003800000 */
.L_x_2418:
[----:B----4-:R4:W0:Y:S01]  /*f670*/  SHFL.IDX PT, R0, R45, 0x2, 0x181f ;  /* 0x00581f002d007f89 */ /* 0x01082200000e0000 */
        /* <DEDUP_REMOVED lines=12> */
.L_x_2421:
[----:B------:R-:W-:Y:S05]  /*f740*/  BSYNC B1 ;  /* 0x0000000000017941 */ /* 0x000fea0003800000 */
.L_x_2420:
[----:B0-----:R-:W-:Y:S01]  /*f750*/  VIADD R0, R46, 0x60 ;  /* 0x000000602e007836 */ /* 0x001fe20000000000 */
[----:B--2-4-:R-:W4:Y:S04]  /*f760*/  SHFL.IDX PT, R45, R45, 0x3, 0x181f ;  /* 0x00781f002d2d7f89 */ /* 0x014f2800000e0000 */
        /* <DEDUP_REMOVED lines=14> */
.L_x_2414:
        /* <DEDUP_REMOVED lines=8> */
[----:B------:R-:W-:Y:S02]  /*f8d0*/  IMAD.U32 R2, RZ, RZ, UR6 ;  /* 0x00000006ff027e24 */ /* 0x000fe4000f8e00ff */
[----:B------:R-:W-:Y:S01]  /*f8e0*/  IMAD.U32 R3, RZ, RZ, UR7 ;  /* 0x00000007ff037e24 */ /* 0x000fe2000f8e00ff */
[----:B------:R-:W-:Y:S02]  /*f8f0*/  ULDC.64 UR6, c[0x0][0xc08] ;  /* 0x0003020000067ab9 */ /* 0x000fe40000000a00 */
[----:B------:R-:W-:-:S03]  /*f900*/  UISETP.NE.U32.AND UP1, UPT, UR6, URZ, UPT ;  /* 0x0000003f0600728c */ /* 0x000fc6000bf25070 */
[----:B------:R-:W2:Y:S01]  /*f910*/  @P2 LDG.E R6, desc[UR54][R2.64] ;  /* 0x0000003602062981 */ /* 0x000ea2000c1e1900 */
[----:B------:R-:W-:Y:S01]  /*f920*/  UISETP.NE.AND.EX UP1, UPT, UR7, URZ, UPT, UP1 ;  /* 0x0000003f0700728c */ /* 0x000fe2000bf25310 */
[----:B------:R-:W-:-:S05]  /*f930*/  IMAD.U32 R0, RZ, RZ, UR4 ;  /* 0x00000004ff007e24 */ /* 0x000fca000f8e00ff */
        /* <DEDUP_REMOVED lines=18> */
.L_x_2423:
[----:B------:R-:W-:Y:S01]  /*fa60*/  USEL UR36, UR36, URZ, !UP0 ;  /* 0x0000003f24247287 */ /* 0x000fe2000c000000 */
[----:B------:R-:W-:Y:S01]  /*fa70*/  BSSY B1, `(.L_x_2424) ;  /* 0x000002c000017945 */ /* 0x000fe20003800000 */
[----:B------:R-:W-:-:S03]  /*fa80*/  USEL UR37, UR37, URZ, !UP0 ;  /* 0x0000003f25257287 */ /* 0x000fc6000c000000 */
[----:B------:R-:W-:Y:S09]  /*fa90*/  @P1 BRA `(.L_x_2425) ;  /* 0x0000000000a41947 */ /* 0x000ff20003800000 */
[----:B------:R-:W0:Y:S01]  /*faa0*/  S2R R3, SR_TID.X ;  /* 0x0000000000037919 */ /* 0x000e220000002100 */
[----:B------:R-:W1:Y:S01]  /*fab0*/  LDC R7, c[0x0][0xbe8] ;  /* 0x0002fa00ff077b82 */ /* 0x000e620000000800 */
[----:B------:R-:W-:Y:S02]  /*fac0*/  IMAD.U32 R4, RZ, RZ, UR39 ;  /* 0x00000027ff047e24 */ /* 0x000fe4000f8e00ff */
[----:B-1---5:R-:W-:-:S03]  /*fad0*/  IMAD R2, R0, R7, RZ ;  /* 0x0000000700027224 */ /* 0x022fc600078e02ff */
[----:B0-----:R-:W-:-:S04]  /*fae0*/  IADD3 R4, R4, -0x80, R3 ;  /* 0xffffff8004047810 */ /* 0x001fc80007ffe003 */
[----:B------:R-:W-:-:S13]  /*faf0*/  ISETP.GE.AND P1, PT, R4, R2, PT ;  /* 0x000000020400720c */ /* 0x000fda0003f26270 */
[----:B------:R-:W-:Y:S05]  /*fb00*/  @P1 BRA `(.L_x_2425) ;  /* 0x0000000000881947 */ /* 0x000fea0003800000 */
[----:B------:R-:W-:Y:S01]  /*fb10*/  ISETP.NE.AND P1, PT, R7, 0x1, PT ;  /* 0x000000010700780c */ /* 0x000fe20003f25270 */
[----:B------:R-:W-:Y:S01]  /*fb20*/  ULDC.64 UR12, c[0x0][0xb90] ;  /* 0x0002e400000c7ab9 */ /* 0x000fe20000000a00 */
[----:B------:R-:W-:Y:S01]  /*fb30*/  UMOV UR6, UR4 ;  /* 0x0000000400067c82 */ /* 0x000fe20008000000 */
[----:B------:R-:W-:Y:S01]  /*fb40*/  UIMAD UR8, UR10, UR12, URZ ;  /* 0x0000000c0a0872a4 */ /* 0x000fe2000f8e023f */
[----:B------:R-:W-:Y:S01]  /*fb50*/  IMAD.MOV.U32 R2, RZ, RZ, R4 ;  /* 0x000000ffff027224 */ /* 0x000fe200078e0004 */
[----:B------:R-:W-:Y:S02]  /*fb60*/  UMOV UR7, UR9 ;  /* 0x0000000900077c82 */ /* 0x000fe40008000000 */
[----:B------:R-:W-:Y:S02]  /*fb70*/  UIMAD.WIDE.U32 UR6, UR38, UR12, UR6 ;  /* 0x0000000c260672a5 */ /* 0x000fe4000f8e0006 */
[----:B------:R-:W-:-:S03]  /*fb80*/  UIMAD UR8, UR38, UR13, UR8 ;  /* 0x0000000d260872a4 */ /* 0x000fc6000f8e0208 */
[----:B------:R-:W-:Y:S01]  /*fb90*/  ULDC.64 UR12, c[0x0][0xb98] ;  /* 0x0002e600000c7ab9 */ /* 0x000fe20000000a00 */
[----:B------:R-:W0:Y:S01]  /*fba0*/  @P1 LDC R3, c[0x0][0xbec] ;  /* 0x0002fb00ff031b82 */ /* 0x000e220000000800 */
[----:B------:R-:W-:Y:S02]  /*fbb0*/  UIADD3 UR7, UR7, UR8, URZ ;  /* 0x0000000807077290 */ /* 0x000fe4000fffe03f */
[----:B------:R-:W-:Y:S02]  /*fbc0*/  UIMAD UR8, UR37, UR12, URZ ;  /* 0x0000000c250872a4 */ /* 0x000fe4000f8e023f */
[----:B------:R-:W-:Y:S02]  /*fbd0*/  UIMAD.WIDE.U32 UR6, UR36, UR12, UR6 ;  /* 0x0000000c240672a5 */ /* 0x000fe4000f8e0006 */
[----:B------:R-:W-:Y:S01]  /*fbe0*/  UIMAD UR8, UR36, UR13, UR8 ;  /* 0x0000000d240872a4 */ /* 0x000fe2000f8e0208 */
[----:B------:R-:W1:Y:S02]  /*fbf0*/  @P1 LDC R6, c[0x0][0xbf0] ;  /* 0x0002fc00ff061b82 */ /* 0x000e640000000800 */
[----:B------:R-:W-:Y:S01]  /*fc00*/  ULDC.64 UR12, c[0x0][0xb88] ;  /* 0x0002e200000c7ab9 */ /* 0x000fe20000000a00 */
[----:B0-----:R-:W-:-:S05]  /*fc10*/  @P1 IMAD.HI.U32 R3, R4, R3, RZ ;  /* 0x0000000304031227 */ /* 0x001fca00078e00ff */
[----:B-1----:R-:W-:Y:S01]  /*fc20*/  @P1 SHF.R.U32.HI R2, RZ, R6, R3 ;  /* 0x00000006ff021219 */ /* 0x002fe20000011603 */
[----:B------:R-:W-:-:S03]  /*fc30*/  IMAD.U32 R6, RZ, RZ, UR8 ;  /* 0x00000008ff067e24 */ /* 0x000fc6000f8e00ff */
[--C-:B------:R-:W-:Y:S01]  /*fc40*/  SHF.R.S32.HI R3, RZ, 0x1f, R2.reuse ;  /* 0x0000001fff037819 */ /* 0x100fe20000011402 */
[----:B------:R-:W-:Y:S01]  /*fc50*/  IMAD.MOV R5, RZ, RZ, -R2 ;  /* 0x000000ffff057224 */ /* 0x000fe200078e0a02 */
[----:B------:R-:W-:-:S03]  /*fc60*/  IADD3 R2, P1, R2, UR6, RZ ;  /* 0x0000000602027c10 */ /* 0x000fc6000ff3e0ff */
[----:B------:R-:W-:Y:S01]  /*fc70*/  IMAD R5, R7, R5, R4 ;  /* 0x0000000507057224 */ /* 0x000fe200078e0204 */
[----:B------:R-:W-:Y:S01]  /*fc80*/  IADD3.X R3, R3, UR7, R6, P1, !PT ;  /* 0x0000000703037c10 */ /* 0x000fe20008ffe406 */
[----:B------:R-:W-:-:S03]  /*fc90*/  ULDC.64 UR6, c[0x0][0xb50] ;  /* 0x0002d40000067ab9 */ /* 0x000fc60000000a00 */
[----:B------:R-:W-:Y:S01]  /*fca0*/  SHF.R.S32.HI R4, RZ, 0x1f, R5 ;  /* 0x0000001fff047819 */ /* 0x000fe20000011405 */
[----:B------:R-:W-:-:S04]  /*fcb0*/  IMAD.WIDE.U32 R2, R5, UR12, R2 ;  /* 0x0000000c05027c25 */ /* 0x000fc8000f8e0002 */
[----:B------:R-:W-:-:S04]  /*fcc0*/  IMAD R4, R4, UR12, RZ ;  /* 0x0000000c04047c24 */ /* 0x000fc8000f8e02ff */
[----:B------:R-:W-:Y:S01]  /*fcd0*/  IMAD R7, R5, UR13, R4 ;  /* 0x0000000d05077c24 */ /* 0x000fe2000f8e0204 */
[----:B------:R-:W-:-:S03]  /*fce0*/  LEA R4, P1, R2, UR6, 0x2 ;  /* 0x0000000602047c11 */ /* 0x000fc6000f8210ff */
[----:B------:R-:W-:-:S05]  /*fcf0*/  IMAD.IADD R3, R3, 0x1, R7 ;  /* 0x0000000103037824 */ /* 0x000fca00078e0207 */
[----:B------:R-:W-:Y:S01]  /*fd00*/  LEA.HI.X R5, R2, UR7, R3, 0x2, P1 ;  /* 0x0000000702057c11 */ /* 0x000fe200088f1403 */
[----:B------:R-:W-:-:S05]  /*fd10*/  IMAD.MOV.U32 R3, RZ, RZ, -0x800000 ;  /* 0xff800000ff037424 */ /* 0x000fca00078e00ff */
[----:B------:R0:W-:Y:S02]  /*fd20*/  STG.E desc[UR54][R4.64], R3 ;  /* 0x0000000304007986 */ /* 0x0001e4000c101936 */
.L_x_2425:
[----:B------:R-:W-:Y:S05]  /*fd30*/  BSYNC B1 ;  /* 0x0000000000017941 */ /* 0x000fea0003800000 */
.L_x_2424:
[----:B0-----:R-:W0:Y:S01]  /*fd40*/  @P0 LDC R3, c[0x0][0xbf0] ;  /* 0x0002fc00ff030b82 */ /* 0x001e220000000800 */
[----:B------:R-:W-:Y:S01]  /*fd50*/  ULDC.64 UR12, c[0x0][0xaa0] ;  /* 0x0002a800000c7ab9 */ /* 0x000fe20000000a00 */
[----:B------:R-:W-:Y:S01]  /*fd60*/  LEA R2, R22, R23, 0x5 ;  /* 0x0000001716027211 */ /* 0x000fe200078e28ff */
[----:B------:R-:W-:Y:S01]  /*fd70*/  UIMAD UR8, UR9, UR12, URZ ;  /* 0x0000000c090872a4 */ /* 0x000fe2000f8e023f */
[----:B------:R-:W-:Y:S01]  /*fd80*/  BSSY B1, `(.L_x_2426) ;  /* 0x0000039000017945 */ /* 0x000fe20003800000 */
[----:B------:R-:W-:Y:S02]  /*fd90*/  UIMAD.WIDE.U32 UR6, UR4, UR12, URZ ;  /* 0x0000000c040672a5 */ /* 0x000fe4000f8e003f */
[----:B------:R-:W-:Y:S01]  /*fda0*/  UIMAD UR8, UR4, UR13, UR8 ;  /* 0x0000000d040872a4 */ /* 0x000fe2000f8e0208 */
[----:B------:R-:W-:Y:S02]  /*fdb0*/  VIADD R6, R2, UR39 ;  /* 0x0000002702067c36 */ /* 0x000fe40008000000 */
[----:B------:R-:W-:Y:S01]  /*fdc0*/  ULDC.64 UR12, c[0x0][0xae8] ;  /* 0x0002ba00000c7ab9 */ /* 0x000fe20000000a00 */
[----:B------:R-:W-:Y:S01]  /*fdd0*/  UIADD3 UR7, UR7, UR8, URZ ;  /* 0x0000000807077290 */ /* 0x000fe2000fffe03f */
[----:B------:R-:W-:Y:S01]  /*fde0*/  @P0 IMAD.HI.U32 R2, R6, R9, RZ ;  /* 0x0000000906020227 */ /* 0x000fe200078e00ff */
[----:B------:R-:W-:-:S02]  /*fdf0*/  UIMAD UR4, UR10, UR12, URZ ;  /* 0x0000000c0a0472a4 */ /* 0x000fc4000f8e023f */
[----:B------:R-:W-:Y:S01]  /*fe00*/  UIMAD.WIDE.U32 UR6, UR38, UR12, UR6 ;  /* 0x0000000c260672a5 */ /* 0x000fe2000f8e0006 */
[----:B------:R-:W-:Y:S01]  /*fe10*/  IMAD.MOV.U32 R5, RZ, RZ, R6 ;  /* 0x000000ffff057224 */ /* 0x000fe200078e0006 */
[----:B------:R-:W-:Y:S01]  /*fe20*/  UIMAD UR4, UR38, UR13, UR4 ;  /* 0x0000000d260472a4 */ /* 0x000fe2000f8e0204 */
[----:B------:R-:W-:-:S03]  /*fe30*/  ULDC.64 UR8, c[0x0][0xaf0] ;  /* 0x0002bc0000087ab9 */ /* 0x000fc60000000a00 */
[----:B------:R-:W-:Y:S02]  /*fe40*/  UIADD3 UR7, UR7, UR4, URZ ;  /* 0x0000000407077290 */ /* 0x000fe4000fffe03f */
[----:B------:R-:W-:Y:S01]  /*fe50*/  UIMAD UR4, UR37, UR8, URZ ;  /* 0x00000008250472a4 */ /* 0x000fe2000f8e023f */
[----:B0-----:R-:W-:Y:S01]  /*fe60*/  @P0 SHF.R.U32.HI R5, RZ, R3, R2 ;  /* 0x00000003ff050219 */ /* 0x001fe20000011602 */
        /* <DEDUP_REMOVED lines=11> */
[----:B------:R-:W-:Y:S02]  /*ff20*/  IMAD.U32 R3, RZ, RZ, UR4 ;  /* 0x00000004ff037e24 */ /* 0x000fe4000f8e00ff */
[C---:B------:R-:W-:Y:S01]  /*ff30*/  IMAD R9, R5.reuse, UR9, R4 ;  /* 0x0000000905097c24 */ /* 0x040fe2000f8e0204 */
[----:B------:R-:W-:Y:S01]  /*ff40*/  SHF.R.S32.HI R4, RZ, 0x1f, R7 ;  /* 0x0000001fff047819 */ /* 0x000fe20000011407 */
[----:B------:R-:W-:-:S04]  /*ff50*/  IMAD.WIDE.U32 R2, R5, UR8, R2 ;  /* 0x0000000805027c25 */ /* 0x000fc8000f8e0002 */
[----:B------:R-:W-:Y:S02]  /*ff60*/  IMAD.IADD R3, R3, 0x1, R9 ;  /* 0x0000000103037824 */ /* 0x000fe400078e0209 */
[----:B------:R-:W-:Y:S02]  /*ff70*/  IMAD R4, R4, UR6, RZ ;  /* 0x0000000604047c24 */ /* 0x000fe4000f8e02ff */
[----:B------:R-:W-:Y:S02]  /*ff80*/  VIADD R6, R23, UR39 ;  /* 0x0000002717067c36 */ /* 0x000fe40008000000 */
[----:B-----5:R-:W-:Y:S02]  /*ff90*/  IMAD R11, R0, R11, RZ ;  /* 0x0000000b000b7224 */ /* 0x020fe400078e02ff */
        /* <DEDUP_REMOVED lines=23> */
.L_x_2427:
[----:B------:R-:W-:Y:S05]  /*10110*/  BSYNC B1 ;  /* 0x0000000000017941 */ /* 0x000fea0003800000 */
.L_x_2426:
        /* <DEDUP_REMOVED lines=13> */
.L_x_2429:
[----:B------:R-:W-:Y:S05]  /*101f0*/  BSYNC B1 ;  /* 0x0000000000017941 */ /* 0x000fea0003800000 */
.L_x_2428:
        /* <DEDUP_REMOVED lines=13> */
.L_x_2431:
[----:B------:R-:W-:Y:S05]  /*102d0*/  BSYNC B1 ;  /* 0x0000000000017941 */ /* 0x000fea0003800000 */
.L_x_2430:
[----:B0-----:R-:W-:Y:S01]  /*102e0*/  VIADD R0, R6, 0x60 ;  /* 0x0000006006007836 */ /* 0x001fe20000000000 */
[----:B--2-4-:R-:W0:Y:S04]  /*102f0*/  SHFL.IDX PT, R5, R5, 0x3, 0x181f ;  /* 0x00781f0005057f89 */ /* 0x014e2800000e0000 */
[----:B------:R-:W-:Y:S01]  /*10300*/  ISETP.GE.AND P0, PT, R0, R11, PT ;  /* 0x0000000b0000720c */ /* 0x000fe20003f06270 */
[----:B-1-3--:R1:W2:-:S12]  /*10310*/  SHFL.IDX PT, R2, R4, 0x3, 0x181f ;  /* 0x00781f0004027f89 */ /* 0x00a29800000e0000 */
[----:B-1----:R-:W-:Y:S05]  /*10320*/  @P0 BRA `(.L_x_2422) ;  /* 0x0000000000240947 */ /* 0x002fea0003800000 */
[----:B------:R-:W-:Y:S02]  /*10330*/  ULDC UR4, c[0x0][0xac8] ;  /* 0x0002b20000047ab9 */ /* 0x000fe40000000800 */
[----:B------:R-:W-:Y:S02]  /*10340*/  ISETP.GE.AND P2, PT, R16, UR4, PT ;  /* 0x0000000410007c0c */ /* 0x000fe4000bf46270 */
[----:B------:R-:W-:-:S11]  /*10350*/  ISETP.GE.AND P3, PT, R19, UR4, PT ;  /* 0x0000000413007c0c */ /* 0x000fd6000bf66270 */
[CC--:B--2---:R-:W-:Y:S02]  /*10360*/  @!P2 LEA R6, P0, R16.reuse, R2.reuse, 0x1 ;  /* 0x000000021006a211 */ /* 0x0c4fe400078008ff */
[C---:B------:R-:W-:Y:S02]  /*10370*/  @!P3 LEA R2, P1, R19.reuse, R2, 0x1 ;  /* 0x000000021302b211 */ /* 0x040fe400078208ff */
[-C--:B0-----:R-:W-:Y:S02]  /*10380*/  @!P2 LEA.HI.X R7, R16, R5.reuse, R193, 0x1, P0 ;  /* 0x000000051007a211 */ /* 0x081fe400000f0cc1 */
[----:B------:R-:W-:-:S03]  /*10390*/  @!P3 LEA.HI.X R3, R19, R5, R192, 0x1, P1 ;  /* 0x000000051303b211 */ /* 0x000fc600008f0cc0 */
[----:B------:R1:W-:Y:S04]  /*103a0*/  @!P2 ST.E.128 desc[UR54][R6.64], RZ ;  /* 0x000000ff0600a985 */ /* 0x0003e8000c101d36 */
[----:B------:R1:W-:Y:S02]  /*103b0*/  @!P3 ST.E.128 desc[UR54][R2.64], RZ ;  /* 0x000000ff0200b985 */ /* 0x0003e4000c101d36 */
.L_x_2422:
[----:B------:R-:W-:Y:S05]  /*103c0*/  BSYNC B0 ;  /* 0x0000000000007941 */ /* 0x000fea0003800000 */
.L_x_2413:
[----:B------:R-:W-:Y:S02]  /*103d0*/  ULDC UR4, c[0x0][0xc3c] ;  /* 0x00030f0000047ab9 */ /* 0x000fe40000000800 */
[----:B------:R-:W-:-:S13]  /*103e0*/  ISETP.GE.AND P0, PT, R47, UR4, PT ;  /* 0x000000042f007c0c */ /* 0x000fda000bf06270 */
[----:B------:R-:W-:Y:S05]  /*103f0*/  @!P0 BRA `(.L_x_2432) ;  /* 0xffffff0800508947 */ /* 0x000fea000383ffff */
[----:B------:R-:W-:Y:S05]  /*10400*/  EXIT ;  /* 0x000000000000794d */ /* 0x000fea0003800000 */
.L_x_2371:
        /* <DEDUP_REMOVED lines=55> */
.L_x_2438:
        /* <DEDUP_REMOVED lines=12> */
.L_x_2437:
[----:B------:R-:W-:Y:S05]  /*10840*/  BSYNC B0 ;  /* 0x0000000000007941 */ /* 0x000fea0003800000 */
.L_x_2436:
[----:B0----5:R-:W0:Y:S02]  /*10850*/  SHFL.UP PT, R2, R0, 0x1, RZ ;  /* 0x0420000000027989 */ /* 0x021e2400000e00ff */
        /* <DEDUP_REMOVED lines=20> */
.L_x_2434:
[----:B------:R-:W-:-:S04]  /*109a0*/  IMAD.IADD R13, R4, 0x1, -R3 ;  /* 0x00000001040d7824 */ /* 0x000fc800078e0a03 */
[----:B------:R-:W-:-:S05]  /*109b0*/  IMAD R2, R8, R9, R13 ;  /* 0x0000000908027224 */ /* 0x000fca00078e020d */
[----:B------:R-:W-:-:S13]  /*109c0*/  ISETP.GT.AND P0, PT, R2, R7, PT ;  /* 0x000000070200720c */ /* 0x000fda0003f04270 */
[----:B------:R-:W-:Y:S02]  /*109d0*/  VOTEU.ANY UR7, UPT, !P0 ;  /* 0x0000000000077886 */ /* 0x000fe400040e0100 */
[----:B------:R-:W-:-:S04]  /*109e0*/  UPOPC UR6, UR7 ;  /* 0x00000007000672bf */ /* 0x000fc80008000000 */
[----:B------:R-:W-:-:S03]  /*109f0*/  UIADD3 UR39, UR6, UR4, URZ ;  /* 0x0000000406277290 */ /* 0x000fc6000fffe03f */
[----:B------:R-:W-:Y:S02]  /*10a00*/  ULDC.64 UR4, c[0x0][0xc90] ;  /* 0x0003240000047ab9 */ /* 0x000fe40000000a00 */
[----:B------:R-:W-:-:S06]  /*10a10*/  UIMAD.WIDE UR4, UR39, 0x4, UR4 ;  /* 0x00000004270478a5 */ /* 0x000fcc000f8e0204 */
[----:B------:R-:W-:Y:S02]  /*10a20*/  IMAD.U32 R2, RZ, RZ, UR4 ;  /* 0x00000004ff027e24 */ /* 0x000fe4000f8e00ff */
[----:B------:R-:W-:-:S05]  /*10a30*/  IMAD.U32 R3, RZ, RZ, UR5 ;  /* 0x00000005ff037e24 */ /* 0x000fca000f8e00ff */
[----:B------:R-:W2:Y:S01]  /*10a40*/  LDG.E R6, desc[UR54][R2.64] ;  /* 0x0000003602067981 */ /* 0x000ea2000c1e1900 */
[----:B------:R-:W-:Y:S01]  /*10a50*/  IMAD.U32 R15, RZ, RZ, UR6 ;  /* 0x00000006ff0f7e24 */ /* 0x000fe2000f8e00ff */
[----:B------:R-:W-:-:S04]  /*10a60*/  ISETP.NE.AND P0, PT, RZ, UR7, PT ;  /* 0x00000007ff007c0c */ /* 0x000fc8000bf05270 */
        /* <DEDUP_REMOVED lines=8> */
[----:B------:R-:W-:-:S06]  /*10af0*/  UIADD3 UR4, UR6, -0x1, URZ ;  /* 0xffffffff06047890 */ /* 0x000fcc000fffe03f */
[----:B0-----:R-:W-:-:S05]  /*10b00*/  IMAD.U32 R11, RZ, RZ, UR4 ;  /* 0x00000004ff0b7e24 */ /* 0x001fca000f8e00ff */
[----:B------:R2:W3:Y:S02]  /*10b10*/  SHFL.IDX PT, R16, R8, R11, 0x1f ;  /* 0x00001f0b08107589 */ /* 0x0004e400000e0000 */
.L_x_2439:
[----:B-1----:R-:W-:Y:S02]  /*10b20*/  IMAD.MOV R2, RZ, RZ, -R3 ;  /* 0x000000ffff027224 */ /* 0x002fe400078e0a03 */
[----:B---3--:R-:W-:Y:S02]  /*10b30*/  IMAD R16, R16, R9, R13 ;  /* 0x0000000910107224 */ /* 0x008fe400078e020d */
[----:B------:R-:W-:Y:S01]  /*10b40*/  IMAD.MOV.U32 R13, RZ, RZ, R2 ;  /* 0x000000ffff0d7224 */ /* 0x000fe200078e0002 */
[----:B------:R-:W-:Y:S01]  /*10b50*/  IABS R2, R4 ;  /* 0x0000000400027213 */ /* 0x000fe20000000000 */
[----:B0-2---:R-:W-:Y:S02]  /*10b60*/  IMAD.IADD R11, R7, 0x1, -R16 ;  /* 0x00000001070b7824 */ /* 0x005fe400078e0a10 */
[----:B------:R-:W-:Y:S02]  /*10b70*/  IMAD R7, R13, R12, RZ ;  /* 0x0000000c0d077224 */ /* 0x000fe400078e02ff */
[----:B------:R-:W-:Y:S01]  /*10b80*/  IMAD.MOV R10, RZ, RZ, -R2 ;  /* 0x000000ffff0a7224 */ /* 0x000fe200078e0a02 */
        /* <DEDUP_REMOVED lines=20> */
[----:B------:R-:W-:-:S03]  /*10cd0*/  IMAD R4, R4, R7, R11 ;  /* 0x0000000704047224 */ /* 0x000fc600078e020b */
[----:B------:R-:W-:Y:S02]  /*10ce0*/  VIADDMNMX R15, R3, R9, R6, PT ;  /* 0x00000009030f7246 */ /* 0x000fe40003800106 */
[----:B------:R-:W-:Y:S02]  /*10cf0*/  IABS R9, R4 ;  /* 0x0000000400097213 */ /* 0x000fe40000000000 */
[-C--:B------:R-:W-:Y:S01]  /*10d00*/  IABS R8, R15.reuse ;  /* 0x0000000f00087213 */ /* 0x080fe20000000000 */
[----:B------:R-:W-:Y:S01]  /*10d10*/  IMAD.MOV R18, RZ, RZ, -R15 ;  /* 0x000000ffff127224 */ /* 0x000fe200078e0a0f */
[----:B------:R-:W-:Y:S02]  /*10d20*/  IABS R10, R15 ;  /* 0x0000000f000a7213 */ /* 0x000fe40000000000 */
[----:B------:R-:W0:Y:S08]  /*10d30*/  I2F.RP R6, R8 ;  /* 0x0000000800067306 */ /* 0x000e300000209400 */
[----:B0-----:R-:W0:Y:S02]  /*10d40*/  MUFU.RCP R6, R6 ;  /* 0x0000000600067308 */ /* 0x001e240000001000 */
[----:B0-----:R-:W-:-:S06]  /*10d50*/  IADD3 R3, R6, 0xffffffe, RZ ;  /* 0x0ffffffe06037810 */ /* 0x001fcc0007ffe0ff */
[----:B------:R-:W0:Y:S02]  /*10d60*/  F2I.FTZ.U32.TRUNC.NTZ R3, R3 ;  /* 0x0000000300037305 */ /* 0x000e24000021f000 */
[----:B0-----:R-:W-:-:S04]  /*10d70*/  IMAD.MOV R2, RZ, RZ, -R3 ;  /* 0x000000ffff027224 */ /* 0x001fc800078e0a03 */
[----:B------:R-:W-:Y:S02]  /*10d80*/  IMAD.MOV.U32 R7, RZ, RZ, R2 ;  /* 0x000000ffff077224 */ /* 0x000fe400078e0002 */
[----:B------:R-:W-:Y:S02]  /*10d90*/  IMAD.MOV.U32 R2, RZ, RZ, RZ ;  /* 0x000000ffff027224 */ /* 0x000fe400078e00ff */
        /* <DEDUP_REMOVED lines=20> */
.L_x_2435:
[----:B------:R-:W-:Y:S01]  /*10ee0*/  IMAD.MOV.U32 R16, RZ, RZ, R7 ;  /* 0x000000ffff107224 */ /* 0x000fe200078e0007 */
[----:B------:R-:W-:Y:S01]  /*10ef0*/  ULDC UR39, c[0x0][0xc3c] ;  /* 0x00030f0000277ab9 */ /* 0x000fe20000000800 */
[----:B------:R-:W-:Y:S02]  /*10f00*/  IMAD.MOV.U32 R17, RZ, RZ, RZ ;  /* 0x000000ffff117224 */ /* 0x000fe400078e00ff */
[----:B------:R-:W-:-:S07]  /*10f10*/  IMAD.MOV.U32 R18, RZ, RZ, RZ ;  /* 0x000000ffff127224 */ /* 0x000fce00078e00ff */
.L_x_2440:
[----:B------:R-:W-:Y:S01]  /*10f20*/  ISETP.NE.AND P0, PT, R5, RZ, PT ;  /* 0x000000ff0500720c */ /* 0x000fe20003f05270 */
[----:B------:R-:W-:-:S12]  /*10f30*/  IMAD.U32 R19, RZ, RZ, UR39 ;  /* 0x00000027ff137e24 */ /* 0x000fd8000f8e00ff */
[----:B------:R-:W0:Y:S01]  /*10f40*/  @!P0 S2R R3, SR_CgaCtaId ;  /* 0x0000000000038919 */ /* 0x000e220000008800 */
[----:B------:R-:W-:-:S04]  /*10f50*/  @!P0 MOV R0, 0x400 ;  /* 0x0000040000008802 */ /* 0x000fc80000000f00 */
[----:B0-----:R-:W-:-:S05]  /*10f60*/  @!P0 LEA R0, R3, R0, 0x18 ;  /* 0x0000000003008211 */ /* 0x001fca00078ec0ff */
[----:B------:R0:W-:Y:S01]  /*10f70*/  @!P0 STS.128 [R0+0x298d0], R16 ;  /* 0x0298d01000008388 */ /* 0x0001e20000000c00 */
[----:B------:R-:W-:Y:S06]  /*10f80*/  BAR.ARV 0x5, 0x180 ;  /* 0x0146000000007b1d */ /* 0x000fec0000002000 */
.L_x_2433:
        /* <DEDUP_REMOVED lines=8> */
[----:B------:R-:W2:Y:S01]  /*11010*/  S2UR UR4, SR_CgaCtaId ;  /* 0x00000000000479c3 */ /* 0x000ea20000008800 */
        /* <DEDUP_REMOVED lines=8> */
[C---:B------:R-:W-:Y:S01]  /*110a0*/  LOP3.LUT R13, R14.reuse, 0x7f, RZ, 0xc0, !PT ;  /* 0x0000007f0e0d7812 */ /* 0x040fe200078ec0ff */
[C---:B------:R-:W-:Y:S01]  /*110b0*/  IMAD.SHL.U32 R3, R14.reuse, 0x2, RZ ;  /* 0x000000020e037824 */ /* 0x040fe200078e00ff */
[C---:B------:R-:W-:Y:S01]  /*110c0*/  R2P PR, R14.reuse, 0x14 ;  /* 0x000000140e007804 */ /* 0x040fe20000000000 */
[----:B------:R-:W-:Y:S01]  /*110d0*/  IMAD.SHL.U32 R11, R14, 0x4, RZ ;  /* 0x000000040e0b7824 */ /* 0x000fe200078e00ff */
[----:B0-----:R-:W-:-:S02]  /*110e0*/  LOP3.LUT R0, R4, 0x1b0, RZ, 0xc0, !PT ;  /* 0x000001b004007812 */ /* 0x001fc400078ec0ff */
[----:B------:R-:W-:Y:S02]  /*110f0*/  SHF.R.U32.HI R2, RZ, 0x5, R13 ;  /* 0x00000005ff027819 */ /* 0x000fe4000001160d */
[----:B------:R-:W-:Y:S01]  /*11100*/  LOP3.LUT R10, R0, 0x30, R3, 0x78, !PT ;  /* 0x00000030000a7812 */ /* 0x000fe200078e7803 */
[----:B------:R-:W-:Y:S01]  /*11110*/  IMAD.SHL.U32 R3, R14, 0x80, RZ ;  /* 0x000000800e037824 */ /* 0x000fe200078e00ff */
        /* <DEDUP_REMOVED lines=29> */
[----:B--2---:R-:W-:-:S05]  /*112f0*/  IMAD.U32 R3, RZ, RZ, UR4 ;  /* 0x00000004ff037e24 */ /* 0x004fca000f8e00ff */
[----:B------:R-:W-:Y:S01]  /*11300*/  LEA R22, R3, R22, 0x18 ;  /* 0x0000001603167211 */ /* 0x000fe200078ec0ff */
[----:B------:R0:W-:Y:S04]  /*11310*/  STL [R1+0x4], R3 ;  /* 0x0000040301007387 */ /* 0x0001e80000100800 */
[----:B------:R-:W-:Y:S01]  /*11320*/  IMAD.IADD R0, R22, 0x1, R12 ;  /* 0x0000000116007824 */ /* 0x000fe200078e020c */
[----:B------:R1:W-:Y:S04]  /*11330*/  STL [R1+0x1c], RZ ;  /* 0x00001cff01007387 */ /* 0x0003e80000100800 */
[----:B------:R1:W-:Y:S01]  /*11340*/  STL [R1+0x18], R0 ;  /* 0x0000180001007387 */ /* 0x0003e20000100800 */
[----:B0-----:R-:W-:-:S07]  /*11350*/  LOP3.LUT R3, R37, 0x80, RZ, 0xfc, !PT ;  /* 0x0000008025037812 */ /* 0x001fce00078efcff */
.L_x_2518:
[----:B------:R-:W-:Y:S01]  /*11360*/  ULDC.64 UR4, c[0x0][0xc88] ;  /* 0x0003220000047ab9 */ /* 0x000fe20000000a00 */
[----:B------:R-:W-:Y:S01]  /*11370*/  ULDC.64 UR6, c[0x0][0xa18] ;  /* 0x0002860000067ab9 */ /* 0x000fe20000000a00 */
[----:B------:R-:W-:Y:S01]  /*11380*/  UIMAD.WIDE UR4, UR39, 0x4, UR4 ;  /* 0x00000004270478a5 */ /* 0x000fe2000f8e0204 */
[----:B------:R-:W-:-:S05]  /*11390*/  ULDC.64 UR8, c[0x0][0xa00] ;  /* 0x0002800000087ab9 */ /* 0x000fca0000000a00 */
[----:B0-----:R-:W-:Y:S02]  /*113a0*/  IMAD.U32 R2, RZ, RZ, UR4 ;  /* 0x00000004ff027e24 */ /* 0x001fe4000f8e00ff */
        /* <DEDUP_REMOVED lines=44> */
.L_x_2442:
        /* <DEDUP_REMOVED lines=16> */
[----:B------:R-:W-:-:S04]  /*11770*/  IMAD.U32 R2, RZ, RZ, UR4 ;  /* 0x00000004ff027e24 */ /* 0x000fc8000f8e00ff */
[----:B------:R-:W-:-:S05]  /*11780*/  IMAD.U32 R3, RZ, RZ, UR5 ;  /* 0x00000005ff037e24 */ /* 0x000fca000f8e00ff */
[----:B------:R-:W2:Y:S02]  /*11790*/  LDG.E R2, desc[UR54][R2.64] ;  /* 0x0000003602027981 */ /* 0x000ea4000c1e1900 */
[----:B--2---:R-:W-:Y:S01]  /*117a0*/  R2UR UR36, R2 ;  /* 0x00000000022472ca */ /* 0x004fe200000e0000 */
[----:B------:R-:W-:-:S14]  /*117b0*/  BRA `(.L_x_2444) ;  /* 0x00000000002c7947 */ /* 0x000fdc0003800000 */
.L_x_2443:
        /* <DEDUP_REMOVED lines=11> */
.L_x_2444:
[----:B------:R-:W-:Y:S01]  /*11870*/  R2UR UR6, R17 ;  /* 0x00000000110672ca */ /* 0x000fe200000e0000 */
[----:B------:R-:W-:Y:S01]  /*11880*/  ULDC UR4, c[0x0][0x448] ;  /* 0x0001120000047ab9 */ /* 0x000fe20000000800 */
[----:B------:R-:W-:Y:S01]  /*11890*/  UIADD3 UR36, -UR38, UR36, URZ ;  /* 0x0000002426247290 */ /* 0x000fe2000fffe13f */
[----:B------:R-:W-:Y:S01]  /*118a0*/  BSSY B7, `(.L_x_2445) ;  /* 0x0000467000077945 */ /* 0x000fe20003800000 */
[----:B------:R-:W-:Y:S02]  /*118b0*/  UISETP.NE.AND UP0, UPT, UR4, 0x1, UPT ;  /* 0x000000010400788c */ /* 0x000fe4000bf05270 */
[----:B------:R-:W-:Y:S02]  /*118c0*/  UIADD3 UR7, UR36, 0xa0, -UR40 ;  /* 0x000000a024077890 */ /* 0x000fe4000fffe828 */
[----:B------:R-:W-:-:S05]  /*118d0*/  UP2UR UR49, UPR, URZ, 0x1 ;  /* 0x000000013f317883 */ /* 0x000fca0008000000 */
[----:B------:R-:W-:Y:S02]  /*118e0*/  USHF.L.U32 UR6, UR6, 0x7, URZ ;  /* 0x0000000706067899 */ /* 0x000fe4000800063f */
[----:B------:R-:W-:Y:S01]  /*118f0*/  @UP0 ULDC UR4, c[0x0][0x44c] ;  /* 0x0001130000040ab9 */ /* 0x000fe20000000800 */
[----:B------:R-:W-:Y:S01]  /*11900*/  @UP0 ULDC UR8, c[0x0][0x450] ;  /* 0x0001140000080ab9 */ /* 0x000fe20000000800 */
[----:B------:R-:W-:-:S04]  /*11910*/  UIADD3 UR6, UR6, 0x7f, URZ ;  /* 0x0000007f06067890 */ /* 0x000fc8000fffe03f */
[----:B------:R-:W-:Y:S02]  /*11920*/  UIMAD.WIDE.U32 UR4, UR6, UR4, URZ ;  /* 0x00000004060472a5 */ /* 0x000fe4000f8e003f */
[----:B------:R-:W-:Y:S02]  /*11930*/  UIADD3 UR4, UR36, 0x9f, URZ ;  /* 0x0000009f24047890 */ /* 0x000fe4000fffe03f */
[----:B------:R-:W-:Y:S02]  /*11940*/  @UP0 USHF.R.U32.HI UR6, URZ, UR8, UR5 ;  /* 0x000000083f060299 */ /* 0x000fe40008011605 */
[----:B------:R-:W-:Y:S02]  /*11950*/  UIMAD.WIDE UR4, UR4, 0x66666667, URZ ;  /* 0x66666667040478a5 */ /* 0x000fe4000f8e023f */
[----:B------:R-:W-:Y:S02]  /*11960*/  UIADD3 UR6, UR7, UR6, URZ ;  /* 0x0000000607067290 */ /* 0x000fe4000fffe03f */
[----:B------:R-:W-:-:S02]  /*11970*/  USHF.R.U32.HI UR4, URZ, 0x1f, UR5 ;  /* 0x0000001f3f047899 */ /* 0x000fc40008011605 */
[----:B------:R-:W-:Y:S02]  /*11980*/  UIMAD.WIDE UR6, UR6, 0x66666667, URZ ;  /* 0x66666667060678a5 */ /* 0x000fe4000f8e023f */
[----:B------:R-:W-:Y:S02]  /*11990*/  ULEA.HI.SX32 UR4, UR5, UR4, 0x1a ;  /* 0x0000000405047291 */ /* 0x000fe4000f8fd23f */
[----:B------:R-:W-:-:S04]  /*119a0*/  USHF.R.U32.HI UR6, URZ, 0x1f, UR7 ;  /* 0x0000001f3f067899 */ /* 0x000fc80008011607 */
[----:B------:R-:W-:-:S04]  /*119b0*/  ULEA.HI.SX32 UR6, UR7, UR6, 0x1a ;  /* 0x0000000607067291 */ /* 0x000fc8000f8fd23f */
[----:B------:R-:W-:-:S04]  /*119c0*/  UISETP.LT.AND UP0, UPT, UR4, UR6, UPT ;  /* 0x000000060400728c */ /* 0x000fc8000bf01270 */
[----:B------:R-:W-:-:S06]  /*119d0*/  USEL UR41, UR4, UR6, UP0 ;  /* 0x0000000604297287 */ /* 0x000fcc0008000000 */
[----:B------:R-:W-:-:S13]  /*119e0*/  ISETP.LT.AND P0, PT, RZ, UR41, PT ;  /* 0x00000029ff007c0c */ /* 0x000fda000bf01270 */
        /* <DEDUP_REMOVED lines=18> */
.L_x_2446:
        /* <DEDUP_REMOVED lines=10> */
[----:B------:R-:W0:Y:S01]  /*11bb0*/  LDC.64 R2, c[0x4][R2] ;  /* 0x0100000002027b82 */ /* 0x000e220000000a00 */
        /* <DEDUP_REMOVED lines=8> */
[----:B0-----:R-:W-:Y:S05]  /*11c40*/  CALL.ABS.NOINC R2 ;  /* 0x0000000002007343 */ /* 0x001fea0003c00000 */
.L_x_2449:
[----:B------:R-:W-:Y:S05]  /*11c50*/  BSYNC B6 ;  /* 0x0000000000067941 */ /* 0x000fea0003800000 */
.L_x_2448:
        /* <DEDUP_REMOVED lines=22> */
.L_x_2451:
[----:B------:R-:W-:Y:S05]  /*11dc0*/  BSYNC B6 ;  /* 0x0000000000067941 */ /* 0x000fea0003800000 */
.L_x_2450:
        /* <DEDUP_REMOVED lines=20> */
.L_x_2453:
[----:B------:R-:W-:Y:S05]  /*11f10*/  BSYNC B6 ;  /* 0x0000000000067941 */ /* 0x000fea0003800000 */
.L_x_2452:
        /* <DEDUP_REMOVED lines=19> */
.L_x_2455:
[----:B------:R-:W-:Y:S05]  /*12050*/  BSYNC B6 ;  /* 0x0000000000067941 */ /* 0x000fea0003800000 */
.L_x_2454:
        /* <DEDUP_REMOVED lines=34> */
.L_x_2538:
        /* <DEDUP_REMOVED lines=28> */
[----:B------:R-:W-:-:S04]  /*12440*/  @!P0 IMAD.WIDE.U32 R2, R32, R2, R6 ;  /* 0x0000000220028225 */ /* 0x000fc800078e0006 */
[----:B------:R-:W-:Y:S01]  /*12450*/  @!P0 IMAD.IADD R9, R9, 0x1, R3 ;  /* 0x0000000109098824 */ /* 0x000fe200078e0203 */
[----:B-1----:R-:W-:Y:S01]  /*12460*/  @!P0 LEA R4, P1, R2, R4, 0x2 ;  /* 0x0000000402048211 */ /* 0x002fe200078210ff */
[----:B------:R-:W-:-:S03]  /*12470*/  IMAD.MOV.U32 R6, RZ, RZ, RZ ;  /* 0x000000ffff067224 */ /* 0x000fc600078e00ff */
        /* <DEDUP_REMOVED lines=11> */
[----:B------:R-:W-:Y:S02]  /*12530*/  @!P0 SHF.R.S32.HI R5, RZ, 0x1f, R7 ;  /* 0x0000001fff058819 */ /* 0x000fe40000011407 */
[----:B------:R-:W-:Y:S01]  /*12540*/  @!P0 MOV R4, R7 ;  /* 0x0000000700048202 */ /* 0x000fe20000000f00 */
[----:B----4-:R-:W-:-:S04]  /*12550*/  @!P0 IMAD R10, R10, R2, RZ ;  /* 0x000000020a0a8224 */ /* 0x010fc800078e02ff */
        /* <DEDUP_REMOVED lines=14> */
[----:B------:R-:W-:Y:S02]  /*12640*/  IMAD R7, R19, R5, R8 ;  /* 0x0000000513077224 */ /* 0x000fe400078e0208 */
[----:B0-----:R-:W-:-:S02]  /*12650*/  IMAD.U32 R2, RZ, RZ, UR46 ;  /* 0x0000002eff027e24 */ /* 0x001fc4000f8e00ff */
[----:B------:R-:W-:Y:S02]  /*12660*/  IMAD R5, R19, R0, R9 ;  /* 0x0000000013057224 */ /* 0x000fe400078e0209 */
[----:B------:R-:W-:Y:S01]  /*12670*/  VIADD R12, R12, 0xffffffff ;  /* 0xffffffff0c0c7836 */ /* 0x000fe20000000000 */
[----:B------:R-:W-:-:S13]  /*12680*/  ISETP.NE.AND P2, PT, R2, 0x3, PT ;  /* 0x000000030200780c */ /* 0x000fda0003f45270 */
[----:B------:R-:W-:-:S04]  /*12690*/  @P2 LOP3.LUT R23, R23, 0x40, RZ, 0xfc, !PT ;  /* 0x0000004017172812 */ /* 0x000fc800078efcff */
[----:B------:R-:W-:-:S04]  /*126a0*/  LOP3.LUT R23, R23, 0xffffffdf, RZ, 0xc0, !PT ;  /* 0xffffffdf17177812 */ /* 0x000fc800078ec0ff */
[----:B------:R-:W-:Y:S01]  /*126b0*/  @P0 LOP3.LUT R23, R23, 0x20, RZ, 0xfc, !PT ;  /* 0x0000002017170812 */ /* 0x000fe200078efcff */
[----:B------:R-:W-:Y:S06]  /*126c0*/  @!P2 BRA `(.L_x_2457) ;  /* 0x000000000004a947 */ /* 0x000fec0003800000 */
[----:B------:R-:W-:Y:S01]  /*126d0*/  BPT.TRAP 0x1 ;  /* 0x000000040000795c */ /* 0x000fe20000300000 */
.L_x_2457:
[----:B------:R-:W-:Y:S01]  /*126e0*/  IMAD R0, R28, 0x8, R22 ;  /* 0x000000081c007824 */ /* 0x000fe200078e0216 */
[----:B------:R-:W-:Y:S01]  /*126f0*/  SHF.L.U32 R31, R33, 0x1f, RZ ;  /* 0x0000001f211f7819 */ /* 0x000fe200000006ff */
[----:B------:R-:W-:Y:S01]  /*12700*/  BSSY B0, `(.L_x_2458) ;  /* 0x0000004000007945 */ /* 0x000fe20003800000 */
[----:B------:R-:W-:Y:S02]  /*12710*/  SHF.R.S32.HI R29, RZ, 0x1f, R5 ;  /* 0x0000001fff1d7819 */ /* 0x000fe40000011405 */
[----:B------:R-:W0:Y:S02]  /*12720*/  SYNCS.PHASECHK.TRANS64.TRYWAIT P0, [R0+URZ+0x29880], R31 ;  /* 0x0298801f000075a7 */ /* 0x000e24000800017f */
[----:B0-----:R-:W-:Y:S05]  /*12730*/  @!P0 BRA `(.L_x_2459) ;  /* 0x0000004800c48947 */ /* 0x001fea0003800000 */
.L_x_2539:
[----:B------:R-:W-:Y:S05]  /*12740*/  BSYNC B0 ;  /* 0x0000000000007941 */ /* 0x000fea0003800000 */
.L_x_2458:
        /* <DEDUP_REMOVED lines=87> */
.L_x_2551:
        /* <DEDUP_REMOVED lines=12> */
.L_x_2461:
        /* <DEDUP_REMOVED lines=11> */
.L_x_2462:
[----:B------:R2:W-:Y:S01]  /*12e30*/  SYNCS.ARRIVE.TRANS64.A1T0 RZ, [R0+URZ+0x29870], RZ ;  /* 0x029870ff00ff79a7 */ /* 0x0005e2000810003f */
[----:B------:R-:W-:Y:S05]  /*12e40*/  @!P6 BRA `(.L_x_2463) ;  /* 0x000000000004e947 */ /* 0x000fea0003800000 */
[----:B------:R-:W-:Y:S01]  /*12e50*/  BPT.TRAP 0x1 ;  /* 0x000000040000795c */ /* 0x000fe20000300000 */
.L_x_2463:
[----:B------:R-:W3:Y:S01]  /*12e60*/  SYNCS.PHASECHK.TRANS64.TRYWAIT P0, [R0+URZ+0x29840], R31 ;  /* 0x0298401f000075a7 */ /* 0x000ee2000800017f */
[----:B------:R-:W-:Y:S04]  /*12e70*/  BSSY B0, `(.L_x_2464) ;  /* 0x0000002000007945 */ /* 0x000fe80003800000 */
[----:B---3--:R-:W-:Y:S05]  /*12e80*/  @!P0 BRA `(.L_x_2465) ;  /* 0x0000004800cc8947 */ /* 0x008fea0003800000 */
.L_x_2552:
[----:B------:R-:W-:Y:S05]  /*12e90*/  BSYNC B0 ;  /* 0x0000000000007941 */ /* 0x000fea0003800000 */
.L_x_2464:
        /* <DEDUP_REMOVED lines=11> */
[----:B------:R-:W-:-:S03]  /*12f50*/  IMAD R8, R7, UR5, R8 ;  /* 0x0000000507087c24 */ /* 0x000fc6000f8e0208 */
[----:B------:R-:W-:Y:S01]  /*12f60*/  IADD3 R5, R3, R4, RZ ;  /* 0x0000000403057210 */ /* 0x000fe20007ffe0ff */
        /* <DEDUP_REMOVED lines=67> */
.L_x_2564:
[----:B------:R-:W-:Y:S01]  /*133a0*/  LOP3.LUT P0, RZ, R23, 0x100, RZ, 0xc0, !PT ;  /* 0x0000010017ff7812 */ /* 0x000fe2000780c0ff */
[----:B------:R-:W-:-:S12]  /*133b0*/  BSSY B0, `(.L_x_2467) ;  /* 0x000000e000007945 */ /* 0x000fd80003800000 */
[----:B------:R-:W-:Y:S05]  /*133c0*/  @!P0 BRA `(.L_x_2468) ;  /* 0x0000000000308947 */ /* 0x000fea0003800000 */
[C---:B------:R-:W-:Y:S01]  /*133d0*/  LOP3.LUT P3, RZ, R23.reuse, 0x10, RZ, 0xc0, !PT ;  /* 0x0000001017ff7812 */ /* 0x040fe2000786c0ff */
[----:B------:R-:W-:Y:S01]  /*133e0*/  IMAD.IADD R5, R22, 0x1, R4 ;  /* 0x0000000116057824 */ /* 0x000fe200078e0204 */
[C---:B------:R-:W-:Y:S02]  /*133f0*/  LOP3.LUT P2, RZ, R23.reuse, 0x8, RZ, 0xc0, !PT ;  /* 0x0000000817ff7812 */ /* 0x040fe4000784c0ff */
[----:B------:R-:W-:Y:S02]  /*13400*/  LOP3.LUT P1, RZ, R23, 0x4, RZ, 0xc0, !PT ;  /* 0x0000000417ff7812 */ /* 0x000fe4000782c0ff */
[----:B----4-:R-:W-:-:S05]  /*13410*/  IADD3 R2, P0, R37, R14, RZ ;  /* 0x0000000e25027210 */ /* 0x010fca0007f1e0ff */
[----:B------:R-:W-:-:S05]  /*13420*/  IMAD.X R3, RZ, RZ, R7, P0 ;  /* 0x000000ffff037224 */ /* 0x000fca00000e0607 */
[----:B------:R-:W-:Y:S01]  /*13430*/  @!PT LDS RZ, [RZ] ;  /* 0x00000000fffff984 */ /* 0x000fe20000000800 */
[----:B------:R-:W-:Y:S01]  /*13440*/  @!PT LDS RZ, [RZ] ;  /* 0x00000000fffff984 */ /* 0x000fe20000000800 */
[----:B------:R-:W-:Y:S01]  /*13450*/  @!PT LDS RZ, [RZ] ;  /* 0x00000000fffff984 */ /* 0x000fe20000000800 */
[----:B------:R4:W-:Y:S04]  /*13460*/  LDGSTS.E.BYPASS.LTC128B.128 [R5+0x1c400], desc[UR54][R2.64], !P3 ;  /* 0x1c40000002057fae */ /* 0x0009e8000d901d76 */
[----:B------:R4:W-:Y:S04]  /*13470*/  LDGSTS.E.BYPASS.LTC128B.128 [R5+0x1ec00], desc[UR54][R2.64+0x40], !P2 ;  /* 0x1ec0004002057fae */ /* 0x0009e8000d101d76 */
[----:B------:R4:W-:Y:S02]  /*13480*/  LDGSTS.E.BYPASS.LTC128B.128 [R5+0x21400], desc[UR54][R2.64+0x80], !P1 ;  /* 0x2140008002057fae */ /* 0x0009e4000c901d76 */
.L_x_2468:
[----:B------:R-:W-:Y:S05]  /*13490*/  BSYNC B0 ;  /* 0x0000000000007941 */ /* 0x000fea0003800000 */
.L_x_2467:
[----:B------:R-:W-:Y:S01]  /*134a0*/  NOP ;  /* 0x0000000000007918 */ /* 0x000fe20000000000 */
[----:B------:R-:W-:-:S13]  /*134b0*/  PLOP3.LUT P0, PT, PT, PT, PT, 0x80, 0x0 ;  /* 0x000000000000781c */ /* 0x000fda0003f0f070 */
.L_x_2469:
        /* <DEDUP_REMOVED lines=11> */
.L_x_2470:
        /* <DEDUP_REMOVED lines=33> */
[----:B01----:R-:W-:Y:S05]  /*13780*/  CALL.ABS.NOINC R2 ;  /* 0x0000000002007343 */ /* 0x003fea0003c00000 */
.L_x_2472:
[----:B------:R-:W-:Y:S05]  /*13790*/  BSYNC B6 ;  /* 0x0000000000067941 */ /* 0x000fea0003800000 */
.L_x_2471:
[----:B------:R0:W5:Y:S01]  /*137a0*/  LDL R8, [R1+0x18] ;  /* 0x0000180001087983 */ /* 0x0001620000100800 */
[----:B------:R-:W-:Y:S01]  /*137b0*/  UISETP.NE.AND UP0, UPT, UR49, URZ, UPT ;  /* 0x0000003f3100728c */ /* 0x000fe2000bf05270 */
[----:B------:R-:W2:Y:S01]  /*137c0*/  S2R R2, SR_TID.X ;  /* 0x0000000000027919 */ /* 0x000ea20000002100 */
[----:B------:R-:W-:Y:S01]  /*137d0*/  R2UR UR6, R34 ;  /* 0x00000000220672ca */ /* 0x000fe200000e0000 */
[----:B------:R-:W-:-:S03]  /*137e0*/  ULDC.64 UR8, c[0x0][0x2d8] ;  /* 0x0000b60000087ab9 */ /* 0x000fc60000000a00 */
[----:B------:R-:W-:Y:S01]  /*137f0*/  PLOP3.LUT P0, PT, PT, PT, UP0, 0x80, 0x0 ;  /* 0x000000000000781c */ /* 0x000fe20003f0f008 */
[----:B------:R-:W3:Y:S04]  /*13800*/  LDC R4, c[0x0][0x448] ;  /* 0x00011200ff047b82 */ /* 0x000ee80000000800 */
[----:B------:R-:W-:Y:S01]  /*13810*/  @UP0 ULDC UR4, c[0x0][0x44c] ;  /* 0x0001130000040ab9 */ /* 0x000fe20000000800 */
[C---:B------:R-:W-:Y:S02]  /*13820*/  R2UR UR7, R18.reuse ;  /* 0x00000000120772ca */ /* 0x040fe400000e0000 */
[----:B------:R-:W-:Y:S02]  /*13830*/  R2UR UR10, R18 ;  /* 0x00000000120a72ca */ /* 0x000fe400000e0000 */
[C---:B--2---:R-:W-:Y:S01]  /*13840*/  LOP3.LUT R19, R2.reuse, 0x7f, RZ, 0xc0, !PT ;  /* 0x0000007f02137812 */ /* 0x044fe200078ec0ff */
[----:B------:R-:W-:-:S03]  /*13850*/  IMAD.SHL.U32 R2, R2, 0x20, RZ ;  /* 0x0000002002027824 */ /* 0x000fc600078e00ff */
[----:B------:R-:W-:-:S04]  /*13860*/  SHF.R.U32.HI R19, RZ, 0x2, R19 ;  /* 0x00000002ff137819 */ /* 0x000fc80000011613 */
[----:B------:R-:W-:-:S05]  /*13870*/  LOP3.LUT R2, R19, 0x60, R2, 0xf8, !PT ;  /* 0x0000006013027812 */ /* 0x000fca00078ef802 */
[----:B------:R-:W-:-:S04]  /*13880*/  IMAD R7, R17, 0x80, R2 ;  /* 0x0000008011077824 */ /* 0x000fc800078e0202 */
[----:B------:R-:W-:Y:S01]  /*13890*/  @P0 IMAD.HI.U32 R0, R7, UR4, RZ ;  /* 0x0000000407000c27 */ /* 0x000fe2000f8e00ff */
[----:B------:R-:W-:Y:S01]  /*138a0*/  PLOP3.LUT P0, PT, PT, PT, UP0, 0x80, 0x0 ;  /* 0x000000000000781c */ /* 0x000fe20003f0f008 */
[----:B------:R-:W-:Y:S01]  /*138b0*/  @UP0 ULDC UR4, c[0x0][0x450] ;  /* 0x0001140000040ab9 */ /* 0x000fe20000000800 */
[----:B------:R-:W-:Y:S01]  /*138c0*/  UIMAD UR6, UR6, UR8, URZ ;  /* 0x00000008060672a4 */ /* 0x000fe2000f8e023f */
[----:B------:R-:W-:Y:S01]  /*138d0*/  IMAD.MOV.U32 R2, RZ, RZ, R7 ;  /* 0x000000ffff027224 */ /* 0x000fe200078e0007 */
[----:B------:R-:W-:Y:S02]  /*138e0*/  UMOV UR5, UR45 ;  /* 0x0000002d00057c82 */ /* 0x000fe40008000000 */
[----:B------:R-:W-:-:S07]  /*138f0*/  UIMAD UR6, UR10, UR9, UR6 ;  /* 0x000000090a0672a4 */ /* 0x000fce000f8e0206 */
[----:B------:R-:W-:Y:S01]  /*13900*/  @P0 SHF.R.U32.HI R2, RZ, UR4, R0 ;  /* 0x00000004ff020c19 */ /* 0x000fe20008011600 */
[----:B------:R-:W-:Y:S02]  /*13910*/  UMOV UR4, UR36 ;  /* 0x0000002400047c82 */ /* 0x000fe40008000000 */
[----:B------:R-:W-:-:S03]  /*13920*/  UIMAD.WIDE.U32 UR4, UR7, UR8, UR4 ;  /* 0x00000008070472a5 */ /* 0x000fc6000f8e0004 */
[----:B------:R-:W-:Y:S01]  /*13930*/  ULDC.64 UR8, c[0x0][0x2e0] ;  /* 0x0000b80000087ab9 */ /* 0x000fe20000000a00 */
[----:B------:R-:W-:Y:S02]  /*13940*/  UIADD3 UR5, UR5, UR6, URZ ;  /* 0x0000000605057290 */ /* 0x000fe4000fffe03f */
[----:B------:R-:W-:Y:S01]  /*13950*/  UIMAD UR7, UR44, UR8, URZ ;  /* 0x000000082c0772a4 */ /* 0x000fe2000f8e023f */
[----:B------:R-:W-:Y:S01]  /*13960*/  SHF.R.S32.HI R0, RZ, 0x1f, R2 ;  /* 0x0000001fff007819 */ /* 0x000fe20000011402 */
[----:B------:R-:W-:Y:S01]  /*13970*/  UIMAD.WIDE.U32 UR4, UR43, UR8, UR4 ;  /* 0x000000082b0472a5 */ /* 0x000fe2000f8e0004 */
[----:B------:R-:W2:Y:S01]  /*13980*/  S2R R19, SR_TID.X ;  /* 0x0000000000137919 */ /* 0x000ea20000002100 */
[----:B------:R-:W-:-:S03]  /*13990*/  UIMAD UR7, UR43, UR9, UR7 ;  /* 0x000000092b0772a4 */ /* 0x000fc6000f8e0207 */
[----:B------:R-:W-:Y:S01]  /*139a0*/  ULDC.64 UR8, c[0x0][0x2d0] ;  /* 0x0000b40000087ab9 */ /* 0x000fe20000000a00 */
[----:B------:R-:W-:Y:S01]  /*139b0*/  UIADD3 UR5, UR5, UR7, URZ ;  /* 0x0000000705057290 */ /* 0x000fe2000fffe03f */
[----:B------:R-:W-:Y:S02]  /*139c0*/  IMAD R5, R0, UR8, RZ ;  /* 0x0000000800057c24 */ /* 0x000fe4000f8e02ff */
[----:B------:R-:W-:Y:S02]  /*139d0*/  IMAD.U32 R3, RZ, RZ, UR8 ;  /* 0x00000008ff037e24 */ /* 0x000fe4000f8e00ff */
[----:B------:R-:W-:Y:S02]  /*139e0*/  IMAD.MOV R0, RZ, RZ, -R2 ;  /* 0x000000ffff007224 */ /* 0x000fe400078e0a02 */
[C---:B------:R-:W-:Y:S02]  /*139f0*/  IMAD R5, R2.reuse, UR9, R5 ;  /* 0x0000000902057c24 */ /* 0x040fe4000f8e0205 */
[----:B------:R-:W-:Y:S01]  /*13a00*/  IMAD.WIDE.U32 R2, R2, R3, UR4 ;  /* 0x0000000402027e25 */ /* 0x000fe2000f8e0003 */
[----:B------:R-:W-:-:S03]  /*13a10*/  ULDC.64 UR4, c[0x0][0x2c8] ;  /* 0x0000b20000047ab9 */ /* 0x000fc60000000a00 */
[----:B---3--:R-:W-:Y:S02]  /*13a20*/  IMAD R0, R4, R0, R7 ;  /* 0x0000000004007224 */ /* 0x008fe400078e0207 */
[----:B------:R-:W-:-:S03]  /*13a30*/  IMAD.IADD R3, R3, 0x1, R5 ;  /* 0x0000000103037824 */ /* 0x000fc600078e0205 */
[----:B------:R-:W-:Y:S01]  /*13a40*/  SHF.R.S32.HI R5, RZ, 0x1f, R0 ;  /* 0x0000001fff057819 */ /* 0x000fe20000011400 */
[----:B------:R-:W-:-:S04]  /*13a50*/  IMAD.WIDE.U32 R2, R0, UR4, R2 ;  /* 0x0000000400027c25 */ /* 0x000fc8000f8e0002 */
[----:B------:R-:W-:-:S04]  /*13a60*/  IMAD R5, R5, UR4, RZ ;  /* 0x0000000405057c24 */ /* 0x000fc8000f8e02ff */
        /* <DEDUP_REMOVED lines=16> */
[----:B------:R-:W-:Y:S01]  /*13b70*/  IMAD R17, R17, 0x80, R9 ;  /* 0x0000008011117824 */ /* 0x000fe200078e0209 */
[----:B------:R-:W2:Y:S03]  /*13b80*/  SHFL.IDX PT, R2, R5, RZ, 0x1c1f ;  /* 0x001c1fff05027589 */ /* 0x000ea600000e0000 */
[C---:B------:R-:W-:Y:S01]  /*13b90*/  VIADD R7, R17.reuse, 0x20 ;  /* 0x0000002011077836 */ /* 0x040fe20000000000 */
[----:B------:R-:W-:Y:S01]  /*13ba0*/  ISETP.GE.AND P0, PT, R17, R4, PT ;  /* 0x000000041100720c */ /* 0x000fe20003f06270 */
[----:B------:R-:W3:-:S12]  /*13bb0*/  SHFL.IDX PT, R14, R0, 0x1, 0x1c1f ;  /* 0x003c1f00000e7f89 */ /* 0x000ed800000e0000 */
[----:B0-----:R-:W-:-:S05]  /*13bc0*/  @!P0 IADD3 R6, P4, R37, R3, RZ ;  /* 0x0000000325068210 */ /* 0x001fca0007f9e0ff */
[----:B--2---:R-:W-:Y:S02]  /*13bd0*/  @!P0 IMAD.X R3, RZ, RZ, R2, P4 ;  /* 0x000000ffff038224 */ /* 0x004fe400020e0602 */
[----:B------:R-:W-:-:S05]  /*13be0*/  @!P0 IMAD.MOV.U32 R2, RZ, RZ, R6 ;  /* 0x000000ffff028224 */ /* 0x000fca00078e0006 */
[----:B-----5:R-:W-:Y:S04]  /*13bf0*/  @!P0 LDGSTS.E.BYPASS.LTC128B.128 [R8+0x14400], desc[UR54][R2.64], !P3 ;  /* 0x1440000002088fae */ /* 0x020fe8000d901d76 */
[----:B------:R-:W-:Y:S04]  /*13c00*/  @!P0 LDGSTS.E.BYPASS.LTC128B.128 [R8+0x16400], desc[UR54][R2.64+0x40], !P2 ;  /* 0x1640004002088fae */ /* 0x000fe8000d101d76 */
[----:B------:R0:W-:Y:S01]  /*13c10*/  @!P0 LDGSTS.E.BYPASS.LTC128B.128 [R8+0x18400], desc[UR54][R2.64+0x80], !P1 ;  /* 0x1840008002088fae */ /* 0x0001e2000c901d76 */
[----:B------:R-:W-:-:S03]  /*13c20*/  ISETP.GE.AND P0, PT, R7, R4, PT ;  /* 0x000000040700720c */ /* 0x000fc60003f06270 */
[----:B0-----:R-:W0:Y:S10]  /*13c30*/  SHFL.IDX PT, R2, R5, 0x1, 0x1c1f ;  /* 0x003c1f0005027f89 */ /* 0x001e3400000e0000 */
[----:B---3--:R-:W-:-:S05]  /*13c40*/  @!P0 IADD3 R14, P4, R37, R14, RZ ;  /* 0x0000000e250e8210 */ /* 0x008fca0007f9e0ff */
[----:B0-----:R-:W-:Y:S02]  /*13c50*/  @!P0 IMAD.X R7, RZ, RZ, R2, P4 ;  /* 0x000000ffff078224 */ /* 0x001fe400020e0602 */
[----:B------:R-:W-:Y:S02]  /*13c60*/  @!P0 IMAD.MOV.U32 R2, RZ, RZ, R14 ;  /* 0x000000ffff028224 */ /* 0x000fe400078e000e */
[----:B------:R-:W-:Y:S01]  /*13c70*/  @!P0 IMAD.MOV.U32 R3, RZ, RZ, R7 ;  /* 0x000000ffff038224 */ /* 0x000fe200078e0007 */
[----:B------:R-:W0:Y:S01]  /*13c80*/  SHFL.IDX PT, R14, R0, 0x2, 0x1c1f ;  /* 0x005c1f00000e7f89 */ /* 0x000e2200000e0000 */
[----:B------:R-:W-:-:S03]  /*13c90*/  VIADD R7, R17, 0x40 ;  /* 0x0000004011077836 */ /* 0x000fc60000000000 */
        /* <DEDUP_REMOVED lines=14> */
.L_x_2573:
[----:B------:R-:W-:Y:S01]  /*13d80*/  VIADD R17, R17, 0x60 ;  /* 0x0000006011117836 */ /* 0x000fe20000000000 */
[----:B------:R-:W-:Y:S04]  /*13d90*/  BSSY B0, `(.L_x_2474) ;  /* 0x000000b000007945 */ /* 0x000fe80003800000 */
        /* <DEDUP_REMOVED lines=10> */
.L_x_2475:
[----:B------:R-:W-:Y:S05]  /*13e40*/  BSYNC B0 ;  /* 0x0000000000007941 */ /* 0x000fea0003800000 */
.L_x_2474:
[----:B------:R-:W-:Y:S01]  /*13e50*/  NOP ;  /* 0x0000000000007918 */ /* 0x000fe20000000000 */
[----:B------:R-:W-:-:S13]  /*13e60*/  PLOP3.LUT P0, PT, PT, PT, PT, 0x80, 0x0 ;  /* 0x000000000000781c */ /* 0x000fda0003f0f070 */
.L_x_2476:
        /* <DEDUP_REMOVED lines=18> */
.L_x_2574:
[----:B------:R-:W-:Y:S05]  /*13f90*/  BSYNC B0 ;  /* 0x0000000000007941 */ /* 0x000fea0003800000 */
.L_x_2477:
[----:B------:R-:W-:-:S06]  /*13fa0*/  UISETP.GE.AND UP0, UPT, UR41, 0x2, UPT ;  /* 0x000000022900788c */ /* 0x000fcc000bf06270 */
[----:B------:R-:W-:-:S13]  /*13fb0*/  PLOP3.LUT P0, PT, PT, PT, UP0, 0x40, 0x0 ;  /* 0x000000000000781c */ /* 0x000fda0003f0e808 */
[----:B------:R-:W-:Y:S05]  /*13fc0*/  @P0 BRA `(.L_x_2479) ;  /* 0x0000001400cc0947 */ /* 0x000fea0003800000 */
[----:B------:R-:W-:Y:S01]  /*13fd0*/  UIADD3 UR4, UR41, -0x2, URZ ;  /* 0xfffffffe29047890 */ /* 0x000fe2000fffe03f */
[----:B------:R-:W-:Y:S02]  /*13fe0*/  IMAD.MOV.U32 R20, RZ, RZ, R33 ;  /* 0x000000ffff147224 */ /* 0x000fe400078e0021 */
[----:B------:R-:W-:-:S03]  /*13ff0*/  IMAD.MOV.U32 R19, RZ, RZ, R28 ;  /* 0x000000ffff137224 */ /* 0x000fc600078e001c */
[----:B------:R-:W-:-:S07]  /*14000*/  MOV R31, UR4 ;  /* 0x00000004001f7c02 */ /* 0x000fce0008000f00 */
.L_x_2499:
        /* <DEDUP_REMOVED lines=16> */
[----:B------:R-:W-:Y:S02]  /*14110*/  IMAD R2, R31, R2, UR38 ;  /* 0x000000261f027e24 */ /* 0x000fe4000f8e0202 */
[----:B---3--:R-:W-:-:S05]  /*14120*/  IMAD.SHL.U32 R9, R8, 0x20, RZ ;  /* 0x0000002008097824 */ /* 0x008fca00078e00ff */
        /* <DEDUP_REMOVED lines=50> */
.L_x_2480:
[----:B------:R-:W-:Y:S01]  /*14450*/  IMAD R0, R28, 0x8, R22 ;  /* 0x000000081c007824 */ /* 0x000fe200078e0216 */
[----:B------:R-:W-:Y:S01]  /*14460*/  SHF.L.U32 R30, R33, 0x1f, RZ ;  /* 0x0000001f211e7819 */ /* 0x000fe200000006ff */
[----:B------:R-:W-:Y:S01]  /*14470*/  BSSY B0, `(.L_x_2481) ;  /* 0x0000004000007945 */ /* 0x000fe20003800000 */
[----:B------:R-:W-:Y:S02]  /*14480*/  SHF.R.S32.HI R27, RZ, 0x1f, R4 ;  /* 0x0000001fff1b7819 */ /* 0x000fe40000011404 */
[----:B------:R-:W0:Y:S02]  /*14490*/  SYNCS.PHASECHK.TRANS64.TRYWAIT P0, [R0+URZ+0x29880], R30 ;  /* 0x0298801e000075a7 */ /* 0x000e24000800017f */
[----:B0-----:R-:W-:Y:S05]  /*144a0*/  @!P0 BRA `(.L_x_2482) ;  /* 0x0000004000888947 */ /* 0x001fea0003800000 */
.L_x_2575:
[----:B------:R-:W-:Y:S05]  /*144b0*/  BSYNC B0 ;  /* 0x0000000000007941 */ /* 0x000fea0003800000 */
.L_x_2481:
        /* <DEDUP_REMOVED lines=67> */
.L_x_2587:
        /* <DEDUP_REMOVED lines=9> */
.L_x_2484:
        /* <DEDUP_REMOVED lines=11> */
.L_x_2485:
[----:B------:R2:W-:Y:S01]  /*14a30*/  SYNCS.ARRIVE.TRANS64.A1T0 RZ, [R0+URZ+0x29870], RZ ;  /* 0x029870ff00ff79a7 */ /* 0x0005e2000810003f */
[----:B------:R-:W-:Y:S05]  /*14a40*/  @!P3 BRA `(.L_x_2486) ;  /* 0x000000000004b947 */ /* 0x000fea0003800000 */
[----:B------:R-:W-:Y:S01]  /*14a50*/  BPT.TRAP 0x1 ;  /* 0x000000040000795c */ /* 0x000fe20000300000 */
.L_x_2486:
[----:B------:R-:W3:Y:S01]  /*14a60*/  SYNCS.PHASECHK.TRANS64.TRYWAIT P0, [R0+URZ+0x29840], R30 ;  /* 0x0298401e000075a7 */ /* 0x000ee2000800017f */
[----:B------:R-:W-:Y:S04]  /*14a70*/  BSSY B0, `(.L_x_2487) ;  /* 0x0000002000007945 */ /* 0x000fe80003800000 */
[----:B---3--:R-:W-:Y:S05]  /*14a80*/  @!P0 BRA `(.L_x_2488) ;  /* 0x0000004000988947 */ /* 0x008fea0003800000 */
.L_x_2588:
[----:B------:R-:W-:Y:S05]  /*14a90*/  BSYNC B0 ;  /* 0x0000000000007941 */ /* 0x000fea0003800000 */
.L_x_2487:
        /* <DEDUP_REMOVED lines=14> */
[----:B------:R-:W-:Y:S02]  /*14b80*/  IMAD.MOV.U32 R4, RZ, RZ, R2 ;  /* 0x000000ffff047224 */ /* 0x000fe400078e0002 */
[----:B------:R-:W-:Y:S02]  /*14b90*/  IMAD.IADD R5, R3, 0x1, R5 ;  /* 0x0000000103057824 */ /* 0x000fe400078e0205 */
        /* <DEDUP_REMOVED lines=51> */
.L_x_2600:
        /* <DEDUP_REMOVED lines=10> */
.L_x_2490:
        /* <DEDUP_REMOVED lines=11> */
.L_x_2491:
[----:B------:R0:W-:Y:S02]  /*15020*/  SYNCS.ARRIVE.TRANS64.A1T0 RZ, [R0+URZ+0x29830], RZ ;  /* 0x029830ff00ff79a7 */ /* 0x0001e4000810003f */
[----:B0-23--:R-:W-:-:S05]  /*15030*/  IMAD.U32 R0, RZ, RZ, UR47 ;  /* 0x0000002fff007e24 */ /* 0x00dfca000f8e00ff */
[----:B------:R-:W-:-:S13]  /*15040*/  ISETP.NE.AND P0, PT, R0, 0x3, PT ;  /* 0x000000030000780c */ /* 0x000fda0003f05270 */
[----:B------:R-:W-:Y:S05]  /*15050*/  @!P0 BRA `(.L_x_2492) ;  /* 0x0000000000048947 */ /* 0x000fea0003800000 */
[----:B------:R-:W-:Y:S01]  /*15060*/  BPT.TRAP 0x1 ;  /* 0x000000040000795c */ /* 0x000fe20000300000 */
.L_x_2492:
[----:B------:R-:W-:Y:S01]  /*15070*/  LOP3.LUT R0, R20, 0x1, RZ, 0x3c, !PT ;  /* 0x0000000114007812 */ /* 0x000fe200078e3cff */
[----:B------:R-:W-:Y:S01]  /*15080*/  IMAD R3, R19, 0x8, R22 ;  /* 0x0000000813037824 */ /* 0x000fe200078e0216 */
[----:B------:R-:W-:Y:S02]  /*15090*/  BSSY B0, `(.L_x_2493) ;  /* 0x0000004000007945 */ /* 0x000fe40003800000 */
[----:B------:R-:W-:-:S04]  /*150a0*/  SHF.L.U32 R0, R0, 0x1f, RZ ;  /* 0x0000001f00007819 */ /* 0x000fc800000006ff */
[----:B------:R-:W0:Y:S02]  /*150b0*/  SYNCS.PHASECHK.TRANS64.TRYWAIT P1, [R3+URZ+0x29870], R0 ;  /* 0x02987000030075a7 */ /* 0x000e24000802017f */
[----:B0-----:R-:W-:Y:S05]  /*150c0*/  @!P1 BRA `(.L_x_2494) ;  /* 0x0000004000989947 */ /* 0x001fea0003800000 */
.L_x_2601:
[----:B------:R-:W-:Y:S05]  /*150d0*/  BSYNC B0 ;  /* 0x0000000000007941 */ /* 0x000fea0003800000 */
.L_x_2493:
[----:B------:R-:W-:-:S05]  /*150e0*/  IMAD.U32 R2, RZ, RZ, UR46 ;  /* 0x0000002eff027e24 */ /* 0x000fca000f8e00ff */
[----:B------:R-:W-:-:S13]  /*150f0*/  ISETP.NE.AND P1, PT, R2, 0x3, PT ;  /* 0x000000030200780c */ /* 0x000fda0003f25270 */
[----:B------:R-:W-:Y:S05]  /*15100*/  @!P1 BRA `(.L_x_2495) ;  /* 0x0000000000049947 */ /* 0x000fea0003800000 */
[----:B------:R-:W-:Y:S01]  /*15110*/  BPT.TRAP 0x1 ;  /* 0x000000040000795c */ /* 0x000fe20000300000 */
.L_x_2495:
[----:B0-----:R-:W-:Y:S01]  /*15120*/  SHF.L.U32 R0, R20, 0x1f, RZ ;  /* 0x0000001f14007819 */ /* 0x001fe200000006ff */
[----:B------:R-:W-:-:S03]  /*15130*/  IMAD R12, R19, 0x5000, RZ ;  /* 0x00005000130c7824 */ /* 0x000fc600078e02ff */
[----:B------:R-:W0:Y:S02]  /*15140*/  SYNCS.PHASECHK.TRANS64.TRYWAIT P1, [R3+URZ+0x29860], R0 ;  /* 0x02986000030075a7 */ /* 0x000e24000802017f */
[----:B0-----:R-:W-:Y:S05]  /*15150*/  @!P1 BRA `(.L_x_2496) ;  /* 0x0000004000889947 */ /* 0x001fea0003800000 */
.L_x_2602:
        /* <DEDUP_REMOVED lines=79> */
.L_x_2497:
[----:B-1----:R1:W-:Y:S01]  /*15650*/  SYNCS.ARRIVE.TRANS64.A1T0 RZ, [R3+URZ+0x29850], RZ ;  /* 0x029850ff03ff79a7 */ /* 0x0023e2000810003f */
[----:B------:R-:W-:Y:S06]  /*15660*/  BAR.SYNC.DEFER_BLOCKING 0x2, 0x80 ;  /* 0x0082000000007b1d */ /* 0x000fec0000010000 */
[----:B------:R-:W-:Y:S05]  /*15670*/  @!P0 BRA `(.L_x_2498) ;  /* 0x0000000000048947 */ /* 0x000fea0003800000 */
[----:B------:R-:W-:Y:S01]  /*15680*/  BPT.TRAP 0x1 ;  /* 0x000000040000795c */ /* 0x000fe20000300000 */
.L_x_2498:
[----:B------:R-:W2:Y:S01]  /*15690*/  LDL R0, [R1+0x4] ;  /* 0x0000040001007983 */ /* 0x000ea20000100800 */
[----:B-1----:R-:W-:Y:S02]  /*156a0*/  VIADD R3, R3, 0x29880 ;  /* 0x0002988003037836 */ /* 0x002fe40000000000 */
[----:B------:R-:W-:Y:S02]  /*156b0*/  IMAD.MOV.U32 R20, RZ, RZ, R33 ;  /* 0x000000ffff147224 */ /* 0x000fe400078e0021 */
[----:B------:R-:W-:Y:S01]  /*156c0*/  IMAD.MOV.U32 R19, RZ, RZ, R28 ;  /* 0x000000ffff137224 */ /* 0x000fe200078e001c */
[----:B--2---:R-:W-:-:S04]  /*156d0*/  PRMT R3, R0, 0x654, R3 ;  /* 0x0000065400037816 */ /* 0x004fc80000000003 */
[----:B------:R2:W-:Y:S01]  /*156e0*/  SYNCS.ARRIVE.TRANS64.RED.A1T0 RZ, [R3+URZ], RZ ;  /* 0x000000ff03ff79a7 */ /* 0x0005e2000810043f */
[----:B------:R-:W-:Y:S05]  /*156f0*/  @P2 BRA `(.L_x_2499) ;  /* 0xffffffe800442947 */ /* 0x000fea000383ffff */
.L_x_2479:
[----:B------:R-:W4:Y:S01]  /*15700*/  S2R R0, SR_TID.X ;  /* 0x0000000000007919 */ /* 0x000f220000002100 */
[----:B------:R-:W-:Y:S01]  /*15710*/  BSSY B0, `(.L_x_2500) ;  /* 0x0000012000007945 */ /* 0x000fe20003800000 */
[----:B----4-:R-:W-:Y:S01]  /*15720*/  LOP3.LUT R2, R0, 0x7f, RZ, 0xc0, !PT ;  /* 0x0000007f00027812 */ /* 0x010fe200078ec0ff */
[----:B------:R-:W-:-:S03]  /*15730*/  IMAD.U32 R0, RZ, RZ, UR47 ;  /* 0x0000002fff007e24 */ /* 0x000fc6000f8e00ff */
        /* <DEDUP_REMOVED lines=15> */
.L_x_2501:
[----:B------:R-:W-:Y:S05]  /*15830*/  BSYNC B0 ;  /* 0x0000000000007941 */ /* 0x000fea0003800000 */
.L_x_2500:
[----:B------:R-:W-:Y:S05]  /*15840*/  @!P0 BRA `(.L_x_2502) ;  /* 0x0000000000048947 */ /* 0x000fea0003800000 */
[----:B------:R-:W-:Y:S01]  /*15850*/  BPT.TRAP 0x1 ;  /* 0x000000040000795c */ /* 0x000fe20000300000 */
.L_x_2502:
[----:B------:R-:W-:Y:S01]  /*15860*/  LOP3.LUT R0, R33, 0x1, RZ, 0x3c, !PT ;  /* 0x0000000121007812 */ /* 0x000fe200078e3cff */
[----:B0-----:R-:W-:Y:S01]  /*15870*/  IMAD R17, R28, 0x8, R22 ;  /* 0x000000081c117824 */ /* 0x001fe200078e0216 */
[----:B------:R-:W-:Y:S02]  /*15880*/  BSSY B0, `(.L_x_2503) ;  /* 0x0000004000007945 */ /* 0x000fe40003800000 */
[----:B------:R-:W-:-:S04]  /*15890*/  SHF.L.U32 R0, R0, 0x1f, RZ ;  /* 0x0000001f00007819 */ /* 0x000fc800000006ff */
[----:B------:R-:W0:Y:S02]  /*158a0*/  SYNCS.PHASECHK.TRANS64.TRYWAIT P1, [R17+URZ+0x29870], R0 ;  /* 0x02987000110075a7 */ /* 0x000e24000802017f */
[----:B0-----:R-:W-:Y:S05]  /*158b0*/  @!P1 BRA `(.L_x_2504) ;  /* 0x0000003800c49947 */ /* 0x001fea0003800000 */
.L_x_2603:
[----:B------:R-:W-:Y:S05]  /*158c0*/  BSYNC B0 ;  /* 0x0000000000007941 */ /* 0x000fea0003800000 */
.L_x_2503:
[----:B------:R-:W-:-:S05]  /*158d0*/  IMAD.U32 R2, RZ, RZ, UR46 ;  /* 0x0000002eff027e24 */ /* 0x000fca000f8e00ff */
[----:B------:R-:W-:-:S13]  /*158e0*/  ISETP.NE.AND P1, PT, R2, 0x3, PT ;  /* 0x000000030200780c */ /* 0x000fda0003f25270 */
[----:B------:R-:W-:Y:S05]  /*158f0*/  @!P1 BRA `(.L_x_2505) ;  /* 0x0000000000049947 */ /* 0x000fea0003800000 */
[----:B------:R-:W-:Y:S01]  /*15900*/  BPT.TRAP 0x1 ;  /* 0x000000040000795c */ /* 0x000fe20000300000 */
.L_x_2505:
[----:B0-----:R-:W-:-:S04]  /*15910*/  SHF.L.U32 R0, R33, 0x1f, RZ ;  /* 0x0000001f21007819 */ /* 0x001fc800000006ff */
[----:B------:R-:W0:Y:S02]  /*15920*/  SYNCS.PHASECHK.TRANS64.TRYWAIT P1, [R17+URZ+0x29860], R0 ;  /* 0x02986000110075a7 */ /* 0x000e24000802017f */
[----:B0-----:R-:W-:Y:S05]  /*15930*/  @!P1 BRA `(.L_x_2506) ;  /* 0x0000003800b89947 */ /* 0x001fea0003800000 */
.L_x_2604:
        /* <DEDUP_REMOVED lines=80> */
.L_x_2507:
[----:B-1----:R1:W-:Y:S01]  /*15e40*/  SYNCS.ARRIVE.TRANS64.A1T0 RZ, [R17+URZ+0x29850], RZ ;  /* 0x029850ff11ff79a7 */ /* 0x0023e2000810003f */
[----:B------:R-:W-:Y:S06]  /*15e50*/  BAR.SYNC.DEFER_BLOCKING 0x2, 0x80 ;  /* 0x0082000000007b1d */ /* 0x000fec0000010000 */
[----:B------:R-:W-:Y:S05]  /*15e60*/  @!P0 BRA `(.L_x_2508) ;  /* 0x0000000000048947 */ /* 0x000fea0003800000 */
[----:B------:R-:W-:Y:S01]  /*15e70*/  BPT.TRAP 0x1 ;  /* 0x000000040000795c */ /* 0x000fe20000300000 */
.L_x_2508:
        /* <DEDUP_REMOVED lines=9> */
.L_x_2447:
[----:B------:R-:W-:Y:S05]  /*15f10*/  BSYNC B7 ;  /* 0x0000000000077941 */ /* 0x000fea0003800000 */
.L_x_2445:
        /* <DEDUP_REMOVED lines=12> */
.L_x_2509:
[----:B------:R-:W1:Y:S01]  /*15fe0*/  S2R R0, SR_TID.X ;  /* 0x0000000000007919 */ /* 0x000e620000002100 */
[----:B------:R-:W-:Y:S01]  /*15ff0*/  ULDC UR4, c[0x0][0xc3c] ;  /* 0x00030f0000047ab9 */ /* 0x000fe20000000800 */
[----:B0-----:R-:W-:Y:S01]  /*16000*/  IMAD.MOV.U32 R17, RZ, RZ, RZ ;  /* 0x000000ffff117224 */ /* 0x001fe200078e00ff */
[----:B-1----:R-:W-:-:S04]  /*16010*/  LOP3.LUT R6, R0, 0x1f, RZ, 0xc0, !PT ;  /* 0x0000001f00067812 */ /* 0x002fc800078ec0ff */
[C---:B------:R-:W-:Y:S01]  /*16020*/  ISETP.NE.AND P0, PT, R6.reuse, 0x1f, PT ;  /* 0x0000001f0600780c */ /* 0x040fe20003f05270 */
[----:B------:R-:W-:-:S05]  /*16030*/  VIADD R5, R6, UR39 ;  /* 0x0000002706057c36 */ /* 0x000fca0008000000 */
[----:B------:R-:W-:Y:S01]  /*16040*/  ISETP.GE.OR P1, PT, R5, UR4, !P0 ;  /* 0x0000000405007c0c */ /* 0x000fe2000c726670 */
[----:B------:R-:W-:-:S12]  /*16050*/  ULDC UR4, c[0x0][0xc3c] ;  /* 0x00030f0000047ab9 */ /* 0x000fd80000000800 */
[----:B------:R-:W0:Y:S02]  /*16060*/  @!P1 LDC.64 R2, c[0x0][0xc80] ;  /* 0x00032000ff029b82 */ /* 0x000e240000000a00 */
[----:B0-----:R-:W-:-:S05]  /*16070*/  @!P1 IMAD.WIDE R2, R5, 0x4, R2 ;  /* 0x0000000405029825 */ /* 0x001fca00078e0202 */
[----:B------:R-:W2:Y:S01]  /*16080*/  @!P1 LDG.E R17, desc[UR54][R2.64] ;  /* 0x0000003602119981 */ /* 0x000ea2000c1e1900 */
[C---:B------:R-:W-:Y:S02]  /*16090*/  ISETP.NE.AND P1, PT, R6.reuse, RZ, PT ;  /* 0x000000ff0600720c */ /* 0x040fe40003f25270 */
        /* <DEDUP_REMOVED lines=13> */
[----:B------:R-:W-:Y:S04]  /*16170*/  SHFL.IDX PT, R5, R16, RZ, 0x1f ;  /* 0x00001fff10057589 */ /* 0x000fe800000e0000 */
[----:B------:R-:W0:Y:S02]  /*16180*/  SHFL.UP PT, R2, R4, 0x8, RZ ;  /* 0x0500000004027989 */ /* 0x000e2400000e00ff */
[----:B0-----:R-:W-:Y:S02]  /*16190*/  SEL R3, R2, RZ, P4 ;  /* 0x000000ff02037207 */ /* 0x001fe40002000000 */
[----:B------:R-:W-:Y:S03]  /*161a0*/  SHFL.IDX PT, R2, R16, 0x1, 0x1f ;  /* 0x00201f0010027f89 */ /* 0x000fe600000e0000 */
        /* <DEDUP_REMOVED lines=9> */
[----:B------:R-:W-:Y:S05]  /*16240*/  @P6 BRA `(.L_x_2511) ;  /* 0x0000000000946947 */ /* 0x000fea0003800000 */
.L_x_2515:
[----:B------:R-:W-:-:S04]  /*16250*/  UIADD3 UR39, UR39, 0x1f, URZ ;  /* 0x0000001f27277890 */ /* 0x000fc8000fffe03f */
[----:B------:R-:W-:-:S06]  /*16260*/  UISETP.GE.AND UP0, UPT, UR39, UR4, UPT ;  /* 0x000000042700728c */ /* 0x000fcc000bf06270 */
[----:B------:R-:W-:-:S13]  /*16270*/  PLOP3.LUT P6, PT, PT, PT, UP0, 0x40, 0x0 ;  /* 0x000000000000781c */ /* 0x000fda0003fce808 */
[----:B------:R-:W-:Y:S05]  /*16280*/  @!P6 BRA `(.L_x_2512) ;  /* 0x0000000400c8e947 */ /* 0x000fea0003800000 */
[----:B------:R-:W0:Y:S01]  /*16290*/  S2R R0, SR_TID.X ;  /* 0x0000000000007919 */ /* 0x000e220000002100 */
[----:B------:R-:W-:Y:S01]  /*162a0*/  BSSY B0, `(.L_x_2513) ;  /* 0x0000009000007945 */ /* 0x000fe20003800000 */
[----:B------:R-:W-:Y:S01]  /*162b0*/  IMAD.MOV.U32 R17, RZ, RZ, RZ ;  /* 0x000000ffff117224 */ /* 0x000fe200078e00ff */
[----:B0-----:R-:W-:-:S04]  /*162c0*/  LOP3.LUT R0, R0, 0x1f, RZ, 0xc0, !PT ;  /* 0x0000001f00007812 */ /* 0x001fc800078ec0ff */
[----:B------:R-:W-:-:S04]  /*162d0*/  IADD3 R7, R0, UR39, RZ ;  /* 0x0000002700077c10 */ /* 0x000fc8000fffe0ff */
[----:B------:R-:W-:-:S13]  /*162e0*/  ISETP.GE.OR P6, PT, R7, UR4, !P0 ;  /* 0x0000000407007c0c */ /* 0x000fda000c7c6670 */
[----:B------:R-:W-:Y:S05]  /*162f0*/  @P6 BRA `(.L_x_2514) ;  /* 0x00000000000c6947 */ /* 0x000fea0003800000 */
[----:B------:R-:W0:Y:S02]  /*16300*/  LDC.64 R2, c[0x0][0xc80] ;  /* 0x00032000ff027b82 */ /* 0x000e240000000a00 */
[----:B0-----:R-:W-:-:S05]  /*16310*/  IMAD.WIDE R2, R7, 0x4, R2 ;  /* 0x0000000407027825 */ /* 0x001fca00078e0202 */
[----:B------:R0:W5:Y:S02]  /*16320*/  LDG.E R17, desc[UR54][R2.64] ;  /* 0x0000003602117981 */ /* 0x000164000c1e1900 */
.L_x_2514:
[----:B------:R-:W-:Y:S05]  /*16330*/  BSYNC B0 ;  /* 0x0000000000007941 */ /* 0x000fea0003800000 */
.L_x_2513:
[----:B-----5:R-:W1:Y:S02]  /*16340*/  SHFL.UP PT, R0, R17, 0x1, RZ ;  /* 0x0420000011007989 */ /* 0x020e6400000e00ff */
[----:B-1----:R-:W-:-:S05]  /*16350*/  SEL R0, R0, RZ, P1 ;  /* 0x000000ff00007207 */ /* 0x002fca0000800000 */
[----:B------:R-:W-:-:S05]  /*16360*/  IMAD.IADD R0, R17, 0x1, R0 ;  /* 0x0000000111007824 */ /* 0x000fca00078e0200 */
[----:B0-----:R-:W0:Y:S02]  /*16370*/  SHFL.UP PT, R2, R0, 0x2, RZ ;  /* 0x0440000000027989 */ /* 0x001e2400000e00ff */
[----:B0-----:R-:W-:-:S05]  /*16380*/  SEL R3, R2, RZ, P2 ;  /* 0x000000ff02037207 */ /* 0x001fca0001000000 */
[----:B------:R-:W-:Y:S02]  /*16390*/  IMAD.IADD R3, R0, 0x1, R3 ;  /* 0x0000000100037824 */ /* 0x000fe400078e0203 */
[----:B------:R-:W0:Y:S03]  /*163a0*/  LDC R0, c[0x0][0xc38] ;  /* 0x00030e00ff007b82 */ /* 0x000e260000000800 */
        /* <DEDUP_REMOVED lines=9> */
[----:B------:R-:W0:Y:S02]  /*16440*/  SHFL.IDX PT, R9, R6, 0x1f, 0x1f ;  /* 0x03e01f0006097f89 */ /* 0x000e2400000e0000 */
[----:B0-----:R-:W-:-:S04]  /*16450*/  IMAD R9, R9, R0, RZ ;  /* 0x0000000009097224 */ /* 0x001fc800078e02ff */
[----:B------:R-:W-:-:S05]  /*16460*/  IMAD.IADD R4, R9, 0x1, R4 ;  /* 0x0000000109047824 */ /* 0x000fca00078e0204 */
[----:B------:R-:W-:-:S13]  /*16470*/  ISETP.GT.AND P6, PT, R4, R5, PT ;  /* 0x000000050400720c */ /* 0x000fda0003fc4270 */
[----:B------:R-:W-:Y:S05]  /*16480*/  @!P6 BRA `(.L_x_2515) ;  /* 0xfffffffc0070e947 */ /* 0x000fea000383ffff */
[----:B------:R-:W-:-:S07]  /*16490*/  IMAD.MOV.U32 R7, RZ, RZ, R6 ;  /* 0x000000ffff077224 */ /* 0x000fce00078e0006 */
.L_x_2511:
[----:B------:R-:W-:Y:S01]  /*164a0*/  IMAD.IADD R9, R4, 0x1, -R9 ;  /* 0x0000000104097824 */ /* 0x000fe200078e0a09 */
[----:B------:R-:W-:-:S03]  /*164b0*/  ULDC.64 UR4, c[0x0][0xc90] ;  /* 0x0003240000047ab9 */ /* 0x000fc60000000a00 */
[----:B------:R-:W-:-:S05]  /*164c0*/  IMAD R2, R7, R0, R9 ;  /* 0x0000000007027224 */ /* 0x000fca00078e0209 */
[----:B------:R-:W-:-:S13]  /*164d0*/  ISETP.GT.AND P0, PT, R2, R5, PT ;  /* 0x000000050200720c */ /* 0x000fda0003f04270 */
[----:B------:R-:W-:Y:S02]  /*164e0*/  VOTEU.ANY UR7, UPT, !P0 ;  /* 0x0000000000077886 */ /* 0x000fe400040e0100 */
[----:B------:R-:W-:-:S04]  /*164f0*/  UPOPC UR6, UR7 ;  /* 0x00000007000672bf */ /* 0x000fc80008000000 */
[----:B------:R-:W-:-:S04]  /*16500*/  UIADD3 UR39, UR6, UR39, URZ ;  /* 0x0000002706277290 */ /* 0x000fc8000fffe03f */
[----:B------:R-:W-:-:S06]  /*16510*/  UIMAD.WIDE UR4, UR39, 0x4, UR4 ;  /* 0x00000004270478a5 */ /* 0x000fcc000f8e0204 */
[----:B------:R-:W-:Y:S02]  /*16520*/  IMAD.U32 R2, RZ, RZ, UR4 ;  /* 0x00000004ff027e24 */ /* 0x000fe4000f8e00ff */
[----:B------:R-:W-:-:S05]  /*16530*/  IMAD.U32 R3, RZ, RZ, UR5 ;  /* 0x00000005ff037e24 */ /* 0x000fca000f8e00ff */
[----:B------:R-:W2:Y:S01]  /*16540*/  LDG.E R6, desc[UR54][R2.64] ;  /* 0x0000003602067981 */ /* 0x000ea2000c1e1900 */
[----:B------:R-:W-:Y:S01]  /*16550*/  IMAD.U32 R12, RZ, RZ, UR6 ;  /* 0x00000006ff0c7e24 */ /* 0x000fe2000f8e00ff */
[----:B------:R-:W-:Y:S01]  /*16560*/  ISETP.NE.AND P0, PT, RZ, UR7, PT ;  /* 0x00000007ff007c0c */ /* 0x000fe2000bf05270 */
[----:B------:R-:W-:-:S03]  /*16570*/  IMAD.MOV.U32 R16, RZ, RZ, RZ ;  /* 0x000000ffff107224 */ /* 0x000fc600078e00ff */
[----:B------:R-:W2:Y:S02]  /*16580*/  SHFL.IDX PT, R17, R17, R12, 0x1f ;  /* 0x00001f0c11117589 */ /* 0x000ea400000e0000 */
[----:B--2---:R-:W-:-:S05]  /*16590*/  IMAD R4, R17, R6, RZ ;  /* 0x0000000611047224 */ /* 0x004fca00078e02ff */
[----:B------:R-:W-:-:S04]  /*165a0*/  IABS R8, R4 ;  /* 0x0000000400087213 */ /* 0x000fc80000000000 */
[----:B------:R-:W0:Y:S08]  /*165b0*/  I2F.RP R10, R8 ;  /* 0x00000008000a7306 */ /* 0x000e300000209400 */
[----:B0-----:R-:W0:Y:S02]  /*165c0*/  MUFU.RCP R10, R10 ;  /* 0x0000000a000a7308 */ /* 0x001e240000001000 */
[----:B0-----:R-:W-:-:S06]  /*165d0*/  VIADD R11, R10, 0xffffffe ;  /* 0x0ffffffe0a0b7836 */ /* 0x001fcc0000000000 */
[----:B------:R-:W0:Y:S02]  /*165e0*/  F2I.FTZ.U32.TRUNC.NTZ R3, R11 ;  /* 0x0000000b00037305 */ /* 0x000e24000021f000 */
[----:B0-----:R-:W-:Y:S01]  /*165f0*/  IMAD.MOV R13, RZ, RZ, -R3 ;  /* 0x000000ffff0d7224 */ /* 0x001fe200078e0a03 */
[----:B------:R-:W-:Y:S06]  /*16600*/  @!P0 BRA `(.L_x_2516) ;  /* 0x00000000000c8947 */ /* 0x000fec0003800000 */
[----:B------:R-:W-:-:S06]  /*16610*/  UIADD3 UR4, UR6, -0x1, URZ ;  /* 0xffffffff06047890 */ /* 0x000fcc000fffe03f */
[----:B------:R-:W-:-:S06]  /*16620*/  IMAD.U32 R16, RZ, RZ, UR4 ;  /* 0x00000004ff107e24 */ /* 0x000fcc000f8e00ff */
[----:B------:R0:W1:Y:S02]  /*16630*/  SHFL.IDX PT, R16, R7, R16, 0x1f ;  /* 0x00001f1007107589 */ /* 0x00006400000e0000 */
.L_x_2516:
[----:B-1----:R-:W-:Y:S02]  /*16640*/  IMAD R16, R16, R0, R9 ;  /* 0x0000000010107224 */ /* 0x002fe400078e0209 */
[----:B0-----:R-:W-:Y:S02]  /*16650*/  IMAD R7, R13, R8, RZ ;  /* 0x000000080d077224 */ /* 0x001fe400078e02ff */
[----:B------:R-:W-:Y:S02]  /*16660*/  IMAD.MOV.U32 R2, RZ, RZ, RZ ;  /* 0x000000ffff027224 */ /* 0x000fe400078e00ff */
[----:B------:R-:W-:Y:S02]  /*16670*/  IMAD.IADD R5, R5, 0x1, -R16 ;  /* 0x0000000105057824 */ /* 0x000fe400078e0a10 */
        /* <DEDUP_REMOVED lines=17> */
[----:B------:R-:W-:-:S03]  /*16790*/  IMAD.MOV R9, RZ, RZ, -R9 ;  /* 0x000000ffff097224 */ /* 0x000fc600078e0a09 */
[----:B------:R-:W-:Y:S01]  /*167a0*/  IADD3 R3, -R7, RZ, RZ ;  /* 0x000000ff07037210 */ /* 0x000fe20007ffe1ff */
[----:B------:R-:W-:-:S03]  /*167b0*/  IMAD R4, R4, R9, R5 ;  /* 0x0000000904047224 */ /* 0x000fc600078e0205 */
[----:B------:R-:W-:-:S04]  /*167c0*/  VIADDMNMX R0, R3, R0, R6, PT ;  /* 0x0000000003007246 */ /* 0x000fc80003800106 */
[----:B------:R-:W-:-:S04]  /*167d0*/  IABS R6, R0 ;  /* 0x0000000000067213 */ /* 0x000fc80000000000 */
[----:B------:R-:W0:Y:S08]  /*167e0*/  I2F.RP R8, R6 ;  /* 0x0000000600087306 */ /* 0x000e300000209400 */
[----:B0-----:R-:W0:Y:S02]  /*167f0*/  MUFU.RCP R8, R8 ;  /* 0x0000000800087308 */ /* 0x001e240000001000 */
[----:B0-----:R-:W-:Y:S01]  /*16800*/  VIADD R2, R8, 0xffffffe ;  /* 0x0ffffffe08027836 */ /* 0x001fe20000000000 */
[----:B------:R-:W-:-:S05]  /*16810*/  IABS R8, R4 ;  /* 0x0000000400087213 */ /* 0x000fca0000000000 */
[----:B------:R0:W1:Y:S02]  /*16820*/  F2I.FTZ.U32.TRUNC.NTZ R3, R2 ;  /* 0x0000000200037305 */ /* 0x000064000021f000 */
[----:B0-----:R-:W-:Y:S02]  /*16830*/  IMAD.MOV.U32 R2, RZ, RZ, RZ ;  /* 0x000000ffff027224 */ /* 0x001fe400078e00ff */
[----:B-1----:R-:W-:-:S04]  /*16840*/  IMAD.MOV R5, RZ, RZ, -R3 ;  /* 0x000000ffff057224 */ /* 0x002fc800078e0a03 */
[----:B------:R-:W-:-:S04]  /*16850*/  IMAD R5, R5, R6, RZ ;  /* 0x0000000605057224 */ /* 0x000fc800078e02ff */
[----:B------:R-:W-:Y:S01]  /*16860*/  IMAD.HI.U32 R3, R3, R5, R2 ;  /* 0x0000000503037227 */ /* 0x000fe200078e0002 */
[-C--:B------:R-:W-:Y:S02]  /*16870*/  IABS R5, R0.reuse ;  /* 0x0000000000057213 */ /* 0x080fe40000000000 */
[C---:B------:R-:W-:Y:S01]  /*16880*/  LOP3.LUT R2, R4.reuse, R0, RZ, 0x3c, !PT ;  /* 0x0000000004027212 */ /* 0x040fe200078e3cff */
[----:B------:R-:W-:Y:S02]  /*16890*/  IMAD.IADD R4, R4, 0x1, R7 ;  /* 0x0000000104047824 */ /* 0x000fe400078e0207 */
[----:B------:R-:W-:Y:S01]  /*168a0*/  IMAD.MOV R5, RZ, RZ, -R5 ;  /* 0x000000ffff057224 */ /* 0x000fe200078e0a05 */
[----:B------:R-:W-:Y:S01]  /*168b0*/  ISETP.GE.AND P2, PT, R2, RZ, PT ;  /* 0x000000ff0200720c */ /* 0x000fe20003f46270 */
[----:B------:R-:W-:-:S04]  /*168c0*/  IMAD.HI.U32 R3, R3, R8, RZ ;  /* 0x0000000803037227 */ /* 0x000fc800078e00ff */
[----:B------:R-:W-:-:S05]  /*168d0*/  IMAD R5, R3, R5, R8 ;  /* 0x0000000503057224 */ /* 0x000fca00078e0208 */
[----:B------:R-:W-:-:S13]  /*168e0*/  ISETP.GT.U32.AND P1, PT, R6, R5, PT ;  /* 0x000000050600720c */ /* 0x000fda0003f24070 */
        /* <DEDUP_REMOVED lines=12> */
.L_x_2512:
[----:B------:R-:W-:Y:S01]  /*169b0*/  IMAD.MOV.U32 R16, RZ, RZ, R5 ;  /* 0x000000ffff107224 */ /* 0x000fe200078e0005 */
[----:B------:R-:W-:Y:S01]  /*169c0*/  ULDC UR39, c[0x0][0xc3c] ;  /* 0x00030f0000277ab9 */ /* 0x000fe20000000800 */
[----:B------:R-:W-:Y:S02]  /*169d0*/  IMAD.MOV.U32 R17, RZ, RZ, RZ ;  /* 0x000000ffff117224 */ /* 0x000fe400078e00ff */
[----:B------:R-:W-:-:S07]  /*169e0*/  IMAD.MOV.U32 R18, RZ, RZ, RZ ;  /* 0x000000ffff127224 */ /* 0x000fce00078e00ff */
.L_x_2517:
        /* <DEDUP_REMOVED lines=12> */
.L_x_2510:
[----:B------:R-:W-:Y:S02]  /*16ab0*/  ULDC UR4, c[0x0][0xc3c] ;  /* 0x00030f0000047ab9 */ /* 0x000fe40000000800 */
[----:B------:R-:W-:-:S06]  /*16ac0*/  UISETP.GE.AND UP0, UPT, UR39, UR4, UPT ;  /* 0x000000042700728c */ /* 0x000fcc000bf06270 */
[----:B------:R-:W-:-:S13]  /*16ad0*/  PLOP3.LUT P0, PT, PT, PT, UP0, 0x80, 0x0 ;  /* 0x000000000000781c */ /* 0x000fda0003f0f008 */
[----:B------:R-:W-:Y:S05]  /*16ae0*/  @!P0 BRA `(.L_x_2518) ;  /* 0xffffffa8001c8947 */ /* 0x000fea000383ffff */
.L_x_2441:
[----:B0-----:R-:W2:Y:S01]  /*16af0*/  LDL.LU R0, [R1+0x1c] ;  /* 0x00001c0001007983 */ /* 0x001ea20000300800 */
[----:B------:R-:W-:Y:S01]  /*16b00*/  BSSY B0, `(.L_x_2519) ;  /* 0x000000b000007945 */ /* 0x000fe20003800000 */
[----:B------:R-:W0:Y:S01]  /*16b10*/  S2R R5, SR_CgaCtaId ;  /* 0x0000000000057919 */ /* 0x000e220000008800 */
[----:B--2---:R-:W-:-:S05]  /*16b20*/  VIADD R0, R0, 0x1 ;  /* 0x0000000100007836 */ /* 0x004fca0000000000 */
        /* <DEDUP_REMOVED lines=8> */
.L_x_2605:
[----:B------:R-:W-:Y:S05]  /*16bb0*/  BSYNC B0 ;  /* 0x0000000000007941 */ /* 0x000fea0003800000 */
.L_x_2519:
[----:B------:R-:W-:-:S03]  /*16bc0*/  UMOV UR4, 0xffffffff ;  /* 0xffffffff00047882 */ /* 0x000fc60000000000 */
[----:B------:R-:W-:Y:S05]  /*16bd0*/  BRA.DIV UR4, `(.L_x_2521) ;  /* 0x0000002a04387947 */ /* 0x000fea000b800000 */
[----:B0-----:R-:W0:Y:S02]  /*16be0*/  S2R R0, SR_TID.X ;  /* 0x0000000000007919 */ /* 0x001e240000002100 */
[----:B0-----:R-:W-:-:S04]  /*16bf0*/  SHF.R.U32.HI R0, RZ, 0x5, R0 ;  /* 0x00000005ff007819 */ /* 0x001fc80000011600 */
[----:B------:R-:W-:-:S05]  /*16c00*/  LOP3.LUT R0, R0, 0x3, RZ, 0xc0, !PT ;  /* 0x0000000300007812 */ /* 0x000fca00078ec0ff */
[----:B------:R0:W1:Y:S02]  /*16c10*/  SHFL.IDX PT, R14, R0, RZ, 0x1f ;  /* 0x00001fff000e7589 */ /* 0x00006400000e0000 */
.L_x_2608:
[----:B-1----:R-:W-:Y:S01]  /*16c20*/  ISETP.NE.AND P0, PT, R14, RZ, PT ;  /* 0x000000ff0e00720c */ /* 0x002fe20003f05270 */
[----:B------:R-:W-:-:S12]  /*16c30*/  BSSY B0, `(.L_x_2522) ;  /* 0x000002c000007945 */ /* 0x000fd80003800000 */
[----:B------:R-:W-:Y:S05]  /*16c40*/  @P0 BRA `(.L_x_2523) ;  /* 0x0000000000a80947 */ /* 0x000fea0003800000 */
[----:B------:R-:W-:-:S03]  /*16c50*/  UMOV UR4, 0xffffffff ;  /* 0xffffffff00047882 */ /* 0x000fc60000000000 */
[----:B------:R-:W-:Y:S05]  /*16c60*/  BRA.DIV UR4, `(.L_x_2524) ;  /* 0x0000002a04487947 */ /* 0x000fea000b800000 */
[----:B------:R-:W-:-:S13]  /*16c70*/  ELECT P6, URZ, PT ;  /* 0x00000000003f782f */ /* 0x000fda00038c0000 */
.L_x_2611:
[----:B------:R-:W-:Y:S05]  /*16c80*/  @!P6 BRA `(.L_x_2523) ;  /* 0x000000000098e947 */ /* 0x000fea0003800000 */
[----:B------:R-:W-:-:S06]  /*16c90*/  ULOP3.LUT UR4, UR42, 0x2, URZ, 0xfc, !UPT ;  /* 0x000000022a047892 */ /* 0x000fcc000f8efc3f */
[----:B0-----:R-:W-:-:S05]  /*16ca0*/  IMAD.U32 R0, RZ, RZ, UR4 ;  /* 0x00000004ff007e24 */ /* 0x001fca000f8e00ff */
[----:B------:R-:W-:-:S13]  /*16cb0*/  ISETP.NE.AND P0, PT, R0, 0x3, PT ;  /* 0x000000030000780c */ /* 0x000fda0003f05270 */
[----:B------:R-:W-:Y:S05]  /*16cc0*/  @!P0 BRA `(.L_x_2525) ;  /* 0x0000000000048947 */ /* 0x000fea0003800000 */
[----:B------:R-:W-:Y:S01]  /*16cd0*/  BPT.TRAP 0x1 ;  /* 0x000000040000795c */ /* 0x000fe20000300000 */
.L_x_2525:
[C---:B------:R-:W-:Y:S01]  /*16ce0*/  IMAD R3, R28.reuse, 0x8, R5 ;  /* 0x000000081c037824 */ /* 0x040fe200078e0205 */
[----:B------:R-:W-:Y:S01]  /*16cf0*/  SHF.L.U32 R2, R33, 0x1f, RZ ;  /* 0x0000001f21027819 */ /* 0x000fe200000006ff */
[----:B------:R-:W-:-:S03]  /*16d00*/  VIADD R28, R28, 0x1 ;  /* 0x000000011c1c7836 */ /* 0x000fc60000000000 */
[----:B------:R-:W0:Y:S02]  /*16d10*/  SYNCS.PHASECHK.TRANS64.TRYWAIT P1, [R3+URZ+0x29840], R2 ;  /* 0x02984002030075a7 */ /* 0x000e24000802017f */
[----:B------:R-:W-:-:S04]  /*16d20*/  ISETP.NE.AND P2, PT, R28, 0x2, PT ;  /* 0x000000021c00780c */ /* 0x000fc80003f45270 */
[----:B------:R-:W-:Y:S01]  /*16d30*/  SEL R0, RZ, 0x1, P2 ;  /* 0x00000001ff007807 */ /* 0x000fe20001000000 */
[----:B0-----:R-:W-:Y:S08]  /*16d40*/  @!P1 BRA `(.L_x_2526) ;  /* 0x0000002800309947 */ /* 0x001ff00003800000 */
.L_x_2612:
[----:B------:R-:W-:Y:S02]  /*16d50*/  SEL R28, R28, RZ, P2 ;  /* 0x000000ff1c1c7207 */ /* 0x000fe40001000000 */
[----:B------:R-:W-:Y:S01]  /*16d60*/  LOP3.LUT R0, R33, R0, RZ, 0x3c, !PT ;  /* 0x0000000021007212 */ /* 0x000fe200078e3cff */
[----:B------:R-:W-:Y:S06]  /*16d70*/  @!P0 BRA `(.L_x_2527) ;  /* 0x0000000000048947 */ /* 0x000fec0003800000 */
[----:B------:R-:W-:Y:S01]  /*16d80*/  BPT.TRAP 0x1 ;  /* 0x000000040000795c */ /* 0x000fe20000300000 */
.L_x_2527:
[----:B------:R-:W-:Y:S01]  /*16d90*/  IMAD R5, R28, 0x8, R5 ;  /* 0x000000081c057824 */ /* 0x000fe200078e0205 */
[----:B------:R-:W-:-:S04]  /*16da0*/  SHF.L.U32 R0, R0, 0x1f, RZ ;  /* 0x0000001f00007819 */ /* 0x000fc800000006ff */
[----:B------:R-:W1:Y:S02]  /*16db0*/  SYNCS.PHASECHK.TRANS64.TRYWAIT P1, [R5+URZ+0x29840], R0 ;  /* 0x02984000050075a7 */ /* 0x000e64000802017f */
[----:B-1----:R-:W-:Y:S05]  /*16dc0*/  @!P1 BRA `(.L_x_2528) ;  /* 0x0000002800249947 */ /* 0x002fea0003800000 */
.L_x_2613:
[----:B------:R-:W-:Y:S05]  /*16dd0*/  @!P0 BRA `(.L_x_2529) ;  /* 0x0000000000048947 */ /* 0x000fea0003800000 */
[----:B------:R-:W-:Y:S01]  /*16de0*/  BPT.TRAP 0x1 ;  /* 0x000000040000795c */ /* 0x000fe20000300000 */
.L_x_2529:
[----:B------:R-:W2:Y:S02]  /*16df0*/  SYNCS.PHASECHK.TRANS64.TRYWAIT P1, [R3+URZ+0x29860], R2 ;  /* 0x02986002030075a7 */ /* 0x000ea4000802017f */
[----:B--2---:R-:W-:Y:S05]  /*16e00*/  @!P1 BRA `(.L_x_2530) ;  /* 0x0000002800289947 */ /* 0x004fea0003800000 */
.L_x_2614:
[----:B------:R-:W-:Y:S05]  /*16e10*/  @!P0 BRA `(.L_x_2531) ;  /* 0x0000000000048947 */ /* 0x000fea0003800000 */
[----:B------:R-:W-:Y:S01]  /*16e20*/  BPT.TRAP 0x1 ;  /* 0x000000040000795c */ /* 0x000fe20000300000 */
.L_x_2531:
[----:B------:R-:W3:Y:S02]  /*16e30*/  SYNCS.PHASECHK.TRANS64.TRYWAIT P1, [R5+URZ+0x29860], R0 ;  /* 0x02986000050075a7 */ /* 0x000ee4000802017f */
[----:B---3--:R-:W-:Y:S05]  /*16e40*/  @!P1 BRA `(.L_x_2532) ;  /* 0x00000028002c9947 */ /* 0x008fea0003800000 */
.L_x_2615:
[----:B------:R-:W-:Y:S05]  /*16e50*/  @!P0 BRA `(.L_x_2533) ;  /* 0x0000000000048947 */ /* 0x000fea0003800000 */
[----:B------:R-:W-:Y:S01]  /*16e60*/  BPT.TRAP 0x1 ;  /* 0x000000040000795c */ /* 0x000fe20000300000 */
.L_x_2533:
[----:B------:R-:W4:Y:S02]  /*16e70*/  SYNCS.PHASECHK.TRANS64.TRYWAIT P1, [R3+URZ+0x29880], R2 ;  /* 0x02988002030075a7 */ /* 0x000f24000802017f */
[----:B----4-:R-:W-:Y:S05]  /*16e80*/  @!P1 BRA `(.L_x_2534) ;  /* 0x0000002800309947 */ /* 0x010fea0003800000 */
.L_x_2616:
[----:B------:R-:W-:Y:S05]  /*16e90*/  @!P0 BRA `(.L_x_2535) ;  /* 0x0000000000048947 */ /* 0x000fea0003800000 */
[----:B------:R-:W-:Y:S01]  /*16ea0*/  BPT.TRAP 0x1 ;  /* 0x000000040000795c */ /* 0x000fe20000300000 */
.L_x_2535:
[----:B------:R0:W0:Y:S02]  /*16eb0*/  SYNCS.PHASECHK.TRANS64.TRYWAIT P0, [R5+URZ+0x29880], R0 ;  /* 0x02988000050075a7 */ /* 0x000024000800017f */
[----:B0-----:R-:W-:Y:S05]  /*16ec0*/  @!P0 NANOSLEEP.SYNCS 0x989680 ;  /* 0x009896800000895d */ /* 0x001fea0003900000 */
[----:B------:R-:W0:Y:S02]  /*16ed0*/  @!P0 SYNCS.PHASECHK.TRANS64 P0, [R5+URZ+0x29880], R0 ;  /* 0x02988000050085a7 */ /* 0x000e24000800007f */
[----:B0-----:R-:W-:Y:S05]  /*16ee0*/  @!P0 BRA `(.L_x_2535) ;  /* 0xfffffffc00f08947 */ /* 0x001fea000383ffff */
.L_x_2523:
[----:B------:R-:W-:Y:S05]  /*16ef0*/  BSYNC B0 ;  /* 0x0000000000007941 */ /* 0x000fea0003800000 */
.L_x_2522:
[----:B------:R-:W-:Y:S05]  /*16f00*/  EXIT ;  /* 0x000000000000794d */ /* 0x000fea0003800000 */
.L_x_2378:
[----:B0-----:R-:W-:-:S04]  /*16f10*/  IMAD.U32 R3, RZ, RZ, UR41 ;  /* 0x00000029ff037e24 */ /* 0x001fc8000f8e00ff */
[----:B------:R0:W1:Y:S03]  /*16f20*/  SYNCS.PHASECHK.TRANS64.TRYWAIT P1, [R3+URZ+0x29800], R6 ;  /* 0x02980006030075a7 */ /* 0x000066000802017f */
[----:B-1----:R-:W-:Y:S05]  /*16f30*/  @!P1 NANOSLEEP.SYNCS 0x989680 ;  /* 0x009896800000995d */ /* 0x002fea0003900000 */
[----:B------:R-:W1:Y:S02]  /*16f40*/  @!P1 SYNCS.PHASECHK.TRANS64 P1, [R3+URZ+0x29800], R6 ;  /* 0x02980006030095a7 */ /* 0x000e64000802007f */
[----:B-1----:R-:W-:Y:S05]  /*16f50*/  @!P1 BRA `(.L_x_2378) ;  /* 0xfffffffc00ec9947 */ /* 0x002fea000383ffff */
[----:B------:R-:W-:Y:S05]  /*16f60*/  BRA `(.L_x_2536) ;  /* 0xfffffea800dc7947 */ /* 0x000fea000383ffff */
.L_x_2382:
[----:B-1----:R1:W2:Y:S02]  /*16f70*/  SYNCS.PHASECHK.TRANS64.TRYWAIT P1, [R2+URZ+0x29830], R3 ;  /* 0x02983003020075a7 */ /* 0x0022a4000802017f */
[----:B--2---:R-:W-:Y:S05]  /*16f80*/  @!P1 NANOSLEEP.SYNCS 0x989680 ;  /* 0x009896800000995d */ /* 0x004fea0003900000 */
[----:B------:R-:W2:Y:S02]  /*16f90*/  @!P1 SYNCS.PHASECHK.TRANS64 P1, [R2+URZ+0x29830], R3 ;  /* 0x02983003020095a7 */ /* 0x000ea4000802007f */
[----:B--2---:R-:W-:Y:S05]  /*16fa0*/  @!P1 BRA `(.L_x_2382) ;  /* 0xfffffffc00f09947 */ /* 0x004fea000383ffff */
[----:B------:R-:W-:Y:S05]  /*16fb0*/  BRA `(.L_x_2381) ;  /* 0xfffffea800f87947 */ /* 0x000fea000383ffff */
.L_x_2388:
[----:B-1----:R-:W-:-:S04]  /*16fc0*/  MOV R7, UR6 ;  /* 0x0000000600077c02 */ /* 0x002fc80008000f00 */
[----:B------:R1:W2:Y:S03]  /*16fd0*/  SYNCS.PHASECHK.TRANS64.TRYWAIT P1, [R7+URZ+0x29830], R6 ;  /* 0x02983006070075a7 */ /* 0x0002a6000802017f */
[----:B--2---:R-:W-:Y:S05]  /*16fe0*/  @!P1 NANOSLEEP.SYNCS 0x989680 ;  /* 0x009896800000995d */ /* 0x004fea0003900000 */
[----:B------:R-:W2:Y:S02]  /*16ff0*/  @!P1 SYNCS.PHASECHK.TRANS64 P1, [R7+URZ+0x29830], R6 ;  /* 0x02983006070095a7 */ /* 0x000ea4000802007f */
[----:B--2---:R-:W-:Y:S05]  /*17000*/  @!P1 BRA `(.L_x_2388) ;  /* 0xfffffffc00ec9947 */ /* 0x004fea000383ffff */
[----:B------:R-:W-:Y:S05]  /*17010*/  BRA `(.L_x_2385) ;  /* 0xfffffee800647947 */ /* 0x000fea000383ffff */
.L_x_2392:
[----:B-1----:R-:W-:-:S04]  /*17020*/  IMAD.U32 R7, RZ, RZ, UR6 ;  /* 0x00000006ff077e24 */ /* 0x002fc8000f8e00ff */
[----:B------:R1:W2:Y:S03]  /*17030*/  SYNCS.PHASECHK.TRANS64.TRYWAIT P1, [R7+URZ+0x29850], R6 ;  /* 0x02985006070075a7 */ /* 0x0002a6000802017f */
[----:B--2---:R-:W-:Y:S05]  /*17040*/  @!P1 NANOSLEEP.SYNCS 0x989680 ;  /* 0x009896800000995d */ /* 0x004fea0003900000 */
[----:B------:R-:W2:Y:S02]  /*17050*/  @!P1 SYNCS.PHASECHK.TRANS64 P1, [R7+URZ+0x29850], R6 ;  /* 0x02985006070095a7 */ /* 0x000ea4000802007f */
[----:B--2---:R-:W-:Y:S05]  /*17060*/  @!P1 BRA `(.L_x_2392) ;  /* 0xfffffffc00ec9947 */ /* 0x004fea000383ffff */
[----:B------:R-:W-:Y:S05]  /*17070*/  BRA `(.L_x_2389) ;  /* 0xfffffef4006c7947 */ /* 0x000fea000383ffff */
.L_x_2400:
[----:B-1----:R-:W-:-:S04]  /*17080*/  IMAD.U32 R7, RZ, RZ, UR6 ;  /* 0x00000006ff077e24 */ /* 0x002fc8000f8e00ff */
[----:B------:R1:W2:Y:S03]  /*17090*/  SYNCS.PHASECHK.TRANS64.TRYWAIT P1, [R7+URZ+0x29830], R6 ;  /* 0x02983006070075a7 */ /* 0x0002a6000802017f */
[----:B--2---:R-:W-:Y:S05]  /*170a0*/  @!P1 NANOSLEEP.SYNCS 0x989680 ;  /* 0x009896800000995d */ /* 0x004fea0003900000 */
[----:B------:R-:W2:Y:S02]  /*170b0*/  @!P1 SYNCS.PHASECHK.TRANS64 P1, [R7+URZ+0x29830], R6 ;  /* 0x02983006070095a7 */ /* 0x000ea4000802007f */
[----:B--2---:R-:W-:Y:S05]  /*170c0*/  @!P1 BRA `(.L_x_2400) ;  /* 0xfffffffc00ec9947 */ /* 0x004fea000383ffff */
[----:B------:R-:W-:Y:S05]  /*170d0*/  BRA `(.L_x_2397) ;  /* 0xffffff2800d07947 */ /* 0x000fea000383ffff */
.L_x_2404:
[----:B-1----:R-:W-:-:S04]  /*170e0*/  IMAD.U32 R7, RZ, RZ, UR6 ;  /* 0x00000006ff077e24 */ /* 0x002fc8000f8e00ff */
[----:B------:R1:W2:Y:S03]  /*170f0*/  SYNCS.PHASECHK.TRANS64.TRYWAIT P1, [R7+URZ+0x29850], R6 ;  /* 0x02985006070075a7 */ /* 0x0002a6000802017f */
[----:B--2---:R-:W-:Y:S05]  /*17100*/  @!P1 NANOSLEEP.SYNCS 0x989680 ;  /* 0x009896800000995d */ /* 0x004fea0003900000 */
[----:B------:R-:W2:Y:S02]  /*17110*/  @!P1 SYNCS.PHASECHK.TRANS64 P1, [R7+URZ+0x29850], R6 ;  /* 0x02985006070095a7 */ /* 0x000ea4000802007f */
[----:B--2---:R-:W-:Y:S05]  /*17120*/  @!P1 BRA `(.L_x_2404) ;  /* 0xfffffffc00ec9947 */ /* 0x004fea000383ffff */
[----:B------:R-:W-:Y:S05]  /*17130*/  BRA `(.L_x_2401) ;  /* 0xffffff3400cc7947 */ /* 0x000fea000383ffff */
.L_x_2411:
[----:B-1----:R-:W-:-:S04]  /*17140*/  IMAD.U32 R5, RZ, RZ, UR9 ;  /* 0x00000009ff057e24 */ /* 0x002fc8000f8e00ff */
[----:B------:R1:W2:Y:S03]  /*17150*/  SYNCS.PHASECHK.TRANS64.TRYWAIT P1, [R5+URZ+0x29850], R0 ;  /* 0x02985000050075a7 */ /* 0x0002a6000802017f */
[----:B--2---:R-:W-:Y:S05]  /*17160*/  @!P1 NANOSLEEP.SYNCS 0x989680 ;  /* 0x009896800000995d */ /* 0x004fea0003900000 */
[----:B------:R-:W2:Y:S02]  /*17170*/  @!P1 SYNCS.PHASECHK.TRANS64 P1, [R5+URZ+0x29850], R0 ;  /* 0x02985000050095a7 */ /* 0x000ea4000802007f */
[----:B--2---:R-:W-:Y:S05]  /*17180*/  @!P1 BRA `(.L_x_2411) ;  /* 0xfffffffc00ec9947 */ /* 0x004fea000383ffff */
[----:B------:R-:W-:Y:S05]  /*17190*/  BRA `(.L_x_2410) ;  /* 0xffffff6000287947 */ /* 0x000fea000383ffff */
.L_x_2456:
        /* <DEDUP_REMOVED lines=10> */
.L_x_2537:
[----:B------:R-:W-:Y:S05]  /*17240*/  BRA `(.L_x_2538) ;  /* 0xffffffb0000c7947 */ /* 0x000fea000383ffff */
.L_x_2459:
[----:B0-----:R0:W1:Y:S02]  /*17250*/  SYNCS.PHASECHK.TRANS64.TRYWAIT P0, [R0+URZ+0x29880], R31 ;  /* 0x0298801f000075a7 */ /* 0x001064000800017f */
[----:B-1----:R-:W-:Y:S05]  /*17260*/  @!P0 NANOSLEEP.SYNCS 0x989680 ;  /* 0x009896800000895d */ /* 0x002fea0003900000 */
[----:B------:R-:W1:Y:S02]  /*17270*/  @!P0 SYNCS.PHASECHK.TRANS64 P0, [R0+URZ+0x29880], R31 ;  /* 0x0298801f000085a7 */ /* 0x000e64000800007f */
[----:B-1----:R-:W-:Y:S05]  /*17280*/  @!P0 BRA `(.L_x_2459) ;  /* 0xfffffffc00f08947 */ /* 0x002fea000383ffff */
[----:B------:R-:W-:Y:S05]  /*17290*/  BRA `(.L_x_2539) ;  /* 0xffffffb400287947 */ /* 0x000fea000383ffff */
.L_x_2460:
        /* <DEDUP_REMOVED lines=8> */
.L_x_2541:
[----:B------:R-:W-:Y:S05]  /*17320*/  BSYNC B0 ;  /* 0x0000000000007941 */ /* 0x000fea0003800000 */
.L_x_2540:
        /* <DEDUP_REMOVED lines=14> */
.L_x_2542:
[----:B------:R-:W-:Y:S02]  /*17410*/  IMAD.MOV.U32 R13, RZ, RZ, R8 ;  /* 0x000000ffff0d7224 */ /* 0x000fe400078e0008 */
[----:B------:R-:W-:Y:S02]  /*17420*/  IMAD.MOV.U32 R12, RZ, RZ, 0x1 ;  /* 0x00000001ff0c7424 */ /* 0x000fe400078e00ff */
[----:B------:R-:W-:-:S07]  /*17430*/  IMAD.MOV.U32 R2, RZ, RZ, R14 ;  /* 0x000000ffff027224 */ /* 0x000fce00078e000e */
[----:B------:R-:W-:Y:S05]  /*17440*/  WARPSYNC.COLLECTIVE R15, `(.L_x_2543) ;  /* 0x000000000f087348 */ /* 0x000fea0003c00000 */
[----:B------:R0:W1:Y:S02]  /*17450*/  SHFL.IDX P6, R14, R13, R12, R11 ;  /* 0x0000000c0d0e7389 */ /* 0x00006400000c000b */
[----:B01----:R-:W-:Y:S01]  /*17460*/  ENDCOLLECTIVE ;  /* 0x000000000000791b */ /* 0x003fe20003800000 */
.L_x_2543:
        /* <DEDUP_REMOVED lines=14> */
.L_x_2544:
[----:B------:R-:W-:Y:S02]  /*17550*/  IMAD.MOV.U32 R13, RZ, RZ, R8 ;  /* 0x000000ffff0d7224 */ /* 0x000fe400078e0008 */
[----:B------:R-:W-:Y:S02]  /*17560*/  IMAD.MOV.U32 R12, RZ, RZ, 0x2 ;  /* 0x00000002ff0c7424 */ /* 0x000fe400078e00ff */
[----:B------:R-:W-:-:S07]  /*17570*/  IMAD.MOV.U32 R2, RZ, RZ, R14 ;  /* 0x000000ffff027224 */ /* 0x000fce00078e000e */
[----:B------:R-:W-:Y:S05]  /*17580*/  WARPSYNC.COLLECTIVE R15, `(.L_x_2545) ;  /* 0x000000000f087348 */ /* 0x000fea0003c00000 */
[----:B------:R0:W1:Y:S02]  /*17590*/  SHFL.IDX P6, R14, R13, R12, R11 ;  /* 0x0000000c0d0e7389 */ /* 0x00006400000c000b */
[----:B01----:R-:W-:Y:S01]  /*175a0*/  ENDCOLLECTIVE ;  /* 0x000000000000791b */ /* 0x003fe20003800000 */
.L_x_2545:
        /* <DEDUP_REMOVED lines=14> */
.L_x_2546:
[----:B------:R-:W-:Y:S02]  /*17690*/  IMAD.MOV.U32 R13, RZ, RZ, R8 ;  /* 0x000000ffff0d7224 */ /* 0x000fe400078e0008 */
[----:B------:R-:W-:Y:S02]  /*176a0*/  IMAD.MOV.U32 R12, RZ, RZ, 0x3 ;  /* 0x00000003ff0c7424 */ /* 0x000fe400078e00ff */
[----:B------:R-:W-:-:S07]  /*176b0*/  IMAD.MOV.U32 R2, RZ, RZ, R14 ;  /* 0x000000ffff027224 */ /* 0x000fce00078e000e */
[----:B------:R-:W-:Y:S05]  /*176c0*/  WARPSYNC.COLLECTIVE R15, `(.L_x_2547) ;  /* 0x000000000f087348 */ /* 0x000fea0003c00000 */
[----:B------:R0:W1:Y:S02]  /*176d0*/  SHFL.IDX P6, R14, R13, R12, R11 ;  /* 0x0000000c0d0e7389 */ /* 0x00006400000c000b */
[----:B01----:R-:W-:Y:S01]  /*176e0*/  ENDCOLLECTIVE ;  /* 0x000000000000791b */ /* 0x003fe20003800000 */
.L_x_2547:
        /* <DEDUP_REMOVED lines=13> */
.L_x_2548:
        /* <DEDUP_REMOVED lines=10> */
.L_x_2549:
        /* <DEDUP_REMOVED lines=14> */
.L_x_2550:
        /* <DEDUP_REMOVED lines=8> */
.L_x_2465:
[----:B---3--:R3:W4:Y:S02]  /*179c0*/  SYNCS.PHASECHK.TRANS64.TRYWAIT P0, [R0+URZ+0x29840], R31 ;  /* 0x0298401f000075a7 */ /* 0x008724000800017f */
[----:B----4-:R-:W-:Y:S05]  /*179d0*/  @!P0 NANOSLEEP.SYNCS 0x989680 ;  /* 0x009896800000895d */ /* 0x010fea0003900000 */
[----:B------:R-:W4:Y:S02]  /*179e0*/  @!P0 SYNCS.PHASECHK.TRANS64 P0, [R0+URZ+0x29840], R31 ;  /* 0x0298401f000085a7 */ /* 0x000f24000800007f */
[----:B----4-:R-:W-:Y:S05]  /*179f0*/  @!P0 BRA `(.L_x_2465) ;  /* 0xfffffffc00f08947 */ /* 0x010fea000383ffff */
[----:B------:R-:W-:Y:S05]  /*17a00*/  BRA `(.L_x_2552) ;  /* 0xffffffb400207947 */ /* 0x000fea000383ffff */
.L_x_2466:
        /* <DEDUP_REMOVED lines=8> */
.L_x_2554:
[----:B------:R-:W-:Y:S05]  /*17a90*/  BSYNC B0 ;  /* 0x0000000000007941 */ /* 0x000fea0003800000 */
.L_x_2553:
        /* <DEDUP_REMOVED lines=11> */
.L_x_2555:
        /* <DEDUP_REMOVED lines=18> */
.L_x_2556:
        /* <DEDUP_REMOVED lines=11> */
.L_x_2557:
        /* <DEDUP_REMOVED lines=16> */
.L_x_2558:
        /* <DEDUP_REMOVED lines=12> */
.L_x_2559:
[----:B------:R-:W-:Y:S01]  /*17ee0*/  IMAD.MOV.U32 R13, RZ, RZ, R6 ;  /* 0x000000ffff0d7224 */ /* 0x000fe200078e0006 */
[----:B------:R-:W-:Y:S01]  /*17ef0*/  MOV R12, 0x3 ;  /* 0x00000003000c7802 */ /* 0x000fe20000000f00 */
[----:B------:R-:W-:-:S07]  /*17f00*/  IMAD.MOV.U32 R3, RZ, RZ, R14 ;  /* 0x000000ffff037224 */ /* 0x000fce00078e000e */
[----:B------:R-:W-:Y:S05]  /*17f10*/  WARPSYNC.COLLECTIVE R15, `(.L_x_2560) ;  /* 0x000000000f087348 */ /* 0x000fea0003c00000 */
[----:B------:R0:W1:Y:S02]  /*17f20*/  SHFL.IDX P6, R14, R13, R12, R11 ;  /* 0x0000000c0d0e7389 */ /* 0x00006400000c000b */
[----:B01----:R-:W-:Y:S01]  /*17f30*/  ENDCOLLECTIVE ;  /* 0x000000000000791b */ /* 0x003fe20003800000 */
.L_x_2560:
        /* <DEDUP_REMOVED lines=10> */
.L_x_2561:
[----:B------:R-:W-:Y:S01]  /*17fe0*/  @!PT LDS RZ, [RZ] ;  /* 0x00000000fffff984 */ /* 0x000fe20000000800 */
[----:B------:R-:W-:Y:S01]  /*17ff0*/  @!PT LDS RZ, [RZ] ;  /* 0x00000000fffff984 */ /* 0x000fe20000000800 */
[----:B------:R-:W-:Y:S01]  /*18000*/  @!PT LDS RZ, [RZ] ;  /* 0x00000000fffff984 */ /* 0x000fe20000000800 */
[----:B------:R-:W-:Y:S04]  /*18010*/  @P3 LDGSTS.E.BYPASS.LTC128B.128 [R9+0x1b400], desc[UR54][R2.64], !P4 ;  /* 0x1b40000002093fae */ /* 0x000fe8000e101d76 */
[----:B------:R-:W-:Y:S04]  /*18020*/  @P3 LDGSTS.E.BYPASS.LTC128B.128 [R9+0x1dc00], desc[UR54][R2.64+0x40], !P5 ;  /* 0x1dc0004002093fae */ /* 0x000fe8000e901d76 */
[----:B------:R0:W-:Y:S01]  /*18030*/  @P3 LDGSTS.E.BYPASS.LTC128B.128 [R9+0x20400], desc[UR54][R2.64+0x80], !P1 ;  /* 0x2040008002093fae */ /* 0x0001e2000c901d76 */
[----:B------:R-:W-:Y:S02]  /*18040*/  IMAD.MOV.U32 R13, RZ, RZ, R7 ;  /* 0x000000ffff0d7224 */ /* 0x000fe400078e0007 */
[----:B------:R-:W-:-:S02]  /*18050*/  IMAD.MOV.U32 R12, RZ, RZ, RZ ;  /* 0x000000ffff0c7224 */ /* 0x000fc400078e00ff */
[----:B0-----:R-:W-:-:S07]  /*18060*/  IMAD.MOV.U32 R2, RZ, RZ, R14 ;  /* 0x000000ffff027224 */ /* 0x001fce00078e000e */
[----:B------:R-:W-:Y:S05]  /*18070*/  WARPSYNC.COLLECTIVE R15, `(.L_x_2562) ;  /* 0x000000000f087348 */ /* 0x000fea0003c00000 */
[----:B------:R0:W1:Y:S02]  /*18080*/  SHFL.IDX P6, R14, R13, R12, R11 ;  /* 0x0000000c0d0e7389 */ /* 0x00006400000c000b */
[----:B01----:R-:W-:Y:S01]  /*18090*/  ENDCOLLECTIVE ;  /* 0x000000000000791b */ /* 0x003fe20003800000 */
.L_x_2562:
        /* <DEDUP_REMOVED lines=13> */
.L_x_2563:
[----:B------:R-:W-:Y:S05]  /*18170*/  BRA `(.L_x_2564) ;  /* 0xffffffb000887947 */ /* 0x000fea000383ffff */
.L_x_2473:
[----:B------:R-:W-:Y:S02]  /*18180*/  IMAD.MOV.U32 R13, RZ, RZ, R5 ;  /* 0x000000ffff0d7224 */ /* 0x000fe400078e0005 */
[----:B------:R-:W-:Y:S02]  /*18190*/  IMAD.MOV.U32 R12, RZ, RZ, RZ ;  /* 0x000000ffff0c7224 */ /* 0x000fe400078e00ff */
[----:B------:R-:W-:Y:S02]  /*181a0*/  IMAD.MOV.U32 R11, RZ, RZ, 0x1c1f ;  /* 0x00001c1fff0b7424 */ /* 0x000fe400078e00ff */
[----:B------:R-:W-:Y:S02]  /*181b0*/  IMAD.MOV.U32 R15, RZ, RZ, -0x1 ;  /* 0xffffffffff0f7424 */ /* 0x000fe400078e00ff */
[----:B------:R-:W-:Y:S02]  /*181c0*/  IMAD R4, R4, UR40, RZ ;  /* 0x0000002804047c24 */ /* 0x000fe4000f8e02ff */
[----:B------:R-:W-:-:S07]  /*181d0*/  IMAD R17, R17, 0x80, R9 ;  /* 0x0000008011117824 */ /* 0x000fce00078e0209 */
[----:B-1---5:R-:W-:Y:S05]  /*181e0*/  WARPSYNC.COLLECTIVE R15, `(.L_x_2565) ;  /* 0x000000000f087348 */ /* 0x022fea0003c00000 */
[----:B------:R0:W2:Y:S02]  /*181f0*/  SHFL.IDX P6, R14, R13, R12, R11 ;  /* 0x0000000c0d0e7389 */ /* 0x0000a400000c000b */
[----:B012--5:R-:W-:Y:S01]  /*18200*/  ENDCOLLECTIVE ;  /* 0x000000000000791b */ /* 0x027fe20003800000 */
.L_x_2565:
[C---:B------:R-:W-:Y:S01]  /*18210*/  VIADD R7, R17.reuse, 0x20 ;  /* 0x0000002011077836 */ /* 0x040fe20000000000 */
[----:B------:R-:W-:Y:S01]  /*18220*/  ISETP.GE.AND P0, PT, R17, R4, PT ;  /* 0x000000041100720c */ /* 0x000fe20003f06270 */
[----:B------:R-:W-:Y:S02]  /*18230*/  IMAD.MOV.U32 R13, RZ, RZ, R0 ;  /* 0x000000ffff0d7224 */ /* 0x000fe400078e0000 */
[----:B------:R-:W-:-:S10]  /*18240*/  IMAD.MOV.U32 R2, RZ, RZ, R14 ;  /* 0x000000ffff027224 */ /* 0x000fd400078e000e */
[----:B------:R-:W-:Y:S05]  /*18250*/  WARPSYNC.COLLECTIVE R15, `(.L_x_2566) ;  /* 0x000000000f087348 */ /* 0x000fea0003c00000 */
[----:B------:R0:W1:Y:S02]  /*18260*/  SHFL.IDX P6, R14, R13, R12, R11 ;  /* 0x0000000c0d0e7389 */ /* 0x00006400000c000b */
[----:B01----:R-:W-:Y:S01]  /*18270*/  ENDCOLLECTIVE ;  /* 0x000000000000791b */ /* 0x003fe20003800000 */
.L_x_2566:
[----:B------:R-:W-:Y:S02]  /*18280*/  IMAD.MOV.U32 R13, RZ, RZ, R5 ;  /* 0x000000ffff0d7224 */ /* 0x000fe400078e0005 */
[----:B------:R-:W-:Y:S02]  /*18290*/  IMAD.MOV.U32 R12, RZ, RZ, 0x1 ;  /* 0x00000001ff0c7424 */ /* 0x000fe400078e00ff */
[----:B------:R-:W-:-:S07]  /*182a0*/  IMAD.MOV.U32 R3, RZ, RZ, R14 ;  /* 0x000000ffff037224 */ /* 0x000fce00078e000e */
[----:B------:R-:W-:Y:S05]  /*182b0*/  WARPSYNC.COLLECTIVE R15, `(.L_x_2567) ;  /* 0x000000000f087348 */ /* 0x000fea0003c00000 */
[----:B------:R0:W1:Y:S02]  /*182c0*/  SHFL.IDX P6, R14, R13, R12, R11 ;  /* 0x0000000c0d0e7389 */ /* 0x00006400000c000b */
[----:B01----:R-:W-:Y:S01]  /*182d0*/  ENDCOLLECTIVE ;  /* 0x000000000000791b */ /* 0x003fe20003800000 */
.L_x_2567:
        /* <DEDUP_REMOVED lines=10> */
[----:B------:R-:W-:Y:S02]  /*18380*/  ISETP.GE.AND P0, PT, R7, R4, PT ;  /* 0x000000040700720c */ /* 0x000fe40003f06270 */
[----:B0-----:R-:W-:-:S11]  /*18390*/  MOV R2, R14 ;  /* 0x0000000e00027202 */ /* 0x001fd60000000f00 */
[----:B------:R-:W-:Y:S05]  /*183a0*/  WARPSYNC.COLLECTIVE R15, `(.L_x_2568) ;  /* 0x000000000f087348 */ /* 0x000fea0003c00000 */
[----:B------:R0:W1:Y:S02]  /*183b0*/  SHFL.IDX P6, R14, R13, R12, R11 ;  /* 0x0000000c0d0e7389 */ /* 0x00006400000c000b */
[----:B01----:R-:W-:Y:S01]  /*183c0*/  ENDCOLLECTIVE ;  /* 0x000000000000791b */ /* 0x003fe20003800000 */
.L_x_2568:
        /* <DEDUP_REMOVED lines=8> */
.L_x_2569:
[----:B------:R-:W-:Y:S02]  /*18450*/  @!P0 IMAD.MOV.U32 R3, RZ, RZ, R7 ;  /* 0x000000ffff038224 */ /* 0x000fe400078e0007 */
[----:B------:R-:W-:-:S03]  /*18460*/  VIADD R7, R17, 0x40 ;  /* 0x0000004011077836 */ /* 0x000fc60000000000 */
        /* <DEDUP_REMOVED lines=12> */
.L_x_2570:
        /* <DEDUP_REMOVED lines=8> */
.L_x_2571:
        /* <DEDUP_REMOVED lines=12> */
.L_x_2572:
[----:B------:R-:W-:Y:S05]  /*18670*/  BRA `(.L_x_2573) ;  /* 0xffffffb400c07947 */ /* 0x000fea000383ffff */
.L_x_2478:
[----:B0-----:R0:W2:Y:S02]  /*18680*/  SYNCS.PHASECHK.TRANS64.TRYWAIT P0, [R22+URZ+0x29820], R3 ;  /* 0x02982003160075a7 */ /* 0x0010a4000800017f */
[----:B--2---:R-:W-:Y:S05]  /*18690*/  @!P0 NANOSLEEP.SYNCS 0x989680 ;  /* 0x009896800000895d */ /* 0x004fea0003900000 */
[----:B------:R-:W2:Y:S02]  /*186a0*/  @!P0 SYNCS.PHASECHK.TRANS64 P0, [R22+URZ+0x29820], R3 ;  /* 0x02982003160085a7 */ /* 0x000ea4000800007f */
[----:B--2---:R-:W-:Y:S05]  /*186b0*/  @!P0 BRA `(.L_x_2478) ;  /* 0xfffffffc00f08947 */ /* 0x004fea000383ffff */
[----:B------:R-:W-:Y:S05]  /*186c0*/  BRA `(.L_x_2574) ;  /* 0xffffffb800307947 */ /* 0x000fea000383ffff */
.L_x_2482:
[----:B0-----:R0:W1:Y:S02]  /*186d0*/  SYNCS.PHASECHK.TRANS64.TRYWAIT P0, [R0+URZ+0x29880], R30 ;  /* 0x0298801e000075a7 */ /* 0x001064000800017f */
[----:B-1----:R-:W-:Y:S05]  /*186e0*/  @!P0 NANOSLEEP.SYNCS 0x989680 ;  /* 0x009896800000895d */ /* 0x002fea0003900000 */
[----:B------:R-:W1:Y:S02]  /*186f0*/  @!P0 SYNCS.PHASECHK.TRANS64 P0, [R0+URZ+0x29880], R30 ;  /* 0x0298801e000085a7 */ /* 0x000e64000800007f */
[----:B-1----:R-:W-:Y:S05]  /*18700*/  @!P0 BRA `(.L_x_2482) ;  /* 0xfffffffc00f08947 */ /* 0x002fea000383ffff */
[----:B------:R-:W-:Y:S05]  /*18710*/  BRA `(.L_x_2575) ;  /* 0xffffffbc00647947 */ /* 0x000fea000383ffff */
.L_x_2483:
        /* <DEDUP_REMOVED lines=8> */
.L_x_2577:
[----:B------:R-:W-:Y:S05]  /*187a0*/  BSYNC B0 ;  /* 0x0000000000007941 */ /* 0x000fea0003800000 */
.L_x_2576:
        /* <DEDUP_REMOVED lines=10> */
.L_x_2578:
[----:B------:R-:W-:Y:S02]  /*18850*/  IMAD.MOV.U32 R13, RZ, RZ, R9 ;  /* 0x000000ffff0d7224 */ /* 0x000fe400078e0009 */
[----:B------:R-:W-:Y:S02]  /*18860*/  IMAD.MOV.U32 R12, RZ, RZ, 0x1 ;  /* 0x00000001ff0c7424 */ /* 0x000fe400078e00ff */
[----:B------:R-:W-:-:S07]  /*18870*/  IMAD.MOV.U32 R2, RZ, RZ, R14 ;  /* 0x000000ffff027224 */ /* 0x000fce00078e000e */
[----:B------:R-:W-:Y:S05]  /*18880*/  WARPSYNC.COLLECTIVE R15, `(.L_x_2579) ;  /* 0x000000000f087348 */ /* 0x000fea0003c00000 */
[----:B------:R0:W1:Y:S02]  /*18890*/  SHFL.IDX P6, R14, R13, R12, R11 ;  /* 0x0000000c0d0e7389 */ /* 0x00006400000c000b */
[----:B01----:R-:W-:Y:S01]  /*188a0*/  ENDCOLLECTIVE ;  /* 0x000000000000791b */ /* 0x003fe20003800000 */
.L_x_2579:
        /* <DEDUP_REMOVED lines=12> */
.L_x_2580:
[----:B------:R-:W-:Y:S02]  /*18970*/  IMAD.MOV.U32 R13, RZ, RZ, R9 ;  /* 0x000000ffff0d7224 */ /* 0x000fe400078e0009 */
[----:B------:R-:W-:Y:S02]  /*18980*/  IMAD.MOV.U32 R12, RZ, RZ, 0x2 ;  /* 0x00000002ff0c7424 */ /* 0x000fe400078e00ff */
[----:B------:R-:W-:-:S07]  /*18990*/  IMAD.MOV.U32 R2, RZ, RZ, R14 ;  /* 0x000000ffff027224 */ /* 0x000fce00078e000e */
[----:B------:R-:W-:Y:S05]  /*189a0*/  WARPSYNC.COLLECTIVE R15, `(.L_x_2581) ;  /* 0x000000000f087348 */ /* 0x000fea0003c00000 */
[----:B------:R0:W1:Y:S02]  /*189b0*/  SHFL.IDX P6, R14, R13, R12, R11 ;  /* 0x0000000c0d0e7389 */ /* 0x00006400000c000b */
[----:B01----:R-:W-:Y:S01]  /*189c0*/  ENDCOLLECTIVE ;  /* 0x000000000000791b */ /* 0x003fe20003800000 */
.L_x_2581:
        /* <DEDUP_REMOVED lines=12> */
.L_x_2582:
[----:B------:R-:W-:Y:S02]  /*18a90*/  IMAD.MOV.U32 R13, RZ, RZ, R9 ;  /* 0x000000ffff0d7224 */ /* 0x000fe400078e0009 */
[----:B------:R-:W-:Y:S02]  /*18aa0*/  IMAD.MOV.U32 R12, RZ, RZ, 0x3 ;  /* 0x00000003ff0c7424 */ /* 0x000fe400078e00ff */
[----:B------:R-:W-:-:S07]  /*18ab0*/  IMAD.MOV.U32 R2, RZ, RZ, R14 ;  /* 0x000000ffff027224 */ /* 0x000fce00078e000e */
[----:B------:R-:W-:Y:S05]  /*18ac0*/  WARPSYNC.COLLECTIVE R15, `(.L_x_2583) ;  /* 0x000000000f087348 */ /* 0x000fea0003c00000 */
[----:B------:R0:W1:Y:S02]  /*18ad0*/  SHFL.IDX P6, R14, R13, R12, R11 ;  /* 0x0000000c0d0e7389 */ /* 0x00006400000c000b */
[----:B01----:R-:W-:Y:S01]  /*18ae0*/  ENDCOLLECTIVE ;  /* 0x000000000000791b */ /* 0x003fe20003800000 */
.L_x_2583:
        /* <DEDUP_REMOVED lines=12> */
.L_x_2584:
[----:B------:R-:W-:Y:S02]  /*18bb0*/  IMAD.MOV.U32 R13, RZ, RZ, R21 ;  /* 0x000000ffff0d7224 */ /* 0x000fe400078e0015 */
[----:B------:R-:W-:Y:S02]  /*18bc0*/  IMAD.MOV.U32 R12, RZ, RZ, RZ ;  /* 0x000000ffff0c7224 */ /* 0x000fe400078e00ff */
[----:B------:R-:W-:-:S07]  /*18bd0*/  IMAD.MOV.U32 R2, RZ, RZ, R14 ;  /* 0x000000ffff027224 */ /* 0x000fce00078e000e */
[----:B------:R-:W-:Y:S05]  /*18be0*/  WARPSYNC.COLLECTIVE R15, `(.L_x_2585) ;  /* 0x000000000f087348 */ /* 0x000fea0003c00000 */
[----:B------:R0:W1:Y:S02]  /*18bf0*/  SHFL.IDX P6, R14, R13, R12, R11 ;  /* 0x0000000c0d0e7389 */ /* 0x00006400000c000b */
[----:B01----:R-:W-:Y:S01]  /*18c00*/  ENDCOLLECTIVE ;  /* 0x000000000000791b */ /* 0x003fe20003800000 */
.L_x_2585:
        /* <DEDUP_REMOVED lines=12> */
.L_x_2586:
[----:B------:R-:W-:Y:S01]  /*18cd0*/  IMAD.MOV.U32 R2, RZ, RZ, R14 ;  /* 0x000000ffff027224 */ /* 0x000fe200078e000e */
[----:B------:R-:W-:Y:S06]  /*18ce0*/  BRA `(.L_x_2587) ;  /* 0xffffffbc00007947 */ /* 0x000fec000383ffff */
.L_x_2488:
[----:B---3--:R3:W4:Y:S02]  /*18cf0*/  SYNCS.PHASECHK.TRANS64.TRYWAIT P0, [R0+URZ+0x29840], R30 ;  /* 0x0298401e000075a7 */ /* 0x008724000800017f */
[----:B----4-:R-:W-:Y:S05]  /*18d00*/  @!P0 NANOSLEEP.SYNCS 0x989680 ;  /* 0x009896800000895d */ /* 0x010fea0003900000 */
[----:B------:R-:W4:Y:S02]  /*18d10*/  @!P0 SYNCS.PHASECHK.TRANS64 P0, [R0+URZ+0x29840], R30 ;  /* 0x0298401e000085a7 */ /* 0x000f24000800007f */
[----:B----4-:R-:W-:Y:S05]  /*18d20*/  @!P0 BRA `(.L_x_2488) ;  /* 0xfffffffc00f08947 */ /* 0x010fea000383ffff */
[----:B------:R-:W-:Y:S05]  /*18d30*/  BRA `(.L_x_2588) ;  /* 0xffffffbc00547947 */ /* 0x000fea000383ffff */
.L_x_2489:
        /* <DEDUP_REMOVED lines=8> */
.L_x_2590:
[----:B------:R-:W-:Y:S05]  /*18dc0*/  BSYNC B0 ;  /* 0x0000000000007941 */ /* 0x000fea0003800000 */
.L_x_2589:
        /* <DEDUP_REMOVED lines=9> */
.L_x_2591:
[----:B------:R-:W-:Y:S02]  /*18e60*/  IMAD.MOV.U32 R13, RZ, RZ, R5 ;  /* 0x000000ffff0d7224 */ /* 0x000fe400078e0005 */
[----:B------:R-:W-:Y:S02]  /*18e70*/  IMAD.MOV.U32 R12, RZ, RZ, 0x1 ;  /* 0x00000001ff0c7424 */ /* 0x000fe400078e00ff */
[----:B------:R-:W-:-:S07]  /*18e80*/  IMAD.MOV.U32 R2, RZ, RZ, R14 ;  /* 0x000000ffff027224 */ /* 0x000fce00078e000e */
[----:B------:R-:W-:Y:S05]  /*18e90*/  WARPSYNC.COLLECTIVE R15, `(.L_x_2592) ;  /* 0x000000000f087348 */ /* 0x000fea0003c00000 */
[----:B------:R0:W1:Y:S02]  /*18ea0*/  SHFL.IDX P6, R14, R13, R12, R11 ;  /* 0x0000000c0d0e7389 */ /* 0x00006400000c000b */
[----:B01----:R-:W-:Y:S01]  /*18eb0*/  ENDCOLLECTIVE ;  /* 0x000000000000791b */ /* 0x003fe20003800000 */
.L_x_2592:
        /* <DEDUP_REMOVED lines=13> */
.L_x_2593:
[----:B------:R-:W-:Y:S02]  /*18f90*/  IMAD.MOV.U32 R13, RZ, RZ, R5 ;  /* 0x000000ffff0d7224 */ /* 0x000fe400078e0005 */
[----:B------:R-:W-:Y:S02]  /*18fa0*/  IMAD.MOV.U32 R12, RZ, RZ, 0x2 ;  /* 0x00000002ff0c7424 */ /* 0x000fe400078e00ff */
[----:B------:R-:W-:-:S07]  /*18fb0*/  IMAD.MOV.U32 R2, RZ, RZ, R14 ;  /* 0x000000ffff027224 */ /* 0x000fce00078e000e */
[----:B------:R-:W-:Y:S05]  /*18fc0*/  WARPSYNC.COLLECTIVE R15, `(.L_x_2594) ;  /* 0x000000000f087348 */ /* 0x000fea0003c00000 */
[----:B------:R0:W1:Y:S02]  /*18fd0*/  SHFL.IDX P6, R14, R13, R12, R11 ;  /* 0x0000000c0d0e7389 */ /* 0x00006400000c000b */
[----:B01----:R-:W-:Y:S01]  /*18fe0*/  ENDCOLLECTIVE ;  /* 0x000000000000791b */ /* 0x003fe20003800000 */
.L_x_2594:
        /* <DEDUP_REMOVED lines=13> */
.L_x_2595:
[----:B------:R-:W-:Y:S02]  /*190c0*/  IMAD.MOV.U32 R13, RZ, RZ, R5 ;  /* 0x000000ffff0d7224 */ /* 0x000fe400078e0005 */
[----:B------:R-:W-:Y:S02]  /*190d0*/  IMAD.MOV.U32 R12, RZ, RZ, 0x3 ;  /* 0x00000003ff0c7424 */ /* 0x000fe400078e00ff */
[----:B------:R-:W-:-:S07]  /*190e0*/  IMAD.MOV.U32 R2, RZ, RZ, R14 ;  /* 0x000000ffff027224 */ /* 0x000fce00078e000e */
[----:B------:R-:W-:Y:S05]  /*190f0*/  WARPSYNC.COLLECTIVE R15, `(.L_x_2596) ;  /* 0x000000000f087348 */ /* 0x000fea0003c00000 */
[----:B------:R0:W1:Y:S02]  /*19100*/  SHFL.IDX P6, R14, R13, R12, R11 ;  /* 0x0000000c0d0e7389 */ /* 0x00006400000c000b */
[----:B01----:R-:W-:Y:S01]  /*19110*/  ENDCOLLECTIVE ;  /* 0x000000000000791b */ /* 0x003fe20003800000 */
.L_x_2596:
        /* <DEDUP_REMOVED lines=13> */
.L_x_2597:
[----:B------:R-:W-:Y:S02]  /*191f0*/  IMAD.MOV.U32 R13, RZ, RZ, R8 ;  /* 0x000000ffff0d7224 */ /* 0x000fe400078e0008 */
[----:B------:R-:W-:Y:S02]  /*19200*/  IMAD.MOV.U32 R12, RZ, RZ, RZ ;  /* 0x000000ffff0c7224 */ /* 0x000fe400078e00ff */
[----:B------:R-:W-:-:S07]  /*19210*/  IMAD.MOV.U32 R2, RZ, RZ, R14 ;  /* 0x000000ffff027224 */ /* 0x000fce00078e000e */
[----:B------:R-:W-:Y:S05]  /*19220*/  WARPSYNC.COLLECTIVE R15, `(.L_x_2598) ;  /* 0x000000000f087348 */ /* 0x000fea0003c00000 */
[----:B------:R0:W1:Y:S02]  /*19230*/  SHFL.IDX P6, R14, R13, R12, R11 ;  /* 0x0000000c0d0e7389 */ /* 0x00006400000c000b */
[----:B01----:R-:W-:Y:S01]  /*19240*/  ENDCOLLECTIVE ;  /* 0x000000000000791b */ /* 0x003fe20003800000 */
.L_x_2598:
        /* <DEDUP_REMOVED lines=13> */
.L_x_2599:
[----:B------:R-:W-:Y:S05]  /*19320*/  BRA `(.L_x_2600) ;  /* 0xffffffb800e87947 */ /* 0x000fea000383ffff */
.L_x_2494:
[----:B0-----:R0:W2:Y:S02]  /*19330*/  SYNCS.PHASECHK.TRANS64.TRYWAIT P1, [R3+URZ+0x29870], R0 ;  /* 0x02987000030075a7 */ /* 0x0010a4000802017f */
[----:B--2---:R-:W-:Y:S05]  /*19340*/  @!P1 NANOSLEEP.SYNCS 0x989680 ;  /* 0x009896800000995d */ /* 0x004fea0003900000 */
[----:B------:R-:W2:Y:S02]  /*19350*/  @!P1 SYNCS.PHASECHK.TRANS64 P1, [R3+URZ+0x29870], R0 ;  /* 0x02987000030095a7 */ /* 0x000ea4000802007f */
[----:B--2---:R-:W-:Y:S05]  /*19360*/  @!P1 BRA `(.L_x_2494) ;  /* 0xfffffffc00f09947 */ /* 0x004fea000383ffff */
[----:B------:R-:W-:Y:S05]  /*19370*/  BRA `(.L_x_2601) ;  /* 0xffffffbc00547947 */ /* 0x000fea000383ffff */
.L_x_2496:
[----:B0-----:R0:W2:Y:S02]  /*19380*/  SYNCS.PHASECHK.TRANS64.TRYWAIT P1, [R3+URZ+0x29860], R0 ;  /* 0x02986000030075a7 */ /* 0x0010a4000802017f */
[----:B--2---:R-:W-:Y:S05]  /*19390*/  @!P1 NANOSLEEP.SYNCS 0x989680 ;  /* 0x009896800000995d */ /* 0x004fea0003900000 */
[----:B------:R-:W2:Y:S02]  /*193a0*/  @!P1 SYNCS.PHASECHK.TRANS64 P1, [R3+URZ+0x29860], R0 ;  /* 0x02986000030095a7 */ /* 0x000ea4000802007f */
[----:B--2---:R-:W-:Y:S05]  /*193b0*/  @!P1 BRA `(.L_x_2496) ;  /* 0xfffffffc00f09947 */ /* 0x004fea000383ffff */
[----:B------:R-:W-:Y:S05]  /*193c0*/  BRA `(.L_x_2602) ;  /* 0xffffffbc00647947 */ /* 0x000fea000383ffff */
.L_x_2504:
[----:B0-----:R0:W4:Y:S02]  /*193d0*/  SYNCS.PHASECHK.TRANS64.TRYWAIT P1, [R17+URZ+0x29870], R0 ;  /* 0x02987000110075a7 */ /* 0x001124000802017f */
[----:B----4-:R-:W-:Y:S05]  /*193e0*/  @!P1 NANOSLEEP.SYNCS 0x989680 ;  /* 0x009896800000995d */ /* 0x010fea0003900000 */
[----:B------:R-:W4:Y:S02]  /*193f0*/  @!P1 SYNCS.PHASECHK.TRANS64 P1, [R17+URZ+0x29870], R0 ;  /* 0x02987000110095a7 */ /* 0x000f24000802007f */
[----:B----4-:R-:W-:Y:S05]  /*19400*/  @!P1 BRA `(.L_x_2504) ;  /* 0xfffffffc00f09947 */ /* 0x010fea000383ffff */
[----:B------:R-:W-:Y:S05]  /*19410*/  BRA `(.L_x_2603) ;  /* 0xffffffc400287947 */ /* 0x000fea000383ffff */
.L_x_2506:
[----:B0-----:R0:W4:Y:S02]  /*19420*/  SYNCS.PHASECHK.TRANS64.TRYWAIT P1, [R17+URZ+0x29860], R0 ;  /* 0x02986000110075a7 */ /* 0x001124000802017f */
[----:B----4-:R-:W-:Y:S05]  /*19430*/  @!P1 NANOSLEEP.SYNCS 0x989680 ;  /* 0x009896800000995d */ /* 0x010fea0003900000 */
[----:B------:R-:W4:Y:S02]  /*19440*/  @!P1 SYNCS.PHASECHK.TRANS64 P1, [R17+URZ+0x29860], R0 ;  /* 0x02986000110095a7 */ /* 0x000f24000802007f */
[----:B----4-:R-:W-:Y:S05]  /*19450*/  @!P1 BRA `(.L_x_2506) ;  /* 0xfffffffc00f09947 */ /* 0x010fea000383ffff */
[----:B------:R-:W-:Y:S05]  /*19460*/  BRA `(.L_x_2604) ;  /* 0xffffffc400347947 */ /* 0x000fea000383ffff */
.L_x_2520:
[----:B0-----:R0:W1:Y:S02]  /*19470*/  SYNCS.PHASECHK.TRANS64.TRYWAIT P0, [R5+URZ+0x29820], R0 ;  /* 0x02982000050075a7 */ /* 0x001064000800017f */
[----:B-1----:R-:W-:Y:S05]  /*19480*/  @!P0 NANOSLEEP.SYNCS 0x989680 ;  /* 0x009896800000895d */ /* 0x002fea0003900000 */
[----:B------:R-:W1:Y:S02]  /*19490*/  @!P0 SYNCS.PHASECHK.TRANS64 P0, [R5+URZ+0x29820], R0 ;  /* 0x02982000050085a7 */ /* 0x000e64000800007f */
[----:B-1----:R-:W-:Y:S05]  /*194a0*/  @!P0 BRA `(.L_x_2520) ;  /* 0xfffffffc00f08947 */ /* 0x002fea000383ffff */
[----:B------:R-:W-:Y:S05]  /*194b0*/  BRA `(.L_x_2605) ;  /* 0xffffffd400bc7947 */ /* 0x000fea000383ffff */
.L_x_2521:
        /* <DEDUP_REMOVED lines=11> */
.L_x_2607:
[----:B------:R-:W-:Y:S05]  /*19570*/  BSYNC B0 ;  /* 0x0000000000007941 */ /* 0x000fea0003800000 */
.L_x_2606:
[----:B------:R-:W-:Y:S05]  /*19580*/  BRA `(.L_x_2608) ;  /* 0xffffffd400a47947 */ /* 0x000fea000383ffff */
.L_x_2524:
[----:B------:R-:W-:Y:S01]  /*19590*/  BSSY B1, `(.L_x_2609) ;  /* 0x0000006000017945 */ /* 0x000fe20003800000 */
[----:B------:R-:W-:-:S07]  /*195a0*/  IMAD.MOV.U32 R15, RZ, RZ, -0x1 ;  /* 0xffffffffff0f7424 */ /* 0x000fce00078e00ff */
[----:B0-----:R-:W-:Y:S05]  /*195b0*/  WARPSYNC.COLLECTIVE R15, `(.L_x_2610) ;  /* 0x000000000f0c7348 */ /* 0x001fea0003c00000 */
[----:B------:R-:W-:Y:S02]  /*195c0*/  ELECT P6, UR62, PT ;  /* 0x00000000003e782f */ /* 0x000fe400038c0000 */
[----:B------:R-:W-:Y:S01]  /*195d0*/  MOV R14, UR62 ;  /* 0x0000003e000e7c02 */ /* 0x000fe20008000f00 */
[----:B0-----:R-:W-:Y:S10]  /*195e0*/  ENDCOLLECTIVE ;  /* 0x000000000000791b */ /* 0x001ff40003800000 */
.L_x_2610:
[----:B------:R-:W-:Y:S05]  /*195f0*/  BSYNC B1 ;  /* 0x0000000000017941 */ /* 0x000fea0003800000 */
.L_x_2609:
[----:B------:R-:W-:Y:S05]  /*19600*/  BRA `(.L_x_2611) ;  /* 0xffffffd4009c7947 */ /* 0x000fea000383ffff */
.L_x_2526:
[----:B0-----:R0:W1:Y:S02]  /*19610*/  SYNCS.PHASECHK.TRANS64.TRYWAIT P1, [R3+URZ+0x29840], R2 ;  /* 0x02984002030075a7 */ /* 0x001064000802017f */
[----:B-1----:R-:W-:Y:S05]  /*19620*/  @!P1 NANOSLEEP.SYNCS 0x989680 ;  /* 0x009896800000995d */ /* 0x002fea0003900000 */
[----:B------:R-:W1:Y:S02]  /*19630*/  @!P1 SYNCS.PHASECHK.TRANS64 P1, [R3+URZ+0x29840], R2 ;  /* 0x02984002030095a7 */ /* 0x000e64000802007f */
[----:B-1----:R-:W-:Y:S05]  /*19640*/  @!P1 BRA `(.L_x_2526) ;  /* 0xfffffffc00f09947 */ /* 0x002fea000383ffff */
[----:B------:R-:W-:Y:S05]  /*19650*/  BRA `(.L_x_2612) ;  /* 0xffffffd400bc7947 */ /* 0x000fea000383ffff */
.L_x_2528:
[----:B-1----:R1:W2:Y:S02]  /*19660*/  SYNCS.PHASECHK.TRANS64.TRYWAIT P1, [R5+URZ+0x29840], R0 ;  /* 0x02984000050075a7 */ /* 0x0022a4000802017f */
[----:B--2---:R-:W-:Y:S05]  /*19670*/  @!P1 NANOSLEEP.SYNCS 0x989680 ;  /* 0x009896800000995d */ /* 0x004fea0003900000 */
[----:B------:R-:W2:Y:S02]  /*19680*/  @!P1 SYNCS.PHASECHK.TRANS64 P1, [R5+URZ+0x29840], R0 ;  /* 0x02984000050095a7 */ /* 0x000ea4000802007f */
[----:B--2---:R-:W-:Y:S05]  /*19690*/  @!P1 BRA `(.L_x_2528) ;  /* 0xfffffffc00f09947 */ /* 0x004fea000383ffff */
[----:B------:R-:W-:Y:S05]  /*196a0*/  BRA `(.L_x_2613) ;  /* 0xffffffd400c87947 */ /* 0x000fea000383ffff */
.L_x_2530:
[----:B--2---:R2:W3:Y:S02]  /*196b0*/  SYNCS.PHASECHK.TRANS64.TRYWAIT P1, [R3+URZ+0x29860], R2 ;  /* 0x02986002030075a7 */ /* 0x0044e4000802017f */
[----:B---3--:R-:W-:Y:S05]  /*196c0*/  @!P1 NANOSLEEP.SYNCS 0x989680 ;  /* 0x009896800000995d */ /* 0x008fea0003900000 */
[----:B------:R-:W3:Y:S02]  /*196d0*/  @!P1 SYNCS.PHASECHK.TRANS64 P1, [R3+URZ+0x29860], R2 ;  /* 0x02986002030095a7 */ /* 0x000ee4000802007f */
[----:B---3--:R-:W-:Y:S05]  /*196e0*/  @!P1 BRA `(.L_x_2530) ;  /* 0xfffffffc00f09947 */ /* 0x008fea000383ffff */
[----:B------:R-:W-:Y:S05]  /*196f0*/  BRA `(.L_x_2614) ;  /* 0xffffffd400c47947 */ /* 0x000fea000383ffff */
.L_x_2532:
[----:B---3--:R3:W4:Y:S02]  /*19700*/  SYNCS.PHASECHK.TRANS64.TRYWAIT P1, [R5+URZ+0x29860], R0 ;  /* 0x02986000050075a7 */ /* 0x008724000802017f */
[----:B----4-:R-:W-:Y:S05]  /*19710*/  @!P1 NANOSLEEP.SYNCS 0x989680 ;  /* 0x009896800000995d */ /* 0x010fea0003900000 */
[----:B------:R-:W4:Y:S02]  /*19720*/  @!P1 SYNCS.PHASECHK.TRANS64 P1, [R5+URZ+0x29860], R0 ;  /* 0x02986000050095a7 */ /* 0x000f24000802007f */
[----:B----4-:R-:W-:Y:S05]  /*19730*/  @!P1 BRA `(.L_x_2532) ;  /* 0xfffffffc00f09947 */ /* 0x010fea000383ffff */
[----:B------:R-:W-:Y:S05]  /*19740*/  BRA `(.L_x_2615) ;  /* 0xffffffd400c07947 */ /* 0x000fea000383ffff */
.L_x_2534:
[----:B----4-:R4:W0:Y:S02]  /*19750*/  SYNCS.PHASECHK.TRANS64.TRYWAIT P1, [R3+URZ+0x29880], R2 ;  /* 0x02988002030075a7 */ /* 0x010824000802017f */
[----:B0-----:R-:W-:Y:S05]  /*19760*/  @!P1 NANOSLEEP.SYNCS 0x989680 ;  /* 0x009896800000995d */ /* 0x001fea0003900000 */
[----:B------:R-:W0:Y:S02]  /*19770*/  @!P1 SYNCS.PHASECHK.TRANS64 P1, [R3+URZ+0x29880], R2 ;  /* 0x02988002030095a7 */ /* 0x000e24000802007f */
[----:B0-----:R-:W-:Y:S05]  /*19780*/  @!P1 BRA `(.L_x_2534) ;  /* 0xfffffffc00f09947 */ /* 0x001fea000383ffff */
[----:B------:R-:W-:Y:S05]  /*19790*/  BRA `(.L_x_2616) ;  /* 0xffffffd400bc7947 */ /* 0x000fea000383ffff */
.L_x_2617:
        /* <DEDUP_REMOVED lines=14> */
.L_x_3197:


//--------------------- .text._ZN7cutlass13device_kernelIN5flash11enable_sm90INS1_16FlashAttnFwdSm90INS1_25CollectiveMainloopFwdSm90ILi2EN4cute5tupleIJNS5_1CILi1EEES8_S8_EEENS6_IJNS7_ILi128EEENS7_ILi160EEENS7_ILi192EEEEEELi128ENS_12float_e4m3_tEfNS_4arch4Sm90ELb1ELb0ELb1ELb1ELb1ELb1ELb0ELb1ELb1ELb1ELb0ELb0EEENS1_21CollectiveEpilogueFwdINS6_IJSA_SA_SB_EEES9_NS_10bfloat16_tESG_Li256ELb1ELb1ELb0ELb1EEENS1_36VarlenDynamicPersistentTileSchedulerILi128ELi160ELi256ELi128ELb0ELb1ELb1ELb1ELb1ELb1EEEEEEEEEvNT_6ParamsE --------------------------
	.section	.text._ZN7cutlass13device_kernelIN5flash11enable_sm90INS1_16FlashAttnFwdSm90INS1_25CollectiveMainloopFwdSm90ILi2EN4cute5tupleIJNS5_1CILi1EEES8_S8_EEENS6_IJNS7_ILi128EEENS7_ILi160EEENS7_ILi192EEEEEELi128ENS_12float_e4m3_tEfNS_4arch4Sm90ELb1ELb0ELb1ELb1ELb1ELb1ELb0ELb1ELb1ELb1ELb0ELb0EEENS1_21CollectiveEpilogueFwdINS6_IJSA_SA_SB_EEES9_NS_10bfloat16_tESG_Li256ELb1ELb1ELb0ELb1EEENS1_36VarlenDynamicPersistentTileSchedulerILi128ELi160ELi256ELi128ELb0ELb1ELb1ELb1ELb1ELb1EEEEEEEEEvNT_6ParamsE,"ax",@progbits
	.align	128
.text._ZN7cutlass13device_kernelIN5flash11enable_sm90INS1_16FlashAttnFwdSm90INS1_25CollectiveMainloopFwdSm90ILi2EN4cute5tupleIJNS5_1CILi1EEES8_S8_EEENS6_IJNS7_ILi128EEENS7_ILi160EEENS7_ILi192EEEEEELi128ENS_12float_e4m3_tEfNS_4arch4Sm90ELb1ELb0ELb1ELb1ELb1ELb1ELb0ELb1ELb1ELb1ELb0ELb0EEENS1_21CollectiveEpilogueFwdINS6_IJSA_SA_SB_EEES9_NS_10bfloat16_tESG_Li256ELb1ELb1ELb0ELb1EEENS1_36VarlenDynamicPersistentTileSchedulerILi128ELi160ELi256ELi128ELb0ELb1ELb1ELb1ELb1ELb1EEEEEEEEEvNT_6ParamsE:
        .type           _ZN7cutlass13device_kernelIN5flash11enable_sm90INS1_16FlashAttnFwdSm90INS1_25CollectiveMainloopFwdSm90ILi2EN4cute5tupleIJNS5_1CILi1EEES8_S8_EEENS6_IJNS7_ILi128EEENS7_ILi160EEENS7_ILi192EEEEEELi128ENS_12float_e4m3_tEfNS_4arch4Sm90ELb1ELb0ELb1ELb1ELb1ELb1ELb0ELb1ELb1ELb1ELb0ELb0EEENS1_21CollectiveEpilogueFwdINS6_IJSA_SA_SB_EEES9_NS_10bfloat16_tESG_Li256ELb1ELb1ELb0ELb1EEENS1_36VarlenDynamicPersistentTileSchedulerILi128ELi160ELi256ELi128ELb0ELb1ELb1ELb1ELb1ELb1EEEEEEEEEvNT_6ParamsE,@function
        .size           _ZN7cutlass13device_kernelIN5flash11enable_sm90INS1_16FlashAttnFwdSm90INS1_25CollectiveMainloopFwdSm90ILi2EN4cute5tupleIJNS5_1CILi1EEES8_S8_EEENS6_IJNS7_ILi128EEENS7_ILi160EEENS7_ILi192EEEEEELi128ENS_12float_e4m3_tEfNS_4arch4Sm90ELb1ELb0ELb1ELb1ELb1ELb1ELb0ELb1ELb1ELb1ELb0ELb0EEENS1_21CollectiveEpilogueFwdINS6_IJSA_SA_SB_EEES9_NS_10bfloat16_tESG_Li256ELb1ELb1ELb0ELb1EEENS1_36VarlenDynamicPersistentTileSchedulerILi128ELi160ELi256ELi128ELb0ELb1ELb1ELb1ELb1ELb1EEEEEEEEEvNT_6ParamsE,(.L_x_3198 - _ZN7cutlass13device_kernelIN5flash11enable_sm90INS1_16FlashAttnFwdSm90INS1_25CollectiveMainloopFwdSm90ILi2EN4cute5tupleIJNS5_1CILi1EEES8_S8_EEENS6_IJNS7_ILi128EEENS7_ILi160EEENS7_ILi192EEEEEELi128ENS_12float_e4m3_tEfNS_4arch4Sm90ELb1ELb0ELb1ELb1ELb1ELb1ELb0ELb1ELb1ELb1ELb0ELb0EEENS1_21CollectiveEpilogueFwdINS6_IJSA_SA_SB_EEES9_NS_10bfloat16_tESG_Li256ELb1ELb1ELb0ELb1EEENS1_36VarlenDynamicPersistentTileSchedulerILi128ELi160ELi256ELi128ELb0ELb1ELb1ELb1ELb1ELb1EEEEEEEEEvNT_6ParamsE)
        .other          _ZN7cutlass13device_kernelIN5flash11enable_sm90INS1_16FlashAttnFwdSm90INS1_25CollectiveMainloopFwdSm90ILi2EN4cute5tupleIJNS5_1CILi1EEES8_S8_EEENS6_IJNS7_ILi128EEENS7_ILi160EEENS7_ILi192EEEEEELi128ENS_12float_e4m3_tEfNS_4arch4Sm90ELb1ELb0ELb1ELb1ELb1ELb1ELb0ELb1ELb1ELb1ELb0ELb0EEENS1_21CollectiveEpilogueFwdINS6_IJSA_SA_SB_EEES9_NS_10bfloat16_tESG_Li256ELb1ELb1ELb0ELb1EEENS1_36VarlenDynamicPersistentTileSchedulerILi128ELi160ELi256ELi128ELb0ELb1ELb1ELb1ELb1ELb1EEEEEEEEEvNT_6ParamsE,@"STO_CUDA_ENTRY STV_DEFAULT"
_ZN7cutlass13device_kernelIN5flash11enable_sm90INS1_16FlashAttnFwdSm90INS1_25CollectiveMainloopFwdSm90ILi2EN4cute5tupleIJNS5_1CILi1EEES8_S8_EEENS6_IJNS7_ILi128EEENS7_ILi160EEENS7_ILi192EEEEEELi128ENS_12float_e4m3_tEfNS_4arch4Sm90ELb1ELb0ELb1ELb1ELb1ELb1ELb0ELb1ELb1ELb1ELb0ELb0EEENS1_21CollectiveEpilogueFwdINS6_IJSA_SA_SB_EEES9_NS_10bfloat16_tESG_Li256ELb1ELb1ELb0ELb1EEENS1_36VarlenDynamicPersistentTileSchedulerILi128ELi160ELi256ELi128ELb0ELb1ELb1ELb1ELb1ELb1EEEEEEEEEvNT_6ParamsE:
        /* <DEDUP_REMOVED lines=18> */
.L_x_2619:
[----:B------:R-:W-:Y:S05]  /*0120*/  BSYNC B0 ;  /* 0x0000000000007941 */ /* 0x000fea0003800000 */
.L_x_2618:
        /* <DEDUP_REMOVED lines=41> */
.L_x_2620:
        /* <DEDUP_REMOVED lines=22> */
.L_x_2621:
        /* <DEDUP_REMOVED lines=18> */
.L_x_2622:
        /* <DEDUP_REMOVED lines=22> */
.L_x_2623:
        /* <DEDUP_REMOVED lines=23> */
.L_x_2624:
        /* <DEDUP_REMOVED lines=8> */
.L_x_2627:
        /* <DEDUP_REMOVED lines=24> */
[----:B------:R-:W-:Y:S01]  /*0b10*/  R2UR UR39, R18 ;  /* 0x00000000122772ca */ /* 0x000fe200000e0000 */
[----:B------:R-:W-:Y:S01]  /*0b20*/  IMAD.MOV.U32 R199, RZ, RZ, RZ ;  /* 0x000000ffffc77224 */ /* 0x000fe200078e00ff */
[----:B------:R-:W-:Y:S01]  /*0b30*/  MOV R194, RZ ;  /* 0x000000ff00c27202 */ /* 0x000fe20000000f00 */
[----:B------:R-:W-:Y:S01]  /*0b40*/  IMAD.MOV.U32 R188, RZ, RZ, RZ ;  /* 0x000000ffffbc7224 */ /* 0x000fe200078e00ff */
[----:B------:R-:W-:Y:S01]  /*0b50*/  ULOP3.LUT UR48, UR36, 0x1, URZ, 0xfc, !UPT ;  /* 0x0000000124307892 */ /* 0x000fe2000f8efc3f */
[----:B------:R-:W-:-:S08]  /*0b60*/  UMOV UR37, URZ ;  /* 0x0000003f00257c82 */ /* 0x000fd00008000000 */
[----:B------:R-:W-:Y:S01]  /*0b70*/  UIADD3 UR39, UR39, 0x14400, URZ ;  /* 0x0001440027277890 */ /* 0x000fe2000fffe03f */
[----:B0-----:R-:W-:-:S05]  /*0b80*/  VIADD R24, R0, 0xffffff80 ;  /* 0xffffff8000187836 */ /* 0x001fca0000000000 */
[----:B------:R-:W-:Y:S02]  /*0b90*/  SHF.R.S32.HI R0, RZ, 0x1f, R24 ;  /* 0x0000001fff007819 */ /* 0x000fe40000011418 */
[-C--:B------:R-:W-:Y:S02]  /*0ba0*/  LEA.HI R7, R24, R24.reuse, RZ, 0x1 ;  /* 0x0000001818077211 */ /* 0x080fe400078f08ff */
[CC--:B------:R-:W-:Y:S02]  /*0bb0*/  LEA.HI R3, R0.reuse, R24.reuse, RZ, 0x5 ;  /* 0x0000001800037211 */ /* 0x0c0fe400078f28ff */
[----:B------:R-:W-:Y:S02]  /*0bc0*/  LEA.HI R2, R0, R24, RZ, 0x4 ;  /* 0x0000001800027211 */ /* 0x000fe400078f20ff */
[----:B------:R-:W-:Y:S02]  /*0bd0*/  SHF.L.U32 R4, R3, 0x5, RZ ;  /* 0x0000000503047819 */ /* 0x000fe400000006ff */
[----:B------:R-:W-:-:S02]  /*0be0*/  LOP3.LUT R3, R2, 0x3fffff0, RZ, 0xc0, !PT ;  /* 0x03fffff002037812 */ /* 0x000fc400078ec0ff */
[----:B------:R-:W-:Y:S02]  /*0bf0*/  LOP3.LUT R4, R4, 0xfffffc00, RZ, 0xc0, !PT ;  /* 0xfffffc0004047812 */ /* 0x000fe400078ec0ff */
[----:B------:R-:W-:Y:S01]  /*0c00*/  LEA.HI R6, R0, R24, RZ, 0x2 ;  /* 0x0000001800067211 */ /* 0x000fe200078f10ff */
[----:B------:R-:W-:Y:S01]  /*0c10*/  IMAD.IADD R3, R24, 0x1, -R3 ;  /* 0x0000000118037824 */ /* 0x000fe200078e0a03 */
[----:B------:R-:W-:Y:S02]  /*0c20*/  SHF.R.S32.HI R198, RZ, 0x1, R7 ;  /* 0x00000001ffc67819 */ /* 0x000fe40000011407 */
[----:B------:R-:W-:Y:S01]  /*0c30*/  SHF.R.S32.HI R8, RZ, 0x2, R6 ;  /* 0x00000002ff087819 */ /* 0x000fe20000011406 */
[----:B------:R-:W-:Y:S01]  /*0c40*/  IMAD R5, R3, 0x40, R4 ;  /* 0x0000004003057824 */ /* 0x000fe200078e0204 */
[----:B------:R-:W-:Y:S01]  /*0c50*/  LOP3.LUT R4, R7, 0xfffffffe, RZ, 0xc0, !PT ;  /* 0xfffffffe07047812 */ /* 0x000fe200078ec0ff */
[----:B------:R-:W-:Y:S01]  /*0c60*/  VIADD R25, R198, 0x80 ;  /* 0x00000080c6197836 */ /* 0x000fe20000000000 */
[----:B------:R-:W-:-:S02]  /*0c70*/  SHF.R.S32.HI R3, RZ, 0x4, R2 ;  /* 0x00000004ff037819 */ /* 0x000fc40000011402 */
[----:B------:R-:W-:Y:S01]  /*0c80*/  SHF.R.S32.HI R9, RZ, 0x1f, R6 ;  /* 0x0000001fff097819 */ /* 0x000fe20000011406 */
[----:B------:R-:W-:Y:S01]  /*0c90*/  IMAD.IADD R10, R24, 0x1, -R4 ;  /* 0x00000001180a7824 */ /* 0x000fe200078e0a04 */
[----:B------:R-:W-:Y:S02]  /*0ca0*/  LOP3.LUT R6, R6, 0xfffffffc, RZ, 0xc0, !PT ;  /* 0xfffffffc06067812 */ /* 0x000fe400078ec0ff */
[----:B------:R-:W-:Y:S01]  /*0cb0*/  LEA.HI R2, R2, R3, RZ, 0x1 ;  /* 0x0000000302027211 */ /* 0x000fe200078f08ff */
[----:B------:R-:W-:Y:S01]  /*0cc0*/  IMAD.SHL.U32 R190, R10, 0x8, RZ ;  /* 0x000000080abe7824 */ /* 0x000fe200078e00ff */
[----:B------:R-:W-:Y:S02]  /*0cd0*/  IADD3 R6, R24, -R6, RZ ;  /* 0x8000000618067210 */ /* 0x000fe40007ffe0ff */
[----:B------:R-:W-:Y:S01]  /*0ce0*/  LOP3.LUT R2, R2, 0x1ffffffe, RZ, 0xc0, !PT ;  /* 0x1ffffffe02027812 */ /* 0x000fe200078ec0ff */
[----:B------:R-:W-:Y:S01]  /*0cf0*/  VIADD R202, R190, 0x40 ;  /* 0x00000040beca7836 */ /* 0x000fe20000000000 */
[----:B------:R-:W-:Y:S01]  /*0d00*/  LEA.HI R4, R6, R6, RZ, 0x1 ;  /* 0x0000000606047211 */ /* 0x000fe200078f08ff */
[C---:B------:R-:W-:Y:S01]  /*0d10*/  VIADD R201, R190.reuse, 0x10 ;  /* 0x00000010bec97836 */ /* 0x040fe20000000000 */
[----:B------:R-:W-:Y:S01]  /*0d20*/  IADD3 R200, R190, 0x20, RZ ;  /* 0x00000020bec87810 */ /* 0x000fe20007ffe0ff */
[----:B------:R-:W-:Y:S01]  /*0d30*/  IMAD.IADD R2, R3, 0x1, -R2 ;  /* 0x0000000103027824 */ /* 0x000fe200078e0a02 */
[----:B------:R-:W-:Y:S01]  /*0d40*/  LOP3.LUT R11, R4, 0x1ffffffe, RZ, 0xc0, !PT ;  /* 0x1ffffffe040b7812 */ /* 0x000fe200078ec0ff */
[----:B------:R-:W-:Y:S01]  /*0d50*/  VIADD R204, R190, 0x50 ;  /* 0x00000050becc7836 */ /* 0x000fe20000000000 */
[----:B------:R-:W-:Y:S01]  /*0d60*/  LEA.HI R9, R9, R8, RZ, 0x2 ;  /* 0x0000000809097211 */ /* 0x000fe200078f10ff */
[----:B------:R-:W-:Y:S01]  /*0d70*/  IMAD R2, R2, 0x8, R5 ;  /* 0x0000000802027824 */ /* 0x000fe200078e0205 */
[----:B------:R-:W-:Y:S01]  /*0d80*/  IADD3 R218, R6, -R11, RZ ;  /* 0x8000000b06da7210 */ /* 0x000fe20007ffe0ff */
[C---:B------:R-:W-:Y:S01]  /*0d90*/  IMAD.IADD R4, R190.reuse, 0x1, R200 ;  /* 0x00000001be047824 */ /* 0x040fe200078e02c8 */
[----:B------:R-:W-:Y:S01]  /*0da0*/  SHF.R.S32.HI R5, RZ, 0x1f, R7 ;  /* 0x0000001fff057819 */ /* 0x000fe20000011407 */
[----:B------:R-:W-:Y:S01]  /*0db0*/  IMAD.IADD R6, R190, 0x1, R202 ;  /* 0x00000001be067824 */ /* 0x000fe200078e02ca */
[----:B------:R0:W-:Y:S01]  /*0dc0*/  STL [R1+0x38], R2 ;  /* 0x0000380201007387 */ /* 0x0001e20000100800 */
[----:B------:R-:W-:-:S02]  /*0dd0*/  LOP3.LUT R9, R9, 0xfffffffc, RZ, 0xc0, !PT ;  /* 0xfffffffc09097812 */ /* 0x000fc400078ec0ff */
[----:B------:R-:W-:Y:S02]  /*0de0*/  SHF.R.S32.HI R11, RZ, 0x1f, R4 ;  /* 0x0000001fff0b7819 */ /* 0x000fe40000011404 */
[----:B------:R-:W-:Y:S01]  /*0df0*/  LEA.HI R5, R5, R198, RZ, 0x3 ;  /* 0x000000c605057211 */ /* 0x000fe200078f18ff */
[----:B------:R-:W-:Y:S01]  /*0e00*/  IMAD.IADD R9, R8, 0x1, -R9 ;  /* 0x0000000108097824 */ /* 0x000fe200078e0a09 */
[CC--:B------:R-:W-:Y:S02]  /*0e10*/  LEA.HI R192, R11.reuse, R4.reuse, RZ, 0x4 ;  /* 0x000000040bc07211 */ /* 0x0c0fe400078f20ff */
[----:B------:R-:W-:Y:S02]  /*0e20*/  LEA.HI R17, R11, R4, RZ, 0x6 ;  /* 0x000000040b117211 */ /* 0x000fe400078f30ff */
[----:B0-----:R-:W-:Y:S02]  /*0e30*/  LEA.HI R2, R0, R24, RZ, 0x7 ;  /* 0x0000001800027211 */ /* 0x001fe400078f38ff */
[----:B------:R-:W-:-:S02]  /*0e40*/  SHF.R.S32.HI R13, RZ, 0x1f, R6 ;  /* 0x0000001fff0d7819 */ /* 0x000fc40000011406 */
[----:B------:R-:W-:Y:S02]  /*0e50*/  LOP3.LUT R4, R2, 0xffffff80, RZ, 0xc0, !PT ;  /* 0xffffff8002047812 */ /* 0x000fe400078ec0ff */
[----:B------:R-:W-:Y:S02]  /*0e60*/  LOP3.LUT R5, R5, 0xfffffff8, RZ, 0xc0, !PT ;  /* 0xfffffff805057812 */ /* 0x000fe400078ec0ff */
[CC--:B------:R-:W-:Y:S01]  /*0e70*/  LEA.HI R12, R13.reuse, R6.reuse, RZ, 0x4 ;  /* 0x000000060d0c7211 */ /* 0x0c0fe200078f20ff */
[----:B------:R-:W-:Y:S01]  /*0e80*/  IMAD.IADD R20, R24, 0x1, -R4 ;  /* 0x0000000118147824 */ /* 0x000fe200078e0a04 */
[----:B------:R-:W-:Y:S02]  /*0e90*/  LEA.HI R19, R13, R6, RZ, 0x6 ;  /* 0x000000060d137211 */ /* 0x000fe400078f30ff */
[----:B------:R-:W-:Y:S01]  /*0ea0*/  SHF.L.U32 R16, R10, 0x4, RZ ;  /* 0x000000040a107819 */ /* 0x000fe200000006ff */
[----:B------:R-:W-:Y:S01]  /*0eb0*/  IMAD.IADD R10, R198, 0x1, -R5 ;  /* 0x00000001c60a7824 */ /* 0x000fe200078e0a05 */
[----:B------:R-:W-:Y:S01]  /*0ec0*/  SHF.R.S32.HI R6, RZ, 0x1f, R20 ;  /* 0x0000001fff067819 */ /* 0x000fe20000011414 */
[----:B------:R-:W-:Y:S01]  /*0ed0*/  IMAD.SHL.U32 R19, R19, 0x80, RZ ;  /* 0x0000008013137824 */ /* 0x000fe200078e00ff */
[----:B------:R-:W-:Y:S01]  /*0ee0*/  SHF.R.S32.HI R4, RZ, 0x1f, R25 ;  /* 0x0000001fff047819 */ /* 0x000fe20000011419 */
[----:B------:R-:W-:Y:S01]  /*0ef0*/  VIADD R195, R16, 0x80 ;  /* 0x0000008010c37836 */ /* 0x000fe20000000000 */
[-C--:B------:R-:W-:Y:S01]  /*0f00*/  LEA.HI R13, R25, R25.reuse, RZ, 0x1 ;  /* 0x00000019190d7211 */ /* 0x080fe200078f08ff */
[----:B------:R0:W-:Y:S01]  /*0f10*/  STL [R1+0x34], R10 ;  /* 0x0000340a01007387 */ /* 0x0001e20000100800 */
[----:B------:R-:W-:Y:S01]  /*0f20*/  LEA.HI R8, R6, R20, RZ, 0x2 ;  /* 0x0000001406087211 */ /* 0x000fe200078f10ff */
[----:B------:R-:W-:Y:S01]  /*0f30*/  VIADD R196, R16, 0xa0 ;  /* 0x000000a010c47836 */ /* 0x000fe20000000000 */
[----:B------:R-:W-:Y:S01]  /*0f40*/  LEA.HI R5, R4, R25, RZ, 0x3 ;  /* 0x0000001904057211 */ /* 0x000fe200078f18ff */
[----:B------:R-:W-:Y:S01]  /*0f50*/  IMAD.SHL.U32 R4, R10, 0x80, RZ ;  /* 0x000000800a047824 */ /* 0x000fe200078e00ff */
[----:B------:R-:W-:-:S02]  /*0f60*/  LOP3.LUT R14, R13, 0x3fffffe, RZ, 0xc0, !PT ;  /* 0x03fffffe0d0e7812 */ /* 0x000fc400078ec0ff */
[--C-:B------:R-:W-:Y:S01]  /*0f70*/  SHF.R.S32.HI R11, RZ, 0x1f, R8.reuse ;  /* 0x0000001fff0b7819 */ /* 0x100fe20000011408 */
[----:B------:R-:W-:Y:S01]  /*0f80*/  IMAD.SHL.U32 R15, R5, 0x40, RZ ;  /* 0x00000040050f7824 */ /* 0x000fe200078e00ff */
[----:B------:R-:W-:Y:S02]  /*0f90*/  IADD3 R14, R25, -R14, RZ ;  /* 0x8000000e190e7210 */ /* 0x000fe40007ffe0ff */
[----:B0-----:R-:W-:Y:S02]  /*0fa0*/  SHF.R.S32.HI R10, RZ, 0x2, R8 ;  /* 0x00000002ff0a7819 */ /* 0x001fe40000011408 */
[----:B------:R-:W-:Y:S02]  /*0fb0*/  LOP3.LUT R5, R4, 0x380, RZ, 0xc0, !PT ;  /* 0x0000038004057812 */ /* 0x000fe400078ec0ff */
[----:B------:R-:W-:Y:S02]  /*0fc0*/  LEA.HI R11, R11, R10, RZ, 0x3 ;  /* 0x0000000a0b0b7211 */ /* 0x000fe400078f18ff */
[----:B------:R-:W-:-:S02]  /*0fd0*/  SHF.R.S32.HI R25, RZ, 0x7, R2 ;  /* 0x00000007ff197819 */ /* 0x000fc40000011402 */
[----:B------:R-:W-:Y:S02]  /*0fe0*/  LEA.HI R7, R7, R198, RZ, 0x1 ;  /* 0x000000c607077211 */ /* 0x000fe400078f08ff */
[----:B------:R-:W-:Y:S02]  /*0ff0*/  LEA.HI R0, R0, R24, RZ, 0x3 ;  /* 0x0000001800007211 */ /* 0x000fe400078f18ff */
[----:B------:R-:W-:Y:S02]  /*1000*/  SHF.R.U32.HI R4, RZ, 0x3, R5 ;  /* 0x00000003ff047819 */ /* 0x000fe40000011605 */
[----:B------:R-:W-:Y:S02]  /*1010*/  LOP3.LUT R11, R11, 0xfffffff8, RZ, 0xc0, !PT ;  /* 0xfffffff80b0b7812 */ /* 0x000fe400078ec0ff */
[----:B------:R-:W-:Y:S02]  /*1020*/  LEA.HI R6, R6, R20, RZ, 0x5 ;  /* 0x0000001406067211 */ /* 0x000fe400078f28ff */
[----:B------:R-:W-:Y:S01]  /*1030*/  LEA.HI R2, R2, R25, RZ, 0x1 ;  /* 0x0000001902027211 */ /* 0x000fe200078f08ff */
[----:B------:R-:W-:Y:S01]  /*1040*/  IMAD.IADD R11, R10, 0x1, -R11 ;  /* 0x000000010a0b7824 */ /* 0x000fe200078e0a0b */
[----:B------:R-:W-:-:S02]  /*1050*/  LOP3.LUT R5, R5, 0x10, R16, 0xf8, !PT ;  /* 0x0000001005057812 */ /* 0x000fc400078ef810 */
[----:B------:R-:W-:Y:S02]  /*1060*/  LOP3.LUT R7, R7, 0x3fffffe, RZ, 0xc0, !PT ;  /* 0x03fffffe07077812 */ /* 0x000fe400078ec0ff */
[----:B------:R-:W-:Y:S02]  /*1070*/  LOP3.LUT R223, R0, 0xfffffff8, RZ, 0xc0, !PT ;  /* 0xfffffff800df7812 */ /* 0x000fe400078ec0ff */
[----:B------:R-:W-:Y:S02]  /*1080*/  SHF.L.U32 R207, R9, 0x7, RZ ;  /* 0x0000000709cf7819 */ /* 0x000fe400000006ff */
[----:B------:R-:W-:Y:S01]  /*1090*/  SHF.R.S32.HI R6, RZ, 0x5, R6 ;  /* 0x00000005ff067819 */ /* 0x000fe20000011406 */
[----:B------:R-:W-:Y:S01]  /*10a0*/  IMAD.IADD R223, R24, 0x1, -R223 ;  /* 0x0000000118df7824 */ /* 0x000fe200078e0adf */
[----:B------:R-:W-:Y:S02]  /*10b0*/  LOP3.LUT R2, R2, 0x3fffffe, RZ, 0xc0, !PT ;  /* 0x03fffffe02027812 */ /* 0x000fe400078ec0ff */
[----:B------:R-:W-:Y:S01]  /*10c0*/  LOP3.LUT R220, R5, R4, RZ, 0x3c, !PT ;  /* 0x0000000405dc7212 */ /* 0x000fe200078e3cff */
[----:B------:R-:W-:Y:S01]  /*10d0*/  IMAD.IADD R4, R198, 0x1, -R7 ;  /* 0x00000001c6047824 */ /* 0x000fe200078e0a07 */
[----:B------:R-:W-:Y:S01]  /*10e0*/  LOP3.LUT R207, R207, 0x180, RZ, 0xc0, !PT ;  /* 0x00000180cfcf7812 */ /* 0x000fe200078ec0ff */
[----:B------:R-:W-:Y:S01]  /*10f0*/  IMAD R11, R6, 0x10, R11 ;  /* 0x00000010060b7824 */ /* 0x000fe200078e020b */
[----:B------:R-:W-:Y:S01]  /*1100*/  LOP3.LUT R15, R15, 0xfffffe00, RZ, 0xc0, !PT ;  /* 0xfffffe000f0f7812 */ /* 0x000fe200078ec0ff */
[----:B------:R-:W-:Y:S01]  /*1110*/  IMAD.IADD R2, R25, 0x1, -R2 ;  /* 0x0000000119027824 */ /* 0x000fe200078e0a02 */
[----:B------:R-:W-:Y:S01]  /*1120*/  SHF.R.U32.HI R208, RZ, 0x3, R207 ;  /* 0x00000003ffd07819 */ /* 0x000fe200000116cf */
[----:B------:R-:W-:Y:S01]  /*1130*/  IMAD R4, R3, 0x8, R4 ;  /* 0x0000000803047824 */ /* 0x000fe200078e0204 */
[----:B------:R-:W-:Y:S01]  /*1140*/  LOP3.LUT R7, R207, 0x30, R12, 0xf8, !PT ;  /* 0x00000030cf077812 */ /* 0x000fe200078ef80c */
[----:B------:R-:W-:Y:S01]  /*1150*/  IMAD.SHL.U32 R215, R223, 0x8, RZ ;  /* 0x00000008dfd77824 */ /* 0x000fe200078e00ff */
[----:B------:R-:W-:Y:S01]  /*1160*/  IADD3 R203, R190, 0x30, RZ ;  /* 0x00000030becb7810 */ /* 0x000fe20007ffe0ff */
[----:B------:R-:W-:Y:S01]  /*1170*/  IMAD.SHL.U32 R209, R4, 0x40, RZ ;  /* 0x0000004004d17824 */ /* 0x000fe200078e00ff */
[----:B------:R-:W-:Y:S01]  /*1180*/  LEA R10, R2, R11, 0x6 ;  /* 0x0000000b020a7211 */ /* 0x000fe200078e30ff */
[----:B------:R-:W-:Y:S01]  /*1190*/  IMAD R220, R3, 0x400, R220 ;  /* 0x0000040003dc7824 */ /* 0x000fe200078e02dc */
[----:B------:R-:W-:Y:S01]  /*11a0*/  SHF.R.S32.HI R229, RZ, 0x3, R0 ;  /* 0x00000003ffe57819 */ /* 0x000fe20000011400 */
[----:B------:R-:W-:Y:S01]  /*11b0*/  IMAD R211, R14, 0x40, R15 ;  /* 0x000000400ed37824 */ /* 0x000fe200078e020f */
[----:B------:R-:W-:Y:S01]  /*11c0*/  LOP3.LUT R6, R19, 0xffffe000, RZ, 0xc0, !PT ;  /* 0xffffe00013067812 */ /* 0x000fe200078ec0ff */
[----:B------:R-:W-:Y:S01]  /*11d0*/  STL [R1+0x30], R10 ;  /* 0x0000300a01007387 */ /* 0x000fe20000100800 */
[----:B------:R-:W-:Y:S01]  /*11e0*/  LOP3.LUT R7, R7, R208, RZ, 0x3c, !PT ;  /* 0x000000d007077212 */ /* 0x000fe200078e3cff */
[----:B------:R-:W-:Y:S01]  /*11f0*/  VIADD R222, R215, 0x40 ;  /* 0x00000040d7de7836 */ /* 0x000fe20000000000 */
[----:B------:R-:W-:Y:S01]  /*1200*/  SHF.R.S32.HI R0, RZ, 0x1f, R215 ;  /* 0x0000001fff007819 */ /* 0x000fe200000114d7 */
[----:B------:R-:W-:Y:S01]  /*1210*/  IMAD.MOV.U32 R19, RZ, RZ, RZ ;  /* 0x000000ffff137224 */ /* 0x000fe200078e00ff */
[----:B------:R-:W-:Y:S01]  /*1220*/  SHF.R.S32.HI R2, RZ, 0x1f, R201 ;  /* 0x0000001fff027819 */ /* 0x000fe200000114c9 */
[----:B------:R-:W-:Y:S01]  /*1230*/  IMAD R218, R218, 0x8, R10 ;  /* 0x00000008dada7824 */ /* 0x000fe200078e020a */
[----:B------:R-:W-:-:S02]  /*1240*/  SHF.L.U32 R17, R17, 0x7, RZ ;  /* 0x0000000711117819 */ /* 0x000fc400000006ff */
[----:B------:R-:W-:Y:S01]  /*1250*/  LOP3.LUT R5, R207, 0x30, R192, 0xf8, !PT ;  /* 0x00000030cf057812 */ /* 0x000fe200078ef8c0 */
[----:B------:R0:W-:Y:S01]  /*1260*/  STL [R1+0x1c], R2 ;  /* 0x00001c0201007387 */ /* 0x0001e20000100800 */
[----:B------:R-:W-:Y:S02]  /*1270*/  SHF.R.S32.HI R0, RZ, 0x1f, R200 ;  /* 0x0000001fff007819 */ /* 0x000fe400000114c8 */
[----:B------:R-:W-:Y:S02]  /*1280*/  SHF.R.S32.HI R3, RZ, 0x1f, R203 ;  /* 0x0000001fff037819 */ /* 0x000fe400000114cb */
[----:B------:R-:W-:Y:S01]  /*1290*/  IADD3 R15, R7, R209, R6 ;  /* 0x000000d1070f7210 */ /* 0x000fe20007ffe006 */
[----:B------:R1:W-:Y:S01]  /*12a0*/  STL [R1+0x18], R0 ;  /* 0x0000180001007387 */ /* 0x0003e20000100800 */
[----:B------:R-:W-:Y:S02]  /*12b0*/  LOP3.LUT R4, R17, 0xffffe000, RZ, 0xc0, !PT ;  /* 0xffffe00011047812 */ /* 0x000fe400078ec0ff */
[----:B------:R-:W-:Y:S01]  /*12c0*/  LOP3.LUT R5, R5, R208, RZ, 0x3c, !PT ;  /* 0x000000d005057212 */ /* 0x000fe200078e3cff */
[----:B------:R2:W-:Y:S01]  /*12d0*/  STL [R1+0x14], R3 ;  /* 0x0000140301007387 */ /* 0x0005e20000100800 */
[----:B------:R-:W-:-:S02]  /*12e0*/  LOP3.LUT R7, R207, 0x30, R16, 0xf8, !PT ;  /* 0x00000030cf077812 */ /* 0x000fc400078ef810 */
[----:B0-----:R-:W-:Y:S02]  /*12f0*/  SHF.R.S32.HI R2, RZ, 0x1f, R202 ;  /* 0x0000001fff027819 */ /* 0x001fe400000114ca */
[----:B------:R-:W-:Y:S02]  /*1300*/  LOP3.LUT P0, RZ, R9, 0x2, RZ, 0xc0, !PT ;  /* 0x0000000209ff7812 */ /* 0x000fe4000780c0ff */
[----:B-1----:R-:W-:Y:S01]  /*1310*/  SHF.R.S32.HI R0, RZ, 0x1f, R204 ;  /* 0x0000001fff007819 */ /* 0x002fe200000114cc */
[----:B------:R0:W-:Y:S01]  /*1320*/  STL [R1+0x10], R2 ;  /* 0x0000100201007387 */ /* 0x0001e20000100800 */
[----:B------:R-:W-:Y:S01]  /*1330*/  IADD3 R9, R5, R209, R4 ;  /* 0x000000d105097210 */ /* 0x000fe20007ffe004 */
[----:B------:R-:W-:Y:S01]  /*1340*/  IMAD.MOV.U32 R5, RZ, RZ, 0x20 ;  /* 0x00000020ff057424 */ /* 0x000fe200078e00ff */
[----:B--2---:R-:W-:Y:S01]  /*1350*/  LOP3.LUT R3, R207, 0x10, R16, 0xf8, !PT ;  /* 0x00000010cf037812 */ /* 0x004fe200078ef810 */
[----:B------:R1:W-:Y:S01]  /*1360*/  STL [R1+0xc], R0 ;  /* 0x00000c0001007387 */ /* 0x0003e20000100800 */
[----:B------:R-:W-:-:S02]  /*1370*/  LOP3.LUT R7, R7, R208, RZ, 0x3c, !PT ;  /* 0x000000d007077212 */ /* 0x000fc400078e3cff */
[----:B------:R-:W-:Y:S02]  /*1380*/  LOP3.LUT R216, R3, R208, RZ, 0x3c, !PT ;  /* 0x000000d003d87212 */ /* 0x000fe400078e3cff */
[C---:B------:R-:W-:Y:S01]  /*1390*/  IADD3 R3, R18.reuse, R209, R7 ;  /* 0x000000d112037210 */ /* 0x040fe20007ffe007 */
[----:B0-----:R-:W-:Y:S01]  /*13a0*/  IMAD.IADD R2, R18, 0x1, R9 ;  /* 0x0000000112027824 */ /* 0x001fe200078e0209 */
[----:B------:R-:W-:Y:S01]  /*13b0*/  SHF.R.S32.HI R13, RZ, 0x1, R13 ;  /* 0x00000001ff0d7819 */ /* 0x000fe2000001140d */
[----:B------:R-:W-:Y:S01]  /*13c0*/  IMAD.IADD R216, R209, 0x1, R216 ;  /* 0x00000001d1d87824 */ /* 0x000fe200078e02d8 */
[----:B------:R-:W-:Y:S01]  /*13d0*/  IADD3 R189, R16, 0x60, RZ ;  /* 0x0000006010bd7810 */ /* 0x000fe20007ffe0ff */
[----:B------:R0:W-:Y:S01]  /*13e0*/  STL [R1+0x28], R3 ;  /* 0x0000280301007387 */ /* 0x0001e20000100800 */
[----:B-1----:R-:W-:Y:S01]  /*13f0*/  SHF.R.S32.HI R0, RZ, 0x1f, R222 ;  /* 0x0000001fff007819 */ /* 0x002fe200000114de */
[----:B------:R-:W-:Y:S01]  /*1400*/  IMAD.IADD R0, R18, 0x1, R15 ;  /* 0x0000000112007824 */ /* 0x000fe200078e020f */
[----:B------:R-:W-:Y:S01]  /*1410*/  LOP3.LUT R217, R8, 0x7ffffffc, RZ, 0xc0, !PT ;  /* 0x7ffffffc08d97812 */ /* 0x000fe200078ec0ff */
[----:B------:R0:W-:Y:S01]  /*1420*/  STL [R1+0x24], R2 ;  /* 0x0000240201007387 */ /* 0x0001e20000100800 */
[----:B------:R-:W-:Y:S01]  /*1430*/  IMAD.SHL.U32 R13, R13, 0x80, RZ ;  /* 0x000000800d0d7824 */ /* 0x000fe200078e00ff */
[----:B------:R-:W-:-:S02]  /*1440*/  SEL R5, R5, 0xffffffe0, !P0 ;  /* 0xffffffe005057807 */ /* 0x000fc40004000000 */
[----:B------:R0:W-:Y:S01]  /*1450*/  STL [R1+0x20], R0 ;  /* 0x0000200001007387 */ /* 0x0001e20000100800 */
[----:B------:R-:W-:Y:S02]  /*1460*/  SHF.R.S32.HI R17, RZ, 0x1f, R16 ;  /* 0x0000001fff117819 */ /* 0x000fe40000011410 */
[----:B------:R-:W-:Y:S02]  /*1470*/  SHF.R.S32.HI R197, RZ, 0x1f, R189 ;  /* 0x0000001fffc57819 */ /* 0x000fe400000114bd */
[----:B------:R-:W-:Y:S02]  /*1480*/  SHF.R.S32.HI R206, RZ, 0x1f, R195 ;  /* 0x0000001fffce7819 */ /* 0x000fe400000114c3 */
[----:B------:R-:W-:Y:S02]  /*1490*/  SHF.R.S32.HI R205, RZ, 0x1f, R196 ;  /* 0x0000001fffcd7819 */ /* 0x000fe400000114c4 */
[----:B------:R-:W-:Y:S02]  /*14a0*/  LOP3.LUT R210, R13, 0x180, RZ, 0xc0, !PT ;  /* 0x000001800dd27812 */ /* 0x000fe400078ec0ff */
[----:B------:R-:W-:-:S02]  /*14b0*/  IADD3 R217, R20, -R217, RZ ;  /* 0x800000d914d97210 */ /* 0x000fc40007ffe0ff */
[----:B------:R-:W-:Y:S02]  /*14c0*/  SHF.R.S32.HI R192, RZ, 0x4, R192 ;  /* 0x00000004ffc07819 */ /* 0x000fe400000114c0 */
[----:B------:R-:W-:Y:S02]  /*14d0*/  SHF.R.S32.HI R193, RZ, 0x4, R12 ;  /* 0x00000004ffc17819 */ /* 0x000fe4000001140c */
[C---:B------:R-:W-:Y:S02]  /*14e0*/  IADD3 R219, R5.reuse, R216, RZ ;  /* 0x000000d805db7210 */ /* 0x040fe40007ffe0ff */
[----:B0-----:R-:W-:-:S07]  /*14f0*/  IADD3 R228, R5, UR39, R216 ;  /* 0x0000002705e47c10 */ /* 0x001fce000fffe0d8 */
.L_x_2840:
[----:B0---4-:R-:W0:Y:S02]  /*1500*/  LDC.64 R2, c[0x0][0xc88] ;  /* 0x00032200ff027b82 */ /* 0x011e240000000a00 */
[----:B0-----:R-:W-:-:S05]  /*1510*/  IMAD.WIDE R2, R23, 0x4, R2 ;  /* 0x0000000417027825 */ /* 0x001fca00078e0202 */
[----:B--2---:R-:W2:Y:S01]  /*1520*/  LDG.E R221, desc[UR52][R2.64] ;  /* 0x0000003402dd7981 */ /* 0x004ea2000c1e1900 */
[----:B------:R-:W-:Y:S05]  /*1530*/  YIELD ;  /* 0x0000000000007946 */ /* 0x000fea0003800000 */
[----:B------:R-:W-:Y:S01]  /*1540*/  ULDC.64 UR4, c[0x0][0xa28] ;  /* 0x00028a0000047ab9 */ /* 0x000fe20000000a00 */
[----:B------:R-:W-:Y:S01]  /*1550*/  ULDC.64 UR8, c[0x0][0xa18] ;  /* 0x0002860000087ab9 */ /* 0x000fe20000000a00 */
[----:B------:R-:W-:Y:S01]  /*1560*/  ISETP.NE.U32.AND P1, PT, RZ, UR4, PT ;  /* 0x00000004ff007c0c */ /* 0x000fe2000bf25070 */
[----:B------:R-:W-:Y:S01]  /*1570*/  ULDC.64 UR6, c[0x0][0xa08] ;  /* 0x0002820000067ab9 */ /* 0x000fe20000000a00 */
[----:B------:R-:W-:Y:S01]  /*1580*/  IMAD.MOV.U32 R0, RZ, RZ, RZ ;  /* 0x000000ffff007224 */ /* 0x000fe200078e00ff */
[----:B------:R-:W-:-:S02]  /*1590*/  ISETP.NE.U32.AND P0, PT, RZ, UR6, PT ;  /* 0x00000006ff007c0c */ /* 0x000fc4000bf05070 */
[----:B------:R-:W-:Y:S02]  /*15a0*/  ISETP.NE.AND.EX P1, PT, RZ, UR5, PT, P1 ;  /* 0x00000005ff007c0c */ /* 0x000fe4000bf25310 */
[----:B------:R-:W-:Y:S02]  /*15b0*/  ISETP.NE.AND.EX P0, PT, RZ, UR7, PT, P0 ;  /* 0x00000007ff007c0c */ /* 0x000fe4000bf05300 */
[----:B------:R-:W-:Y:S02]  /*15c0*/  MOV R26, RZ ;  /* 0x000000ff001a7202 */ /* 0x000fe40000000f00 */
[----:B--2---:R-:W-:Y:S01]  /*15d0*/  SHF.R.S32.HI R227, RZ, 0x1f, R221 ;  /* 0x0000001fffe37819 */ /* 0x004fe200000114dd */
[----:B------:R-:W-:-:S06]  /*15e0*/  IMAD.SHL.U32 R225, R221, 0x4, RZ ;  /* 0x00000004dde17824 */ /* 0x000fcc00078e00ff */
        /* <DEDUP_REMOVED lines=22> */
[----:B------:R-:W-:Y:S01]  /*1750*/  IMAD.U32 R2, RZ, RZ, UR5 ;  /* 0x00000005ff027e24 */ /* 0x000fe2000f8e00ff */
[----:B------:R-:W-:Y:S01]  /*1760*/  MOV R25, UR4 ;  /* 0x0000000400197c02 */ /* 0x000fe20008000f00 */
[----:B------:R-:W-:Y:S01]  /*1770*/  IMAD.MOV.U32 R23, RZ, RZ, R221 ;  /* 0x000000ffff177224 */ /* 0x000fe200078e00dd */
[----:B0-----:R-:W-:Y:S06]  /*1780*/  @P2 BRA `(.L_x_2629) ;  /* 0x0000000000242947 */ /* 0x001fec0003800000 */
        /* <DEDUP_REMOVED lines=9> */
.L_x_2629:
[----:B------:R-:W-:Y:S01]  /*1820*/  ULDC.64 UR4, c[0x0][0xa20] ;  /* 0x0002880000047ab9 */ /* 0x000fe20000000a00 */
[----:B------:R-:W-:Y:S01]  /*1830*/  IMAD.MOV.U32 R224, RZ, RZ, R22 ;  /* 0x000000ffffe07224 */ /* 0x000fe200078e0016 */
[----:B------:R-:W-:-:S04]  /*1840*/  ISETP.NE.U32.AND P1, PT, RZ, UR4, PT ;  /* 0x00000004ff007c0c */ /* 0x000fc8000bf25070 */
[----:B------:R-:W-:-:S13]  /*1850*/  ISETP.NE.AND.EX P1, PT, RZ, UR5, PT, P1 ;  /* 0x00000005ff007c0c */ /* 0x000fda000bf25310 */
[----:B------:R-:W-:Y:S05]  /*1860*/  @!P1 BRA `(.L_x_2630) ;  /* 0x0000000000109947 */ /* 0x000fea0003800000 */
[----:B------:R-:W-:-:S04]  /*1870*/  IADD3 R4, P0, R225, UR4, RZ ;  /* 0x00000004e1047c10 */ /* 0x000fc8000ff1e0ff */
[----:B------:R-:W-:-:S05]  /*1880*/  IADD3.X R5, R226, UR5, RZ, P0, !PT ;  /* 0x00000005e2057c10 */ /* 0x000fca00087fe4ff */
[----:B------:R0:W5:Y:S01]  /*1890*/  LDG.E R25, desc[UR52][R4.64] ;  /* 0x0000003404197981 */ /* 0x000162000c1e1900 */
[----:B------:R-:W-:Y:S05]  /*18a0*/  BRA `(.L_x_2631) ;  /* 0x0000000000107947 */ /* 0x000fea0003800000 */
.L_x_2630:
[----:B------:R-:W-:Y:S05]  /*18b0*/  @!P0 BRA `(.L_x_2631) ;  /* 0x00000000000c8947 */ /* 0x000fea0003800000 */
[----:B------:R-:W2:Y:S04]  /*18c0*/  LDG.E R4, desc[UR52][R8.64] ;  /* 0x0000003408047981 */ /* 0x000ea8000c1e1900 */
[----:B------:R-:W2:Y:S02]  /*18d0*/  LDG.E R25, desc[UR52][R8.64+0x4] ;  /* 0x0000043408197981 */ /* 0x000ea4000c1e1900 */
[----:B--2---:R-:W-:-:S07]  /*18e0*/  IMAD.IADD R25, R25, 0x1, -R4 ;  /* 0x0000000119197824 */ /* 0x004fce00078e0a04 */
.L_x_2631:
[----:B------:R-:W-:Y:S01]  /*18f0*/  ULDC.64 UR4, c[0x0][0xa10] ;  /* 0x0002840000047ab9 */ /* 0x000fe20000000a00 */
[----:B------:R-:W1:Y:S01]  /*1900*/  LDC R9, c[0x0][0x448] ;  /* 0x00011200ff097b82 */ /* 0x000e620000000800 */
[----:B------:R-:W-:-:S04]  /*1910*/  ISETP.NE.U32.AND P0, PT, RZ, UR4, PT ;  /* 0x00000004ff007c0c */ /* 0x000fc8000bf05070 */
[----:B------:R-:W-:Y:S01]  /*1920*/  ISETP.NE.AND.EX P0, PT, RZ, UR5, PT, P0 ;  /* 0x00000005ff007c0c */ /* 0x000fe2000bf05300 */
[----:B------:R-:W-:-:S12]  /*1930*/  ULDC.64 UR4, c[0x0][0xa30] ;  /* 0x00028c0000047ab9 */ /* 0x000fd80000000a00 */
[----:B0-----:R-:W0:Y:S02]  /*1940*/  @P0 LDC.64 R4, c[0x0][0xa10] ;  /* 0x00028400ff040b82 */ /* 0x001e240000000a00 */
[----:B0-----:R-:W-:-:S05]  /*1950*/  @P0 IMAD.WIDE R4, R23, 0x4, R4 ;  /* 0x0000000417040825 */ /* 0x001fca00078e0204 */
[----:B------:R-:W2:Y:S04]  /*1960*/  @P0 LDG.E R3, desc[UR52][R4.64] ;  /* 0x0000003404030981 */ /* 0x000ea8000c1e1900 */
[----:B------:R0:W2:Y:S01]  /*1970*/  @P0 LDG.E R8, desc[UR52][R4.64+0x4] ;  /* 0x0000043404080981 */ /* 0x0000a2000c1e1900 */
[----:B------:R-:W-:Y:S02]  /*1980*/  ISETP.NE.U32.AND P1, PT, RZ, UR4, PT ;  /* 0x00000004ff007c0c */ /* 0x000fe4000bf25070 */
[----:B-----5:R-:W-:Y:S02]  /*1990*/  MOV R135, R25 ;  /* 0x0000001900877202 */ /* 0x020fe40000000f00 */
[----:B------:R-:W-:-:S13]  /*19a0*/  ISETP.NE.AND.EX P1, PT, RZ, UR5, PT, P1 ;  /* 0x00000005ff007c0c */ /* 0x000fda000bf25310 */
[----:B------:R-:W-:-:S04]  /*19b0*/  @P1 IADD3 R6, P2, R225, UR4, RZ ;  /* 0x00000004e1061c10 */ /* 0x000fc8000ff5e0ff */
[----:B------:R-:W-:-:S05]  /*19c0*/  @P1 IADD3.X R7, R226, UR5, RZ, P2, !PT ;  /* 0x00000005e2071c10 */ /* 0x000fca00097fe4ff */
[----:B------:R3:W5:Y:S01]  /*19d0*/  @P1 LDG.E R135, desc[UR52][R6.64] ;  /* 0x0000003406871981 */ /* 0x000762000c1e1900 */
[----:B-1----:R-:W-:Y:S01]  /*19e0*/  ISETP.NE.AND P1, PT, R9, 0x1, PT ;  /* 0x000000010900780c */ /* 0x002fe20003f25270 */
[----:B------:R-:W-:-:S04]  /*19f0*/  IMAD.SHL.U32 R212, R21, 0x80, RZ ;  /* 0x0000008015d47824 */ /* 0x000fc800078e00ff */
[----:B0-----:R-:W-:-:S08]  /*1a00*/  VIADD R4, R212, 0x7f ;  /* 0x0000007fd4047836 */ /* 0x001fd00000000000 */
[----:B------:R-:W0:Y:S08]  /*1a10*/  @P1 LDC R9, c[0x0][0x44c] ;  /* 0x00011300ff091b82 */ /* 0x000e300000000800 */
[----:B------:R-:W1:Y:S01]  /*1a20*/  @P1 LDC R5, c[0x0][0x450] ;  /* 0x00011400ff051b82 */ /* 0x000e620000000800 */
[----:B--2---:R-:W-:Y:S01]  /*1a30*/  @P0 IMAD.IADD R2, R8, 0x1, -R3 ;  /* 0x0000000108020824 */ /* 0x004fe200078e0a03 */
[----:B------:R-:W-:Y:S01]  /*1a40*/  IADD3 R8, -R0, R25, RZ ;  /* 0x0000001900087210 */ /* 0x000fe20007ffe1ff */
[----:B0-----:R-:W-:-:S04]  /*1a50*/  @P1 IMAD.HI.U32 R0, R4, R9, RZ ;  /* 0x0000000904001227 */ /* 0x001fc800078e00ff */
[----:B------:R-:W-:Y:S01]  /*1a60*/  IMAD.IADD R214, R8, 0x1, R2 ;  /* 0x0000000108d67824 */ /* 0x000fe200078e0202 */
[----:B-1----:R-:W-:-:S03]  /*1a70*/  @P1 SHF.R.U32.HI R4, RZ, R5, R0 ;  /* 0x00000005ff041219 */ /* 0x002fc60000011600 */
[C---:B------:R-:W-:Y:S01]  /*1a80*/  VIADD R0, R214.reuse, 0x9f ;  /* 0x0000009fd6007836 */ /* 0x040fe20000000000 */
[----:B------:R-:W-:-:S03]  /*1a90*/  IADD3 R151, R214, 0xa0, -R213 ;  /* 0x000000a0d6977810 */ /* 0x000fc60007ffe8d5 */
[----:B------:R-:W-:-:S04]  /*1aa0*/  IMAD.HI R0, R0, 0x66666667, RZ ;  /* 0x6666666700007827 */ /* 0x000fc800078e02ff */
[----:B------:R-:W-:Y:S01]  /*1ab0*/  IMAD.IADD R4, R151, 0x1, R4 ;  /* 0x0000000197047824 */ /* 0x000fe200078e0204 */
[----:B------:R-:W-:-:S03]  /*1ac0*/  SHF.R.U32.HI R3, RZ, 0x1f, R0 ;  /* 0x0000001fff037819 */ /* 0x000fc60000011600 */
[----:B------:R-:W-:Y:S01]  /*1ad0*/  IMAD.HI R4, R4, 0x66666667, RZ ;  /* 0x6666666704047827 */ /* 0x000fe200078e02ff */
[----:B------:R-:W-:-:S04]  /*1ae0*/  LEA.HI.SX32 R152, R0, R3, 0x1a ;  /* 0x0000000300987211 */ /* 0x000fc800078fd2ff */
[----:B------:R-:W-:-:S04]  /*1af0*/  SHF.R.U32.HI R5, RZ, 0x1f, R4 ;  /* 0x0000001fff057819 */ /* 0x000fc80000011604 */
[----:B------:R-:W-:Y:S02]  /*1b00*/  LEA.HI.SX32 R5, R4, R5, 0x1a ;  /* 0x0000000504057211 */ /* 0x000fe400078fd2ff */
[----:B------:R-:W-:Y:S02]  /*1b10*/  IADD3 R4, -R8, RZ, RZ ;  /* 0x000000ff08047210 */ /* 0x000fe40007ffe1ff */
[----:B------:R-:W-:Y:S02]  /*1b20*/  VIMNMX R5, R152, R5, PT ;  /* 0x0000000598057248 */ /* 0x000fe40003fe0100 */
[----:B------:R-:W-:-:S03]  /*1b30*/  VIMNMX R4, RZ, R4, !PT ;  /* 0x00000004ff047248 */ /* 0x000fc60007fe0100 */
[----:B------:R-:W-:-:S05]  /*1b40*/  IMAD R5, R5, 0xa0, -R8 ;  /* 0x000000a005057824 */ /* 0x000fca00078e0a08 */
[----:B------:R-:W-:-:S04]  /*1b50*/  VIMNMX R3, R5, R2, PT ;  /* 0x0000000205037248 */ /* 0x000fc80003fe0100 */
        /* <DEDUP_REMOVED lines=10> */
[----:B---3--:R-:W-:Y:S05]  /*1c00*/  @!P1 BRA `(.L_x_2632) ;  /* 0x000000e400649947 */ /* 0x008fea0003800000 */
[----:B------:R-:W-:Y:S01]  /*1c10*/  VIADD R0, R18, 0x1a400 ;  /* 0x0001a40012007836 */ /* 0x000fe20000000000 */
[----:B------:R-:W-:Y:S04]  /*1c20*/  BSSY B6, `(.L_x_2633) ;  /* 0x0000013000067945 */ /* 0x000fe80003800000 */
[----:B------:R-:W-:-:S13]  /*1c30*/  LOP3.LUT P0, RZ, R0, 0x1bf, RZ, 0xc0, !PT ;  /* 0x000001bf00ff7812 */ /* 0x000fda000780c0ff */
[----:B------:R-:W-:Y:S05]  /*1c40*/  @!P0 BRA `(.L_x_2634) ;  /* 0x0000000000408947 */ /* 0x000fea0003800000 */
[----:B------:R-:W-:Y:S01]  /*1c50*/  MOV R0, 0x0 ;  /* 0x0000000000007802 */ /* 0x000fe20000000f00 */
[----:B------:R-:W-:Y:S01]  /*1c60*/  ULDC.64 UR4, c[0x4][0xc8] ;  /* 0x0100320000047ab9 */ /* 0x000fe20000000a00 */
[----:B------:R-:W-:Y:S01]  /*1c70*/  ULDC.64 UR6, c[0x4][0x30] ;  /* 0x01000c0000067ab9 */ /* 0x000fe20000000a00 */
[----:B------:R-:W-:Y:S01]  /*1c80*/  MOV R4, UR4 ;  /* 0x0000000400047c02 */ /* 0x000fe20008000f00 */
[----:B------:R0:W1:Y:S01]  /*1c90*/  LDC.64 R14, c[0x4][R0] ;  /* 0x01000000000e7b82 */ /* 0x0000620000000a00 */
[----:B------:R-:W-:Y:S01]  /*1ca0*/  IMAD.U32 R5, RZ, RZ, UR5 ;  /* 0x00000005ff057e24 */ /* 0x000fe2000f8e00ff */
[----:B------:R-:W-:Y:S01]  /*1cb0*/  ULDC.64 UR4, c[0x4][0xd0] ;  /* 0x0100340000047ab9 */ /* 0x000fe20000000a00 */
[----:B------:R-:W-:Y:S01]  /*1cc0*/  MOV R10, UR6 ;  /* 0x00000006000a7c02 */ /* 0x000fe20008000f00 */
[----:B------:R-:W-:Y:S01]  /*1cd0*/  IMAD.U32 R6, RZ, RZ, UR4 ;  /* 0x00000004ff067e24 */ /* 0x000fe2000f8e00ff */
[----:B------:R-:W-:Y:S01]  /*1ce0*/  MOV R13, RZ ;  /* 0x000000ff000d7202 */ /* 0x000fe20000000f00 */
[----:B------:R-:W-:-:S02]  /*1cf0*/  IMAD.U32 R7, RZ, RZ, UR5 ;  /* 0x00000005ff077e24 */ /* 0x000fc4000f8e00ff */
[----:B------:R-:W-:Y:S02]  /*1d00*/  IMAD.U32 R11, RZ, RZ, UR7 ;  /* 0x00000007ff0b7e24 */ /* 0x000fe4000f8e00ff */
[----:B------:R-:W-:Y:S02]  /*1d10*/  IMAD.MOV.U32 R8, RZ, RZ, 0x70 ;  /* 0x00000070ff087424 */ /* 0x000fe400078e00ff */
[----:B0-----:R-:W-:-:S07]  /*1d20*/  IMAD.MOV.U32 R12, RZ, RZ, 0x1 ;  /* 0x00000001ff0c7424 */ /* 0x001fce00078e00ff */
[----:B------:R-:W-:-:S07]  /*1d30*/  LEPC R20, `(.L_x_2634) ;  /* 0x000000001014794e */ /* 0x000fce0000000000 */
[----:B-1---5:R-:W-:Y:S05]  /*1d40*/  CALL.ABS.NOINC R14 ;  /* 0x000000000e007343 */ /* 0x022fea0003c00000 */
.L_x_2634:
[----:B------:R-:W-:Y:S05]  /*1d50*/  BSYNC B6 ;  /* 0x0000000000067941 */ /* 0x000fea0003800000 */
.L_x_2633:
        /* <DEDUP_REMOVED lines=12> */
[----:B------:R-:W-:Y:S01]  /*1e20*/  IMAD.U32 R7, RZ, RZ, UR7 ;  /* 0x00000007ff077e24 */ /* 0x000fe2000f8e00ff */
[----:B------:R-:W-:Y:S01]  /*1e30*/  MOV R8, 0x70 ;  /* 0x0000007000087802 */ /* 0x000fe20000000f00 */
[----:B------:R-:W-:-:S02]  /*1e40*/  IMAD.U32 R10, RZ, RZ, UR4 ;  /* 0x00000004ff0a7e24 */ /* 0x000fc4000f8e00ff */
[----:B------:R-:W-:Y:S02]  /*1e50*/  IMAD.U32 R11, RZ, RZ, UR5 ;  /* 0x00000005ff0b7e24 */ /* 0x000fe4000f8e00ff */
[----:B------:R-:W-:Y:S02]  /*1e60*/  IMAD.MOV.U32 R12, RZ, RZ, 0x1 ;  /* 0x00000001ff0c7424 */ /* 0x000fe400078e00ff */
[----:B0-----:R-:W-:-:S07]  /*1e70*/  IMAD.MOV.U32 R13, RZ, RZ, RZ ;  /* 0x000000ffff0d7224 */ /* 0x001fce00078e00ff */
[----:B------:R-:W-:-:S07]  /*1e80*/  LEPC R20, `(.L_x_2636) ;  /* 0x000000001014794e */ /* 0x000fce0000000000 */
[----:B-1---5:R-:W-:Y:S05]  /*1e90*/  CALL.ABS.NOINC R14 ;  /* 0x000000000e007343 */ /* 0x022fea0003c00000 */
.L_x_2636:
[----:B------:R-:W-:Y:S05]  /*1ea0*/  BSYNC B6 ;  /* 0x0000000000067941 */ /* 0x000fea0003800000 */
.L_x_2635:
[----:B------:R-:W2:Y:S01]  /*1eb0*/  LDL.LU R10, [R1] ;  /* 0x00000000010a7983 */ /* 0x000ea20000300800 */
[----:B------:R-:W-:Y:S01]  /*1ec0*/  ULDC.64 UR4, c[0x0][0x9f8] ;  /* 0x00027e0000047ab9 */ /* 0x000fe20000000a00 */
[----:B------:R-:W0:Y:S01]  /*1ed0*/  S2R R20, SR_TID.X ;  /* 0x0000000000147919 */ /* 0x000e220000002100 */
[----:B------:R-:W-:Y:S01]  /*1ee0*/  ISETP.NE.U32.AND P0, PT, RZ, UR4, PT ;  /* 0x00000004ff007c0c */ /* 0x000fe2000bf05070 */
[C---:B------:R-:W-:Y:S01]  /*1ef0*/  VIADD R0, R16.reuse, 0x20 ;  /* 0x0000002010007836 */ /* 0x040fe20000000000 */
[----:B------:R-:W-:Y:S01]  /*1f00*/  IADD3 R3, R16, 0x40, RZ ;  /* 0x0000004010037810 */ /* 0x000fe20007ffe0ff */
[----:B------:R-:W3:Y:S01]  /*1f10*/  LDL R14, [R1+0x34] ;  /* 0x00003400010e7983 */ /* 0x000ee20000100800 */
[----:B------:R-:W-:Y:S01]  /*1f20*/  ISETP.NE.AND.EX P0, PT, RZ, UR5, PT, P0 ;  /* 0x00000005ff007c0c */ /* 0x000fe2000bf05300 */
[----:B------:R-:W1:Y:S08]  /*1f30*/  LDC.64 R102, c[0x0][0x3f8] ;  /* 0x0000fe00ff667b82 */ /* 0x000e700000000a00 */
[----:B------:R-:W4:Y:S04]  /*1f40*/  LDC R13, c[0x0][0x3f4] ;  /* 0x0000fd00ff0d7b82 */ /* 0x000f280000000800 */
[----:B------:R-:W-:Y:S01]  /*1f50*/  @P0 IADD3 R4, P1, R225, UR4, RZ ;  /* 0x00000004e1040c10 */ /* 0x000fe2000ff3e0ff */
[----:B------:R-:W-:-:S03]  /*1f60*/  ULDC UR4, c[0x0][0x320] ;  /* 0x0000c80000047ab9 */ /* 0x000fc60000000800 */
[----:B------:R-:W-:Y:S01]  /*1f70*/  @P0 IADD3.X R5, R226, UR5, RZ, P1, !PT ;  /* 0x00000005e2050c10 */ /* 0x000fe20008ffe4ff */
[----:B------:R-:W4:Y:S04]  /*1f80*/  LDC.64 R96, c[0x0][0x408] ;  /* 0x00010200ff607b82 */ /* 0x000f280000000a00 */
        /* <DEDUP_REMOVED lines=12> */
[----:B------:R-:W-:-:S03]  /*2050*/  SEL R4, RZ, 0x1, P4 ;  /* 0x00000001ff047807 */ /* 0x000fc60002000000 */
[----:B------:R-:W-:Y:S01]  /*2060*/  IMAD.SHL.U32 R5, R5, 0x2, RZ ;  /* 0x0000000205057824 */ /* 0x000fe200078e00ff */
[----:B------:R-:W-:-:S04]  /*2070*/  ISETP.GE.AND P4, PT, R189, UR4, PT ;  /* 0x00000004bd007c0c */ /* 0x000fc8000bf86270 */
[----:B------:R-:W-:Y:S02]  /*2080*/  LOP3.LUT R6, R5, 0x2, R4, 0xe2, !PT ;  /* 0x0000000205067812 */ /* 0x000fe400078ee204 */
[----:B------:R-:W-:Y:S02]  /*2090*/  SEL R5, RZ, 0xffffffff, P3 ;  /* 0xffffffffff057807 */ /* 0x000fe40001800000 */
[----:B------:R-:W-:Y:S02]  /*20a0*/  ISETP.GE.AND P3, PT, R3, UR4, PT ;  /* 0x0000000403007c0c */ /* 0x000fe4000bf66270 */
[----:B------:R-:W-:Y:S01]  /*20b0*/  SHF.R.S32.HI R9, RZ, 0x1f, R198 ;  /* 0x0000001fff097819 */ /* 0x000fe200000114c6 */
[----:B------:R-:W-:Y:S01]  /*20c0*/  IMAD.SHL.U32 R11, R5, 0x2, RZ ;  /* 0x00000002050b7824 */ /* 0x000fe200078e00ff */
[----:B------:R-:W-:Y:S02]  /*20d0*/  SEL R5, RZ, 0x4, P3 ;  /* 0x00000004ff057807 */ /* 0x000fe40001800000 */
[----:B------:R-:W-:Y:S01]  /*20e0*/  SEL R7, RZ, 0x8, P4 ;  /* 0x00000008ff077807 */ /* 0x000fe20002000000 */
[----:B------:R-:W-:Y:S01]  /*20f0*/  IMAD R8, R9, R102, RZ ;  /* 0x0000006609087224 */ /* 0x000fe200078e02ff */
[----:B------:R-:W-:-:S02]  /*2100*/  SEL R4, RZ, 0x1, P2 ;  /* 0x00000001ff047807 */ /* 0x000fc40001000000 */
[----:B------:R-:W-:Y:S02]  /*2110*/  LOP3.LUT R7, R7, R6, R5, 0xfe, !PT ;  /* 0x0000000607077212 */ /* 0x000fe400078efe05 */
[----:B------:R-:W-:Y:S02]  /*2120*/  ISETP.GE.AND P2, PT, R195, UR4, PT ;  /* 0x00000004c3007c0c */ /* 0x000fe4000bf46270 */
[----:B------:R-:W-:Y:S02]  /*2130*/  SEL R5, RZ, 0x4, P0 ;  /* 0x00000004ff057807 */ /* 0x000fe40000000000 */
[-C--:B----4-:R-:W-:Y:S02]  /*2140*/  ISETP.GE.AND P0, PT, R16, R13.reuse, PT ;  /* 0x0000000d1000720c */ /* 0x090fe40003f06270 */
[-C--:B------:R-:W-:Y:S02]  /*2150*/  ISETP.GE.AND P3, PT, R0, R13.reuse, PT ;  /* 0x0000000d0000720c */ /* 0x080fe40003f66270 */
[----:B------:R-:W-:-:S02]  /*2160*/  ISETP.GE.AND P5, PT, R3, R13, PT ;  /* 0x0000000d0300720c */ /* 0x000fc40003fa6270 */
[----:B------:R-:W-:Y:S01]  /*2170*/  LOP3.LUT R4, R11, 0x2, R4, 0xe2, !PT ;  /* 0x000000020b047812 */ /* 0x000fe200078ee204 */
[----:B------:R-:W-:Y:S01]  /*2180*/  IMAD R11, R198, R103, R8 ;  /* 0x00000067c60b7224 */ /* 0x000fe200078e0208 */
[----:B------:R-:W-:Y:S02]  /*2190*/  SEL R6, RZ, 0x8, P1 ;  /* 0x00000008ff067807 */ /* 0x000fe40000800000 */
[----:B------:R-:W-:Y:S02]  /*21a0*/  SEL R8, RZ, 0x10, P2 ;  /* 0x00000010ff087807 */ /* 0x000fe40001000000 */
[----:B------:R-:W-:Y:S02]  /*21b0*/  LOP3.LUT R20, R6, R4, R5, 0xfe, !PT ;  /* 0x0000000406147212 */ /* 0x000fe400078efe05 */
[----:B------:R-:W-:Y:S02]  /*21c0*/  LOP3.LUT R12, R7, R8, RZ, 0xfc, !PT ;  /* 0x00000008070c7212 */ /* 0x000fe400078efcff */
[----:B------:R-:W-:-:S02]  /*21d0*/  SEL R5, R13, RZ, P0 ;  /* 0x000000ff0d057207 */ /* 0x000fc40000000000 */
[C---:B------:R-:W-:Y:S02]  /*21e0*/  SEL R7, R13.reuse, RZ, P3 ;  /* 0x000000ff0d077207 */ /* 0x040fe40001800000 */
[----:B------:R-:W-:Y:S02]  /*21f0*/  IADD3 R5, R16, R5, RZ ;  /* 0x0000000510057210 */ /* 0x000fe40007ffe0ff */
[--C-:B------:R-:W-:Y:S01]  /*2200*/  SHF.R.S32.HI R191, RZ, 0x1f, R190.reuse ;  /* 0x0000001fffbf7819 */ /* 0x100fe200000114be */
[----:B------:R-:W-:Y:S01]  /*2210*/  IMAD.IADD R7, R0, 0x1, R7 ;  /* 0x0000000100077824 */ /* 0x000fe200078e0207 */
[----:B------:R-:W-:Y:S01]  /*2220*/  SEL R6, R13, RZ, P5 ;  /* 0x000000ff0d067207 */ /* 0x000fe20002800000 */
[----:B------:R-:W-:Y:S01]  /*2230*/  IMAD R9, R9, R96, RZ ;  /* 0x0000006009097224 */ /* 0x000fe200078e02ff */
[----:B------:R-:W-:Y:S01]  /*2240*/  SHF.R.S32.HI R4, RZ, 0x1f, R5 ;  /* 0x0000001fff047819 */ /* 0x000fe20000011405 */
[----:B------:R-:W-:-:S03]  /*2250*/  IMAD.WIDE.U32 R106, R198, R102, R190 ;  /* 0x00000066c66a7225 */ /* 0x000fc600078e00be */
[-C--:B------:R-:W-:Y:S01]  /*2260*/  LEA.HI R28, R4, R5.reuse, RZ, 0x4 ;  /* 0x00000005041c7211 */ /* 0x080fe200078f20ff */
[----:B------:R-:W-:Y:S01]  /*2270*/  IMAD.WIDE.U32 R104, R198, R102, R16 ;  /* 0x00000066c6687225 */ /* 0x000fe200078e0010 */
[----:B------:R-:W-:-:S03]  /*2280*/  LEA.HI R5, R4, R5, RZ, 0x6 ;  /* 0x0000000504057211 */ /* 0x000fc600078f30ff */
[----:B------:R-:W-:Y:S01]  /*2290*/  IMAD.WIDE.U32 R100, R198, R96, R190 ;  /* 0x00000060c6647225 */ /* 0x000fe200078e00be */
[----:B------:R-:W-:-:S03]  /*22a0*/  IADD3 R107, R107, R11, RZ ;  /* 0x0000000b6b6b7210 */ /* 0x000fc60007ffe0ff */
[C---:B------:R-:W-:Y:S02]  /*22b0*/  IMAD R9, R198.reuse, R97, R9 ;  /* 0x00000061c6097224 */ /* 0x040fe400078e0209 */
[----:B------:R-:W-:Y:S01]  /*22c0*/  IMAD.WIDE.U32 R98, R198, R96, R16 ;  /* 0x00000060c6627225 */ /* 0x000fe200078e0010 */
[----:B------:R-:W-:-:S03]  /*22d0*/  SHF.R.U32.HI R4, RZ, 0x3, R210 ;  /* 0x00000003ff047819 */ /* 0x000fc600000116d2 */
[----:B------:R-:W-:Y:S02]  /*22e0*/  IMAD.IADD R105, R11, 0x1, R105 ;  /* 0x000000010b697824 */ /* 0x000fe400078e0269 */
[----:B------:R-:W-:Y:S02]  /*22f0*/  IMAD.IADD R101, R101, 0x1, R9 ;  /* 0x0000000165657824 */ /* 0x000fe400078e0209 */
[----:B------:R-:W-:Y:S01]  /*2300*/  IMAD.IADD R99, R9, 0x1, R99 ;  /* 0x0000000109637824 */ /* 0x000fe200078e0263 */
[----:B------:R-:W-:-:S04]  /*2310*/  LOP3.LUT R9, R210, 0x30, R28, 0xf8, !PT ;  /* 0x00000030d2097812 */ /* 0x000fc800078ef81c */
[----:B------:R-:W-:Y:S01]  /*2320*/  LOP3.LUT R9, R9, R4, RZ, 0x3c, !PT ;  /* 0x0000000409097212 */ /* 0x000fe200078e3cff */
[----:B------:R-:W-:Y:S02]  /*2330*/  IMAD.MOV.U32 R122, RZ, RZ, 0x20 ;  /* 0x00000020ff7a7424 */ /* 0x000fe400078e00ff */
[----:B------:R-:W-:Y:S02]  /*2340*/  IMAD.MOV.U32 R123, RZ, RZ, 0x40 ;  /* 0x00000040ff7b7424 */ /* 0x000fe400078e00ff */
[----:B------:R-:W-:Y:S01]  /*2350*/  IMAD.IADD R125, R26, 0x1, R25 ;  /* 0x000000011a7d7824 */ /* 0x000fe200078e0219 */
[C---:B------:R-:W-:Y:S01]  /*2360*/  SHF.L.U64.HI R108, R96.reuse, 0x7, R97 ;  /* 0x00000007606c7819 */ /* 0x040fe20000010261 */
[----:B-----5:R-:W-:Y:S01]  /*2370*/  IMAD.WIDE.U32 R106, R135, R102, R106 ;  /* 0x00000066876a7225 */ /* 0x020fe200078e006a */
[----:B------:R-:W-:-:S03]  /*2380*/  SHF.L.U32 R109, R96, 0x7, RZ ;  /* 0x00000007606d7819 */ /* 0x000fc600000006ff */
[----:B------:R-:W-:Y:S01]  /*2390*/  IMAD.WIDE.U32 R104, R135, R102, R104 ;  /* 0x0000006687687225 */ /* 0x000fe200078e0068 */
[----:B------:R-:W-:-:S03]  /*23a0*/  SHF.R.S32.HI R116, RZ, 0x4, R28 ;  /* 0x00000004ff747819 */ /* 0x000fc6000001141c */
[----:B------:R-:W-:Y:S02]  /*23b0*/  IMAD R127, R97, 0xa0, RZ ;  /* 0x000000a0617f7824 */ /* 0x000fe400078e02ff */
[----:B------:R-:W-:-:S04]  /*23c0*/  IMAD.WIDE.U32 R100, R135, R96, R100 ;  /* 0x0000006087647225 */ /* 0x000fc800078e0064 */
[----:B------:R-:W-:Y:S01]  /*23d0*/  IMAD.WIDE.U32 R98, R135, R96, R98 ;  /* 0x0000006087627225 */ /* 0x000fe200078e0062 */
[----:B------:R-:W-:-:S03]  /*23e0*/  IADD3 R150, R21, 0x8, RZ ;  /* 0x0000000815967810 */ /* 0x000fc60007ffe0ff */
[----:B------:R-:W-:Y:S01]  /*23f0*/  IMAD.SHL.U32 R118, R13, 0x2, RZ ;  /* 0x000000020d767824 */ /* 0x000fe200078e00ff */
[----:B--2---:R-:W-:Y:S01]  /*2400*/  LOP3.LUT R10, R10, 0xfffffffe, RZ, 0xc0, !PT ;  /* 0xfffffffe0a0a7812 */ /* 0x004fe200078ec0ff */
[----:B------:R-:W-:Y:S01]  /*2410*/  @!P6 BAR.SYNC.DEFER_BLOCKING 0x9, 0x100 ;  /* 0x024400000000eb1d */ /* 0x000fe20000010000 */
[----:B---3--:R-:W-:-:S05]  /*2420*/  R2P PR, R14, 0x6 ;  /* 0x000000060e007804 */ /* 0x008fca0000000000 */
[----:B------:R-:W0:Y:S01]  /*2430*/  S2R R14, SR_TID.X ;  /* 0x00000000000e7919 */ /* 0x000e220000002100 */
[----:B------:R-:W-:-:S05]  /*2440*/  @P5 LOP3.LUT R10, R10, 0x1, RZ, 0xfc, !PT ;  /* 0x000000010a0a5812 */ /* 0x000fca00078efcff */
[----:B------:R1:W-:Y:S02]  /*2450*/  STL [R1], R10 ;  /* 0x0000000a01007387 */ /* 0x0003e40000100800 */
[----:B-1----:R-:W-:Y:S01]  /*2460*/  IMAD.IADD R10, R3, 0x1, R6 ;  /* 0x00000001030a7824 */ /* 0x002fe200078e0206 */
[----:B------:R-:W-:-:S04]  /*2470*/  SHF.R.S32.HI R6, RZ, 0x1f, R7 ;  /* 0x0000001fff067819 */ /* 0x000fc80000011407 */
[CC--:B------:R-:W-:Y:S02]  /*2480*/  LEA.HI R29, R6.reuse, R7.reuse, RZ, 0x4 ;  /* 0x00000007061d7211 */ /* 0x0c0fe400078f20ff */
[----:B------:R-:W-:Y:S02]  /*2490*/  SHF.R.S32.HI R11, RZ, 0x1f, R10 ;  /* 0x0000001fff0b7819 */ /* 0x000fe4000001140a */
[----:B------:R-:W-:Y:S02]  /*24a0*/  LEA.HI R7, R6, R7, RZ, 0x6 ;  /* 0x0000000706077211 */ /* 0x000fe400078f30ff */
[----:B------:R-:W-:Y:S02]  /*24b0*/  SHF.R.S32.HI R6, RZ, 0x6, R5 ;  /* 0x00000006ff067819 */ /* 0x000fe40000011405 */
[----:B------:R-:W-:Y:S02]  /*24c0*/  LOP3.LUT R5, R207, 0x30, R28, 0xf8, !PT ;  /* 0x00000030cf057812 */ /* 0x000fe400078ef81c */
[CC--:B------:R-:W-:Y:S01]  /*24d0*/  LEA.HI R30, R11.reuse, R10.reuse, RZ, 0x4 ;  /* 0x0000000a0b1e7211 */ /* 0x0c0fe200078f20ff */
[----:B------:R-:W-:Y:S01]  /*24e0*/  IMAD R132, R6, 0x2800, R211 ;  /* 0x0000280006847824 */ /* 0x000fe200078e02d3 */
[----:B------:R-:W-:-:S02]  /*24f0*/  LEA.HI R10, R11, R10, RZ, 0x6 ;  /* 0x0000000a0b0a7211 */ /* 0x000fc400078f30ff */
[----:B------:R-:W-:Y:S01]  /*2500*/  SHF.R.S32.HI R8, RZ, 0x6, R7 ;  /* 0x00000006ff087819 */ /* 0x000fe20000011407 */
[----:B------:R-:W-:Y:S01]  /*2510*/  IMAD R134, R6, 0x2800, R209 ;  /* 0x0000280006867824 */ /* 0x000fe200078e02d1 */
[-C--:B------:R-:W-:Y:S02]  /*2520*/  LOP3.LUT R5, R5, R208.reuse, RZ, 0x3c, !PT ;  /* 0x000000d005057212 */ /* 0x080fe400078e3cff */
[----:B------:R-:W-:Y:S01]  /*2530*/  LOP3.LUT R7, R207, 0x30, R29, 0xf8, !PT ;  /* 0x00000030cf077812 */ /* 0x000fe200078ef81d */
[----:B------:R-:W-:Y:S01]  /*2540*/  IMAD.IADD R132, R132, 0x1, R9 ;  /* 0x0000000184847824 */ /* 0x000fe200078e0209 */
[----:B------:R-:W-:Y:S01]  /*2550*/  SHF.R.S32.HI R10, RZ, 0x6, R10 ;  /* 0x00000006ff0a7819 */ /* 0x000fe2000001140a */
[----:B------:R-:W-:Y:S01]  /*2560*/  IMAD R133, R8, 0x2800, R209 ;  /* 0x0000280008857824 */ /* 0x000fe200078e02d1 */
[--C-:B------:R-:W-:Y:S01]  /*2570*/  LOP3.LUT R9, R210, 0x30, R30.reuse, 0xf8, !PT ;  /* 0x00000030d2097812 */ /* 0x100fe200078ef81e */
[----:B------:R-:W-:Y:S01]  /*2580*/  IMAD.IADD R134, R134, 0x1, R5 ;  /* 0x0000000186867824 */ /* 0x000fe200078e0205 */
[----:B------:R-:W-:Y:S01]  /*2590*/  LOP3.LUT R6, R7, R208, RZ, 0x3c, !PT ;  /* 0x000000d007067212 */ /* 0x000fe200078e3cff */
[----:B0-----:R-:W-:Y:S01]  /*25a0*/  VIADD R31, R14, 0xffffff80 ;  /* 0xffffff800e1f7836 */ /* 0x001fe20000000000 */
[----:B------:R-:W-:Y:S01]  /*25b0*/  LOP3.LUT R5, R207, 0x30, R30, 0xf8, !PT ;  /* 0x00000030cf057812 */ /* 0x000fe200078ef81e */
[----:B------:R-:W-:Y:S01]  /*25c0*/  IMAD R130, R8, 0x2800, R211 ;  /* 0x0000280008827824 */ /* 0x000fe200078e02d3 */
[----:B------:R-:W-:Y:S01]  /*25d0*/  SHF.R.S32.HI R11, RZ, 0x1f, R135 ;  /* 0x0000001fff0b7819 */ /* 0x000fe20000011487 */
[----:B------:R-:W-:Y:S01]  /*25e0*/  IMAD R129, R10, 0x2800, R211 ;  /* 0x000028000a817824 */ /* 0x000fe200078e02d3 */
[----:B------:R-:W-:-:S02]  /*25f0*/  LOP3.LUT R8, R9, R4, RZ, 0x3c, !PT ;  /* 0x0000000409087212 */ /* 0x000fc400078e3cff */
[----:B------:R-:W-:Y:S01]  /*2600*/  IADD3 R133, R133, R6, RZ ;  /* 0x0000000685857210 */ /* 0x000fe20007ffe0ff */
[----:B------:R-:W-:Y:S01]  /*2610*/  IMAD R131, R10, 0x2800, R209 ;  /* 0x000028000a837824 */ /* 0x000fe200078e02d1 */
[----:B------:R-:W-:Y:S02]  /*2620*/  LOP3.LUT R6, R5, R208, RZ, 0x3c, !PT ;  /* 0x000000d005067212 */ /* 0x000fe400078e3cff */
[----:B------:R-:W-:Y:S02]  /*2630*/  LEA.HI R14, R31, R31, RZ, 0x1 ;  /* 0x0000001f1f0e7211 */ /* 0x000fe400078f08ff */
[----:B------:R-:W-:Y:S01]  /*2640*/  SEL R122, R122, 0xffffffe0, !P1 ;  /* 0xffffffe07a7a7807 */ /* 0x000fe20004800000 */
[----:B------:R-:W-:Y:S01]  /*2650*/  IMAD R10, R11, R102, RZ ;  /* 0x000000660b0a7224 */ /* 0x000fe200078e02ff */
[----:B------:R-:W-:Y:S02]  /*2660*/  ISETP.GE.AND P1, PT, R196, UR4, PT ;  /* 0x00000004c4007c0c */ /* 0x000fe4000bf26270 */
[----:B------:R-:W-:Y:S01]  /*2670*/  IADD3 R129, R129, R8, RZ ;  /* 0x0000000881817210 */ /* 0x000fe20007ffe0ff */
[----:B------:R-:W-:Y:S01]  /*2680*/  IMAD R8, R11, R96, RZ ;  /* 0x000000600b087224 */ /* 0x000fe200078e02ff */
[----:B------:R-:W-:Y:S01]  /*2690*/  LOP3.LUT R7, R210, 0x30, R29, 0xf8, !PT ;  /* 0x00000030d2077812 */ /* 0x000fe200078ef81d */
[----:B------:R-:W-:Y:S01]  /*26a0*/  IMAD.IADD R131, R131, 0x1, R6 ;  /* 0x0000000183837824 */ /* 0x000fe200078e0206 */
[----:B------:R-:W-:Y:S01]  /*26b0*/  LOP3.LUT R14, R14, 0xfffffffe, RZ, 0xc0, !PT ;  /* 0xfffffffe0e0e7812 */ /* 0x000fe200078ec0ff */
[----:B------:R-:W-:Y:S01]  /*26c0*/  IMAD R9, R103, 0xa0, RZ ;  /* 0x000000a067097824 */ /* 0x000fe200078e02ff */
[----:B------:R-:W-:Y:S01]  /*26d0*/  SEL R11, RZ, 0x20, P1 ;  /* 0x00000020ff0b7807 */ /* 0x000fe20000800000 */
[----:B------:R-:W-:Y:S01]  /*26e0*/  IMAD R25, R135, R103, R10 ;  /* 0x0000006787197224 */ /* 0x000fe200078e020a */
[C---:B------:R-:W-:Y:S01]  /*26f0*/  SHF.L.U64.HI R5, R102.reuse, 0x7, R103 ;  /* 0x0000000766057819 */ /* 0x040fe20000010267 */
[C---:B------:R-:W-:Y:S01]  /*2700*/  IMAD.SHL.U32 R6, R102.reuse, 0x80, RZ ;  /* 0x0000008066067824 */ /* 0x040fe200078e00ff */
[----:B------:R-:W-:Y:S01]  /*2710*/  LOP3.LUT R7, R7, R4, RZ, 0x3c, !PT ;  /* 0x0000000407077212 */ /* 0x000fe200078e3cff */
[----:B------:R-:W-:Y:S01]  /*2720*/  IMAD.WIDE.U32 R102, R102, 0xa0, RZ ;  /* 0x000000a066667825 */ /* 0x000fe200078e00ff */
[----:B------:R-:W-:-:S02]  /*2730*/  SEL R123, R123, 0xffffffc0, !P2 ;  /* 0xffffffc07b7b7807 */ /* 0x000fc40005000000 */
[----:B------:R-:W-:Y:S01]  /*2740*/  SHF.R.S32.HI R115, RZ, 0x4, R29 ;  /* 0x00000004ff737819 */ /* 0x000fe2000001141d */
[----:B------:R-:W-:Y:S01]  /*2750*/  IMAD R27, R135, R97, R8 ;  /* 0x00000061871b7224 */ /* 0x000fe200078e0208 */
[----:B------:R-:W-:Y:S01]  /*2760*/  SHF.R.S32.HI R114, RZ, 0x4, R30 ;  /* 0x00000004ff727819 */ /* 0x000fe2000001141e */
[----:B------:R-:W-:Y:S01]  /*2770*/  IMAD.WIDE.U32 R96, R96, 0xa0, RZ ;  /* 0x000000a060607825 */ /* 0x000fe200078e00ff */
[----:B------:R-:W-:Y:S02]  /*2780*/  LOP3.LUT R28, R28, 0xfffffff0, RZ, 0xc0, !PT ;  /* 0xfffffff01c1c7812 */ /* 0x000fe400078ec0ff */
[----:B------:R-:W-:Y:S01]  /*2790*/  LOP3.LUT R29, R29, 0xfffffff0, RZ, 0xc0, !PT ;  /* 0xfffffff01d1d7812 */ /* 0x000fe200078ec0ff */
[----:B------:R-:W-:Y:S01]  /*27a0*/  IMAD.IADD R14, R31, 0x1, -R14 ;  /* 0x000000011f0e7824 */ /* 0x000fe200078e0a0e */
[----:B------:R-:W-:Y:S02]  /*27b0*/  LOP3.LUT R30, R30, 0xfffffff0, RZ, 0xc0, !PT ;  /* 0xfffffff01e1e7812 */ /* 0x000fe400078ec0ff */
[----:B------:R-:W-:Y:S01]  /*27c0*/  LOP3.LUT R11, R12, R11, RZ, 0xfc, !PT ;  /* 0x0000000b0c0b7212 */ /* 0x000fe200078efcff */
[----:B------:R-:W-:Y:S01]  /*27d0*/  IMAD.IADD R126, R103, 0x1, R9 ;  /* 0x00000001677e7824 */ /* 0x000fe200078e0209 */
[----:B------:R-:W-:Y:S01]  /*27e0*/  LOP3.LUT R8, R20, 0x1, RZ, 0xc0, !PT ;  /* 0x0000000114087812 */ /* 0x000fe200078ec0ff */
[----:B------:R-:W-:Y:S01]  /*27f0*/  IMAD.IADD R130, R130, 0x1, R7 ;  /* 0x0000000182827824 */ /* 0x000fe200078e0207 */
[C---:B------:R-:W-:Y:S01]  /*2800*/  LOP3.LUT R9, R20.reuse, 0x2, RZ, 0xc0, !PT ;  /* 0x0000000214097812 */ /* 0x040fe200078ec0ff */
[----:B------:R-:W-:Y:S01]  /*2810*/  IMAD.IADD R21, R107, 0x1, R25 ;  /* 0x000000016b157824 */ /* 0x000fe200078e0219 */
[----:B------:R-:W-:Y:S01]  /*2820*/  LOP3.LUT R10, R20, 0x4, RZ, 0xc0, !PT ;  /* 0x00000004140a7812 */ /* 0x000fe200078ec0ff */
[----:B------:R-:W-:Y:S01]  /*2830*/  IMAD.IADD R26, R101, 0x1, R27 ;  /* 0x00000001651a7824 */ /* 0x000fe200078e021b */
[----:B------:R-:W-:Y:S01]  /*2840*/  SHF.R.S32.HI R7, RZ, 0x1f, R22 ;  /* 0x0000001fff077819 */ /* 0x000fe20000011416 */
[----:B------:R-:W-:Y:S01]  /*2850*/  IMAD R113, R14, 0x80, R198 ;  /* 0x000000800e717824 */ /* 0x000fe200078e02c6 */
[----:B------:R-:W-:Y:S01]  /*2860*/  IADD3 R127, R97, R127, RZ ;  /* 0x0000007f617f7210 */ /* 0x000fe20007ffe0ff */
[----:B------:R-:W-:Y:S01]  /*2870*/  IMAD.IADD R128, R123, 0x1, R122 ;  /* 0x000000017b807824 */ /* 0x000fe200078e027a */
[----:B------:R-:W-:Y:S01]  /*2880*/  LOP3.LUT R20, R20, 0x8, RZ, 0xc0, !PT ;  /* 0x0000000814147812 */ /* 0x000fe200078ec0ff */
[----:B------:R-:W-:Y:S01]  /*2890*/  IMAD.IADD R25, R25, 0x1, R105 ;  /* 0x0000000119197824 */ /* 0x000fe200078e0269 */
[----:B------:R-:W-:-:S02]  /*28a0*/  IADD3 R27, R27, R99, RZ ;  /* 0x000000631b1b7210 */ /* 0x000fc40007ffe0ff */
[----:B------:R-:W-:Y:S02]  /*28b0*/  SHF.R.S32.HI R124, RZ, 0x1f, R23 ;  /* 0x0000001fff7c7819 */ /* 0x000fe40000011417 */
[----:B------:R-:W-:Y:S02]  /*28c0*/  SHF.R.S32.HI R112, RZ, 0x1f, R28 ;  /* 0x0000001fff707819 */ /* 0x000fe4000001141c */
[----:B------:R-:W-:Y:S02]  /*28d0*/  SHF.R.S32.HI R111, RZ, 0x1f, R29 ;  /* 0x0000001fff6f7819 */ /* 0x000fe4000001141d */
[----:B------:R-:W-:Y:S02]  /*28e0*/  SHF.R.S32.HI R110, RZ, 0x1f, R30 ;  /* 0x0000001fff6e7819 */ /* 0x000fe4000001141e */
[----:B------:R-:W-:Y:S02]  /*28f0*/  LOP3.LUT R31, R12, 0x1, RZ, 0xc0, !PT ;  /* 0x000000010c1f7812 */ /* 0x000fe400078ec0ff */
[----:B------:R-:W-:-:S02]  /*2900*/  LOP3.LUT R32, R11, 0x2, RZ, 0xc0, !PT ;  /* 0x000000020b207812 */ /* 0x000fc400078ec0ff */
[C---:B------:R-:W-:Y:S02]  /*2910*/  LOP3.LUT R33, R11.reuse, 0x4, RZ, 0xc0, !PT ;  /* 0x000000040b217812 */ /* 0x040fe400078ec0ff */
[C---:B------:R-:W-:Y:S02]  /*2920*/  LOP3.LUT R34, R11.reuse, 0x8, RZ, 0xc0, !PT ;  /* 0x000000080b227812 */ /* 0x040fe400078ec0ff */
[C---:B------:R-:W-:Y:S02]  /*2930*/  LOP3.LUT R35, R11.reuse, 0x10, RZ, 0xc0, !PT ;  /* 0x000000100b237812 */ /* 0x040fe400078ec0ff */
[----:B------:R-:W-:-:S07]  /*2940*/  LOP3.LUT R84, R11, 0x20, RZ, 0xc0, !PT ;  /* 0x000000200b547812 */ /* 0x000fce00078ec0ff */
.L_x_2742:
[----:B------:R-:W2:Y:S01]  /*2950*/  LDL.LU R39, [R1] ;  /* 0x0000000001277983 */ /* 0x000ea20000300800 */
[----:B------:R-:W0:Y:S01]  /*2960*/  LDC R86, c[0x0][0x430] ;  /* 0x00010c00ff567b82 */ /* 0x000e220000000800 */
        /* <DEDUP_REMOVED lines=10> */
[----:B------:R-:W3:Y:S08]  /*2a10*/  @!P1 LDC.64 R12, c[0x0][0x418] ;  /* 0x00010600ff0c9b82 */ /* 0x000ef00000000a00 */
[----:B----4-:R-:W4:Y:S08]  /*2a20*/  @P2 LDC R11, c[0x0][0x434] ;  /* 0x00010d00ff0b2b82 */ /* 0x010f300000000800 */
[----:B------:R-:W1:Y:S01]  /*2a30*/  @P2 LDC R38, c[0x0][0x438] ;  /* 0x00010e00ff262b82 */ /* 0x000e620000000800 */
[----:B----4-:R-:W-:-:S05]  /*2a40*/  @P2 IMAD.HI.U32 R11, R40, R11, RZ ;  /* 0x0000000b280b2227 */ /* 0x010fca00078e00ff */
[----:B-1----:R-:W-:Y:S01]  /*2a50*/  @P2 SHF.R.U32.HI R36, RZ, R38, R11 ;  /* 0x00000026ff242219 */ /* 0x002fe2000001160b */
[----:B0-----:R-:W-:-:S03]  /*2a60*/  @!P1 IMAD R38, R124, R14, RZ ;  /* 0x0000000e7c269224 */ /* 0x001fc600078e02ff */
[----:B------:R-:W-:Y:S01]  /*2a70*/  @!P1 SHF.R.S32.HI R37, RZ, 0x1f, R36 ;  /* 0x0000001fff259819 */ /* 0x000fe20000011424 */
[C---:B------:R-:W-:Y:S02]  /*2a80*/  @!P1 IMAD R11, R23.reuse, R15, R38 ;  /* 0x0000000f170b9224 */ /* 0x040fe400078e0226 */
[----:B------:R-:W-:-:S05]  /*2a90*/  @!P1 IMAD.WIDE.U32 R14, R23, R14, R36 ;  /* 0x0000000e170e9225 */ /* 0x000fca00078e0024 */
[----:B------:R-:W-:Y:S02]  /*2aa0*/  @!P1 IADD3 R11, R15, R11, RZ ;  /* 0x0000000b0f0b9210 */ /* 0x000fe40007ffe0ff */
[----:B---3--:R-:W-:-:S04]  /*2ab0*/  @!P1 LEA R12, P2, R14, R12, 0x2 ;  /* 0x0000000c0e0c9211 */ /* 0x008fc800078410ff */
[----:B------:R-:W-:Y:S02]  /*2ac0*/  @!P1 LEA.HI.X R13, R14, R13, R11, 0x2, P2 ;  /* 0x0000000d0e0d9211 */ /* 0x000fe400010f140b */
[----:B------:R-:W-:-:S03]  /*2ad0*/  ISETP.GT.AND P2, PT, R24, R121, PT ;  /* 0x000000791800720c */ /* 0x000fc60003f44270 */
[----:B------:R0:W5:Y:S01]  /*2ae0*/  @!P1 LDG.E R85, desc[UR52][R12.64] ;  /* 0x000000340c559981 */ /* 0x000162000c1e1900 */
[----:B------:R-:W-:Y:S01]  /*2af0*/  ISETP.GE.AND P1, PT, R117, 0x1, PT ;  /* 0x000000017500780c */ /* 0x000fe20003f26270 */
[----:B------:R-:W-:Y:S01]  /*2b00*/  IMAD.MOV R11, RZ, RZ, -R36 ;  /* 0x000000ffff0b7224 */ /* 0x000fe200078e0a24 */
[----:B------:R-:W-:Y:S05]  /*2b10*/  YIELD ;  /* 0x0000000000007946 */ /* 0x000fea0003800000 */
[----:B------:R-:W-:Y:S01]  /*2b20*/  IMAD R86, R86, R11, R40 ;  /* 0x0000000b56567224 */ /* 0x000fe200078e0228 */
[----:B------:R-:W-:Y:S01]  /*2b30*/  BSSY B0, `(.L_x_2637) ;  /* 0x0000ceb000007945 */ /* 0x000fe20003800000 */
[----:B------:R-:W-:-:S02]  /*2b40*/  IMAD R11, R19, 0x7800, R219 ;  /* 0x00007800130b7824 */ /* 0x000fc400078e02db */
[----:B------:R-:W-:-:S03]  /*2b50*/  IMAD R37, R19, 0x7800, R216 ;  /* 0x0000780013257824 */ /* 0x000fc600078e02d8 */
[C---:B------:R-:W-:Y:S01]  /*2b60*/  IADD3 R36, R18.reuse, R11, RZ ;  /* 0x0000000b12247210 */ /* 0x040fe20007ffe0ff */
        /* <DEDUP_REMOVED lines=12> */
[----:B------:R-:W-:Y:S02]  /*2c30*/  IMAD R38, R127, R24, RZ ;  /* 0x000000187f267224 */ /* 0x000fe400078e02ff */
[----:B------:R-:W-:Y:S01]  /*2c40*/  IMAD R11, R86, UR5, R11 ;  /* 0x00000005560b7c24 */ /* 0x000fe2000f8e020b */
[----:B------:R-:W-:Y:S01]  /*2c50*/  ULDC.64 UR4, c[0x0][0x310] ;  /* 0x0000c40000047ab9 */ /* 0x000fe20000000a00 */
[----:B------:R-:W-:-:S02]  /*2c60*/  IMAD R93, R24, -0xa0, R2 ;  /* 0xffffff60185d7824 */ /* 0x000fc400078e0202 */
[----:B------:R-:W-:Y:S02]  /*2c70*/  IMAD R14, R92, UR4, RZ ;  /* 0x000000045c0e7c24 */ /* 0x000fe4000f8e02ff */
[----:B------:R-:W-:Y:S01]  /*2c80*/  IMAD.IADD R13, R13, 0x1, R11 ;  /* 0x000000010d0d7824 */ /* 0x000fe200078e020b */
[----:B------:R-:W-:Y:S01]  /*2c90*/  SHF.R.S32.HI R11, RZ, 0x1f, R24 ;  /* 0x0000001fff0b7819 */ /* 0x000fe20000011418 */
[----:B------:R-:W-:Y:S01]  /*2ca0*/  IMAD R15, R85, UR5, R14 ;  /* 0x00000005550f7c24 */ /* 0x000fe2000f8e020e */
[----:B------:R-:W-:Y:S01]  /*2cb0*/  VIMNMX R93, R93, 0xa0, PT ;  /* 0x000000a05d5d7848 */ /* 0x000fe20003fe0100 */
[----:B------:R-:W-:Y:S01]  /*2cc0*/  IMAD.WIDE.U32 R12, R85, UR4, R12 ;  /* 0x00000004550c7c25 */ /* 0x000fe2000f8e000c */
[----:B------:R-:W-:-:S03]  /*2cd0*/  ULDC.64 UR4, c[0x0][0x308] ;  /* 0x0000c20000047ab9 */ /* 0x000fc60000000a00 */
[----:B------:R-:W-:Y:S02]  /*2ce0*/  IMAD.IADD R13, R13, 0x1, R15 ;  /* 0x000000010d0d7824 */ /* 0x000fe400078e020f */
[----:B------:R-:W-:Y:S02]  /*2cf0*/  IMAD R15, R7, UR4, RZ ;  /* 0x00000004070f7c24 */ /* 0x000fe4000f8e02ff */
[----:B------:R-:W-:Y:S02]  /*2d00*/  IMAD R43, R11, R96, R38 ;  /* 0x000000600b2b7224 */ /* 0x000fe400078e0226 */
[----:B------:R-:W-:-:S04]  /*2d10*/  IMAD.WIDE.U32 R38, R22, UR4, R12 ;  /* 0x0000000416267c25 */ /* 0x000fc8000f8e000c */
[----:B------:R-:W-:Y:S01]  /*2d20*/  IMAD R119, R22, UR5, R15 ;  /* 0x0000000516777c24 */ /* 0x000fe2000f8e020f */
[----:B------:R-:W-:Y:S01]  /*2d30*/  ULDC.64 UR4, c[0x0][0x2e8] ;  /* 0x0000ba0000047ab9 */ /* 0x000fe20000000a00 */
[-C--:B------:R-:W-:Y:S01]  /*2d40*/  IMAD R14, R126, R24.reuse, RZ ;  /* 0x000000187e0e7224 */ /* 0x080fe200078e02ff */
[----:B------:R-:W-:Y:S01]  /*2d50*/  IADD3 R120, P2, R38, UR4, RZ ;  /* 0x0000000426787c10 */ /* 0x000fe2000ff5e0ff */
[----:B------:R-:W-:-:S03]  /*2d60*/  IMAD.WIDE.U32 R12, R96, R24, RZ ;  /* 0x00000018600c7225 */ /* 0x000fc600078e00ff */
[----:B------:R-:W-:Y:S01]  /*2d70*/  IADD3.X R119, R39, UR5, R119, P2, !PT ;  /* 0x0000000527777c10 */ /* 0x000fe200097fe477 */
[----:B------:R-:W-:Y:S01]  /*2d80*/  IMAD R41, R11, R102, R14 ;  /* 0x000000660b297224 */ /* 0x000fe200078e020e */
[----:B------:R-:W-:Y:S01]  /*2d90*/  IADD3 R90, R13, R43, RZ ;  /* 0x0000002b0d5a7210 */ /* 0x000fe20007ffe0ff */
[----:B------:R-:W-:-:S04]  /*2da0*/  IMAD.WIDE.U32 R14, R102, R24, RZ ;  /* 0x00000018660e7225 */ /* 0x000fc800078e00ff */
        /* <DEDUP_REMOVED lines=54> */
.L_x_2641:
[----:B------:R-:W-:Y:S05]  /*3110*/  BSYNC B1 ;  /* 0x0000000000017941 */ /* 0x000fea0003800000 */
.L_x_2640:
        /* <DEDUP_REMOVED lines=14> */
[----:B------:R-:W-:Y:S01]  /*3200*/  CS2R R60, SRZ ;  /* 0x00000000003c7805 */ /* 0x000fe2000001ff00 */
[----:B------:R-:W-:Y:S01]  /*3210*/  IMAD.MOV.U32 R147, RZ, RZ, R66 ;  /* 0x000000ffff937224 */ /* 0x000fe200078e0042 */
        /* <DEDUP_REMOVED lines=41> */
.L_x_2643:
[----:B------:R-:W-:Y:S05]  /*34b0*/  BSYNC B1 ;  /* 0x0000000000017941 */ /* 0x000fea0003800000 */
.L_x_2642:
[----:B------:R-:W-:Y:S01]  /*34c0*/  UISETP.NE.AND UP0, UPT, UR48, 0x3, UPT ;  /* 0x000000033000788c */ /* 0x000fe2000bf05270 */
[----:B------:R-:W-:Y:S01]  /*34d0*/  MOV R154, R70 ;  /* 0x00000046009a7202 */ /* 0x000fe20000000f00 */
        /* <DEDUP_REMOVED lines=21> */
[----:B------:R-:W-:Y:S01]  /*3630*/  IMAD.MOV.U32 R146, RZ, RZ, R60 ;  /* 0x000000ffff927224 */ /* 0x000fe200078e003c */
[----:B------:R-:W-:Y:S06]  /*3640*/  @!P1 BRA `(.L_x_2644) ;  /* 0x0000000000049947 */ /* 0x000fec0003800000 */
[----:B------:R-:W-:Y:S01]  /*3650*/  BPT.TRAP 0x1 ;  /* 0x000000040000795c */ /* 0x000fe20000300000 */
.L_x_2644:
[----:B------:R-:W-:Y:S01]  /*3660*/  IMAD R94, R19, 0x8, R18 ;  /* 0x00000008135e7824 */ /* 0x000fe200078e0212 */
[----:B------:R-:W-:Y:S01]  /*3670*/  SHF.L.U32 R95, R199, 0x1f, RZ ;  /* 0x0000001fc75f7819 */ /* 0x000fe200000006ff */
[----:B------:R-:W-:Y:S03]  /*3680*/  BSSY B1, `(.L_x_2645) ;  /* 0x0000003000017945 */ /* 0x000fe60003800000 */
[----:B------:R-:W1:Y:S02]  /*3690*/  SYNCS.PHASECHK.TRANS64.TRYWAIT P5, [R94+URZ+0x29890], R95 ;  /* 0x0298905f5e0075a7 */ /* 0x000e6400080a017f */
[----:B-1----:R-:W-:Y:S05]  /*36a0*/  @!P5 BRA `(.L_x_2646) ;  /* 0x000002b800f4d947 */ /* 0x002fea0003800000 */
.L_x_2981:
[----:B------:R-:W-:Y:S05]  /*36b0*/  BSYNC B1 ;  /* 0x0000000000017941 */ /* 0x000fea0003800000 */
.L_x_2645:
[----:B------:R-:W-:-:S03]  /*36c0*/  UMOV UR4, 0xffffffff ;  /* 0xffffffff00047882 */ /* 0x000fc60000000000 */
[----:B------:R-:W-:Y:S05]  /*36d0*/  BRA.DIV UR4, `(.L_x_2647) ;  /* 0x000002ba04fc7947 */ /* 0x000fea000b800000 */
[----:B------:R2:W3:Y:S04]  /*36e0*/  SHFL.IDX PT, R149, R119, RZ, 0x1e1f ;  /* 0x001e1fff77957589 */ /* 0x0004e800000e0000 */
[----:B------:R2:W4:Y:S02]  /*36f0*/  SHFL.IDX PT, R11, R120, RZ, 0x1e1f ;  /* 0x001e1fff780b7589 */ /* 0x00052400000e0000 */
.L_x_2985:
        /* <DEDUP_REMOVED lines=17> */
[----:B------:R-:W-:-:S02]  /*3810*/  LOP3.LUT R89, R89, 0xff0000ff, RZ, 0xc0, !PT ;  /* 0xff0000ff59597812 */ /* 0x000fc400078ec0ff */
[----:B------:R-:W-:Y:S02]  /*3820*/  SHF.L.U32 R164, R164, 0x8, RZ ;  /* 0x00000008a4a47819 */ /* 0x000fe400000006ff */
[----:B------:R-:W-:Y:S02]  /*3830*/  LOP3.LUT R83, R162, 0xff0000, R83, 0xf8, !PT ;  /* 0x00ff0000a2537812 */ /* 0x000fe400078ef853 */
[----:B------:R-:W-:Y:S02]  /*3840*/  F2FP.F16.E4M3.UNPACK_B R88, R161.H1 ;  /* 0x000000a1ff58723e */ /* 0x000fe400030006ff */
[----:B0-----:R-:W-:Y:S02]  /*3850*/  F2FP.F16.E4M3.UNPACK_B R162, R13 ;  /* 0x0000000dffa2723e */ /* 0x001fe400020006ff */
[----:B------:R-:W-:Y:S01]  /*3860*/  LOP3.LUT R164, R89, 0xff00, R164, 0xf8, !PT ;  /* 0x0000ff0059a47812 */ /* 0x000fe200078ef8a4 */
[----:B------:R-:W-:Y:S01]  /*3870*/  HADD2.F32 R166, -RZ, R88.H0_H0 ;  /* 0x20000058ffa67230 */ /* 0x000fe20000004100 */
        /* <DEDUP_REMOVED lines=19> */
[----:B------:R-:W-:Y:S02]  /*39b0*/  IMAD.U32 R13, R82, 0x10000, RZ ;  /* 0x00010000520d7824 */ /* 0x000fe400078e00ff */
[----:B------:R-:W-:Y:S01]  /*39c0*/  IMAD.MOV.U32 R82, RZ, RZ, R15 ;  /* 0x000000ffff527224 */ /* 0x000fe200078e000f */
[----:B------:R-:W-:-:S02]  /*39d0*/  F2FP.F16.E4M3.UNPACK_B R15, R83.H1 ;  /* 0x00000053ff0f723e */ /* 0x000fc400030006ff */
[----:B------:R-:W-:Y:S02]  /*39e0*/  LOP3.LUT R13, R164, 0xff0000, R13, 0xf8, !PT ;  /* 0x00ff0000a40d7812 */ /* 0x000fe400078ef80d */
        /* <DEDUP_REMOVED lines=53> */
[----:B------:R-:W-:Y:S01]  /*3d40*/  MOV R13, R89 ;  /* 0x00000059000d7202 */ /* 0x000fe20000000f00 */
[-C--:B------:R-:W-:Y:S02]  /*3d50*/  FFMA.FTZ R162, R88, R83.reuse, -R162 ;  /* 0x0000005358a27223 */ /* 0x080fe400000108a2 */
        /* <DEDUP_REMOVED lines=11> */
.L_x_2653:
[----:B------:R-:W-:Y:S05]  /*3e10*/  BSYNC B3 ;  /* 0x0000000000037941 */ /* 0x000fea0003800000 */
.L_x_2652:
[----:B----4-:R-:W-:-:S05]  /*3e20*/  IADD3 R82, P2, R16, R11, RZ ;  /* 0x0000000b10527210 */ /* 0x010fca0007f5e0ff */
[----:B---3--:R-:W-:-:S05]  /*3e30*/  IMAD.X R83, R149, 0x1, R17, P2 ;  /* 0x0000000195537824 */ /* 0x008fca00010e0611 */
[----:B0-----:R0:W-:Y:S03]  /*3e40*/  ST.E.128 desc[UR52][R82.64], R12 ;  /* 0x0000000c52007985 */ /* 0x0011e6000c101d34 */
.L_x_2651:
[----:B------:R-:W-:Y:S05]  /*3e50*/  BSYNC B2 ;  /* 0x0000000000027941 */ /* 0x000fea0003800000 */
.L_x_2650:
[----:B------:R-:W-:Y:S01]  /*3e60*/  ISETP.NE.AND P2, PT, R32, RZ, PT ;  /* 0x000000ff2000720c */ /* 0x000fe20003f45270 */
[----:B------:R-:W-:-:S12]  /*3e70*/  BSSY B2, `(.L_x_2654) ;  /* 0x0000076000027945 */ /* 0x000fd80003800000 */
[----:B------:R-:W-:Y:S05]  /*3e80*/  @!P2 BRA `(.L_x_2655) ;  /* 0x0000000400d0a947 */ /* 0x000fea0003800000 */
[----:B0-----:R0:W0:Y:S01]  /*3e90*/  LDS.128 R12, [R36+0x1a400] ;  /* 0x01a40000240c7984 */ /* 0x0010220000000c00 */
[----:B------:R-:W-:Y:S01]  /*3ea0*/  ISETP.GE.AND P2, PT, R201, R117, PT ;  /* 0x00000075c900720c */ /* 0x000fe20003f46270 */
[----:B------:R-:W-:-:S12]  /*3eb0*/  BSSY B3, `(.L_x_2656) ;  /* 0x000006d000037945 */ /* 0x000fd80003800000 */
[----:B------:R-:W-:Y:S05]  /*3ec0*/  @P2 BRA `(.L_x_2657) ;  /* 0x0000000400ac2947 */ /* 0x000fea0003800000 */
[----:B0-----:R-:W-:Y:S01]  /*3ed0*/  IMAD.MOV.U32 R80, RZ, RZ, R13 ;  /* 0x000000ffff507224 */ /* 0x001fe200078e000d */
[----:B------:R-:W-:Y:S02]  /*3ee0*/  F2FP.F16.E4M3.UNPACK_B R82, R158.H1 ;  /* 0x0000009eff52723e */ /* 0x000fe400030006ff */
        /* <DEDUP_REMOVED lines=9> */
[----:B------:R-:W-:Y:S02]  /*3f80*/  HADD2.F32 R13, -RZ, R13.H1_H1 ;  /* 0x3000000dff0d7230 */ /* 0x000fe40000004100 */
[C---:B------:R-:W-:Y:S01]  /*3f90*/  FMUL.FTZ R163, R78.reuse, R83 ;  /* 0x000000534ea37220 */ /* 0x040fe20000410000 */
[----:B------:R-:W-:Y:S02]  /*3fa0*/  HADD2.F32 R160, -RZ, R158.H1_H1 ;  /* 0x3000009effa07230 */ /* 0x000fe40000004100 */
[-C--:B------:R-:W-:Y:S01]  /*3fb0*/  FFMA.FTZ R83, R78, R89.reuse, -R161 ;  /* 0x000000594e537223 */ /* 0x080fe200000108a1 */
        /* <DEDUP_REMOVED lines=36> */
[----:B------:R-:W-:Y:S02]  /*4200*/  SHF.R.U32.HI R158, RZ, 0x10, R79 ;  /* 0x00000010ff9e7819 */ /* 0x000fe4000001164f */
[----:B------:R-:W-:Y:S02]  /*4210*/  SHF.L.U32 R79, R159, 0x8, RZ ;  /* 0x000000089f4f7819 */ /* 0x000fe400000006ff */
[----:B------:R-:W-:Y:S02]  /*4220*/  LOP3.LUT R88, R83, 0xff00, R88, 0xf8, !PT ;  /* 0x0000ff0053587812 */ /* 0x000fe400078ef858 */
[----:B------:R-:W-:Y:S01]  /*4230*/  LOP3.LUT R79, R82, 0xff00, R79, 0xf8, !PT ;  /* 0x0000ff00524f7812 */ /* 0x000fe200078ef84f */
[----:B------:R-:W-:Y:S01]  /*4240*/  IMAD.U32 R82, R158, 0x10000, RZ ;  /* 0x000100009e527824 */ /* 0x000fe200078e00ff */
[----:B------:R-:W-:-:S02]  /*4250*/  LOP3.LUT R88, R88, 0xff0000, R81, 0xf8, !PT ;  /* 0x00ff000058587812 */ /* 0x000fc400078ef851 */
[----:B------:R-:W-:Y:S02]  /*4260*/  MOV R81, R15 ;  /* 0x0000000f00517202 */ /* 0x000fe40000000f00 */
[----:B------:R-:W-:Y:S02]  /*4270*/  LOP3.LUT R83, R79, 0xff0000, R82, 0xf8, !PT ;  /* 0x00ff00004f537812 */ /* 0x000fe400078ef852 */
[----:B------:R-:W-:Y:S02]  /*4280*/  F2FP.F16.E4M3.UNPACK_B R15, R81 ;  /* 0x00000051ff0f723e */ /* 0x000fe400020006ff */
[----:B------:R-:W-:Y:S02]  /*4290*/  F2FP.F16.E4M3.UNPACK_B R158, R88.H1 ;  /* 0x00000058ff9e723e */ /* 0x000fe400030006ff */
[-C--:B------:R-:W-:Y:S01]  /*42a0*/  F2FP.F16.E4M3.UNPACK_B R79, R83.reuse.H1 ;  /* 0x00000053ff4f723e */ /* 0x080fe200030006ff */
[--C-:B------:R-:W-:Y:S01]  /*42b0*/  HADD2.F32 R159, -RZ, R15.reuse.H1_H1 ;  /* 0x3000000fff9f7230 */ /* 0x100fe20000004100 */
[----:B------:R-:W-:Y:S01]  /*42c0*/  F2FP.F16.E4M3.UNPACK_B R83, R83 ;  /* 0x00000053ff53723e */ /* 0x000fe200020006ff */
[----:B------:R-:W-:Y:S01]  /*42d0*/  HADD2.F32 R82, -RZ, R158.H0_H0 ;  /* 0x2000009eff527230 */ /* 0x000fe20000004100 */
[----:B------:R-:W-:Y:S01]  /*42e0*/  F2FP.SATFINITE.E4M3.F32.PACK_AB_MERGE_C R12, R13, R12, RZ ;  /* 0x0000000c0d0c723e */ /* 0x000fe200048070ff */
[----:B------:R-:W-:-:S02]  /*42f0*/  HADD2.F32 R15, -RZ, R15.H0_H0 ;  /* 0x2000000fff0f7230 */ /* 0x000fc40000004100 */
[--C-:B------:R-:W-:Y:S02]  /*4300*/  HADD2.F32 R160, -RZ, R79.reuse.H0_H0 ;  /* 0x2000004fffa07230 */ /* 0x100fe40000004100 */
[-C--:B------:R-:W-:Y:S01]  /*4310*/  FMUL.FTZ R162, R159, R82.reuse ;  /* 0x000000529fa27220 */ /* 0x080fe20000410000 */
[----:B------:R-:W-:Y:S02]  /*4320*/  HADD2.F32 R79, -RZ, R79.H1_H1 ;  /* 0x3000004fff4f7230 */ /* 0x000fe40000004100 */
[C---:B------:R-:W-:Y:S01]  /*4330*/  FMUL.FTZ R164, R15.reuse, R82 ;  /* 0x000000520fa47220 */ /* 0x040fe20000410000 */
[----:B------:R-:W-:Y:S01]  /*4340*/  F2FP.SATFINITE.E4M3.F32.PACK_AB_MERGE_C R12, R80, R89, R12 ;  /* 0x00000059500c723e */ /* 0x000fe2000480700c */
[-C--:B------:R-:W-:Y:S01]  /*4350*/  FFMA.FTZ R82, R15, R160.reuse, -R162 ;  /* 0x000000a00f527223 */ /* 0x080fe200000108a2 */
[----:B------:R-:W-:Y:S02]  /*4360*/  IMAD.MOV.U32 R13, RZ, RZ, R78 ;  /* 0x000000ffff0d7224 */ /* 0x000fe400078e004e */
[----:B------:R-:W-:Y:S01]  /*4370*/  FFMA.FTZ R15, R159, R160, R164 ;  /* 0x000000a09f0f7223 */ /* 0x000fe200000100a4 */
[----:B------:R-:W-:Y:S01]  /*4380*/  F2FP.F16.E4M3.UNPACK_B R159, R81.H1 ;  /* 0x00000051ff9f723e */ /* 0x000fe200030006ff */
[----:B------:R-:W-:-:S02]  /*4390*/  IMAD.MOV.U32 R81, RZ, RZ, R14 ;  /* 0x000000ffff517224 */ /* 0x000fc400078e000e */
        /* <DEDUP_REMOVED lines=30> */
.L_x_2657:
[----:B------:R-:W-:Y:S05]  /*4580*/  BSYNC B3 ;  /* 0x0000000000037941 */ /* 0x000fea0003800000 */
.L_x_2656:
[----:B------:R-:W-:-:S05]  /*4590*/  IMAD.SHL.U32 R80, R192, 0x10, RZ ;  /* 0x00000010c0507824 */ /* 0x000fca00078e00ff */
[----:B----4-:R-:W-:-:S04]  /*45a0*/  IADD3 R78, P2, R11, R80, RZ ;  /* 0x000000500b4e7210 */ /* 0x010fc80007f5e0ff */
[----:B---3--:R-:W-:-:S05]  /*45b0*/  LEA.HI.X.SX32 R79, R80, R149, 0x1, P2 ;  /* 0x00000095504f7211 */ /* 0x008fca00010f0eff */
[----:B0-----:R0:W-:Y:S04]  /*45c0*/  ST.E.128 desc[UR52][R78.64], R12 ;  /* 0x0000000c4e007985 */ /* 0x0011e8000c101d34 */
.L_x_2655:
[----:B------:R-:W-:Y:S05]  /*45d0*/  BSYNC B2 ;  /* 0x0000000000027941 */ /* 0x000fea0003800000 */
.L_x_2654:
[----:B------:R-:W-:Y:S01]  /*45e0*/  ISETP.NE.AND P2, PT, R33, RZ, PT ;  /* 0x000000ff2100720c */ /* 0x000fe20003f45270 */
[----:B------:R-:W-:-:S12]  /*45f0*/  BSSY B2, `(.L_x_2658) ;  /* 0x0000076000027945 */ /* 0x000fd80003800000 */
[----:B------:R-:W-:Y:S05]  /*4600*/  @!P2 BRA `(.L_x_2659) ;  /* 0x0000000400d0a947 */ /* 0x000fea0003800000 */
[----:B0-----:R-:W-:Y:S01]  /*4610*/  SHF.L.U32 R12, R193, 0x4, RZ ;  /* 0x00000004c10c7819 */ /* 0x001fe200000006ff */
[----:B------:R-:W-:Y:S03]  /*4620*/  BSSY B3, `(.L_x_2660) ;  /* 0x0000071000037945 */ /* 0x000fe60003800000 */
        /* <DEDUP_REMOVED lines=20> */
[----:B------:R-:W-:Y:S02]  /*4770*/  IMAD.MOV.U32 R76, RZ, RZ, R12 ;  /* 0x000000ffff4c7224 */ /* 0x000fe400078e000c */
[----:B------:R-:W-:Y:S01]  /*4780*/  HADD2.F32 R83, -RZ, R82.H1_H1 ;  /* 0x30000052ff537230 */ /* 0x000fe20000004100 */
        /* <DEDUP_REMOVED lines=37> */
[----:B------:R-:W-:Y:S01]  /*49e0*/  IMAD.U32 R81, R88, 0x10000, RZ ;  /* 0x0001000058517824 */ /* 0x000fe200078e00ff */
        /* <DEDUP_REMOVED lines=52> */
.L_x_2661:
[----:B------:R-:W-:Y:S05]  /*4d30*/  BSYNC B3 ;  /* 0x0000000000037941 */ /* 0x000fea0003800000 */
.L_x_2660:
[----:B---3--:R0:W-:Y:S02]  /*4d40*/  ST.E.128 desc[UR52][R78.64], R12 ;  /* 0x0000000c4e007985 */ /* 0x0081e4000c101d34 */
.L_x_2659:
[----:B------:R-:W-:Y:S05]  /*4d50*/  BSYNC B2 ;  /* 0x0000000000027941 */ /* 0x000fea0003800000 */
.L_x_2658:
        /* <DEDUP_REMOVED lines=24> */
[----:B------:R-:W-:Y:S01]  /*4ee0*/  MOV R76, R12 ;  /* 0x0000000c004c7202 */ /* 0x000fe20000000f00 */
[----:B------:R-:W-:-:S02]  /*4ef0*/  HADD2.F32 R77, -RZ, R72.H1_H1 ;  /* 0x30000048ff4d7230 */ /* 0x000fc40000004100 */
        /* <DEDUP_REMOVED lines=34> */
[----:B------:R-:W-:Y:S01]  /*5120*/  F2FP.SATFINITE.E4M3.F32.PACK_AB_MERGE_C R12, R81, R76, R72 ;  /* 0x0000004c510c723e */ /* 0x000fe20004807048 */
[----:B------:R-:W-:Y:S01]  /*5130*/  IMAD.U32 R80, R80, 0x10000, RZ ;  /* 0x0001000050507824 */ /* 0x000fe200078e00ff */
[----:B------:R-:W-:Y:S02]  /*5140*/  LOP3.LUT R83, R78, 0xff00, R83, 0xf8, !PT ;  /* 0x0000ff004e537812 */ /* 0x000fe400078ef853 */
[----:B------:R-:W-:Y:S02]  /*5150*/  SHF.R.U32.HI R78, RZ, 0x8, R71 ;  /* 0x00000008ff4e7819 */ /* 0x000fe40000011647 */
[----:B------:R-:W-:-:S02]  /*5160*/  LOP3.LUT R71, R83, 0xff0000, R80, 0xf8, !PT ;  /* 0x00ff000053477812 */ /* 0x000fc400078ef850 */
[----:B------:R-:W-:Y:S01]  /*5170*/  MOV R80, R15 ;  /* 0x0000000f00507202 */ /* 0x000fe20000000f00 */
[----:B------:R-:W-:Y:S01]  /*5180*/  IMAD.SHL.U32 R78, R78, 0x100, RZ ;  /* 0x000001004e4e7824 */ /* 0x000fe200078e00ff */
[----:B------:R-:W-:Y:S02]  /*5190*/  F2FP.F16.E4M3.UNPACK_B R83, R71.H1 ;  /* 0x00000047ff53723e */ /* 0x000fe400030006ff */
        /* <DEDUP_REMOVED lines=47> */
.L_x_2665:
[----:B------:R-:W-:Y:S05]  /*5490*/  BSYNC B3 ;  /* 0x0000000000037941 */ /* 0x000fea0003800000 */
.L_x_2664:
[----:B0-----:R0:W-:Y:S02]  /*54a0*/  ST.E.128 desc[UR52][R74.64], R12 ;  /* 0x0000000c4a007985 */ /* 0x0011e4000c101d34 */
.L_x_2663:
[----:B------:R-:W-:Y:S05]  /*54b0*/  BSYNC B2 ;  /* 0x0000000000027941 */ /* 0x000fea0003800000 */
.L_x_2662:
        /* <DEDUP_REMOVED lines=11> */
[----:B------:R-:W-:Y:S02]  /*5570*/  SHF.R.U32.HI R75, RZ, 0x10, R67 ;  /* 0x00000010ff4b7819 */ /* 0x000fe40000011643 */
[----:B------:R-:W-:Y:S02]  /*5580*/  LOP3.LUT R67, R67, 0xff0000ff, RZ, 0xc0, !PT ;  /* 0xff0000ff43437812 */ /* 0x000fe400078ec0ff */
[----:B------:R-:W-:Y:S02]  /*5590*/  SHF.R.U32.HI R73, RZ, 0x10, R69 ;  /* 0x00000010ff497819 */ /* 0x000fe40000011645 */
[----:B------:R-:W-:Y:S01]  /*55a0*/  LOP3.LUT R72, R69, 0xff0000ff, RZ, 0xc0, !PT ;  /* 0xff0000ff45487812 */ /* 0x000fe200078ec0ff */
[----:B------:R-:W-:Y:S01]  /*55b0*/  IMAD.SHL.U32 R69, R68, 0x100, RZ ;  /* 0x0000010044457824 */ /* 0x000fe200078e00ff */
[----:B------:R-:W-:Y:S01]  /*55c0*/  SHF.L.U32 R66, R66, 0x8, RZ ;  /* 0x0000000842427819 */ /* 0x000fe200000006ff */
[----:B0-----:R-:W-:Y:S01]  /*55d0*/  IMAD.MOV.U32 R68, RZ, RZ, R12 ;  /* 0x000000ffff447224 */ /* 0x001fe200078e000c */
[----:B------:R-:W-:-:S02]  /*55e0*/  F2FP.F16.E4M3.UNPACK_B R12, R13 ;  /* 0x0000000dff0c723e */ /* 0x000fc400020006ff */
[----:B------:R-:W-:Y:S01]  /*55f0*/  LOP3.LUT R67, R67, 0xff00, R66, 0xf8, !PT ;  /* 0x0000ff0043437812 */ /* 0x000fe200078ef842 */
[----:B------:R-:W-:Y:S01]  /*5600*/  IMAD.U32 R66, R75, 0x10000, RZ ;  /* 0x000100004b427824 */ /* 0x000fe200078e00ff */
[----:B------:R-:W-:Y:S02]  /*5610*/  LOP3.LUT R74, R72, 0xff00, R69, 0xf8, !PT ;  /* 0x0000ff00484a7812 */ /* 0x000fe400078ef845 */
[----:B------:R-:W-:Y:S02]  /*5620*/  SHF.L.U32 R69, R73, 0x10, RZ ;  /* 0x0000001049457819 */ /* 0x000fe400000006ff */
[----:B------:R-:W-:Y:S02]  /*5630*/  F2FP.F16.E4M3.UNPACK_B R72, R153.H1 ;  /* 0x00000099ff48723e */ /* 0x000fe400030006ff */
[----:B------:R-:W-:Y:S02]  /*5640*/  LOP3.LUT R66, R67, 0xff0000, R66, 0xf8, !PT ;  /* 0x00ff000043427812 */ /* 0x000fe400078ef842 */
[----:B------:R-:W-:Y:S01]  /*5650*/  LOP3.LUT R67, R74, 0xff0000, R69, 0xf8, !PT ;  /* 0x00ff00004a437812 */ /* 0x000fe200078ef845 */
[----:B------:R-:W-:Y:S01]  /*5660*/  HADD2.F32 R76, -RZ, R72.H0_H0 ;  /* 0x20000048ff4c7230 */ /* 0x000fe20000004100 */
[----:B------:R-:W-:Y:S01]  /*5670*/  F2FP.F16.E4M3.UNPACK_B R74, R147.H1 ;  /* 0x00000093ff4a723e */ /* 0x000fe200030006ff */
[--C-:B------:R-:W-:Y:S01]  /*5680*/  HADD2.F32 R69, -RZ, R12.reuse.H1_H1 ;  /* 0x3000000cff457230 */ /* 0x100fe20000004100 */
[----:B------:R-:W-:Y:S01]  /*5690*/  F2FP.F16.E4M3.UNPACK_B R13, R13.H1 ;  /* 0x0000000dff0d723e */ /* 0x000fe200030006ff */
[----:B------:R-:W-:Y:S01]  /*56a0*/  HADD2.F32 R12, -RZ, R12.H0_H0 ;  /* 0x2000000cff0c7230 */ /* 0x000fe20000004100 */
[----:B------:R-:W-:Y:S01]  /*56b0*/  F2FP.F16.E4M3.UNPACK_B R153, R153 ;  /* 0x00000099ff99723e */ /* 0x000fe200020006ff */
        /* <DEDUP_REMOVED lines=25> */
[----:B------:R-:W-:Y:S01]  /*5850*/  HADD2.F32 R68, -RZ, R147.H1_H1 ;  /* 0x30000093ff447230 */ /* 0x000fe20000004100 */
        /* <DEDUP_REMOVED lines=9> */
[----:B------:R-:W-:Y:S01]  /*58f0*/  FFMA.FTZ R68, R69, R147, -R76 ;  /* 0x0000009345447223 */ /* 0x000fe2000001084c */
        /* <DEDUP_REMOVED lines=44> */
.L_x_2669:
[----:B------:R-:W-:Y:S05]  /*5bc0*/  BSYNC B3 ;  /* 0x0000000000037941 */ /* 0x000fea0003800000 */
.L_x_2668:
[----:B0-----:R0:W-:Y:S02]  /*5bd0*/  ST.E.128 desc[UR52][R70.64], R12 ;  /* 0x0000000c46007985 */ /* 0x0011e4000c101d34 */
.L_x_2667:
[----:B------:R-:W-:Y:S05]  /*5be0*/  BSYNC B2 ;  /* 0x0000000000027941 */ /* 0x000fea0003800000 */
.L_x_2666:
        /* <DEDUP_REMOVED lines=9> */
[--C-:B------:R-:W-:Y:S02]  /*5c80*/  SHF.R.U32.HI R11, RZ, 0x8, R63.reuse ;  /* 0x00000008ff0b7819 */ /* 0x100fe4000001163f */
[----:B------:R-:W-:Y:S01]  /*5c90*/  SHF.R.U32.HI R70, RZ, 0x10, R63 ;  /* 0x00000010ff467819 */ /* 0x000fe2000001163f */
[----:B------:R-:W-:Y:S01]  /*5ca0*/  IMAD.SHL.U32 R69, R69, 0x100, RZ ;  /* 0x0000010045457824 */ /* 0x000fe200078e00ff */
[----:B------:R-:W-:Y:S02]  /*5cb0*/  LOP3.LUT R64, R65, 0xff0000ff, RZ, 0xc0, !PT ;  /* 0xff0000ff41407812 */ /* 0x000fe400078ec0ff */
[----:B------:R-:W-:Y:S01]  /*5cc0*/  SHF.R.U32.HI R68, RZ, 0x10, R65 ;  /* 0x00000010ff447819 */ /* 0x000fe20000011641 */
[----:B------:R-:W-:Y:S01]  /*5cd0*/  IMAD.SHL.U32 R65, R11, 0x100, RZ ;  /* 0x000001000b417824 */ /* 0x000fe200078e00ff */
[----:B------:R-:W-:Y:S01]  /*5ce0*/  LOP3.LUT R62, R63, 0xff0000ff, RZ, 0xc0, !PT ;  /* 0xff0000ff3f3e7812 */ /* 0x000fe200078ec0ff */
[----:B0-----:R-:W-:Y:S01]  /*5cf0*/  IMAD.MOV.U32 R63, RZ, RZ, R12 ;  /* 0x000000ffff3f7224 */ /* 0x001fe200078e000c */
[----:B------:R-:W-:Y:S01]  /*5d00*/  MOV R11, R13 ;  /* 0x0000000d000b7202 */ /* 0x000fe20000000f00 */
[----:B------:R-:W-:Y:S01]  /*5d10*/  IMAD.U32 R13, R70, 0x10000, RZ ;  /* 0x00010000460d7824 */ /* 0x000fe200078e00ff */
[----:B------:R-:W-:Y:S01]  /*5d20*/  LOP3.LUT R64, R64, 0xff00, R69, 0xf8, !PT ;  /* 0x0000ff0040407812 */ /* 0x000fe200078ef845 */
[----:B------:R-:W-:Y:S01]  /*5d30*/  IMAD.U32 R69, R68, 0x10000, RZ ;  /* 0x0001000044457824 */ /* 0x000fe200078e00ff */
[----:B------:R-:W-:-:S02]  /*5d40*/  LOP3.LUT R12, R62, 0xff00, R65, 0xf8, !PT ;  /* 0x0000ff003e0c7812 */ /* 0x000fc400078ef841 */
        /* <DEDUP_REMOVED lines=19> */
[-C--:B------:R-:W-:Y:S01]  /*5e80*/  FMUL.FTZ R72, R68, R70.reuse ;  /* 0x0000004644487220 */ /* 0x080fe20000410000 */
[----:B------:R-:W-:Y:S01]  /*5e90*/  FMUL.FTZ R75, R65, R70 ;  /* 0x00000046414b7220 */ /* 0x000fe20000410000 */
[----:B------:R-:W-:Y:S01]  /*5ea0*/  F2FP.F16.E4M3.UNPACK_B R64, R63.H1 ;  /* 0x0000003fff40723e */ /* 0x000fe200030006ff */
[----:B------:R-:W-:-:S02]  /*5eb0*/  HADD2.F32 R70, -RZ, R148.H1_H1 ;  /* 0x30000094ff467230 */ /* 0x000fc40000004100 */
[-C--:B------:R-:W-:Y:S01]  /*5ec0*/  FFMA.FTZ R72, R65, R69.reuse, -R72 ;  /* 0x0000004541487223 */ /* 0x080fe20000010848 */
[----:B------:R-:W-:Y:S01]  /*5ed0*/  FFMA.FTZ R75, R68, R69, R75 ;  /* 0x00000045444b7223 */ /* 0x000fe2000001004b */
[----:B------:R-:W-:Y:S01]  /*5ee0*/  F2FP.F16.E4M3.UNPACK_B R63, R63 ;  /* 0x0000003fff3f723e */ /* 0x000fe200020006ff */
[--C-:B------:R-:W-:Y:S01]  /*5ef0*/  HADD2.F32 R69, -RZ, R64.reuse.H1_H1 ;  /* 0x30000040ff457230 */ /* 0x100fe20000004100 */
[----:B------:R-:W-:Y:S01]  /*5f00*/  F2FP.F16.E4M3.UNPACK_B R144, R144 ;  /* 0x00000090ff90723e */ /* 0x000fe200020006ff */
[----:B------:R-:W-:Y:S01]  /*5f10*/  HADD2.F32 R68, -RZ, R64.H0_H0 ;  /* 0x20000040ff447230 */ /* 0x000fe20000004100 */
[----:B------:R-:W-:Y:S01]  /*5f20*/  F2FP.F16.E4M3.UNPACK_B R76, R13.H1 ;  /* 0x0000000dff4c723e */ /* 0x000fe200030006ff */
[--C-:B------:R-:W-:Y:S02]  /*5f30*/  HADD2.F32 R64, -RZ, R63.reuse.H0_H0 ;  /* 0x2000003fff407230 */ /* 0x100fe40000004100 */
[----:B------:R-:W-:Y:S01]  /*5f40*/  FMUL.FTZ R73, R69, R70 ;  /* 0x0000004645497220 */ /* 0x000fe20000410000 */
[----:B------:R-:W-:-:S02]  /*5f50*/  HADD2.F32 R65, -RZ, R63.H1_H1 ;  /* 0x3000003fff417230 */ /* 0x000fc40000004100 */
[----:B------:R-:W-:Y:S01]  /*5f60*/  FMUL.FTZ R70, R68, R70 ;  /* 0x0000004644467220 */ /* 0x000fe20000410000 */
[----:B------:R-:W-:Y:S02]  /*5f70*/  HADD2.F32 R148, -RZ, R148.H0_H0 ;  /* 0x20000094ff947230 */ /* 0x000fe40000004100 */
[--C-:B------:R-:W-:Y:S02]  /*5f80*/  HADD2.F32 R63, -RZ, R144.reuse.H1_H1 ;  /* 0x30000090ff3f7230 */ /* 0x100fe40000004100 */
[----:B------:R-:W-:Y:S02]  /*5f90*/  HADD2.F32 R144, -RZ, R144.H0_H0 ;  /* 0x20000090ff907230 */ /* 0x000fe40000004100 */
[-C--:B------:R-:W-:Y:S01]  /*5fa0*/  FMUL.FTZ R71, R65, R148.reuse ;  /* 0x0000009441477220 */ /* 0x080fe20000410000 */
[----:B------:R-:W-:Y:S01]  /*5fb0*/  FMUL.FTZ R148, R64, R148 ;  /* 0x0000009440947220 */ /* 0x000fe20000410000 */
[-C--:B------:R-:W-:Y:S01]  /*5fc0*/  FFMA.FTZ R69, R69, R63.reuse, R70 ;  /* 0x0000003f45457223 */ /* 0x080fe20000010046 */
[----:B------:R-:W-:Y:S01]  /*5fd0*/  FFMA.FTZ R68, R68, R63, -R73 ;  /* 0x0000003f44447223 */ /* 0x000fe20000010849 */
[----:B------:R-:W-:Y:S01]  /*5fe0*/  F2FP.F16.E4M3.UNPACK_B R70, R15.H1 ;  /* 0x0000000fff46723e */ /* 0x000fe200030006ff */
[-C--:B------:R-:W-:Y:S01]  /*5ff0*/  FFMA.FTZ R63, R64, R144.reuse, -R71 ;  /* 0x00000090403f7223 */ /* 0x080fe20000010847 */
[----:B------:R-:W-:Y:S01]  /*6000*/  FFMA.FTZ R64, R65, R144, R148 ;  /* 0x0000009041407223 */ /* 0x000fe20000010094 */
[----:B------:R-:W-:Y:S01]  /*6010*/  F2FP.SATFINITE.E4M3.F32.PACK_AB_MERGE_C R65, R75, R72, RZ ;  /* 0x000000484b41723e */ /* 0x000fe200048070ff */
[----:B------:R-:W-:Y:S01]  /*6020*/  HADD2.F32 R77, -RZ, R76.H1_H1 ;  /* 0x3000004cff4d7230 */ /* 0x000fe20000004100 */
[----:B------:R-:W-:Y:S01]  /*6030*/  F2FP.SATFINITE.E4M3.F32.PACK_AB_MERGE_C R68, R69, R68, RZ ;  /* 0x000000444544723e */ /* 0x000fe200048070ff */
[--C-:B------:R-:W-:Y:S01]  /*6040*/  HADD2.F32 R71, -RZ, R70.reuse.H0_H0 ;  /* 0x20000046ff477230 */ /* 0x100fe20000004100 */
        /* <DEDUP_REMOVED lines=8> */
[CC--:B------:R-:W-:Y:S01]  /*60d0*/  FMUL.FTZ R12, R70.reuse, R77.reuse ;  /* 0x0000004d460c7220 */ /* 0x0c0fe20000410000 */
        /* <DEDUP_REMOVED lines=9> */
[----:B------:R-:W-:Y:S01]  /*6170*/  FFMA.FTZ R74, R70, R74, R77 ;  /* 0x0000004a464a7223 */ /* 0x000fe2000001004d */
[-C--:B------:R-:W-:Y:S01]  /*6180*/  FFMA.FTZ R80, R69, R12.reuse, -R80 ;  /* 0x0000000c45507223 */ /* 0x080fe20000010850 */
[----:B------:R-:W-:Y:S01]  /*6190*/  FFMA.FTZ R77, R13, R12, R78 ;  /* 0x0000000c0d4d7223 */ /* 0x000fe2000001004e */
[----:B------:R-:W-:-:S02]  /*61a0*/  HADD2.F32 R13, -RZ, R15.H0_H0 ;  /* 0x2000000fff0d7230 */ /* 0x000fc40000004100 */
[--C-:B------:R-:W-:Y:S01]  /*61b0*/  HADD2.F32 R12, -RZ, R14.reuse.H0_H0 ;  /* 0x2000000eff0c7230 */ /* 0x100fe20000004100 */
[----:B------:R-:W-:Y:S01]  /*61c0*/  F2FP.SATFINITE.E4M3.F32.PACK_AB_MERGE_C R74, R74, R79, RZ ;  /* 0x0000004f4a4a723e */ /* 0x000fe200048070ff */
[----:B------:R-:W-:Y:S01]  /*61d0*/  HADD2.F32 R15, -RZ, R15.H1_H1 ;  /* 0x3000000fff0f7230 */ /* 0x000fe20000004100 */
[----:B------:R-:W-:Y:S01]  /*61e0*/  F2FP.SATFINITE.E4M3.F32.PACK_AB_MERGE_C R77, R77, R80, RZ ;  /* 0x000000504d4d723e */ /* 0x000fe200048070ff */
[----:B------:R-:W-:Y:S02]  /*61f0*/  HADD2.F32 R14, -RZ, R14.H1_H1 ;  /* 0x3000000eff0e7230 */ /* 0x000fe40000004100 */
[----:B------:R-:W-:Y:S02]  /*6200*/  HADD2.F32 R75, -RZ, R75.H0_H0 ;  /* 0x2000004bff4b7230 */ /* 0x000fe40000004100 */
[----:B------:R-:W-:Y:S02]  /*6210*/  HADD2.F32 R69, -RZ, R72.H0_H0 ;  /* 0x20000048ff457230 */ /* 0x000fe40000004100 */
[----:B------:R-:W-:Y:S01]  /*6220*/  FMUL.FTZ R72, R15, R76 ;  /* 0x0000004c0f487220 */ /* 0x000fe20000410000 */
[----:B------:R-:W-:-:S02]  /*6230*/  HADD2.F32 R70, -RZ, R73.H0_H0 ;  /* 0x20000049ff467230 */ /* 0x000fc40000004100 */
[-C--:B------:R-:W-:Y:S01]  /*6240*/  FMUL.FTZ R71, R14, R75.reuse ;  /* 0x0000004b0e477220 */ /* 0x080fe20000410000 */
[C---:B------:R-:W-:Y:S01]  /*6250*/  FMUL.FTZ R76, R13.reuse, R76 ;  /* 0x0000004c0d4c7220 */ /* 0x040fe20000410000 */
[C---:B------:R-:W-:Y:S01]  /*6260*/  FMUL.FTZ R75, R12.reuse, R75 ;  /* 0x0000004b0c4b7220 */ /* 0x040fe20000410000 */
[-C--:B------:R-:W-:Y:S02]  /*6270*/  FFMA.FTZ R72, R13, R70.reuse, -R72 ;  /* 0x000000460d487223 */ /* 0x080fe40000010848 */
[----:B------:R-:W-:Y:S01]  /*6280*/  FFMA.FTZ R15, R15, R70, R76 ;  /* 0x000000460f0f7223 */ /* 0x000fe2000001004c */
[-C--:B------:R-:W-:Y:S01]  /*6290*/  FFMA.FTZ R71, R12, R69.reuse, -R71 ;  /* 0x000000450c477223 */ /* 0x080fe20000010847 */
[----:B------:R-:W-:Y:S01]  /*62a0*/  FFMA.FTZ R14, R14, R69, R75 ;  /* 0x000000450e0e7223 */ /* 0x000fe2000001004b */
[----:B------:R-:W-:Y:S02]  /*62b0*/  F2FP.SATFINITE.E4M3.F32.PACK_AB_MERGE_C R13, R62, R11, R65 ;  /* 0x0000000b3e0d723e */ /* 0x000fe40004807041 */
[----:B------:R-:W-:-:S02]  /*62c0*/  F2FP.SATFINITE.E4M3.F32.PACK_AB_MERGE_C R12, R64, R63, R68 ;  /* 0x0000003f400c723e */ /* 0x000fc40004807044 */
[----:B------:R-:W-:Y:S02]  /*62d0*/  F2FP.SATFINITE.E4M3.F32.PACK_AB_MERGE_C R14, R14, R71, R77 ;  /* 0x000000470e0e723e */ /* 0x000fe4000480704d */
[----:B------:R-:W-:-:S07]  /*62e0*/  F2FP.SATFINITE.E4M3.F32.PACK_AB_MERGE_C R15, R15, R72, R74 ;  /* 0x000000480f0f723e */ /* 0x000fce000480704a */
.L_x_2671:
[----:B------:R-:W-:Y:S05]  /*62f0*/  BSYNC B2 ;  /* 0x0000000000027941 */ /* 0x000fea0003800000 */
.L_x_2670:
[----:B0-----:R0:W-:Y:S02]  /*6300*/  ST.E.128 desc[UR52][R66.64], R12 ;  /* 0x0000000c42007985 */ /* 0x0011e4000c101d34 */
.L_x_2649:
[----:B------:R-:W-:Y:S05]  /*6310*/  BSYNC B1 ;  /* 0x0000000000017941 */ /* 0x000fea0003800000 */
.L_x_2648:
[----:B------:R-:W-:-:S03]  /*6320*/  UMOV UR4, 0xffffffff ;  /* 0xffffffff00047882 */ /* 0x000fc60000000000 */
[----:B------:R-:W-:Y:S05]  /*6330*/  BRA.DIV UR4, `(.L_x_2672) ;  /* 0x0000029204307947 */ /* 0x000fea000b800000 */
[----:B--2---:R-:W2:Y:S04]  /*6340*/  SHFL.IDX PT, R119, R119, 0x1, 0x1e1f ;  /* 0x003e1f0077777f89 */ /* 0x004ea800000e0000 */
[----:B------:R-:W0:Y:S02]  /*6350*/  SHFL.IDX PT, R120, R120, 0x1, 0x1e1f ;  /* 0x003e1f0078787f89 */ /* 0x000e2400000e0000 */
.L_x_2989:
[----:B------:R-:W-:Y:S05]  /*6360*/  @P4 BRA `(.L_x_2673) ;  /* 0x00000094009c4947 */ /* 0x000fea0003800000 */
        /* <DEDUP_REMOVED lines=15> */
[----:B------:R-:W-:Y:S01]  /*6460*/  IMAD.SHL.U32 R65, R65, 0x100, RZ ;  /* 0x0000010041417824 */ /* 0x000fe200078e00ff */
[----:B------:R-:W-:Y:S01]  /*6470*/  SHF.R.U32.HI R66, RZ, 0x10, R59 ;  /* 0x00000010ff427819 */ /* 0x000fe2000001163b */
[----:B0-----:R-:W-:Y:S01]  /*6480*/  IMAD.MOV.U32 R11, RZ, RZ, R13 ;  /* 0x000000ffff0b7224 */ /* 0x001fe200078e000d */
[----:B------:R-:W-:-:S02]  /*6490*/  LOP3.LUT R13, R58, 0xff00, R61, 0xf8, !PT ;  /* 0x0000ff003a0d7812 */ /* 0x000fc400078ef83d */
[----:B------:R-:W-:Y:S01]  /*64a0*/  LOP3.LUT R60, R60, 0xff00, R65, 0xf8, !PT ;  /* 0x0000ff003c3c7812 */ /* 0x000fe200078ef841 */
[----:B------:R-:W-:Y:S01]  /*64b0*/  IMAD.U32 R58, R66, 0x10000, RZ ;  /* 0x00010000423a7824 */ /* 0x000fe200078e00ff */
[----:B------:R-:W-:Y:S01]  /*64c0*/  MOV R59, R12 ;  /* 0x0000000c003b7202 */ /* 0x000fe20000000f00 */
        /* <DEDUP_REMOVED lines=31> */
[----:B------:R-:W-:Y:S02]  /*66c0*/  HADD2.F32 R146, -RZ, R146.H0_H0 ;  /* 0x20000092ff927230 */ /* 0x000fe40000004100 */
[----:B------:R-:W-:Y:S01]  /*66d0*/  FMUL.FTZ R69, R65, R66 ;  /* 0x0000004241457220 */ /* 0x000fe20000410000 */
[----:B------:R-:W-:-:S02]  /*66e0*/  HADD2.F32 R60, -RZ, R59.H0_H0 ;  /* 0x2000003bff3c7230 */ /* 0x000fc40000004100 */
[----:B------:R-:W-:Y:S01]  /*66f0*/  FMUL.FTZ R66, R64, R66 ;  /* 0x0000004240427220 */ /* 0x000fe20000410000 */
[----:B------:R-:W-:Y:S02]  /*6700*/  HADD2.F32 R61, -RZ, R59.H1_H1 ;  /* 0x3000003bff3d7230 */ /* 0x000fe40000004100 */
[--C-:B------:R-:W-:Y:S02]  /*6710*/  HADD2.F32 R59, -RZ, R145.reuse.H1_H1 ;  /* 0x30000091ff3b7230 */ /* 0x100fe40000004100 */
[----:B------:R-:W-:Y:S02]  /*6720*/  HADD2.F32 R145, -RZ, R145.H0_H0 ;  /* 0x20000091ff917230 */ /* 0x000fe40000004100 */
[-C--:B------:R-:W-:Y:S01]  /*6730*/  FMUL.FTZ R67, R61, R146.reuse ;  /* 0x000000923d437220 */ /* 0x080fe20000410000 */
[----:B------:R-:W-:Y:S01]  /*6740*/  FMUL.FTZ R146, R60, R146 ;  /* 0x000000923c927220 */ /* 0x000fe20000410000 */
[-C--:B------:R-:W-:Y:S01]  /*6750*/  FFMA.FTZ R64, R64, R59.reuse, -R69 ;  /* 0x0000003b40407223 */ /* 0x080fe20000010845 */
[----:B------:R-:W-:Y:S01]  /*6760*/  FFMA.FTZ R65, R65, R59, R66 ;  /* 0x0000003b41417223 */ /* 0x000fe20000010042 */
[-C--:B------:R-:W-:Y:S01]  /*6770*/  FFMA.FTZ R59, R60, R145.reuse, -R67 ;  /* 0x000000913c3b7223 */ /* 0x080fe20000010843 */
[----:B------:R-:W-:Y:S01]  /*6780*/  FFMA.FTZ R60, R61, R145, R146 ;  /* 0x000000913d3c7223 */ /* 0x000fe20000010092 */
[----:B------:R-:W-:Y:S01]  /*6790*/  F2FP.F16.E4M3.UNPACK_B R66, R15.H1 ;  /* 0x0000000fff42723e */ /* 0x000fe200030006ff */
[--C-:B------:R-:W-:Y:S01]  /*67a0*/  HADD2.F32 R74, -RZ, R72.reuse.H1_H1 ;  /* 0x30000048ff4a7230 */ /* 0x100fe20000004100 */
[----:B------:R-:W-:Y:S01]  /*67b0*/  F2FP.SATFINITE.E4M3.F32.PACK_AB_MERGE_C R61, R71, R68, RZ ;  /* 0x00000044473d723e */ /* 0x000fe200048070ff */
[----:B------:R-:W-:Y:S01]  /*67c0*/  HADD2.F32 R72, -RZ, R72.H0_H0 ;  /* 0x20000048ff487230 */ /* 0x000fe20000004100 */
[----:B------:R-:W-:Y:S01]  /*67d0*/  F2FP.SATFINITE.E4M3.F32.PACK_AB_MERGE_C R64, R65, R64, RZ ;  /* 0x000000404140723e */ /* 0x000fe200048070ff */
[--C-:B------:R-:W-:Y:S01]  /*67e0*/  HADD2.F32 R67, -RZ, R66.reuse.H0_H0 ;  /* 0x20000042ff437230 */ /* 0x100fe20000004100 */
[----:B------:R-:W-:Y:S01]  /*67f0*/  F2FP.F16.E4M3.UNPACK_B R65, R14.H1 ;  /* 0x0000000eff41723e */ /* 0x000fe200030006ff */
[----:B------:R-:W-:Y:S01]  /*6800*/  HADD2.F32 R66, -RZ, R66.H1_H1 ;  /* 0x30000042ff427230 */ /* 0x000fe20000004100 */
[----:B------:R-:W-:-:S02]  /*6810*/  F2FP.F16.E4M3.UNPACK_B R71, R58 ;  /* 0x0000003aff47723e */ /* 0x000fc400020006ff */
[-C--:B------:R-:W-:Y:S01]  /*6820*/  F2FP.F16.E4M3.UNPACK_B R68, R13.reuse ;  /* 0x0000000dff44723e */ /* 0x080fe200020006ff */
[----:B------:R-:W-:Y:S01]  /*6830*/  HADD2.F32 R58, -RZ, R65.H1_H1 ;  /* 0x30000041ff3a7230 */ /* 0x000fe20000004100 */
[----:B------:R-:W-:Y:S01]  /*6840*/  F2FP.F16.E4M3.UNPACK_B R69, R13.H1 ;  /* 0x0000000dff45723e */ /* 0x000fe200030006ff */
[----:B------:R-:W-:Y:S02]  /*6850*/  HADD2.F32 R73, -RZ, R71.H1_H1 ;  /* 0x30000047ff497230 */ /* 0x000fe40000004100 */
[-C--:B------:R-:W-:Y:S01]  /*6860*/  FMUL.FTZ R76, R66, R74.reuse ;  /* 0x0000004a424c7220 */ /* 0x080fe20000410000 */
[----:B------:R-:W-:Y:S02]  /*6870*/  HADD2.F32 R65, -RZ, R65.H0_H0 ;  /* 0x20000041ff417230 */ /* 0x000fe40000004100 */
[----:B------:R-:W-:Y:S01]  /*6880*/  FMUL.FTZ R75, R67, R74 ;  /* 0x0000004a434b7220 */ /* 0x000fe20000410000 */
[----:B------:R-:W-:Y:S02]  /*6890*/  HADD2.F32 R13, -RZ, R68.H1_H1 ;  /* 0x30000044ff0d7230 */ /* 0x000fe40000004100 */
[----:B------:R-:W-:Y:S01]  /*68a0*/  FMUL.FTZ R74, R58, R73 ;  /* 0x000000493a4a7220 */ /* 0x000fe20000410000 */
[----:B------:R-:W-:Y:S01]  /*68b0*/  F2FP.F16.E4M3.UNPACK_B R15, R15 ;  /* 0x0000000fff0f723e */ /* 0x000fe200020006ff */
[C---:B------:R-:W-:Y:S01]  /*68c0*/  FMUL.FTZ R73, R65.reuse, R73 ;  /* 0x0000004941497220 */ /* 0x040fe20000410000 */
[----:B------:R-:W-:Y:S01]  /*68d0*/  F2FP.F16.E4M3.UNPACK_B R14, R14 ;  /* 0x0000000eff0e723e */ /* 0x000fe200020006ff */
[----:B------:R-:W-:Y:S01]  /*68e0*/  FFMA.FTZ R74, R65, R13, -R74 ;  /* 0x0000000d414a7223 */ /* 0x000fe2000001084a */
[----:B------:R-:W-:-:S02]  /*68f0*/  HADD2.F32 R70, -RZ, R69.H1_H1 ;  /* 0x30000045ff467230 */ /* 0x000fc40000004100 */
[----:B------:R-:W-:Y:S01]  /*6900*/  FFMA.FTZ R73, R58, R13, R73 ;  /* 0x0000000d3a497223 */ /* 0x000fe20000010049 */
[--C-:B------:R-:W-:Y:S02]  /*6910*/  HADD2.F32 R58, -RZ, R15.reuse.H0_H0 ;  /* 0x2000000fff3a7230 */ /* 0x100fe40000004100 */
[--C-:B------:R-:W-:Y:S02]  /*6920*/  HADD2.F32 R13, -RZ, R14.reuse.H0_H0 ;  /* 0x2000000eff0d7230 */ /* 0x100fe40000004100 */
[-C--:B------:R-:W-:Y:S01]  /*6930*/  FFMA.FTZ R75, R66, R70.reuse, R75 ;  /* 0x00000046424b7223 */ /* 0x080fe2000001004b */
[----:B------:R-:W-:Y:S02]  /*6940*/  HADD2.F32 R15, -RZ, R15.H1_H1 ;  /* 0x3000000fff0f7230 */ /* 0x000fe40000004100 */
[----:B------:R-:W-:Y:S01]  /*6950*/  FFMA.FTZ R76, R67, R70, -R76 ;  /* 0x00000046434c7223 */ /* 0x000fe2000001084c */
        /* <DEDUP_REMOVED lines=18> */
.L_x_2677:
[----:B------:R-:W-:Y:S05]  /*6a80*/  BSYNC B2 ;  /* 0x0000000000027941 */ /* 0x000fea0003800000 */
.L_x_2676:
[----:B0-----:R0:W-:Y:S02]  /*6a90*/  ST.E.128 desc[UR52][R62.64], R12 ;  /* 0x0000000c3e007985 */ /* 0x0011e4000c101d34 */
.L_x_2675:
[----:B------:R-:W-:Y:S05]  /*6aa0*/  BSYNC B1 ;  /* 0x0000000000017941 */ /* 0x000fea0003800000 */
.L_x_2674:
[----:B------:R-:W-:Y:S01]  /*6ab0*/  ISETP.NE.AND P2, PT, R32, RZ, PT ;  /* 0x000000ff2000720c */ /* 0x000fe20003f45270 */
[----:B------:R-:W-:-:S12]  /*6ac0*/  BSSY B1, `(.L_x_2678) ;  /* 0x0000073000017945 */ /* 0x000fd80003800000 */
[----:B------:R-:W-:Y:S05]  /*6ad0*/  @!P2 BRA `(.L_x_2679) ;  /* 0x0000000400c4a947 */ /* 0x000fea0003800000 */
[----:B0-----:R0:W0:Y:S01]  /*6ae0*/  LDS.128 R12, [R36+0x1c400] ;  /* 0x01c40000240c7984 */ /* 0x0010220000000c00 */
[----:B----4-:R-:W-:Y:S01]  /*6af0*/  IMAD.SHL.U32 R11, R192, 0x10, RZ ;  /* 0x00000010c00b7824 */ /* 0x010fe200078e00ff */
[----:B------:R-:W-:Y:S04]  /*6b00*/  BSSY B2, `(.L_x_2680) ;  /* 0x000006d000027945 */ /* 0x000fe80003800000 */
[----:B------:R-:W-:-:S04]  /*6b10*/  IADD3 R58, P2, R11, R120, RZ ;  /* 0x000000780b3a7210 */ /* 0x000fc80007f5e0ff */
[----:B--2---:R-:W-:Y:S02]  /*6b20*/  LEA.HI.X.SX32 R59, R11, R119, 0x1, P2 ;  /* 0x000000770b3b7211 */ /* 0x004fe400010f0eff */
[----:B------:R-:W-:-:S13]  /*6b30*/  ISETP.GE.AND P2, PT, R201, R117, PT ;  /* 0x00000075c900720c */ /* 0x000fda0003f46270 */
[----:B------:R-:W-:Y:S05]  /*6b40*/  @P2 BRA `(.L_x_2681) ;  /* 0x0000000400a02947 */ /* 0x000fea0003800000 */
[----:B------:R-:W-:Y:S02]  /*6b50*/  SHF.R.U32.HI R56, RZ, 0x8, R57 ;  /* 0x00000008ff387819 */ /* 0x000fe40000011639 */
[--C-:B------:R-:W-:Y:S02]  /*6b60*/  SHF.R.U32.HI R11, RZ, 0x8, R55.reuse ;  /* 0x00000008ff0b7819 */ /* 0x100fe40000011637 */
[----:B------:R-:W-:Y:S01]  /*6b70*/  SHF.R.U32.HI R62, RZ, 0x10, R55 ;  /* 0x00000010ff3e7819 */ /* 0x000fe20000011637 */
[----:B------:R-:W-:Y:S01]  /*6b80*/  IMAD.SHL.U32 R56, R56, 0x100, RZ ;  /* 0x0000010038387824 */ /* 0x000fe200078e00ff */
[----:B------:R-:W-:Y:S01]  /*6b90*/  LOP3.LUT R54, R55, 0xff0000ff, RZ, 0xc0, !PT ;  /* 0xff0000ff37367812 */ /* 0x000fe200078ec0ff */
[----:B0-----:R-:W-:Y:S01]  /*6ba0*/  IMAD.MOV.U32 R55, RZ, RZ, R12 ;  /* 0x000000ffff377224 */ /* 0x001fe200078e000c */
[----:B------:R-:W-:Y:S01]  /*6bb0*/  LOP3.LUT R61, R57, 0xff0000ff, RZ, 0xc0, !PT ;  /* 0xff0000ff393d7812 */ /* 0x000fe200078ec0ff */
[----:B------:R-:W-:Y:S01]  /*6bc0*/  IMAD.U32 R12, R62, 0x10000, RZ ;  /* 0x000100003e0c7824 */ /* 0x000fe200078e00ff */
[----:B------:R-:W-:-:S02]  /*6bd0*/  SHF.L.U32 R11, R11, 0x8, RZ ;  /* 0x000000080b0b7819 */ /* 0x000fc400000006ff */
[----:B------:R-:W-:Y:S02]  /*6be0*/  SHF.R.U32.HI R60, RZ, 0x10, R57 ;  /* 0x00000010ff3c7819 */ /* 0x000fe40000011639 */
[----:B------:R-:W-:Y:S02]  /*6bf0*/  LOP3.LUT R57, R54, 0xff00, R11, 0xf8, !PT ;  /* 0x0000ff0036397812 */ /* 0x000fe400078ef80b */
[----:B------:R-:W-:Y:S02]  /*6c00*/  LOP3.LUT R61, R61, 0xff00, R56, 0xf8, !PT ;  /* 0x0000ff003d3d7812 */ /* 0x000fe400078ef838 */
[----:B------:R-:W-:Y:S02]  /*6c10*/  SHF.L.U32 R54, R60, 0x10, RZ ;  /* 0x000000103c367819 */ /* 0x000fe400000006ff */
[----:B------:R-:W-:Y:S02]  /*6c20*/  F2FP.F16.E4M3.UNPACK_B R56, R143.H1 ;  /* 0x0000008fff38723e */ /* 0x000fe400030006ff */
[----:B------:R-:W-:-:S02]  /*6c30*/  F2FP.F16.E4M3.UNPACK_B R11, R13 ;  /* 0x0000000dff0b723e */ /* 0x000fc400020006ff */
        /* <DEDUP_REMOVED lines=9> */
[----:B------:R-:W-:Y:S02]  /*6cd0*/  HADD2.F32 R60, -RZ, R57.H0_H0 ;  /* 0x20000039ff3c7230 */ /* 0x000fe40000004100 */
[----:B------:R-:W-:Y:S01]  /*6ce0*/  FMUL.FTZ R64, R54, R61 ;  /* 0x0000003d36407220 */ /* 0x000fe20000410000 */
[----:B------:R-:W-:-:S02]  /*6cf0*/  HADD2.F32 R56, -RZ, R13.H1_H1 ;  /* 0x3000000dff387230 */ /* 0x000fc40000004100 */
[C---:B------:R-:W-:Y:S01]  /*6d00*/  FMUL.FTZ R61, R11.reuse, R61 ;  /* 0x0000003d0b3d7220 */ /* 0x040fe20000410000 */
[----:B------:R-:W-:Y:S02]  /*6d10*/  HADD2.F32 R13, -RZ, R13.H0_H0 ;  /* 0x2000000dff0d7230 */ /* 0x000fe40000004100 */
[----:B------:R-:W-:Y:S01]  /*6d20*/  FFMA.FTZ R11, R11, R60, -R64 ;  /* 0x0000003c0b0b7223 */ /* 0x000fe20000010840 */
[----:B------:R-:W-:Y:S02]  /*6d30*/  HADD2.F32 R57, -RZ, R57.H1_H1 ;  /* 0x30000039ff397230 */ /* 0x000fe40000004100 */
[----:B------:R-:W-:Y:S01]  /*6d40*/  FMUL.FTZ R64, R56, R62 ;  /* 0x0000003e38407220 */ /* 0x000fe20000410000 */
[----:B------:R-:W-:Y:S01]  /*6d50*/  FFMA.FTZ R54, R54, R60, R61 ;  /* 0x0000003c36367223 */ /* 0x000fe2000001003d */
[C---:B------:R-:W-:Y:S01]  /*6d60*/  FMUL.FTZ R65, R13.reuse, R62 ;  /* 0x0000003e0d417220 */ /* 0x040fe20000410000 */
[----:B------:R-:W-:Y:S01]  /*6d70*/  F2FP.F16.E4M3.UNPACK_B R142, R142 ;  /* 0x0000008eff8e723e */ /* 0x000fe200020006ff */
[----:B------:R-:W-:Y:S01]  /*6d80*/  FFMA.FTZ R67, R13, R57, -R64 ;  /* 0x000000390d437223 */ /* 0x000fe20000010840 */
[----:B------:R-:W-:Y:S01]  /*6d90*/  F2FP.F16.E4M3.UNPACK_B R13, R55.H1 ;  /* 0x00000037ff0d723e */ /* 0x000fe200030006ff */
[----:B------:R-:W-:Y:S01]  /*6da0*/  FFMA.FTZ R68, R56, R57, R65 ;  /* 0x0000003938447223 */ /* 0x000fe20000010041 */
[----:B------:R-:W-:Y:S01]  /*6db0*/  HADD2.F32 R61, -RZ, R143.H1_H1 ;  /* 0x3000008fff3d7230 */ /* 0x000fe20000004100 */
        /* <DEDUP_REMOVED lines=10> */
[-C--:B------:R-:W-:Y:S01]  /*6e60*/  FFMA.FTZ R66, R57, R60.reuse, R66 ;  /* 0x0000003c39427223 */ /* 0x080fe20000010042 */
[----:B------:R-:W-:Y:S02]  /*6e70*/  HADD2.F32 R142, -RZ, R142.H0_H0 ;  /* 0x2000008eff8e7230 */ /* 0x000fe40000004100 */
[----:B------:R-:W-:Y:S01]  /*6e80*/  FFMA.FTZ R65, R56, R60, -R65 ;  /* 0x0000003c38417223 */ /* 0x000fe20000010841 */
[----:B------:R-:W-:Y:S01]  /*6e90*/  F2FP.F16.E4M3.UNPACK_B R56, R15.H1 ;  /* 0x0000000fff38723e */ /* 0x000fe200030006ff */
[-C--:B------:R-:W-:Y:S01]  /*6ea0*/  FMUL.FTZ R64, R55, R62.reuse ;  /* 0x0000003e37407220 */ /* 0x080fe20000410000 */
[C---:B------:R-:W-:Y:S01]  /*6eb0*/  FMUL.FTZ R62, R13.reuse, R62 ;  /* 0x0000003e0d3e7220 */ /* 0x040fe20000410000 */
[----:B------:R-:W-:Y:S02]  /*6ec0*/  F2FP.F16.E4M3.UNPACK_B R61, R12 ;  /* 0x0000000cff3d723e */ /* 0x000fe400020006ff */
[----:B------:R-:W-:Y:S01]  /*6ed0*/  F2FP.SATFINITE.E4M3.F32.PACK_AB_MERGE_C R70, R66, R65, RZ ;  /* 0x000000414246723e */ /* 0x000fe200048070ff */
[-C--:B------:R-:W-:Y:S01]  /*6ee0*/  FFMA.FTZ R13, R13, R142.reuse, -R64 ;  /* 0x0000008e0d0d7223 */ /* 0x080fe20000010840 */
[-C--:B------:R-:W-:Y:S01]  /*6ef0*/  F2FP.F16.E4M3.UNPACK_B R65, R63.reuse.H1 ;  /* 0x0000003fff41723e */ /* 0x080fe200030006ff */
[----:B------:R-:W-:Y:S01]  /*6f00*/  FFMA.FTZ R142, R55, R142, R62 ;  /* 0x0000008e378e7223 */ /* 0x000fe2000001003e */
[----:B------:R-:W-:Y:S01]  /*6f10*/  F2FP.F16.E4M3.UNPACK_B R62, R12.H1 ;  /* 0x0000000cff3e723e */ /* 0x000fe200030006ff */
[--C-:B------:R-:W-:Y:S01]  /*6f20*/  HADD2.F32 R60, -RZ, R56.reuse.H1_H1 ;  /* 0x30000038ff3c7230 */ /* 0x100fe20000004100 */
[----:B------:R-:W-:Y:S01]  /*6f30*/  F2FP.F16.E4M3.UNPACK_B R55, R14.H1 ;  /* 0x0000000eff37723e */ /* 0x000fe200030006ff */
[----:B------:R-:W-:Y:S01]  /*6f40*/  HADD2.F32 R67, -RZ, R65.H1_H1 ;  /* 0x30000041ff437230 */ /* 0x000fe20000004100 */
[----:B------:R-:W-:Y:S01]  /*6f50*/  F2FP.F16.E4M3.UNPACK_B R64, R63 ;  /* 0x0000003fff40723e */ /* 0x000fe200020006ff */
[----:B------:R-:W-:Y:S01]  /*6f60*/  HADD2.F32 R57, -RZ, R56.H0_H0 ;  /* 0x20000038ff397230 */ /* 0x000fe20000004100 */
[----:B------:R-:W-:Y:S01]  /*6f70*/  F2FP.F16.E4M3.UNPACK_B R15, R15 ;  /* 0x0000000fff0f723e */ /* 0x000fe200020006ff */
[----:B------:R-:W-:-:S02]  /*6f80*/  HADD2.F32 R63, -RZ, R62.H1_H1 ;  /* 0x3000003eff3f7230 */ /* 0x000fc40000004100 */
[-C--:B------:R-:W-:Y:S01]  /*6f90*/  FMUL.FTZ R12, R60, R67.reuse ;  /* 0x000000433c0c7220 */ /* 0x080fe20000410000 */
[--C-:B------:R-:W-:Y:S02]  /*6fa0*/  HADD2.F32 R56, -RZ, R55.reuse.H1_H1 ;  /* 0x30000037ff387230 */ /* 0x100fe40000004100 */
[C---:B------:R-:W-:Y:S01]  /*6fb0*/  FMUL.FTZ R67, R57.reuse, R67 ;  /* 0x0000004339437220 */ /* 0x040fe20000410000 */
[----:B------:R-:W-:Y:S02]  /*6fc0*/  HADD2.F32 R66, -RZ, R64.H1_H1 ;  /* 0x30000040ff427230 */ /* 0x000fe40000004100 */
[----:B------:R-:W-:Y:S01]  /*6fd0*/  FFMA.FTZ R69, R57, R63, -R12 ;  /* 0x0000003f39457223 */ /* 0x000fe2000001080c */
[----:B------:R-:W-:Y:S01]  /*6fe0*/  HADD2.F32 R55, -RZ, R55.H0_H0 ;  /* 0x20000037ff377230 */ /* 0x000fe20000004100 */
[----:B------:R-:W-:Y:S01]  /*6ff0*/  F2FP.F16.E4M3.UNPACK_B R14, R14 ;  /* 0x0000000eff0e723e */ /* 0x000fe200020006ff */
[----:B------:R-:W-:Y:S02]  /*7000*/  HADD2.F32 R12, -RZ, R61.H1_H1 ;  /* 0x3000003dff0c7230 */ /* 0x000fe40000004100 */
[----:B------:R-:W-:Y:S01]  /*7010*/  FMUL.FTZ R68, R56, R66 ;  /* 0x0000004238447220 */ /* 0x000fe20000410000 */
[----:B------:R-:W-:-:S02]  /*7020*/  HADD2.F32 R62, -RZ, R62.H0_H0 ;  /* 0x2000003eff3e7230 */ /* 0x000fc40000004100 */
[C---:B------:R-:W-:Y:S01]  /*7030*/  FMUL.FTZ R57, R55.reuse, R66 ;  /* 0x0000004237397220 */ /* 0x040fe20000410000 */
[----:B------:R-:W-:Y:S01]  /*7040*/  FFMA.FTZ R66, R60, R63, R67 ;  /* 0x0000003f3c427223 */ /* 0x000fe20000010043 */
[-C--:B------:R-:W-:Y:S01]  /*7050*/  FFMA.FTZ R68, R55, R12.reuse, -R68 ;  /* 0x0000000c37447223 */ /* 0x080fe20000010844 */
[--C-:B------:R-:W-:Y:S02]  /*7060*/  HADD2.F32 R55, -RZ, R15.reuse.H0_H0 ;  /* 0x2000000fff377230 */ /* 0x100fe40000004100 */
[----:B------:R-:W-:Y:S01]  /*7070*/  FFMA.FTZ R67, R56, R12, R57 ;  /* 0x0000000c38437223 */ /* 0x000fe20000010039 */
[--C-:B------:R-:W-:Y:S01]  /*7080*/  HADD2.F32 R12, -RZ, R14.reuse.H0_H0 ;  /* 0x2000000eff0c7230 */ /* 0x100fe20000004100 */
[----:B------:R-:W-:Y:S01]  /*7090*/  F2FP.SATFINITE.E4M3.F32.PACK_AB_MERGE_C R11, R54, R11, R71 ;  /* 0x0000000b360b723e */ /* 0x000fe20004807047 */
[----:B------:R-:W-:Y:S01]  /*70a0*/  HADD2.F32 R15, -RZ, R15.H1_H1 ;  /* 0x3000000fff0f7230 */ /* 0x000fe20000004100 */
[----:B------:R-:W-:Y:S01]  /*70b0*/  F2FP.SATFINITE.E4M3.F32.PACK_AB_MERGE_C R66, R66, R69, RZ ;  /* 0x000000454242723e */ /* 0x000fe200048070ff */
[----:B------:R-:W-:Y:S01]  /*70c0*/  HADD2.F32 R56, -RZ, R65.H0_H0 ;  /* 0x20000041ff387230 */ /* 0x000fe20000004100 */
[----:B------:R-:W-:Y:S01]  /*70d0*/  F2FP.SATFINITE.E4M3.F32.PACK_AB_MERGE_C R67, R67, R68, RZ ;  /* 0x000000444343723e */ /* 0x000fe200048070ff */
[----:B------:R-:W-:-:S02]  /*70e0*/  HADD2.F32 R14, -RZ, R14.H1_H1 ;  /* 0x3000000eff0e7230 */ /* 0x000fc40000004100 */
[----:B------:R-:W-:Y:S02]  /*70f0*/  HADD2.F32 R57, -RZ, R64.H0_H0 ;  /* 0x20000040ff397230 */ /* 0x000fe40000004100 */
[-C--:B------:R-:W-:Y:S01]  /*7100*/  FMUL.FTZ R60, R15, R56.reuse ;  /* 0x000000380f3c7220 */ /* 0x080fe20000410000 */
[----:B------:R-:W-:Y:S02]  /*7110*/  HADD2.F32 R61, -RZ, R61.H0_H0 ;  /* 0x2000003dff3d7230 */ /* 0x000fe40000004100 */
[C---:B------:R-:W-:Y:S01]  /*7120*/  FMUL.FTZ R56, R55.reuse, R56 ;  /* 0x0000003837387220 */ /* 0x040fe20000410000 */
        /* <DEDUP_REMOVED lines=10> */
.L_x_2681:
[----:B------:R-:W-:Y:S05]  /*71d0*/  BSYNC B2 ;  /* 0x0000000000027941 */ /* 0x000fea0003800000 */
.L_x_2680:
[----:B0-----:R0:W-:Y:S02]  /*71e0*/  ST.E.128 desc[UR52][R58.64], R12 ;  /* 0x0000000c3a007985 */ /* 0x0011e4000c101d34 */
.L_x_2679:
[----:B------:R-:W-:Y:S05]  /*71f0*/  BSYNC B1 ;  /* 0x0000000000017941 */ /* 0x000fea0003800000 */
.L_x_2678:
        /* <DEDUP_REMOVED lines=10> */
[----:B------:R-:W-:Y:S01]  /*72a0*/  SHF.R.U32.HI R52, RZ, 0x8, R51 ;  /* 0x00000008ff347819 */ /* 0x000fe20000011633 */
[----:B0-----:R-:W-:Y:S01]  /*72b0*/  IMAD.MOV.U32 R50, RZ, RZ, R12 ;  /* 0x000000ffff327224 */ /* 0x001fe200078e000c */
[----:B------:R-:W-:Y:S02]  /*72c0*/  SHF.R.U32.HI R56, RZ, 0x8, R53 ;  /* 0x00000008ff387819 */ /* 0x000fe40000011635 */
[----:B------:R-:W-:Y:S01]  /*72d0*/  LOP3.LUT R11, R51, 0xff0000ff, RZ, 0xc0, !PT ;  /* 0xff0000ff330b7812 */ /* 0x000fe200078ec0ff */
[----:B------:R-:W-:Y:S01]  /*72e0*/  IMAD.SHL.U32 R52, R52, 0x100, RZ ;  /* 0x0000010034347824 */ /* 0x000fe200078e00ff */
[----:B------:R-:W-:Y:S02]  /*72f0*/  SHF.R.U32.HI R58, RZ, 0x10, R51 ;  /* 0x00000010ff3a7819 */ /* 0x000fe40000011633 */
[----:B------:R-:W-:Y:S02]  /*7300*/  LOP3.LUT R51, R53, 0xff0000ff, RZ, 0xc0, !PT ;  /* 0xff0000ff35337812 */ /* 0x000fe400078ec0ff */
[----:B------:R-:W-:-:S02]  /*7310*/  SHF.L.U32 R56, R56, 0x8, RZ ;  /* 0x0000000838387819 */ /* 0x000fc400000006ff */
[----:B------:R-:W-:Y:S02]  /*7320*/  SHF.R.U32.HI R57, RZ, 0x10, R53 ;  /* 0x00000010ff397819 */ /* 0x000fe40000011635 */
[----:B------:R-:W-:Y:S01]  /*7330*/  LOP3.LUT R12, R51, 0xff00, R56, 0xf8, !PT ;  /* 0x0000ff00330c7812 */ /* 0x000fe200078ef838 */
[----:B------:R-:W-:Y:S01]  /*7340*/  IMAD.U32 R51, R58, 0x10000, RZ ;  /* 0x000100003a337824 */ /* 0x000fe200078e00ff */
[----:B------:R-:W-:Y:S01]  /*7350*/  LOP3.LUT R52, R11, 0xff00, R52, 0xf8, !PT ;  /* 0x0000ff000b347812 */ /* 0x000fe200078ef834 */
[----:B------:R-:W-:Y:S01]  /*7360*/  IMAD.U32 R57, R57, 0x10000, RZ ;  /* 0x0001000039397824 */ /* 0x000fe200078e00ff */
[----:B------:R-:W-:Y:S02]  /*7370*/  F2FP.F16.E4M3.UNPACK_B R53, R141.H1 ;  /* 0x0000008dff35723e */ /* 0x000fe400030006ff */
[-C--:B------:R-:W-:Y:S02]  /*7380*/  F2FP.F16.E4M3.UNPACK_B R11, R13.reuse ;  /* 0x0000000dff0b723e */ /* 0x080fe400020006ff */
        /* <DEDUP_REMOVED lines=18> */
[----:B------:R-:W-:Y:S01]  /*74b0*/  FMUL.FTZ R58, R13, R58 ;  /* 0x0000003a0d3a7220 */ /* 0x000fe20000410000 */
[----:B------:R-:W-:-:S02]  /*74c0*/  HADD2.F32 R57, -RZ, R141.H1_H1 ;  /* 0x3000008dff397230 */ /* 0x000fc40000004100 */
[----:B------:R-:W-:Y:S01]  /*74d0*/  FFMA.FTZ R61, R13, R52, -R60 ;  /* 0x000000340d3d7223 */ /* 0x000fe2000001083c */
[----:B------:R-:W-:Y:S01]  /*74e0*/  F2FP.F16.E4M3.UNPACK_B R13, R50.H1 ;  /* 0x00000032ff0d723e */ /* 0x000fe200030006ff */
[----:B------:R-:W-:Y:S01]  /*74f0*/  FFMA.FTZ R64, R51, R52, R58 ;  /* 0x0000003433407223 */ /* 0x000fe2000001003a */
[----:B------:R-:W-:Y:S01]  /*7500*/  F2FP.F16.E4M3.UNPACK_B R50, R50 ;  /* 0x00000032ff32723e */ /* 0x000fe200020006ff */
[----:B------:R-:W-:Y:S01]  /*7510*/  HADD2.F32 R141, -RZ, R141.H0_H0 ;  /* 0x2000008dff8d7230 */ /* 0x000fe20000004100 */
[----:B------:R-:W-:Y:S01]  /*7520*/  F2FP.F16.E4M3.UNPACK_B R140, R140 ;  /* 0x0000008cff8c723e */ /* 0x000fe200020006ff */
[--C-:B------:R-:W-:Y:S01]  /*7530*/  HADD2.F32 R51, -RZ, R13.reuse.H0_H0 ;  /* 0x2000000dff337230 */ /* 0x100fe20000004100 */
[----:B------:R-:W-:Y:S01]  /*7540*/  F2FP.SATFINITE.E4M3.F32.PACK_AB_MERGE_C R67, R64, R61, RZ ;  /* 0x0000003d4043723e */ /* 0x000fe200048070ff */
[----:B------:R-:W-:Y:S02]  /*7550*/  HADD2.F32 R52, -RZ, R13.H1_H1 ;  /* 0x3000000dff347230 */ /* 0x000fe40000004100 */
[----:B------:R-:W-:-:S02]  /*7560*/  HADD2.F32 R13, -RZ, R50.H0_H0 ;  /* 0x20000032ff0d7230 */ /* 0x000fc40000004100 */
[----:B------:R-:W-:Y:S02]  /*7570*/  HADD2.F32 R50, -RZ, R50.H1_H1 ;  /* 0x30000032ff327230 */ /* 0x000fe40000004100 */
[-C--:B------:R-:W-:Y:S01]  /*7580*/  FMUL.FTZ R60, R52, R57.reuse ;  /* 0x00000039343c7220 */ /* 0x080fe20000410000 */
[--C-:B------:R-:W-:Y:S02]  /*7590*/  HADD2.F32 R53, -RZ, R140.reuse.H1_H1 ;  /* 0x3000008cff357230 */ /* 0x100fe40000004100 */
        /* <DEDUP_REMOVED lines=8> */
[----:B------:R-:W-:-:S02]  /*7620*/  F2FP.F16.E4M3.UNPACK_B R50, R15.H1 ;  /* 0x0000000fff32723e */ /* 0x000fc400030006ff */
[-C--:B------:R-:W-:Y:S02]  /*7630*/  F2FP.F16.E4M3.UNPACK_B R58, R59.reuse.H1 ;  /* 0x0000003bff3a723e */ /* 0x080fe400030006ff */
[----:B------:R-:W-:Y:S01]  /*7640*/  F2FP.F16.E4M3.UNPACK_B R53, R56.H1 ;  /* 0x00000038ff35723e */ /* 0x000fe200030006ff */
        /* <DEDUP_REMOVED lines=44> */
.L_x_2685:
[----:B------:R-:W-:Y:S05]  /*7910*/  BSYNC B2 ;  /* 0x0000000000027941 */ /* 0x000fea0003800000 */
.L_x_2684:
[----:B0-----:R0:W-:Y:S02]  /*7920*/  ST.E.128 desc[UR52][R54.64], R12 ;  /* 0x0000000c36007985 */ /* 0x0011e4000c101d34 */
.L_x_2683:
[----:B------:R-:W-:Y:S05]  /*7930*/  BSYNC B1 ;  /* 0x0000000000017941 */ /* 0x000fea0003800000 */
.L_x_2682:
        /* <DEDUP_REMOVED lines=11> */
[----:B------:R-:W-:Y:S01]  /*79f0*/  LOP3.LUT R48, R47, 0xff0000ff, RZ, 0xc0, !PT ;  /* 0xff0000ff2f307812 */ /* 0x000fe200078ec0ff */
[----:B------:R-:W-:Y:S01]  /*7a00*/  IMAD.SHL.U32 R11, R11, 0x100, RZ ;  /* 0x000001000b0b7824 */ /* 0x000fe200078e00ff */
[----:B------:R-:W-:Y:S02]  /*7a10*/  SHF.R.U32.HI R54, RZ, 0x10, R49 ;  /* 0x00000010ff367819 */ /* 0x000fe40000011631 */
[----:B------:R-:W-:Y:S01]  /*7a20*/  LOP3.LUT R52, R49, 0xff0000ff, RZ, 0xc0, !PT ;  /* 0xff0000ff31347812 */ /* 0x000fe200078ec0ff */
[----:B------:R-:W-:Y:S01]  /*7a30*/  IMAD.SHL.U32 R49, R46, 0x100, RZ ;  /* 0x000001002e317824 */ /* 0x000fe200078e00ff */
[----:B------:R-:W-:Y:S01]  /*7a40*/  SHF.R.U32.HI R55, RZ, 0x10, R47 ;  /* 0x00000010ff377819 */ /* 0x000fe2000001162f */
[----:B0-----:R-:W-:Y:S01]  /*7a50*/  IMAD.MOV.U32 R46, RZ, RZ, R12 ;  /* 0x000000ffff2e7224 */ /* 0x001fe200078e000c */
[----:B------:R-:W-:Y:S01]  /*7a60*/  LOP3.LUT R47, R48, 0xff00, R11, 0xf8, !PT ;  /* 0x0000ff00302f7812 */ /* 0x000fe200078ef80b */
[----:B------:R-:W-:Y:S01]  /*7a70*/  IMAD.U32 R48, R54, 0x10000, RZ ;  /* 0x0001000036307824 */ /* 0x000fe200078e00ff */
[----:B------:R-:W-:-:S02]  /*7a80*/  LOP3.LUT R53, R52, 0xff00, R49, 0xf8, !PT ;  /* 0x0000ff0034357812 */ /* 0x000fc400078ef831 */
[----:B------:R-:W-:Y:S02]  /*7a90*/  SHF.L.U32 R12, R55, 0x10, RZ ;  /* 0x00000010370c7819 */ /* 0x000fe400000006ff */
        /* <DEDUP_REMOVED lines=90> */
.L_x_2689:
[----:B------:R-:W-:Y:S05]  /*8040*/  BSYNC B2 ;  /* 0x0000000000027941 */ /* 0x000fea0003800000 */
.L_x_2688:
[----:B0-----:R0:W-:Y:S02]  /*8050*/  ST.E.128 desc[UR52][R50.64], R12 ;  /* 0x0000000c32007985 */ /* 0x0011e4000c101d34 */
.L_x_2687:
[----:B------:R-:W-:Y:S05]  /*8060*/  BSYNC B1 ;  /* 0x0000000000017941 */ /* 0x000fea0003800000 */
.L_x_2686:
        /* <DEDUP_REMOVED lines=9> */
[----:B------:R-:W-:Y:S01]  /*8100*/  SHF.R.U32.HI R42, RZ, 0x8, R43 ;  /* 0x00000008ff2a7819 */ /* 0x000fe2000001162b */
[----:B0-----:R-:W-:Y:S01]  /*8110*/  IMAD.MOV.U32 R37, RZ, RZ, R12 ;  /* 0x000000ffff257224 */ /* 0x001fe200078e000c */
[----:B------:R-:W-:Y:S02]  /*8120*/  SHF.R.U32.HI R44, RZ, 0x8, R45 ;  /* 0x00000008ff2c7819 */ /* 0x000fe4000001162d */
[----:B----4-:R-:W-:Y:S01]  /*8130*/  LOP3.LUT R11, R43, 0xff0000ff, RZ, 0xc0, !PT ;  /* 0xff0000ff2b0b7812 */ /* 0x010fe200078ec0ff */
[----:B------:R-:W-:Y:S01]  /*8140*/  IMAD.SHL.U32 R42, R42, 0x100, RZ ;  /* 0x000001002a2a7824 */ /* 0x000fe200078e00ff */
[----:B------:R-:W-:Y:S02]  /*8150*/  SHF.R.U32.HI R48, RZ, 0x10, R43 ;  /* 0x00000010ff307819 */ /* 0x000fe4000001162b */
[----:B------:R-:W-:Y:S02]  /*8160*/  LOP3.LUT R43, R45, 0xff0000ff, RZ, 0xc0, !PT ;  /* 0xff0000ff2d2b7812 */ /* 0x000fe400078ec0ff */
[----:B------:R-:W-:-:S02]  /*8170*/  SHF.R.U32.HI R49, RZ, 0x10, R45 ;  /* 0x00000010ff317819 */ /* 0x000fc4000001162d */
[----:B------:R-:W-:Y:S02]  /*8180*/  SHF.L.U32 R44, R44, 0x8, RZ ;  /* 0x000000082c2c7819 */ /* 0x000fe400000006ff */
[----:B------:R-:W-:Y:S01]  /*8190*/  LOP3.LUT R42, R11, 0xff00, R42, 0xf8, !PT ;  /* 0x0000ff000b2a7812 */ /* 0x000fe200078ef82a */
[----:B------:R-:W-:Y:S01]  /*81a0*/  IMAD.U32 R49, R49, 0x10000, RZ ;  /* 0x0001000031317824 */ /* 0x000fe200078e00ff */
[----:B------:R-:W-:Y:S01]  /*81b0*/  LOP3.LUT R12, R43, 0xff00, R44, 0xf8, !PT ;  /* 0x0000ff002b0c7812 */ /* 0x000fe200078ef82c */
[----:B------:R-:W-:Y:S01]  /*81c0*/  IMAD.U32 R43, R48, 0x10000, RZ ;  /* 0x00010000302b7824 */ /* 0x000fe200078e00ff */
[----:B------:R-:W-:Y:S02]  /*81d0*/  F2FP.F16.E4M3.UNPACK_B R11, R13 ;  /* 0x0000000dff0b723e */ /* 0x000fe400020006ff */
[----:B------:R-:W-:Y:S02]  /*81e0*/  F2FP.F16.E4M3.UNPACK_B R44, R137.H1 ;  /* 0x00000089ff2c723e */ /* 0x000fe400030006ff */
[----:B------:R-:W-:-:S02]  /*81f0*/  F2FP.F16.E4M3.UNPACK_B R13, R13.H1 ;  /* 0x0000000dff0d723e */ /* 0x000fc400030006ff */
[----:B------:R-:W-:Y:S01]  /*8200*/  LOP3.LUT R45, R42, 0xff0000, R43, 0xf8, !PT ;  /* 0x00ff00002a2d7812 */ /* 0x000fe200078ef82b */
[--C-:B------:R-:W-:Y:S01]  /*8210*/  HADD2.F32 R48, -RZ, R44.reuse.H0_H0 ;  /* 0x2000002cff307230 */ /* 0x100fe20000004100 */
[----:B------:R-:W-:Y:S01]  /*8220*/  LOP3.LUT R50, R12, 0xff0000, R49, 0xf8, !PT ;  /* 0x00ff00000c327812 */ /* 0x000fe200078ef831 */
[--C-:B------:R-:W-:Y:S01]  /*8230*/  HADD2.F32 R12, -RZ, R11.reuse.H1_H1 ;  /* 0x3000000bff0c7230 */ /* 0x100fe20000004100 */
[----:B------:R-:W-:Y:S01]  /*8240*/  F2FP.F16.E4M3.UNPACK_B R43, R136.H1 ;  /* 0x00000088ff2b723e */ /* 0x000fe200030006ff */
[----:B------:R-:W-:Y:S01]  /*8250*/  HADD2.F32 R11, -RZ, R11.H0_H0 ;  /* 0x2000000bff0b7230 */ /* 0x000fe20000004100 */
[----:B------:R-:W-:Y:S01]  /*8260*/  F2FP.F16.E4M3.UNPACK_B R137, R137 ;  /* 0x00000089ff89723e */ /* 0x000fe200020006ff */
[----:B------:R-:W-:Y:S02]  /*8270*/  HADD2.F32 R49, -RZ, R44.H1_H1 ;  /* 0x3000002cff317230 */ /* 0x000fe40000004100 */
[----:B------:R-:W-:Y:S01]  /*8280*/  FMUL.FTZ R52, R12, R48 ;  /* 0x000000300c347220 */ /* 0x000fe20000410000 */
[----:B------:R-:W-:-:S02]  /*8290*/  HADD2.F32 R42, -RZ, R13.H1_H1 ;  /* 0x3000000dff2a7230 */ /* 0x000fc40000004100 */
[C---:B------:R-:W-:Y:S01]  /*82a0*/  FMUL.FTZ R51, R11.reuse, R48 ;  /* 0x000000300b337220 */ /* 0x040fe20000410000 */
[----:B------:R-:W-:Y:S01]  /*82b0*/  HADD2.F32 R44, -RZ, R43.H0_H0 ;  /* 0x2000002bff2c7230 */ /* 0x000fe20000004100 */
[----:B------:R-:W-:Y:S01]  /*82c0*/  F2FP.F16.E4M3.UNPACK_B R136, R136 ;  /* 0x00000088ff88723e */ /* 0x000fe200020006ff */
[----:B------:R-:W-:Y:S02]  /*82d0*/  HADD2.F32 R13, -RZ, R13.H0_H0 ;  /* 0x2000000dff0d7230 */ /* 0x000fe40000004100 */
[-C--:B------:R-:W-:Y:S01]  /*82e0*/  FMUL.FTZ R48, R42, R49.reuse ;  /* 0x000000312a307220 */ /* 0x080fe20000410000 */
[----:B------:R-:W-:Y:S02]  /*82f0*/  HADD2.F32 R43, -RZ, R43.H1_H1 ;  /* 0x3000002bff2b7230 */ /* 0x000fe40000004100 */
[-C--:B------:R-:W-:Y:S01]  /*8300*/  FFMA.FTZ R11, R11, R44.reuse, -R52 ;  /* 0x0000002c0b0b7223 */ /* 0x080fe20000010834 */
[----:B------:R-:W-:Y:S01]  /*8310*/  FFMA.FTZ R12, R12, R44, R51 ;  /* 0x0000002c0c0c7223 */ /* 0x000fe20000010033 */
[----:B------:R-:W-:Y:S01]  /*8320*/  FMUL.FTZ R49, R13, R49 ;  /* 0x000000310d317220 */ /* 0x000fe20000410000 */
[----:B------:R-:W-:-:S02]  /*8330*/  HADD2.F32 R44, -RZ, R136.H1_H1 ;  /* 0x30000088ff2c7230 */ /* 0x000fc40000004100 */
[----:B------:R-:W-:Y:S01]  /*8340*/  FFMA.FTZ R55, R13, R43, -R48 ;  /* 0x0000002b0d377223 */ /* 0x000fe20000010830 */
[----:B------:R-:W-:Y:S01]  /*8350*/  F2FP.F16.E4M3.UNPACK_B R13, R37.H1 ;  /* 0x00000025ff0d723e */ /* 0x000fe200030006ff */
[----:B------:R-:W-:Y:S01]  /*8360*/  FFMA.FTZ R56, R42, R43, R49 ;  /* 0x0000002b2a387223 */ /* 0x000fe20000010031 */
[----:B------:R-:W-:Y:S01]  /*8370*/  F2FP.F16.E4M3.UNPACK_B R37, R37 ;  /* 0x00000025ff25723e */ /* 0x000fe200020006ff */
[----:B------:R-:W-:Y:S02]  /*8380*/  HADD2.F32 R48, -RZ, R137.H0_H0 ;  /* 0x20000089ff307230 */ /* 0x000fe40000004100 */
[--C-:B------:R-:W-:Y:S01]  /*8390*/  HADD2.F32 R42, -RZ, R13.reuse.H0_H0 ;  /* 0x2000000dff2a7230 */ /* 0x100fe20000004100 */
[----:B------:R-:W-:Y:S01]  /*83a0*/  F2FP.SATFINITE.E4M3.F32.PACK_AB_MERGE_C R58, R56, R55, RZ ;  /* 0x00000037383a723e */ /* 0x000fe200048070ff */
[----:B------:R-:W-:Y:S02]  /*83b0*/  HADD2.F32 R43, -RZ, R13.H1_H1 ;  /* 0x3000000dff2b7230 */ /* 0x000fe40000004100 */
[----:B------:R-:W-:-:S02]  /*83c0*/  HADD2.F32 R13, -RZ, R37.H0_H0 ;  /* 0x20000025ff0d7230 */ /* 0x000fc40000004100 */
[----:B------:R-:W-:Y:S02]  /*83d0*/  HADD2.F32 R37, -RZ, R37.H1_H1 ;  /* 0x30000025ff257230 */ /* 0x000fe40000004100 */
[----:B------:R-:W-:Y:S02]  /*83e0*/  HADD2.F32 R49, -RZ, R137.H1_H1 ;  /* 0x30000089ff317230 */ /* 0x000fe40000004100 */
[----:B------:R-:W-:Y:S02]  /*83f0*/  HADD2.F32 R136, -RZ, R136.H0_H0 ;  /* 0x20000088ff887230 */ /* 0x000fe40000004100 */
[-C--:B------:R-:W-:Y:S01]  /*8400*/  FMUL.FTZ R52, R37, R48.reuse ;  /* 0x0000003025347220 */ /* 0x080fe20000410000 */
[----:B------:R-:W-:Y:S01]  /*8410*/  FMUL.FTZ R48, R13, R48 ;  /* 0x000000300d307220 */ /* 0x000fe20000410000 */
[-C--:B------:R-:W-:Y:S01]  /*8420*/  FMUL.FTZ R51, R43, R49.reuse ;  /* 0x000000312b337220 */ /* 0x080fe20000410000 */
[C---:B------:R-:W-:Y:S01]  /*8430*/  FMUL.FTZ R54, R42.reuse, R49 ;  /* 0x000000312a367220 */ /* 0x040fe20000410000 */
[-C--:B------:R-:W-:Y:S01]  /*8440*/  FFMA.FTZ R53, R13, R136.reuse, -R52 ;  /* 0x000000880d357223 */ /* 0x080fe20000010834 */
[----:B------:R-:W-:Y:S01]  /*8450*/  FFMA.FTZ R136, R37, R136, R48 ;  /* 0x0000008825887223 */ /* 0x000fe20000010030 */
        /* <DEDUP_REMOVED lines=39> */
[CC--:B------:R-:W-:Y:S01]  /*86d0*/  FMUL.FTZ R42, R14.reuse, R50.reuse ;  /* 0x000000320e2a7220 */ /* 0x0c0fe20000410000 */
        /* <DEDUP_REMOVED lines=9> */
.L_x_2693:
[----:B------:R-:W-:Y:S05]  /*8770*/  BSYNC B2 ;  /* 0x0000000000027941 */ /* 0x000fea0003800000 */
.L_x_2692:
[----:B0-----:R0:W-:Y:S02]  /*8780*/  ST.E.128 desc[UR52][R46.64], R12 ;  /* 0x0000000c2e007985 */ /* 0x0011e4000c101d34 */
.L_x_2691:
[----:B------:R-:W-:Y:S05]  /*8790*/  BSYNC B1 ;  /* 0x0000000000017941 */ /* 0x000fea0003800000 */
.L_x_2690:
[----:B------:R-:W-:-:S13]  /*87a0*/  ISETP.NE.AND P2, PT, R84, RZ, PT ;  /* 0x000000ff5400720c */ /* 0x000fda0003f45270 */
[----:B------:R-:W-:Y:S05]  /*87b0*/  @!P2 BRA `(.L_x_2673) ;  /* 0x000000700088a947 */ /* 0x000fea0003800000 */
[----:B0-----:R0:W0:Y:S01]  /*87c0*/  LDS.128 R12, [R36+0x21400] ;  /* 0x02140000240c7984 */ /* 0x0010220000000c00 */
[----:B------:R-:W-:Y:S01]  /*87d0*/  IADD3 R42, P2, R196, R120, RZ ;  /* 0x00000078c42a7210 */ /* 0x000fe20007f5e0ff */
[----:B------:R-:W-:Y:S03]  /*87e0*/  BSSY B1, `(.L_x_2694) ;  /* 0x000006d000017945 */ /* 0x000fe60003800000 */
[----:B--2---:R-:W-:Y:S02]  /*87f0*/  IADD3.X R43, R119, R205, RZ, P2, !PT ;  /* 0x000000cd772b7210 */ /* 0x004fe400017fe4ff */
[----:B------:R-:W-:-:S13]  /*8800*/  ISETP.GE.AND P2, PT, R204, R117, PT ;  /* 0x00000075cc00720c */ /* 0x000fda0003f46270 */
[----:B------:R-:W-:Y:S05]  /*8810*/  @P2 BRA `(.L_x_2695) ;  /* 0x0000000400a42947 */ /* 0x000fea0003800000 */
[----:B----4-:R-:W-:Y:S01]  /*8820*/  SHF.R.U32.HI R11, RZ, 0x8, R39 ;  /* 0x00000008ff0b7819 */ /* 0x010fe20000011627 */
[----:B0-----:R-:W-:Y:S01]  /*8830*/  IMAD.MOV.U32 R36, RZ, RZ, R14 ;  /* 0x000000ffff247224 */ /* 0x001fe200078e000e */
[----:B------:R-:W-:Y:S01]  /*8840*/  SHF.R.U32.HI R40, RZ, 0x8, R41 ;  /* 0x00000008ff287819 */ /* 0x000fe20000011629 */
[----:B------:R-:W-:Y:S01]  /*8850*/  IMAD.MOV.U32 R37, RZ, RZ, R15 ;  /* 0x000000ffff257224 */ /* 0x000fe200078e000f */
[----:B------:R-:W-:Y:S01]  /*8860*/  SHF.R.U32.HI R45, RZ, 0x10, R39 ;  /* 0x00000010ff2d7819 */ /* 0x000fe20000011627 */
[----:B------:R-:W-:Y:S01]  /*8870*/  IMAD.SHL.U32 R11, R11, 0x100, RZ ;  /* 0x000001000b0b7824 */ /* 0x000fe200078e00ff */
[----:B------:R-:W-:Y:S02]  /*8880*/  LOP3.LUT R38, R39, 0xff0000ff, RZ, 0xc0, !PT ;  /* 0xff0000ff27267812 */ /* 0x000fe400078ec0ff */
[----:B------:R-:W-:Y:S02]  /*8890*/  SHF.R.U32.HI R44, RZ, 0x10, R41 ;  /* 0x00000010ff2c7819 */ /* 0x000fe40000011629 */
[----:B------:R-:W-:-:S02]  /*88a0*/  LOP3.LUT R39, R41, 0xff0000ff, RZ, 0xc0, !PT ;  /* 0xff0000ff29277812 */ /* 0x000fc400078ec0ff */
[----:B------:R-:W-:Y:S02]  /*88b0*/  SHF.L.U32 R14, R40, 0x8, RZ ;  /* 0x00000008280e7819 */ /* 0x000fe400000006ff */
        /* <DEDUP_REMOVED lines=95> */
.L_x_2695:
[----:B------:R-:W-:Y:S05]  /*8eb0*/  BSYNC B1 ;  /* 0x0000000000017941 */ /* 0x000fea0003800000 */
.L_x_2694:
[----:B0-----:R0:W-:Y:S01]  /*8ec0*/  ST.E.128 desc[UR52][R42.64], R12 ;  /* 0x0000000c2a007985 */ /* 0x0011e2000c101d34 */
[----:B------:R-:W-:Y:S05]  /*8ed0*/  BRA `(.L_x_2673) ;  /* 0x0000006800c07947 */ /* 0x000fea0003800000 */
.L_x_2639:
        /* <DEDUP_REMOVED lines=43> */
.L_x_2697:
[----:B------:R-:W-:Y:S05]  /*9190*/  BSYNC B1 ;  /* 0x0000000000017941 */ /* 0x000fea0003800000 */
.L_x_2696:
[----:B0-----:R-:W-:Y:S01]  /*91a0*/  IADD3 R62, R198, 0x80, RZ ;  /* 0x00000080c63e7810 */ /* 0x001fe20007ffe0ff */
[----:B------:R-:W-:Y:S01]  /*91b0*/  BSSY B1, `(.L_x_2698) ;  /* 0x000002f000017945 */ /* 0x000fe20003800000 */
[----:B------:R-:W-:Y:S02]  /*91c0*/  CS2R R64, SRZ ;  /* 0x0000000000407805 */ /* 0x000fe4000001ff00 */
[----:B------:R-:W-:Y:S02]  /*91d0*/  CS2R R66, SRZ ;  /* 0x0000000000427805 */ /* 0x000fe4000001ff00 */
[----:B------:R-:W-:Y:S02]  /*91e0*/  ISETP.GE.AND P4, PT, R62, R93, PT ;  /* 0x0000005d3e00720c */ /* 0x000fe40003f86270 */
[----:B------:R-:W-:Y:S02]  /*91f0*/  CS2R R62, SRZ ;  /* 0x00000000003e7805 */ /* 0x000fe4000001ff00 */
        /* <DEDUP_REMOVED lines=42> */
.L_x_2699:
[----:B------:R-:W-:Y:S05]  /*94a0*/  BSYNC B1 ;  /* 0x0000000000017941 */ /* 0x000fea0003800000 */
.L_x_2698:
        /* <DEDUP_REMOVED lines=8> */
[----:B------:R-:W-:Y:S01]  /*9530*/  MOV R157, R58 ;  /* 0x0000003a009d7202 */ /* 0x000fe20000000f00 */
        /* <DEDUP_REMOVED lines=14> */
[----:B------:R-:W-:Y:S01]  /*9620*/  IMAD.MOV.U32 R138, RZ, RZ, R80 ;  /* 0x000000ffff8a7224 */ /* 0x000fe200078e0050 */
[----:B------:R-:W-:Y:S06]  /*9630*/  @!P1 BRA `(.L_x_2700) ;  /* 0x0000000000049947 */ /* 0x000fec0003800000 */
[----:B------:R-:W-:Y:S01]  /*9640*/  BPT.TRAP 0x1 ;  /* 0x000000040000795c */ /* 0x000fe20000300000 */
.L_x_2700:
[----:B------:R-:W-:Y:S01]  /*9650*/  IMAD R94, R19, 0x8, R18 ;  /* 0x00000008135e7824 */ /* 0x000fe200078e0212 */
[----:B------:R-:W-:Y:S01]  /*9660*/  SHF.L.U32 R95, R199, 0x1f, RZ ;  /* 0x0000001fc75f7819 */ /* 0x000fe200000006ff */
[----:B------:R-:W1:Y:S01]  /*9670*/  LDC R136, c[0x0][0x2f4] ;  /* 0x0000bd00ff887b82 */ /* 0x000e620000000800 */
[----:B------:R-:W-:Y:S02]  /*9680*/  BSSY B1, `(.L_x_2701) ;  /* 0x0000003000017945 */ /* 0x000fe40003800000 */
[----:B------:R-:W2:Y:S02]  /*9690*/  SYNCS.PHASECHK.TRANS64.TRYWAIT P5, [R94+URZ+0x29890], R95 ;  /* 0x0298905f5e0075a7 */ /* 0x000ea400080a017f */
[----:B--2---:R-:W-:Y:S05]  /*96a0*/  @!P5 BRA `(.L_x_2702) ;  /* 0x0000025c00a0d947 */ /* 0x004fea0003800000 */
.L_x_2990:
[----:B------:R-:W-:Y:S05]  /*96b0*/  BSYNC B1 ;  /* 0x0000000000017941 */ /* 0x000fea0003800000 */
.L_x_2701:
[----:B------:R-:W-:Y:S01]  /*96c0*/  UMOV UR4, 0xffffffff ;  /* 0xffffffff00047882 */ /* 0x000fe20000000000 */
[----:B-1----:R-:W-:Y:S02]  /*96d0*/  IMAD.IADD R145, R136, 0x1, -R118 ;  /* 0x0000000188917824 */ /* 0x002fe400078e0a76 */
[----:B------:R-:W-:Y:S05]  /*96e0*/  BRA.DIV UR4, `(.L_x_2703) ;  /* 0x0000025e04a47947 */ /* 0x000fea000b800000 */
[----:B------:R1:W3:Y:S04]  /*96f0*/  SHFL.IDX PT, R153, R119, RZ, 0x1e1f ;  /* 0x001e1fff77997589 */ /* 0x0002e800000e0000 */
[----:B------:R1:W4:Y:S02]  /*9700*/  SHFL.IDX PT, R11, R120, RZ, 0x1e1f ;  /* 0x001e1fff780b7589 */ /* 0x00032400000e0000 */
.L_x_2994:
        /* <DEDUP_REMOVED lines=17> */
[----:B------:R-:W-:-:S05]  /*9820*/  IMAD R12, R12, 0x2800, R209 ;  /* 0x000028000c0c7824 */ /* 0x000fca00078e02d1 */
        /* <DEDUP_REMOVED lines=14> */
[----:B------:R-:W-:Y:S02]  /*9910*/  SHF.R.U32.HI R51, RZ, 0x8, R37 ;  /* 0x00000008ff337819 */ /* 0x000fe40000011625 */
[----:B------:R-:W-:-:S02]  /*9920*/  SHF.R.U32.HI R48, RZ, 0x10, R49 ;  /* 0x00000010ff307819 */ /* 0x000fc40000011631 */
[----:B------:R-:W-:Y:S02]  /*9930*/  LOP3.LUT R50, R49, 0xff0000ff, RZ, 0xc0, !PT ;  /* 0xff0000ff31327812 */ /* 0x000fe400078ec0ff */
[----:B------:R-:W-:Y:S01]  /*9940*/  SHF.R.U32.HI R168, RZ, 0x10, R37 ;  /* 0x00000010ffa87819 */ /* 0x000fe20000011625 */
[----:B------:R-:W-:Y:S01]  /*9950*/  IMAD.U32 R48, R48, 0x10000, RZ ;  /* 0x0001000030307824 */ /* 0x000fe200078e00ff */
[----:B------:R-:W-:Y:S02]  /*9960*/  LOP3.LUT R170, R37, 0xff0000ff, RZ, 0xc0, !PT ;  /* 0xff0000ff25aa7812 */ /* 0x000fe400078ec0ff */
[--C-:B------:R-:W-:Y:S01]  /*9970*/  SHF.R.U32.HI R37, RZ, 0x10, R39.reuse ;  /* 0x00000010ff257819 */ /* 0x100fe20000011627 */
[----:B------:R-:W-:Y:S01]  /*9980*/  IMAD.U32 R168, R168, 0x10000, RZ ;  /* 0x00010000a8a87824 */ /* 0x000fe200078e00ff */
[----:B------:R-:W-:Y:S02]  /*9990*/  SHF.R.U32.HI R38, RZ, 0x8, R39 ;  /* 0x00000008ff267819 */ /* 0x000fe40000011627 */
[----:B------:R-:W-:Y:S01]  /*99a0*/  LOP3.LUT R49, R39, 0xff0000ff, RZ, 0xc0, !PT ;  /* 0xff0000ff27317812 */ /* 0x000fe200078ec0ff */
[----:B------:R-:W-:Y:S01]  /*99b0*/  IMAD.SHL.U32 R39, R51, 0x100, RZ ;  /* 0x0000010033277824 */ /* 0x000fe200078e00ff */
[----:B------:R-:W-:Y:S01]  /*99c0*/  SHF.L.U32 R167, R167, 0x8, RZ ;  /* 0x00000008a7a77819 */ /* 0x000fe200000006ff */
[----:B------:R-:W-:Y:S01]  /*99d0*/  IMAD.U32 R37, R37, 0x10000, RZ ;  /* 0x0001000025257824 */ /* 0x000fe200078e00ff */
[----:B------:R-:W-:-:S02]  /*99e0*/  LOP3.LUT R50, R50, 0xff00, R171, 0xf8, !PT ;  /* 0x0000ff0032327812 */ /* 0x000fc400078ef8ab */
        /* <DEDUP_REMOVED lines=22> */
[----:B------:R-:W-:Y:S02]  /*9b50*/  SHF.L.U32 R38, R38, 0x8, RZ ;  /* 0x0000000826267819 */ /* 0x000fe400000006ff */
[----:B------:R-:W-:-:S02]  /*9b60*/  LOP3.LUT R51, R51, 0xff0000, R36, 0xf8, !PT ;  /* 0x00ff000033337812 */ /* 0x000fc400078ef824 */
        /* <DEDUP_REMOVED lines=13> */
[CC--:B------:R-:W-:Y:S01]  /*9c40*/  FMUL.FTZ R174, R13.reuse, R173.reuse ;  /* 0x000000ad0dae7220 */ /* 0x0c0fe20000410000 */
[----:B------:R-:W-:Y:S02]  /*9c50*/  HADD2.F32 R170, -RZ, R170.H1_H1 ;  /* 0x300000aaffaa7230 */ /* 0x000fe40000004100 */
[C---:B------:R-:W-:Y:S01]  /*9c60*/  FMUL.FTZ R173, R50.reuse, R173 ;  /* 0x000000ad32ad7220 */ /* 0x040fe20000410000 */
[----:B------:R-:W-:Y:S02]  /*9c70*/  IMAD.MOV.U32 R37, RZ, RZ, R91 ;  /* 0x000000ffff257224 */ /* 0x000fe400078e005b */
[-C--:B------:R-:W-:Y:S01]  /*9c80*/  FFMA.FTZ R50, R50, R172.reuse, -R174 ;  /* 0x000000ac32327223 */ /* 0x080fe200000108ae */
[----:B------:R-:W-:Y:S01]  /*9c90*/  MOV R91, R15 ;  /* 0x0000000f005b7202 */ /* 0x000fe20000000f00 */
[----:B------:R-:W-:Y:S01]  /*9ca0*/  FFMA.FTZ R13, R13, R172, R173 ;  /* 0x000000ac0d0d7223 */ /* 0x000fe200000100ad */
[----:B------:R-:W-:Y:S01]  /*9cb0*/  HADD2.F32 R172, -RZ, R171.H1_H1 ;  /* 0x300000abffac7230 */ /* 0x000fe20000004100 */
[----:B------:R-:W-:Y:S01]  /*9cc0*/  F2FP.F16.E4M3.UNPACK_B R38, R37 ;  /* 0x00000025ff26723e */ /* 0x000fe200020006ff */
[----:B------:R-:W-:-:S02]  /*9cd0*/  HADD2.F32 R171, -RZ, R169.H1_H1 ;  /* 0x300000a9ffab7230 */ /* 0x000fc40000004100 */
[CC--:B------:R-:W-:Y:S01]  /*9ce0*/  FMUL.FTZ R169, R89.reuse, R170.reuse ;  /* 0x000000aa59a97220 */ /* 0x0c0fe20000410000 */
[----:B------:R-:W-:Y:S01]  /*9cf0*/  F2FP.F16.E4M3.UNPACK_B R15, R91 ;  /* 0x0000005bff0f723e */ /* 0x000fe200020006ff */
[C---:B------:R-:W-:Y:S01]  /*9d00*/  FMUL.FTZ R170, R172.reuse, R170 ;  /* 0x000000aaacaa7220 */ /* 0x040fe20000410000 */
[----:B------:R-:W-:Y:S01]  /*9d10*/  F2FP.F16.E4M3.UNPACK_B R37, R37.H1 ;  /* 0x00000025ff25723e */ /* 0x000fe200030006ff */
[-C--:B------:R-:W-:Y:S01]  /*9d20*/  FFMA.FTZ R169, R172, R171.reuse, -R169 ;  /* 0x000000abaca97223 */ /* 0x080fe200000108a9 */
[----:B------:R-:W-:Y:S02]  /*9d30*/  HADD2.F32 R172, -RZ, R38.H0_H0 ;  /* 0x20000026ffac7230 */ /* 0x000fe40000004100 */
        /* <DEDUP_REMOVED lines=104> */
[----:B------:R-:W-:Y:S02]  /*a3c0*/  IMAD.MOV.U32 R12, RZ, RZ, R168 ;  /* 0x000000ffff0c7224 */ /* 0x000fe400078e00a8 */
[C---:B------:R-:W-:Y:S01]  /*a3d0*/  FMUL.FTZ R174, R163.reuse, R174 ;  /* 0x000000aea3ae7220 */ /* 0x040fe20000410000 */
[----:B------:R-:W-:-:S03]  /*a3e0*/  FFMA.FTZ R170, R163, R164, -R170 ;  /* 0x000000a4a3aa7223 */ /* 0x000fc600000108aa */
[----:B------:R-:W-:Y:S01]  /*a3f0*/  FFMA.FTZ R174, R88, R164, R174 ;  /* 0x000000a458ae7223 */ /* 0x000fe200000100ae */
[CC--:B------:R-:W-:Y:S01]  /*a400*/  FMUL.FTZ R88, R51.reuse, R14.reuse ;  /* 0x0000000e33587220 */ /* 0x0c0fe20000410000 */
[C---:B------:R-:W-:Y:S01]  /*a410*/  FMUL.FTZ R14, R50.reuse, R14 ;  /* 0x0000000e320e7220 */ /* 0x040fe20000410000 */
[----:B------:R-:W-:Y:S02]  /*a420*/  HADD2.F32 R164, -RZ, R162.H0_H0 ;  /* 0x200000a2ffa47230 */ /* 0x000fe40000004100 */
[-C--:B------:R-:W-:Y:S01]  /*a430*/  FFMA.FTZ R50, R50, R89.reuse, -R88 ;  /* 0x0000005932327223 */ /* 0x080fe20000010858 */
[----:B------:R-:W-:Y:S01]  /*a440*/  FFMA.FTZ R14, R51, R89, R14 ;  /* 0x00000059330e7223 */ /* 0x000fe2000001000e */
[----:B------:R-:W-:Y:S02]  /*a450*/  HADD2.F32 R51, -RZ, R90.H0_H0 ;  /* 0x2000005aff337230 */ /* 0x000fe40000004100 */
[----:B------:R-:W-:Y:S01]  /*a460*/  HADD2.F32 R89, -RZ, R49.H0_H0 ;  /* 0x20000031ff597230 */ /* 0x000fe20000004100 */
[----:B------:R-:W-:Y:S01]  /*a470*/  F2FP.SATFINITE.E4M3.F32.PACK_AB_MERGE_C R50, R50, R170, RZ ;  /* 0x000000aa3232723e */ /* 0x000fe200048070ff */
        /* <DEDUP_REMOVED lines=8> */
[----:B------:R-:W-:-:S02]  /*a500*/  HADD2.F32 R165, -RZ, R165.H1_H1 ;  /* 0x300000a5ffa57230 */ /* 0x000fc40000004100 */
[----:B------:R-:W-:Y:S01]  /*a510*/  FMUL.FTZ R51, R90, R162 ;  /* 0x000000a25a337220 */ /* 0x000fe20000410000 */
[----:B------:R-:W-:Y:S01]  /*a520*/  F2FP.SATFINITE.E4M3.F32.PACK_AB_MERGE_C R14, R14, R174, RZ ;  /* 0x000000ae0e0e723e */ /* 0x000fe200048070ff */
[----:B------:R-:W-:Y:S01]  /*a530*/  FMUL.FTZ R162, R49, R162 ;  /* 0x000000a231a27220 */ /* 0x000fe20000410000 */
[----:B------:R-:W-:Y:S01]  /*a540*/  F2FP.SATFINITE.E4M3.F32.PACK_AB_MERGE_C R89, R39, R48, R13 ;  /* 0x000000302759723e */ /* 0x000fe2000480700d */
[-C--:B------:R-:W-:Y:S01]  /*a550*/  FFMA.FTZ R51, R49, R165.reuse, -R51 ;  /* 0x000000a531337223 */ /* 0x080fe20000010833 */
[----:B------:R-:W-:Y:S02]  /*a560*/  IMAD.MOV.U32 R13, RZ, RZ, R167 ;  /* 0x000000ffff0d7224 */ /* 0x000fe400078e00a7 */
[----:B------:R-:W-:Y:S01]  /*a570*/  FFMA.FTZ R162, R90, R165, R162 ;  /* 0x000000a55aa27223 */ /* 0x000fe200000100a2 */
[----:B------:R-:W-:Y:S02]  /*a580*/  MOV R88, R36 ;  /* 0x0000002400587202 */ /* 0x000fe40000000f00 */
[----:B------:R-:W-:-:S02]  /*a590*/  F2FP.SATFINITE.E4M3.F32.PACK_AB_MERGE_C R50, R51, R163, R50 ;  /* 0x000000a33332723e */ /* 0x000fc40004807032 */
[----:B------:R-:W-:Y:S02]  /*a5a0*/  F2FP.SATFINITE.E4M3.F32.PACK_AB_MERGE_C R162, R162, R164, R14 ;  /* 0x000000a4a2a2723e */ /* 0x000fe4000480700e */
[----:B------:R-:W-:Y:S01]  /*a5b0*/  F2FP.SATFINITE.E4M3.F32.PACK_AB_MERGE_C R51, R38, R175, R91 ;  /* 0x000000af2633723e */ /* 0x000fe2000480705b */
[----:B------:R-:W-:Y:S01]  /*a5c0*/  IMAD.MOV.U32 R14, RZ, RZ, R50 ;  /* 0x000000ffff0e7224 */ /* 0x000fe200078e0032 */
[----:B------:R-:W-:Y:S01]  /*a5d0*/  F2FP.SATFINITE.E4M3.F32.PACK_AB_MERGE_C R91, R15, R172, R37 ;  /* 0x000000ac0f5b723e */ /* 0x000fe20004807025 */
[----:B------:R-:W-:Y:S02]  /*a5e0*/  IMAD.MOV.U32 R90, RZ, RZ, R162 ;  /* 0x000000ffff5a7224 */ /* 0x000fe400078e00a2 */
[----:B------:R-:W-:-:S07]  /*a5f0*/  IMAD.MOV.U32 R15, RZ, RZ, R51 ;  /* 0x000000ffff0f7224 */ /* 0x000fce00078e0033 */
.L_x_2709:
[----:B------:R-:W-:Y:S05]  /*a600*/  BSYNC B3 ;  /* 0x0000000000037941 */ /* 0x000fea0003800000 */
.L_x_2708:
[----:B----4-:R-:W-:-:S04]  /*a610*/  IADD3 R36, P2, R28, R11, RZ ;  /* 0x0000000b1c247210 */ /* 0x010fc80007f5e0ff */
[----:B---3--:R-:W-:Y:S02]  /*a620*/  IADD3.X R37, R153, R112, RZ, P2, !PT ;  /* 0x0000007099257210 */ /* 0x008fe400017fe4ff */
[----:B------:R-:W-:-:S03]  /*a630*/  ISETP.GE.AND P2, PT, R166, R136, PT ;  /* 0x00000088a600720c */ /* 0x000fc60003f46270 */
[----:B0-----:R0:W-:Y:S10]  /*a640*/  ST.E.128 desc[UR52][R36.64], R12 ;  /* 0x0000000c24007985 */ /* 0x0011f4000c101d34 */
[----:B------:R-:W-:-:S04]  /*a650*/  @!P2 IADD3 R38, P5, R11, R166, RZ ;  /* 0x000000a60b26a210 */ /* 0x000fc80007fbe0ff */
[----:B------:R-:W-:-:S05]  /*a660*/  @!P2 LEA.HI.X.SX32 R39, R166, R153, 0x1, P5 ;  /* 0x00000099a627a211 */ /* 0x000fca00028f0eff */
[----:B------:R0:W-:Y:S04]  /*a670*/  @!P2 ST.E.128 desc[UR52][R38.64], R88 ;  /* 0x000000582600a985 */ /* 0x0001e8000c101d34 */
.L_x_2707:
[----:B------:R-:W-:Y:S05]  /*a680*/  BSYNC B2 ;  /* 0x0000000000027941 */ /* 0x000fea0003800000 */
.L_x_2706:
        /* <DEDUP_REMOVED lines=15> */
[----:B------:R-:W-:-:S05]  /*a780*/  LOP3.LUT R13, R13, R208, RZ, 0x3c, !PT ;  /* 0x000000d00d0d7212 */ /* 0x000fca00078e3cff */
        /* <DEDUP_REMOVED lines=13> */
[----:B------:R-:W-:Y:S01]  /*a860*/  LOP3.LUT R40, R53, 0xff0000ff, RZ, 0xc0, !PT ;  /* 0xff0000ff35287812 */ /* 0x000fe200078ec0ff */
[----:B------:R-:W-:Y:S01]  /*a870*/  IMAD.SHL.U32 R49, R49, 0x100, RZ ;  /* 0x0000010031317824 */ /* 0x000fe200078e00ff */
[----:B------:R-:W-:-:S02]  /*a880*/  SHF.R.U32.HI R51, RZ, 0x10, R53 ;  /* 0x00000010ff337819 */ /* 0x000fc40000011635 */
[----:B------:R-:W-:Y:S02]  /*a890*/  LOP3.LUT R40, R40, 0xff00, R41, 0xf8, !PT ;  /* 0x0000ff0028287812 */ /* 0x000fe400078ef829 */
[----:B------:R-:W-:Y:S01]  /*a8a0*/  LOP3.LUT R42, R42, 0xff00, R49, 0xf8, !PT ;  /* 0x0000ff002a2a7812 */ /* 0x000fe200078ef831 */
[----:B------:R-:W-:Y:S01]  /*a8b0*/  IMAD.U32 R49, R51, 0x10000, RZ ;  /* 0x0001000033317824 */ /* 0x000fe200078e00ff */
[----:B------:R-:W-:Y:S01]  /*a8c0*/  SHF.L.U32 R41, R50, 0x10, RZ ;  /* 0x0000001032297819 */ /* 0x000fe200000006ff */
[----:B0-----:R-:W-:-:S03]  /*a8d0*/  IMAD.MOV.U32 R51, RZ, RZ, R37 ;  /* 0x000000ffff337224 */ /* 0x001fc600078e0025 */
[----:B------:R-:W-:Y:S02]  /*a8e0*/  LOP3.LUT R50, R42, 0xff0000, R41, 0xf8, !PT ;  /* 0x00ff00002a327812 */ /* 0x000fe400078ef829 */
[----:B------:R-:W-:Y:S02]  /*a8f0*/  F2FP.F16.E4M3.UNPACK_B R53, R51 ;  /* 0x00000033ff35723e */ /* 0x000fe400020006ff */
[----:B------:R-:W-:Y:S02]  /*a900*/  F2FP.F16.E4M3.UNPACK_B R52, R50 ;  /* 0x00000032ff34723e */ /* 0x000fe400020006ff */
[----:B------:R-:W-:Y:S02]  /*a910*/  F2FP.F16.E4M3.UNPACK_B R41, R13 ;  /* 0x0000000dff29723e */ /* 0x000fe400020006ff */
[----:B------:R-:W-:Y:S01]  /*a920*/  LOP3.LUT R49, R40, 0xff0000, R49, 0xf8, !PT ;  /* 0x00ff000028317812 */ /* 0x000fe200078ef831 */
[----:B------:R-:W-:Y:S01]  /*a930*/  HADD2.F32 R40, -RZ, R53.H0_H0 ;  /* 0x20000035ff287230 */ /* 0x000fe20000004100 */
[----:B------:R-:W-:Y:S01]  /*a940*/  F2FP.F16.E4M3.UNPACK_B R51, R51.H1 ;  /* 0x00000033ff33723e */ /* 0x000fe200030006ff */
[----:B------:R-:W-:Y:S01]  /*a950*/  HADD2.F32 R42, -RZ, R41.H0_H0 ;  /* 0x20000029ff2a7230 */ /* 0x000fe20000004100 */
[-C--:B------:R-:W-:Y:S01]  /*a960*/  F2FP.F16.E4M3.UNPACK_B R37, R49.reuse ;  /* 0x00000031ff25723e */ /* 0x080fe200020006ff */
[----:B------:R-:W-:Y:S01]  /*a970*/  HADD2.F32 R53, -RZ, R53.H1_H1 ;  /* 0x30000035ff357230 */ /* 0x000fe20000004100 */
[----:B------:R-:W-:Y:S01]  /*a980*/  F2FP.F16.E4M3.UNPACK_B R49, R49.H1 ;  /* 0x00000031ff31723e */ /* 0x000fe200030006ff */
[----:B------:R-:W-:-:S02]  /*a990*/  HADD2.F32 R54, -RZ, R52.H1_H1 ;  /* 0x30000034ff367230 */ /* 0x000fc40000004100 */
[----:B------:R-:W-:Y:S02]  /*a9a0*/  HADD2.F32 R41, -RZ, R41.H1_H1 ;  /* 0x30000029ff297230 */ /* 0x000fe40000004100 */
        /* <DEDUP_REMOVED lines=31> */
[----:B------:R-:W-:Y:S02]  /*aba0*/  SHF.R.U32.HI R54, RZ, 0x8, R43 ;  /* 0x00000008ff367819 */ /* 0x000fe4000001162b */
[----:B------:R-:W-:Y:S02]  /*abb0*/  SHF.R.U32.HI R88, RZ, 0x10, R55 ;  /* 0x00000010ff587819 */ /* 0x000fe40000011637 */
[----:B------:R-:W-:Y:S01]  /*abc0*/  LOP3.LUT R53, R43, 0xff0000ff, RZ, 0xc0, !PT ;  /* 0xff0000ff2b357812 */ /* 0x000fe200078ec0ff */
[----:B------:R-:W-:Y:S01]  /*abd0*/  IMAD.SHL.U32 R54, R54, 0x100, RZ ;  /* 0x0000010036367824 */ /* 0x000fe200078e00ff */
[----:B------:R-:W-:Y:S01]  /*abe0*/  SHF.R.U32.HI R55, RZ, 0x10, R43 ;  /* 0x00000010ff377819 */ /* 0x000fe2000001162b */
[----:B------:R-:W-:Y:S01]  /*abf0*/  IMAD.SHL.U32 R43, R89, 0x100, RZ ;  /* 0x00000100592b7824 */ /* 0x000fe200078e00ff */
[----:B------:R-:W-:-:S02]  /*ac00*/  F2FP.SATFINITE.E4M3.F32.PACK_AB_MERGE_C R50, R51, R50, RZ ;  /* 0x000000323332723e */ /* 0x000fc400048070ff */
[----:B------:R-:W-:Y:S01]  /*ac10*/  LOP3.LUT R53, R53, 0xff00, R54, 0xf8, !PT ;  /* 0x0000ff0035357812 */ /* 0x000fe200078ef836 */
[----:B------:R-:W-:Y:S01]  /*ac20*/  IMAD.U32 R54, R55, 0x10000, RZ ;  /* 0x0001000037367824 */ /* 0x000fe200078e00ff */
[----:B------:R-:W-:Y:S02]  /*ac30*/  LOP3.LUT R43, R52, 0xff00, R43, 0xf8, !PT ;  /* 0x0000ff00342b7812 */ /* 0x000fe400078ef82b */
[----:B------:R-:W-:Y:S02]  /*ac40*/  SHF.L.U32 R52, R88, 0x10, RZ ;  /* 0x0000001058347819 */ /* 0x000fe400000006ff */
[----:B------:R-:W-:Y:S02]  /*ac50*/  F2FP.F16.E4M3.UNPACK_B R51, R12.H1 ;  /* 0x0000000cff33723e */ /* 0x000fe400030006ff */
[----:B------:R-:W-:Y:S02]  /*ac60*/  LOP3.LUT R43, R43, 0xff0000, R52, 0xf8, !PT ;  /* 0x00ff00002b2b7812 */ /* 0x000fe400078ef834 */
[----:B------:R-:W-:Y:S01]  /*ac70*/  LOP3.LUT R52, R53, 0xff0000, R54, 0xf8, !PT ;  /* 0x00ff000035347812 */ /* 0x000fe200078ef836 */
[----:B------:R-:W-:Y:S01]  /*ac80*/  IMAD.MOV.U32 R54, RZ, RZ, R15 ;  /* 0x000000ffff367224 */ /* 0x000fe200078e000f */
[----:B------:R-:W-:-:S02]  /*ac90*/  F2FP.F16.E4M3.UNPACK_B R15, R39 ;  /* 0x00000027ff0f723e */ /* 0x000fc400020006ff */
        /* <DEDUP_REMOVED lines=132> */
[----:B------:R-:W-:Y:S02]  /*b4e0*/  F2FP.SATFINITE.E4M3.F32.PACK_AB_MERGE_C R39, R15, R91, R52 ;  /* 0x0000005b0f27723e */ /* 0x000fe40004807034 */
[----:B------:R-:W-:Y:S02]  /*b4f0*/  F2FP.SATFINITE.E4M3.F32.PACK_AB_MERGE_C R38, R38, R171, R55 ;  /* 0x000000ab2626723e */ /* 0x000fe40004807037 */
[----:B------:R-:W-:-:S07]  /*b500*/  MOV R15, R53 ;  /* 0x00000035000f7202 */ /* 0x000fce0000000f00 */
.L_x_2713:
[----:B------:R-:W-:Y:S05]  /*b510*/  BSYNC B3 ;  /* 0x0000000000037941 */ /* 0x000fea0003800000 */
.L_x_2712:
[----:B----4-:R-:W-:-:S05]  /*b520*/  IADD3 R40, P2, R29, R11, RZ ;  /* 0x0000000b1d287210 */ /* 0x010fca0007f5e0ff */
[----:B---3--:R-:W-:Y:S01]  /*b530*/  IMAD.X R41, R153, 0x1, R111, P2 ;  /* 0x0000000199297824 */ /* 0x008fe200010e066f */
[----:B------:R-:W-:-:S04]  /*b540*/  ISETP.GE.AND P2, PT, R48, R136, PT ;  /* 0x000000883000720c */ /* 0x000fc80003f46270 */
[----:B0-----:R0:W-:Y:S09]  /*b550*/  ST.E.128 desc[UR52][R40.64], R12 ;  /* 0x0000000c28007985 */ /* 0x0011f2000c101d34 */
[----:B------:R-:W-:-:S04]  /*b560*/  @!P2 IADD3 R42, P5, R11, R48, RZ ;  /* 0x000000300b2aa210 */ /* 0x000fc80007fbe0ff */
[----:B------:R-:W-:-:S05]  /*b570*/  @!P2 LEA.HI.X.SX32 R43, R48, R153, 0x1, P5 ;  /* 0x00000099302ba211 */ /* 0x000fca00028f0eff */
[----:B------:R0:W-:Y:S04]  /*b580*/  @!P2 ST.E.128 desc[UR52][R42.64], R36 ;  /* 0x000000242a00a985 */ /* 0x0001e8000c101d34 */
.L_x_2711:
[----:B------:R-:W-:Y:S05]  /*b590*/  BSYNC B2 ;  /* 0x0000000000027941 */ /* 0x000fea0003800000 */
.L_x_2710:
[----:B------:R-:W-:-:S13]  /*b5a0*/  ISETP.NE.AND P2, PT, R33, RZ, PT ;  /* 0x000000ff2100720c */ /* 0x000fda0003f45270 */
[----:B------:R-:W-:Y:S05]  /*b5b0*/  @!P2 BRA `(.L_x_2705) ;  /* 0x0000000c00bca947 */ /* 0x000fea0003800000 */
[----:B0-----:R-:W5:Y:S01]  /*b5c0*/  LDL R12, [R1] ;  /* 0x00000000010c7983 */ /* 0x001f620000100800 */
[----:B----4-:R-:W-:Y:S01]  /*b5d0*/  IADD3 R40, P2, R30, R11, RZ ;  /* 0x0000000b1e287210 */ /* 0x010fe20007f5e0ff */
[----:B------:R-:W-:Y:S04]  /*b5e0*/  BSSY B2, `(.L_x_2714) ;  /* 0x00000e7000027945 */ /* 0x000fe80003800000 */
[----:B---3--:R-:W-:Y:S01]  /*b5f0*/  IMAD.X R41, R153, 0x1, R110, P2 ;  /* 0x0000000199297824 */ /* 0x008fe200010e066e */
        /* <DEDUP_REMOVED lines=19> */
[----:B------:R-:W3:Y:S01]  /*b730*/  LDS.128 R36, [R36+0x1a400] ;  /* 0x01a4000024247984 */ /* 0x000ee20000000c00 */
[----:B------:R-:W-:Y:S05]  /*b740*/  @P2 BRA `(.L_x_2715) ;  /* 0x0000000c00402947 */ /* 0x000fea0003800000 */
[----:B---3--:R-:W-:Y:S01]  /*b750*/  IMAD.MOV.U32 R44, RZ, RZ, R36 ;  /* 0x000000ffff2c7224 */ /* 0x008fe200078e0024 */
[----:B0-----:R-:W-:Y:S02]  /*b760*/  MOV R42, R12 ;  /* 0x0000000c002a7202 */ /* 0x001fe40000000f00 */
[----:B------:R-:W-:Y:S02]  /*b770*/  F2FP.F16.E4M3.UNPACK_B R50, R154.H1 ;  /* 0x0000009aff32723e */ /* 0x000fe400030006ff */
[----:B------:R-:W-:Y:S02]  /*b780*/  F2FP.F16.E4M3.UNPACK_B R46, R44.H1 ;  /* 0x0000002cff2e723e */ /* 0x000fe400030006ff */
[----:B------:R-:W-:Y:S01]  /*b790*/  F2FP.F16.E4M3.UNPACK_B R43, R42.H1 ;  /* 0x0000002aff2b723e */ /* 0x000fe200030006ff */
[----:B------:R-:W-:Y:S01]  /*b7a0*/  HADD2.F32 R53, -RZ, R50.H0_H0 ;  /* 0x20000032ff357230 */ /* 0x000fe20000004100 */
[----:B------:R-:W-:Y:S01]  /*b7b0*/  F2FP.F16.E4M3.UNPACK_B R49, R156.H1 ;  /* 0x0000009cff31723e */ /* 0x000fe200030006ff */
[----:B------:R-:W-:Y:S01]  /*b7c0*/  HADD2.F32 R12, -RZ, R46.H0_H0 ;  /* 0x2000002eff0c7230 */ /* 0x000fe20000004100 */
[----:B------:R-:W-:Y:S01]  /*b7d0*/  F2FP.F16.E4M3.UNPACK_B R56, R155.H1 ;  /* 0x0000009bff38723e */ /* 0x000fe200030006ff */
        /* <DEDUP_REMOVED lines=8> */
[----:B------:R-:W-:Y:S02]  /*b860*/  HADD2.F32 R91, -RZ, R56.H0_H0 ;  /* 0x20000038ff5b7230 */ /* 0x000fe40000004100 */
[----:B------:R-:W-:Y:S01]  /*b870*/  FFMA.FTZ R12, R12, R51, R53 ;  /* 0x000000330c0c7223 */ /* 0x000fe20000010035 */
[----:B------:R-:W-:Y:S01]  /*b880*/  HADD2.F32 R51, -RZ, R50.H1_H1 ;  /* 0x30000032ff337230 */ /* 0x000fe20000004100 */
[--C-:B------:R-:W-:Y:S01]  /*b890*/  SHF.R.U32.HI R90, RZ, 0x10, R57.reuse ;  /* 0x00000010ff5a7819 */ /* 0x100fe20000011639 */
[----:B------:R-:W-:Y:S01]  /*b8a0*/  HADD2.F32 R50, -RZ, R49.H1_H1 ;  /* 0x30000031ff327230 */ /* 0x000fe20000004100 */
[----:B------:R-:W-:Y:S01]  /*b8b0*/  SHF.R.U32.HI R88, RZ, 0x8, R57 ;  /* 0x00000008ff587819 */ /* 0x000fe20000011639 */
[----:B------:R-:W-:-:S02]  /*b8c0*/  HADD2.F32 R56, -RZ, R56.H1_H1 ;  /* 0x30000038ff387230 */ /* 0x000fc40000004100 */
[-C--:B------:R-:W-:Y:S01]  /*b8d0*/  FMUL.FTZ R52, R46, R51.reuse ;  /* 0x000000332e347220 */ /* 0x080fe20000410000 */
[----:B------:R-:W-:Y:S01]  /*b8e0*/  FMUL.FTZ R51, R43, R51 ;  /* 0x000000332b337220 */ /* 0x000fe20000410000 */
[----:B------:R-:W-:Y:S01]  /*b8f0*/  LOP3.LUT R158, R45, 0xff0000ff, RZ, 0xc0, !PT ;  /* 0xff0000ff2d9e7812 */ /* 0x000fe200078ec0ff */
        /* <DEDUP_REMOVED lines=28> */
[----:B------:R-:W-:Y:S01]  /*bac0*/  IMAD.MOV.U32 R50, RZ, RZ, R14 ;  /* 0x000000ffff327224 */ /* 0x000fe200078e000e */
        /* <DEDUP_REMOVED lines=9> */
[----:B------:R-:W-:Y:S01]  /*bb60*/  HADD2.F32 R55, -RZ, R55.H1_H1 ;  /* 0x30000037ff377230 */ /* 0x000fe20000004100 */
[----:B------:R-:W-:Y:S01]  /*bb70*/  F2FP.SATFINITE.E4M3.F32.PACK_AB_MERGE_C R12, R53, R44, R36 ;  /* 0x0000002c350c723e */ /* 0x000fe20004807024 */
[----:B------:R-:W-:Y:S02]  /*bb80*/  HADD2.F32 R54, -RZ, R54.H1_H1 ;  /* 0x30000036ff367230 */ /* 0x000fe40000004100 */
[C---:B------:R-:W-:Y:S01]  /*bb90*/  FMUL.FTZ R91, R14.reuse, R91 ;  /* 0x0000005b0e5b7220 */ /* 0x040fe20000410000 */
[-C--:B------:R-:W-:Y:S01]  /*bba0*/  FFMA.FTZ R14, R14, R89.reuse, -R159 ;  /* 0x000000590e0e7223 */ /* 0x080fe2000001089f */
[----:B------:R-:W-:Y:S01]  /*bbb0*/  HADD2.F32 R46, -RZ, R46.H1_H1 ;  /* 0x3000002eff2e7230 */ /* 0x000fe20000004100 */
[----:B------:R-:W-:Y:S01]  /*bbc0*/  SHF.L.U32 R159, R154, 0x8, RZ ;  /* 0x000000089a9f7819 */ /* 0x000fe200000006ff */
        /* <DEDUP_REMOVED lines=9> */
[----:B------:R-:W-:Y:S01]  /*bc60*/  F2FP.F16.E4M3.UNPACK_B R43, R13 ;  /* 0x0000000dff2b723e */ /* 0x000fe200020006ff */
[----:B------:R-:W-:Y:S01]  /*bc70*/  HADD2.F32 R54, -RZ, R50.H0_H0 ;  /* 0x20000032ff367230 */ /* 0x000fe20000004100 */
[----:B------:R-:W-:Y:S01]  /*bc80*/  F2FP.SATFINITE.E4M3.F32.PACK_AB_MERGE_C R38, R55, R38, RZ ;  /* 0x000000263726723e */ /* 0x000fe200048070ff */
[----:B------:R-:W-:Y:S01]  /*bc90*/  HADD2.F32 R155, -RZ, R46.H0_H0 ;  /* 0x2000002eff9b7230 */ /* 0x000fe20000004100 */
[----:B------:R-:W-:Y:S01]  /*bca0*/  F2FP.SATFINITE.E4M3.F32.PACK_AB_MERGE_C R14, R89, R14, RZ ;  /* 0x0000000e590e723e */ /* 0x000fe200048070ff */
[----:B------:R-:W-:Y:S01]  /*bcb0*/  HADD2.F32 R52, -RZ, R52.H1_H1 ;  /* 0x30000034ff347230 */ /* 0x000fe20000004100 */
[----:B------:R-:W-:Y:S01]  /*bcc0*/  LOP3.LUT R156, R156, 0xff00, R159, 0xf8, !PT ;  /* 0x0000ff009c9c7812 */ /* 0x000fe200078ef89f */
[----:B------:R-:W-:-:S02]  /*bcd0*/  HADD2.F32 R50, -RZ, R50.H1_H1 ;  /* 0x30000032ff327230 */ /* 0x000fc40000004100 */
[-C--:B------:R-:W-:Y:S01]  /*bce0*/  FMUL.FTZ R157, R56, R155.reuse ;  /* 0x0000009b389d7220 */ /* 0x080fe20000410000 */
[C---:B------:R-:W-:Y:S01]  /*bcf0*/  FMUL.FTZ R155, R54.reuse, R155 ;  /* 0x0000009b369b7220 */ /* 0x040fe20000410000 */
[----:B------:R-:W-:Y:S02]  /*bd00*/  HADD2.F32 R42, -RZ, R43.H0_H0 ;  /* 0x2000002bff2a7230 */ /* 0x000fe40000004100 */
[-C--:B------:R-:W-:Y:S01]  /*bd10*/  FFMA.FTZ R54, R54, R91.reuse, -R157 ;  /* 0x0000005b36367223 */ /* 0x080fe2000001089d */
[----:B------:R-:W-:Y:S01]  /*bd20*/  SHF.R.U32.HI R157, RZ, 0x8, R47 ;  /* 0x00000008ff9d7819 */ /* 0x000fe2000001162f */
[----:B------:R-:W-:Y:S01]  /*bd30*/  FFMA.FTZ R56, R56, R91, R155 ;  /* 0x0000005b38387223 */ /* 0x000fe2000001009b */
[----:B------:R-:W-:Y:S02]  /*bd40*/  LOP3.LUT R91, R57, 0xff0000ff, RZ, 0xc0, !PT ;  /* 0xff0000ff395b7812 */ /* 0x000fe400078ec0ff */
[----:B------:R-:W-:Y:S01]  /*bd50*/  SHF.R.U32.HI R57, RZ, 0x10, R59 ;  /* 0x00000010ff397819 */ /* 0x000fe2000001163b */
[----:B------:R-:W-:Y:S01]  /*bd60*/  IMAD.SHL.U32 R154, R157, 0x100, RZ ;  /* 0x000001009d9a7824 */ /* 0x000fe200078e00ff */
[----:B------:R-:W-:-:S02]  /*bd70*/  SHF.R.U32.HI R155, RZ, 0x8, R45 ;  /* 0x00000008ff9b7819 */ /* 0x000fc4000001162d */
[----:B------:R-:W-:Y:S02]  /*bd80*/  SHF.R.U32.HI R59, RZ, 0x10, R45 ;  /* 0x00000010ff3b7819 */ /* 0x000fe4000001162d */
[----:B------:R-:W-:Y:S01]  /*bd90*/  SHF.R.U32.HI R45, RZ, 0x10, R47 ;  /* 0x00000010ff2d7819 */ /* 0x000fe2000001162f */
[----:B------:R-:W-:Y:S01]  /*bda0*/  IMAD.SHL.U32 R155, R155, 0x100, RZ ;  /* 0x000001009b9b7824 */ /* 0x000fe200078e00ff */
[----:B------:R-:W-:Y:S02]  /*bdb0*/  LOP3.LUT R47, R47, 0xff0000ff, RZ, 0xc0, !PT ;  /* 0xff0000ff2f2f7812 */ /* 0x000fe400078ec0ff */
[----:B------:R-:W-:Y:S01]  /*bdc0*/  LOP3.LUT R91, R91, 0xff00, R88, 0xf8, !PT ;  /* 0x0000ff005b5b7812 */ /* 0x000fe200078ef858 */
[----:B------:R-:W-:Y:S01]  /*bdd0*/  IMAD.U32 R88, R90, 0x10000, RZ ;  /* 0x000100005a587824 */ /* 0x000fe200078e00ff */
[----:B------:R-:W-:Y:S01]  /*bde0*/  LOP3.LUT R154, R47, 0xff00, R154, 0xf8, !PT ;  /* 0x0000ff002f9a7812 */ /* 0x000fe200078ef89a */
[----:B------:R-:W-:Y:S01]  /*bdf0*/  IMAD.U32 R45, R45, 0x10000, RZ ;  /* 0x000100002d2d7824 */ /* 0x000fe200078e00ff */
[----:B------:R-:W-:Y:S01]  /*be00*/  SHF.L.U32 R47, R57, 0x10, RZ ;  /* 0x00000010392f7819 */ /* 0x000fe200000006ff */
[----:B------:R-:W-:Y:S01]  /*be10*/  IMAD.U32 R57, R59, 0x10000, RZ ;  /* 0x000100003b397824 */ /* 0x000fe200078e00ff */
[----:B------:R-:W-:Y:S01]  /*be20*/  LOP3.LUT R158, R158, 0xff00, R155, 0xf8, !PT ;  /* 0x0000ff009e9e7812 */ /* 0x000fe200078ef89b */
[----:B------:R-:W-:Y:S01]  /*be30*/  HADD2.F32 R59, -RZ, R58.H1_H1 ;  /* 0x3000003aff3b7230 */ /* 0x000fe20000004100 */
[----:B------:R-:W-:Y:S01]  /*be40*/  LOP3.LUT R88, R91, 0xff0000, R88, 0xf8, !PT ;  /* 0x00ff00005b587812 */ /* 0x000fe200078ef858 */
[----:B------:R-:W-:Y:S01]  /*be50*/  HADD2.F32 R91, -RZ, R46.H1_H1 ;  /* 0x3000002eff5b7230 */ /* 0x000fe20000004100 */
[----:B------:R-:W-:-:S02]  /*be60*/  LOP3.LUT R57, R158, 0xff0000, R57, 0xf8, !PT ;  /* 0x00ff00009e397812 */ /* 0x000fc400078ef839 */
[----:B------:R-:W-:Y:S02]  /*be70*/  F2FP.F16.E4M3.UNPACK_B R46, R37 ;  /* 0x00000025ff2e723e */ /* 0x000fe400020006ff */
[----:B------:R-:W-:Y:S01]  /*be80*/  F2FP.F16.E4M3.UNPACK_B R44, R57 ;  /* 0x00000039ff2c723e */ /* 0x000fe200020006ff */
[-C--:B------:R-:W-:Y:S01]  /*be90*/  FMUL.FTZ R155, R52, R91.reuse ;  /* 0x0000005b349b7220 */ /* 0x080fe20000410000 */
[C---:B------:R-:W-:Y:S01]  /*bea0*/  FMUL.FTZ R91, R50.reuse, R91 ;  /* 0x0000005b325b7220 */ /* 0x040fe20000410000 */
[----:B------:R-:W-:Y:S01]  /*beb0*/  HADD2.F32 R49, -RZ, R46.H0_H0 ;  /* 0x2000002eff317230 */ /* 0x000fe20000004100 */
[----:B------:R-:W-:Y:S01]  /*bec0*/  F2FP.F16.E4M3.UNPACK_B R51, R88 ;  /* 0x00000058ff33723e */ /* 0x000fe200020006ff */
[----:B------:R-:W-:Y:S02]  /*bed0*/  HADD2.F32 R53, -RZ, R44.H0_H0 ;  /* 0x2000002cff357230 */ /* 0x000fe40000004100 */
[-C--:B------:R-:W-:Y:S01]  /*bee0*/  FFMA.FTZ R155, R50, R59.reuse, -R155 ;  /* 0x0000003b329b7223 */ /* 0x080fe2000001089b */
[----:B------:R-:W-:Y:S01]  /*bef0*/  FFMA.FTZ R91, R52, R59, R91 ;  /* 0x0000003b345b7223 */ /* 0x000fe2000001005b */
[----:B------:R-:W-:Y:S01]  /*bf00*/  HADD2.F32 R50, -RZ, R46.H1_H1 ;  /* 0x3000002eff327230 */ /* 0x000fe20000004100 */
[----:B------:R-:W-:Y:S01]  /*bf10*/  F2FP.F16.E4M3.UNPACK_B R57, R57.H1 ;  /* 0x00000039ff39723e */ /* 0x000fe200030006ff */
[----:B------:R-:W-:-:S02]  /*bf20*/  HADD2.F32 R52, -RZ, R51.H0_H0 ;  /* 0x20000033ff347230 */ /* 0x000fc40000004100 */
[CC--:B------:R-:W-:Y:S01]  /*bf30*/  FMUL.FTZ R55, R49.reuse, R53.reuse ;  /* 0x0000003531377220 */ /* 0x0c0fe20000410000 */
[C---:B------:R-:W-:Y:S01]  /*bf40*/  FMUL.FTZ R46, R42.reuse, R53 ;  /* 0x000000352a2e7220 */ /* 0x040fe20000410000 */
[----:B------:R-:W-:Y:S01]  /*bf50*/  HADD2.F32 R53, -RZ, R44.H1_H1 ;  /* 0x3000002cff357230 */ /* 0x000fe20000004100 */
[----:B------:R-:W-:Y:S01]  /*bf60*/  F2FP.F16.E4M3.UNPACK_B R88, R88.H1 ;  /* 0x00000058ff58723e */ /* 0x000fe200030006ff */
        /* <DEDUP_REMOVED lines=12> */
[----:B------:R-:W-:Y:S01]  /*c030*/  F2FP.SATFINITE.E4M3.F32.PACK_AB_MERGE_C R14, R155, R54, R14 ;  /* 0x000000369b0e723e */ /* 0x000fe2000480700e */
        /* <DEDUP_REMOVED lines=65> */
.L_x_2715:
[----:B------:R-:W-:Y:S05]  /*c450*/  BSYNC B2 ;  /* 0x0000000000027941 */ /* 0x000fea0003800000 */
.L_x_2714:
[----:B------:R-:W-:Y:S01]  /*c460*/  ISETP.GE.AND P2, PT, R48, R136, PT ;  /* 0x000000883000720c */ /* 0x000fe20003f46270 */
[----:B0-----:R0:W-:-:S12]  /*c470*/  ST.E.128 desc[UR52][R40.64], R12 ;  /* 0x0000000c28007985 */ /* 0x0011d8000c101d34 */
[----:B------:R-:W-:-:S04]  /*c480*/  @!P2 IADD3 R42, P5, R11, R48, RZ ;  /* 0x000000300b2aa210 */ /* 0x000fc80007fbe0ff */
[----:B------:R-:W-:-:S05]  /*c490*/  @!P2 LEA.HI.X.SX32 R43, R48, R153, 0x1, P5 ;  /* 0x00000099302ba211 */ /* 0x000fca00028f0eff */
[----:B---3--:R0:W-:Y:S04]  /*c4a0*/  @!P2 ST.E.128 desc[UR52][R42.64], R36 ;  /* 0x000000242a00a985 */ /* 0x0081e8000c101d34 */
.L_x_2705:
[----:B------:R-:W-:Y:S05]  /*c4b0*/  BSYNC B1 ;  /* 0x0000000000017941 */ /* 0x000fea0003800000 */
.L_x_2704:
[----:B------:R-:W-:-:S03]  /*c4c0*/  UMOV UR4, 0xffffffff ;  /* 0xffffffff00047882 */ /* 0x000fc60000000000 */
[----:B------:R-:W-:Y:S05]  /*c4d0*/  BRA.DIV UR4, `(.L_x_2716) ;  /* 0x0000023204747947 */ /* 0x000fea000b800000 */
[----:B-1----:R-:W1:Y:S04]  /*c4e0*/  SHFL.IDX PT, R119, R119, 0x1, 0x1e1f ;  /* 0x003e1f0077777f89 */ /* 0x002e6800000e0000 */
[----:B------:R0:W0:Y:S02]  /*c4f0*/  SHFL.IDX PT, R45, R120, 0x1, 0x1e1f ;  /* 0x003e1f00782d7f89 */ /* 0x00002400000e0000 */
.L_x_2998:
[----:B------:R-:W-:Y:S05]  /*c500*/  @P4 BRA `(.L_x_2673) ;  /* 0x0000003400344947 */ /* 0x000fea0003800000 */
[----:B------:R-:W-:Y:S01]  /*c510*/  ISETP.NE.AND P2, PT, R31, RZ, PT ;  /* 0x000000ff1f00720c */ /* 0x000fe20003f45270 */
[----:B------:R-:W-:-:S12]  /*c520*/  BSSY B1, `(.L_x_2717) ;  /* 0x00000f2000017945 */ /* 0x000fd80003800000 */
[----:B------:R-:W-:Y:S05]  /*c530*/  @!P2 BRA `(.L_x_2718) ;  /* 0x0000000c00c0a947 */ /* 0x000fea0003800000 */
[----:B----4-:R-:W-:Y:S01]  /*c540*/  SEL R11, R118, R145, !P0 ;  /* 0x00000091760b7207 */ /* 0x010fe20004000000 */
[----:B------:R-:W-:Y:S01]  /*c550*/  BSSY B2, `(.L_x_2719) ;  /* 0x00000ec000027945 */ /* 0x000fe20003800000 */
[----:B0-----:R-:W-:Y:S02]  /*c560*/  IADD3 R40, P2, R28, R45, RZ ;  /* 0x0000002d1c287210 */ /* 0x001fe40007f5e0ff */
[----:B------:R-:W-:Y:S02]  /*c570*/  SHF.R.S32.HI R12, RZ, 0x1f, R11 ;  /* 0x0000001fff0c7819 */ /* 0x000fe4000001140b */
[----:B-1----:R-:W-:Y:S02]  /*c580*/  IADD3.X R41, R119, R112, RZ, P2, !PT ;  /* 0x0000007077297210 */ /* 0x002fe400017fe4ff */
[----:B------:R-:W-:-:S04]  /*c590*/  LEA.HI R11, R12, R11, RZ, 0x5 ;  /* 0x0000000b0c0b7211 */ /* 0x000fc800078f28ff */
[----:B------:R-:W-:-:S04]  /*c5a0*/  LEA.HI.SX32 R11, R11, R116, 0x1b ;  /* 0x000000740b0b7211 */ /* 0x000fc800078fdaff */
[----:B------:R-:W-:Y:S01]  /*c5b0*/  SHF.R.S32.HI R14, RZ, 0x1f, R11 ;  /* 0x0000001fff0e7819 */ /* 0x000fe2000001140b */
[----:B------:R-:W-:-:S03]  /*c5c0*/  IMAD.SHL.U32 R12, R11, 0x10, RZ ;  /* 0x000000100b0c7824 */ /* 0x000fc600078e00ff */
[----:B------:R-:W-:Y:S02]  /*c5d0*/  LEA.HI R14, R14, R11, RZ, 0x2 ;  /* 0x0000000b0e0e7211 */ /* 0x000fe400078f10ff */
[----:B------:R-:W-:Y:S02]  /*c5e0*/  ISETP.GE.AND P2, PT, R12, R136, PT ;  /* 0x000000880c00720c */ /* 0x000fe40003f46270 */
[----:B------:R-:W-:Y:S02]  /*c5f0*/  SHF.R.S32.HI R14, RZ, 0x2, R14 ;  /* 0x00000002ff0e7819 */ /* 0x000fe4000001140e */
[----:B------:R-:W-:-:S04]  /*c600*/  LOP3.LUT R11, R210, 0x30, R12, 0xf8, !PT ;  /* 0x00000030d20b7812 */ /* 0x000fc800078ef80c */
[----:B------:R-:W-:-:S05]  /*c610*/  LOP3.LUT R11, R11, R4, RZ, 0x3c, !PT ;  /* 0x000000040b0b7212 */ /* 0x000fca00078e3cff */
[----:B------:R-:W-:-:S04]  /*c620*/  @!P2 IADD3 R42, P4, R12, R45, RZ ;  /* 0x0000002d0c2aa210 */ /* 0x000fc80007f9e0ff */
[----:B------:R-:W-:Y:S01]  /*c630*/  @!P2 LEA.HI.X.SX32 R43, R12, R119, 0x1, P4 ;  /* 0x000000770c2ba211 */ /* 0x000fe200020f0eff */
[----:B------:R-:W-:Y:S01]  /*c640*/  IMAD R12, R14, 0x2800, R211 ;  /* 0x000028000e0c7824 */ /* 0x000fe200078e02d3 */
[----:B------:R-:W-:-:S03]  /*c650*/  ISETP.GE.AND P4, PT, R16, R117, PT ;  /* 0x000000751000720c */ /* 0x000fc60003f86270 */
[----:B------:R-:W-:Y:S02]  /*c660*/  IMAD.IADD R12, R12, 0x1, R11 ;  /* 0x000000010c0c7824 */ /* 0x000fe400078e020b */
[C---:B------:R-:W-:Y:S02]  /*c670*/  IMAD R11, R19.reuse, 0x7800, R132 ;  /* 0x00007800130b7824 */ /* 0x040fe400078e0284 */
[----:B------:R-:W-:Y:S02]  /*c680*/  IMAD R13, R19, 0x7800, R12 ;  /* 0x00007800130d7824 */ /* 0x000fe400078e020c */
[C---:B------:R-:W-:Y:S02]  /*c690*/  IMAD.IADD R11, R18.reuse, 0x1, R11 ;  /* 0x00000001120b7824 */ /* 0x040fe400078e020b */
[----:B------:R-:W-:-:S03]  /*c6a0*/  IMAD.IADD R36, R18, 0x1, R13 ;  /* 0x0000000112247824 */ /* 0x000fc600078e020d */
[----:B------:R0:W1:Y:S04]  /*c6b0*/  LDS.128 R12, [R11+0x1a400] ;  /* 0x01a400000b0c7984 */ /* 0x0000680000000c00 */
[----:B------:R-:W4:Y:S01]  /*c6c0*/  LDS.128 R36, [R36+0x1a400] ;  /* 0x01a4000024247984 */ /* 0x000f220000000c00 */
[----:B------:R-:W-:Y:S05]  /*c6d0*/  @P4 BRA `(.L_x_2720) ;  /* 0x0000000c004c4947 */ /* 0x000fea0003800000 */
[----:B------:R-:W-:Y:S01]  /*c6e0*/  SHF.R.U32.HI R44, RZ, 0x8, R73 ;  /* 0x00000008ff2c7819 */ /* 0x000fe20000011649 */
[----:B----4-:R-:W-:Y:S01]  /*c6f0*/  IMAD.MOV.U32 R49, RZ, RZ, R36 ;  /* 0x000000ffff317224 */ /* 0x010fe200078e0024 */
[----:B-1----:R-:W-:Y:S02]  /*c700*/  MOV R48, R12 ;  /* 0x0000000c00307202 */ /* 0x002fe40000000f00 */
[----:B------:R-:W-:Y:S01]  /*c710*/  SHF.R.U32.HI R51, RZ, 0x8, R75 ;  /* 0x00000008ff337819 */ /* 0x000fe2000001164b */
[----:B------:R-:W-:Y:S01]  /*c720*/  IMAD.SHL.U32 R12, R44, 0x100, RZ ;  /* 0x000001002c0c7824 */ /* 0x000fe200078e00ff */
[----:B0-----:R-:W-:Y:S01]  /*c730*/  LOP3.LUT R11, R73, 0xff0000ff, RZ, 0xc0, !PT ;  /* 0xff0000ff490b7812 */ /* 0x001fe200078ec0ff */
[----:B------:R-:W-:Y:S01]  /*c740*/  IMAD.MOV.U32 R44, RZ, RZ, R14 ;  /* 0x000000ffff2c7224 */ /* 0x000fe200078e000e */
[----:B------:R-:W-:Y:S01]  /*c750*/  SHF.R.U32.HI R56, RZ, 0x10, R73 ;  /* 0x00000010ff387819 */ /* 0x000fe20000011649 */
[----:B------:R-:W-:Y:S01]  /*c760*/  IMAD.SHL.U32 R51, R51, 0x100, RZ ;  /* 0x0000010033337824 */ /* 0x000fe200078e00ff */
[----:B------:R-:W-:-:S02]  /*c770*/  SHF.R.U32.HI R53, RZ, 0x8, R61 ;  /* 0x00000008ff357819 */ /* 0x000fc4000001163d */
[----:B------:R-:W-:Y:S02]  /*c780*/  SHF.R.U32.HI R54, RZ, 0x10, R75 ;  /* 0x00000010ff367819 */ /* 0x000fe4000001164b */
[----:B------:R-:W-:Y:S01]  /*c790*/  SHF.R.U32.HI R55, RZ, 0x8, R63 ;  /* 0x00000008ff377819 */ /* 0x000fe2000001163f */
[----:B------:R-:W-:Y:S01]  /*c7a0*/  IMAD.SHL.U32 R53, R53, 0x100, RZ ;  /* 0x0000010035357824 */ /* 0x000fe200078e00ff */
[----:B------:R-:W-:Y:S02]  /*c7b0*/  LOP3.LUT R11, R11, 0xff00, R12, 0xf8, !PT ;  /* 0x0000ff000b0b7812 */ /* 0x000fe400078ef80c */
[----:B------:R-:W-:Y:S01]  /*c7c0*/  SHF.L.U32 R14, R56, 0x10, RZ ;  /* 0x00000010380e7819 */ /* 0x000fe200000006ff */
[----:B------:R-:W-:Y:S01]  /*c7d0*/  IMAD.SHL.U32 R55, R55, 0x100, RZ ;  /* 0x0000010037377824 */ /* 0x000fe200078e00ff */
[----:B------:R-:W-:Y:S02]  /*c7e0*/  LOP3.LUT R46, R75, 0xff0000ff, RZ, 0xc0, !PT ;  /* 0xff0000ff4b2e7812 */ /* 0x000fe400078ec0ff */
[----:B------:R-:W-:-:S02]  /*c7f0*/  LOP3.LUT R50, R61, 0xff0000ff, RZ, 0xc0, !PT ;  /* 0xff0000ff3d327812 */ /* 0x000fc400078ec0ff */
[----:B------:R-:W-:Y:S01]  /*c800*/  LOP3.LUT R14, R11, 0xff0000, R14, 0xf8, !PT ;  /* 0x00ff00000b0e7812 */ /* 0x000fe200078ef80e */
[----:B------:R-:W-:Y:S01]  /*c810*/  IMAD.U32 R11, R54, 0x10000, RZ ;  /* 0x00010000360b7824 */ /* 0x000fe200078e00ff */
[----:B------:R-:W-:Y:S02]  /*c820*/  LOP3.LUT R46, R46, 0xff00, R51, 0xf8, !PT ;  /* 0x0000ff002e2e7812 */ /* 0x000fe400078ef833 */
[----:B------:R-:W-:Y:S02]  /*c830*/  LOP3.LUT R52, R63, 0xff0000ff, RZ, 0xc0, !PT ;  /* 0xff0000ff3f347812 */ /* 0x000fe400078ec0ff */
[----:B------:R-:W-:Y:S02]  /*c840*/  LOP3.LUT R36, R50, 0xff00, R53, 0xf8, !PT ;  /* 0x0000ff0032247812 */ /* 0x000fe400078ef835 */
[----:B------:R-:W-:Y:S02]  /*c850*/  F2FP.F16.E4M3.UNPACK_B R54, R146.H1 ;  /* 0x00000092ff36723e */ /* 0x000fe400030006ff */
[----:B------:R-:W-:-:S02]  /*c860*/  F2FP.F16.E4M3.UNPACK_B R51, R49.H1 ;  /* 0x00000031ff33723e */ /* 0x000fc400030006ff */
[----:B------:R-:W-:Y:S02]  /*c870*/  F2FP.F16.E4M3.UNPACK_B R50, R48.H1 ;  /* 0x00000030ff32723e */ /* 0x000fe400030006ff */
[----:B------:R-:W-:Y:S01]  /*c880*/  LOP3.LUT R12, R52, 0xff00, R55, 0xf8, !PT ;  /* 0x0000ff00340c7812 */ /* 0x000fe200078ef837 */
[----:B------:R-:W-:Y:S01]  /*c890*/  HADD2.F32 R55, -RZ, R54.H0_H0 ;  /* 0x20000036ff377230 */ /* 0x000fe20000004100 */
[----:B------:R-:W-:Y:S01]  /*c8a0*/  LOP3.LUT R11, R46, 0xff0000, R11, 0xf8, !PT ;  /* 0x00ff00002e0b7812 */ /* 0x000fe200078ef80b */
[----:B------:R-:W-:Y:S01]  /*c8b0*/  HADD2.F32 R46, -RZ, R51.H0_H0 ;  /* 0x20000033ff2e7230 */ /* 0x000fe20000004100 */
[----:B------:R-:W-:Y:S01]  /*c8c0*/  MOV R47, R38 ;  /* 0x00000026002f7202 */ /* 0x000fe20000000f00 */
[----:B------:R-:W-:Y:S01]  /*c8d0*/  HADD2.F32 R38, -RZ, R50.H0_H0 ;  /* 0x20000032ff267230 */ /* 0x000fe20000004100 */
[----:B------:R-:W-:Y:S01]  /*c8e0*/  F2FP.F16.E4M3.UNPACK_B R52, R148.H1 ;  /* 0x00000094ff34723e */ /* 0x000fe200030006ff */
[----:B------:R-:W-:Y:S01]  /*c8f0*/  HADD2.F32 R54, -RZ, R54.H1_H1 ;  /* 0x30000036ff367230 */ /* 0x000fe20000004100 */
[----:B------:R-:W-:Y:S01]  /*c900*/  SHF.R.U32.HI R57, RZ, 0x10, R61 ;  /* 0x00000010ff397819 */ /* 0x000fe2000001163d */
[----:B------:R-:W-:Y:S01]  /*c910*/  FMUL.FTZ R61, R46, R55 ;  /* 0x000000372e3d7220 */ /* 0x000fe20000410000 */
[----:B------:R-:W-:Y:S01]  /*c920*/  SHF.R.U32.HI R59, RZ, 0x10, R63 ;  /* 0x00000010ff3b7819 */ /* 0x000fe2000001163f */
[----:B------:R-:W-:-:S02]  /*c930*/  HADD2.F32 R53, -RZ, R52.H0_H0 ;  /* 0x20000034ff357230 */ /* 0x000fc40000004100 */
        /* <DEDUP_REMOVED lines=10> */
[----:B------:R-:W-:Y:S01]  /*c9e0*/  IMAD.U32 R57, R57, 0x10000, RZ ;  /* 0x0001000039397824 */ /* 0x000fe200078e00ff */
[----:B------:R-:W-:Y:S01]  /*c9f0*/  LOP3.LUT R12, R12, 0xff0000, R59, 0xf8, !PT ;  /* 0x00ff00000c0c7812 */ /* 0x000fe200078ef83b */
[-C--:B------:R-:W-:Y:S01]  /*ca00*/  FMUL.FTZ R49, R51, R54.reuse ;  /* 0x0000003633317220 */ /* 0x080fe20000410000 */
[----:B------:R-:W-:Y:S01]  /*ca10*/  FMUL.FTZ R56, R50, R54 ;  /* 0x0000003632387220 */ /* 0x000fe20000410000 */
[----:B------:R-:W-:Y:S01]  /*ca20*/  F2FP.F16.E4M3.UNPACK_B R148, R148 ;  /* 0x00000094ff94723e */ /* 0x000fe200020006ff */
[----:B------:R-:W-:Y:S01]  /*ca30*/  HADD2.F32 R59, -RZ, R146.H0_H0 ;  /* 0x20000092ff3b7230 */ /* 0x000fe20000004100 */
[----:B------:R-:W-:Y:S01]  /*ca40*/  LOP3.LUT R36, R36, 0xff0000, R57, 0xf8, !PT ;  /* 0x00ff000024247812 */ /* 0x000fe200078ef839 */
[----:B------:R-:W-:-:S02]  /*ca50*/  HADD2.F32 R54, -RZ, R53.H0_H0 ;  /* 0x20000035ff367230 */ /* 0x000fc40000004100 */
[-C--:B------:R-:W-:Y:S01]  /*ca60*/  FFMA.FTZ R49, R50, R55.reuse, -R49 ;  /* 0x0000003732317223 */ /* 0x080fe20000010831 */
[----:B------:R-:W-:Y:S02]  /*ca70*/  HADD2.F32 R48, -RZ, R52.H0_H0 ;  /* 0x20000034ff307230 */ /* 0x000fe40000004100 */
        /* <DEDUP_REMOVED lines=17> */
[-C--:B------:R-:W-:Y:S01]  /*cb90*/  F2FP.F16.E4M3.UNPACK_B R52, R44.reuse.H1 ;  /* 0x0000002cff34723e */ /* 0x080fe200030006ff */
[----:B------:R-:W-:Y:S01]  /*cba0*/  HADD2.F32 R57, -RZ, R56.H0_H0 ;  /* 0x20000038ff397230 */ /* 0x000fe20000004100 */
[----:B------:R-:W-:Y:S01]  /*cbb0*/  F2FP.F16.E4M3.UNPACK_B R147, R147 ;  /* 0x00000093ff93723e */ /* 0x000fe200020006ff */
[----:B------:R-:W-:Y:S01]  /*cbc0*/  HADD2.F32 R63, -RZ, R54.H1_H1 ;  /* 0x30000036ff3f7230 */ /* 0x000fe20000004100 */
[----:B------:R-:W-:Y:S01]  /*cbd0*/  F2FP.F16.E4M3.UNPACK_B R44, R44 ;  /* 0x0000002cff2c723e */ /* 0x000fe200020006ff */
[----:B------:R-:W-:-:S02]  /*cbe0*/  HADD2.F32 R54, -RZ, R52.H0_H0 ;  /* 0x20000034ff367230 */ /* 0x000fc40000004100 */
[----:B------:R-:W-:Y:S01]  /*cbf0*/  FMUL.FTZ R73, R57, R61 ;  /* 0x0000003d39497220 */ /* 0x000fe20000410000 */
[--C-:B------:R-:W-:Y:S01]  /*cc00*/  HADD2.F32 R60, -RZ, R59.reuse.H0_H0 ;  /* 0x2000003bff3c7230 */ /* 0x100fe20000004100 */
[----:B------:R-:W-:Y:S01]  /*cc10*/  F2FP.F16.E4M3.UNPACK_B R149, R149 ;  /* 0x00000095ff95723e */ /* 0x000fe200020006ff */
[----:B------:R-:W-:Y:S02]  /*cc20*/  HADD2.F32 R58, -RZ, R56.H1_H1 ;  /* 0x30000038ff3a7230 */ /* 0x000fe40000004100 */
[C---:B------:R-:W-:Y:S01]  /*cc30*/  FMUL.FTZ R62, R54.reuse, R61 ;  /* 0x0000003d363e7220 */ /* 0x040fe20000410000 */
[----:B------:R-:W-:Y:S02]  /*cc40*/  HADD2.F32 R56, -RZ, R52.H1_H1 ;  /* 0x30000034ff387230 */ /* 0x000fe40000004100 */
[----:B------:R-:W-:Y:S01]  /*cc50*/  FFMA.FTZ R52, R54, R60, -R73 ;  /* 0x0000003c36347223 */ /* 0x000fe20000010849 */
[----:B------:R-:W-:Y:S02]  /*cc60*/  HADD2.F32 R59, -RZ, R59.H1_H1 ;  /* 0x3000003bff3b7230 */ /* 0x000fe40000004100 */
[----:B------:R-:W-:Y:S01]  /*cc70*/  FMUL.FTZ R61, R58, R63 ;  /* 0x0000003f3a3d7220 */ /* 0x000fe20000410000 */
[----:B------:R-:W-:Y:S01]  /*cc80*/  F2FP.F16.E4M3.UNPACK_B R54, R47 ;  /* 0x0000002fff36723e */ /* 0x000fe200020006ff */
[----:B------:R-:W-:Y:S01]  /*cc90*/  FMUL.FTZ R73, R56, R63 ;  /* 0x0000003f38497220 */ /* 0x000fe20000410000 */
[----:B------:R-:W-:-:S02]  /*cca0*/  HADD2.F32 R47, -RZ, R44.H0_H0 ;  /* 0x2000002cff2f7230 */ /* 0x000fc40000004100 */
[-C--:B------:R-:W-:Y:S01]  /*ccb0*/  FFMA.FTZ R63, R56, R59.reuse, -R61 ;  /* 0x0000003b383f7223 */ /* 0x080fe2000001083d */
[----:B------:R-:W-:Y:S02]  /*ccc0*/  HADD2.F32 R44, -RZ, R44.H1_H1 ;  /* 0x3000002cff2c7230 */ /* 0x000fe40000004100 */
[----:B------:R-:W-:Y:S01]  /*ccd0*/  FFMA.FTZ R73, R58, R59, R73 ;  /* 0x0000003b3a497223 */ /* 0x000fe20000010049 */
[--C-:B------:R-:W-:Y:S02]  /*cce0*/  HADD2.F32 R58, -RZ, R147.reuse.H0_H0 ;  /* 0x20000093ff3a7230 */ /* 0x100fe40000004100 */
[----:B------:R-:W-:Y:S01]  /*ccf0*/  FFMA.FTZ R62, R57, R60, R62 ;  /* 0x0000003c393e7223 */ /* 0x000fe2000001003e */
[----:B------:R-:W-:Y:S02]  /*cd00*/  HADD2.F32 R56, -RZ, R54.H0_H0 ;  /* 0x20000036ff387230 */ /* 0x000fe40000004100 */
[----:B------:R-:W-:Y:S01]  /*cd10*/  FFMA.FTZ R55, R55, R148, R146 ;  /* 0x0000009437377223 */ /* 0x000fe20000010092 */
[----:B------:R-:W-:-:S02]  /*cd20*/  HADD2.F32 R147, -RZ, R147.H1_H1 ;  /* 0x30000093ff937230 */ /* 0x000fc40000004100 */
[-C--:B------:R-:W-:Y:S01]  /*cd30*/  FMUL.FTZ R59, R47, R58.reuse ;  /* 0x0000003a2f3b7220 */ /* 0x080fe20000410000 */
[----:B------:R-:W-:Y:S02]  /*cd40*/  HADD2.F32 R54, -RZ, R54.H1_H1 ;  /* 0x30000036ff367230 */ /* 0x000fe40000004100 */
[----:B------:R-:W-:Y:S01]  /*cd50*/  FMUL.FTZ R60, R56, R58 ;  /* 0x0000003a383c7220 */ /* 0x000fe20000410000 */
[--C-:B------:R-:W-:Y:S01]  /*cd60*/  HADD2.F32 R57, -RZ, R149.reuse.H0_H0 ;  /* 0x20000095ff397230 */ /* 0x100fe20000004100 */
[----:B------:R-:W-:Y:S01]  /*cd70*/  F2FP.SATFINITE.E4M3.F32.PACK_AB_MERGE_C R46, R51, R46, RZ ;  /* 0x0000002e332e723e */ /* 0x000fe200048070ff */
[----:B------:R-:W-:Y:S02]  /*cd80*/  HADD2.F32 R149, -RZ, R149.H1_H1 ;  /* 0x30000095ff957230 */ /* 0x000fe40000004100 */
[-C--:B------:R-:W-:Y:S01]  /*cd90*/  FMUL.FTZ R61, R54, R147.reuse ;  /* 0x00000093363d7220 */ /* 0x080fe20000410000 */
[----:B------:R-:W-:Y:S01]  /*cda0*/  FMUL.FTZ R147, R44, R147 ;  /* 0x000000932c937220 */ /* 0x000fe20000410000 */
[----:B------:R-:W-:Y:S01]  /*cdb0*/  FFMA.FTZ R59, R56, R57, R59 ;  /* 0x00000039383b7223 */ /* 0x000fe2000001003b */
[----:B------:R-:W-:Y:S01]  /*cdc0*/  F2FP.SATFINITE.E4M3.F32.PACK_AB_MERGE_C R38, R49, R38, RZ ;  /* 0x000000263126723e */ /* 0x000fe200048070ff */
[-C--:B------:R-:W-:Y:S01]  /*cdd0*/  FFMA.FTZ R61, R44, R149.reuse, -R61 ;  /* 0x000000952c3d7223 */ /* 0x080fe2000001083d */
[----:B------:R-:W-:Y:S01]  /*cde0*/  FFMA.FTZ R56, R54, R149, R147 ;  /* 0x0000009536387223 */ /* 0x000fe20000010093 */
[----:B------:R-:W-:Y:S01]  /*cdf0*/  F2FP.F16.E4M3.UNPACK_B R51, R37 ;  /* 0x00000025ff33723e */ /* 0x000fe200020006ff */
[----:B------:R-:W-:Y:S01]  /*ce00*/  FFMA.FTZ R60, R47, R57, -R60 ;  /* 0x000000392f3c7223 */ /* 0x000fe2000001083c */
[----:B------:R-:W-:-:S02]  /*ce10*/  F2FP.F16.E4M3.UNPACK_B R54, R36 ;  /* 0x00000024ff36723e */ /* 0x000fc400020006ff */
[----:B------:R-:W-:Y:S02]  /*ce20*/  F2FP.F16.E4M3.UNPACK_B R49, R13 ;  /* 0x0000000dff31723e */ /* 0x000fe400020006ff */
[----:B------:R-:W-:Y:S01]  /*ce30*/  F2FP.SATFINITE.E4M3.F32.PACK_AB_MERGE_C R44, R63, R52, RZ ;  /* 0x000000343f2c723e */ /* 0x000fe200048070ff */
[--C-:B------:R-:W-:Y:S01]  /*ce40*/  HADD2.F32 R57, -RZ, R54.reuse.H0_H0 ;  /* 0x20000036ff397230 */ /* 0x100fe20000004100 */
[----:B------:R-:W-:Y:S01]  /*ce50*/  F2FP.SATFINITE.E4M3.F32.PACK_AB_MERGE_C R46, R55, R50, R46 ;  /* 0x00000032372e723e */ /* 0x000fe2000480702e */
[----:B------:R-:W-:Y:S01]  /*ce60*/  HADD2.F32 R50, -RZ, R51.H0_H0 ;  /* 0x20000033ff327230 */ /* 0x000fe20000004100 */
[----:B------:R-:W-:Y:S02]  /*ce70*/  F2FP.SATFINITE.E4M3.F32.PACK_AB_MERGE_C R62, R73, R62, RZ ;  /* 0x0000003e493e723e */ /* 0x000fe400048070ff */
        /* <DEDUP_REMOVED lines=22> */
[----:B------:R-:W-:Y:S01]  /*cfe0*/  F2FP.F16.E4M3.UNPACK_B R59, R12 ;  /* 0x0000000cff3b723e */ /* 0x000fe200020006ff */
[----:B------:R-:W-:Y:S01]  /*cff0*/  HADD2.F32 R54, -RZ, R55.H0_H0 ;  /* 0x20000037ff367230 */ /* 0x000fe20000004100 */
[----:B------:R-:W-:Y:S01]  /*d000*/  F2FP.SATFINITE.E4M3.F32.PACK_AB_MERGE_C R44, R61, R60, R44 ;  /* 0x0000003c3d2c723e */ /* 0x000fe2000480702c */
[----:B------:R-:W-:Y:S01]  /*d010*/  HADD2.F32 R37, -RZ, R50.H0_H0 ;  /* 0x20000032ff257230 */ /* 0x000fe20000004100 */
[----:B------:R-:W-:Y:S01]  /*d020*/  F2FP.F16.E4M3.UNPACK_B R61, R12.H1 ;  /* 0x0000000cff3d723e */ /* 0x000fe200030006ff */
[----:B------:R-:W-:-:S02]  /*d030*/  HADD2.F32 R53, -RZ, R52.H1_H1 ;  /* 0x30000034ff357230 */ /* 0x000fc40000004100 */
[-C--:B------:R-:W-:Y:S01]  /*d040*/  FMUL.FTZ R58, R51, R54.reuse ;  /* 0x00000036333a7220 */ /* 0x080fe20000410000 */
[----:B------:R-:W-:Y:S02]  /*d050*/  HADD2.F32 R56, -RZ, R55.H1_H1 ;  /* 0x30000037ff387230 */ /* 0x000fe40000004100 */
[----:B------:R-:W-:Y:S01]  /*d060*/  FMUL.FTZ R54, R37, R54 ;  /* 0x0000003625367220 */ /* 0x000fe20000410000 */
[----:B------:R-:W-:Y:S01]  /*d070*/  HADD2.F32 R50, -RZ, R50.H1_H1 ;  /* 0x30000032ff327230 */ /* 0x000fe20000004100 */
[----:B------:R-:W-:Y:S01]  /*d080*/  F2FP.F16.E4M3.UNPACK_B R12, R11 ;  /* 0x0000000bff0c723e */ /* 0x000fe200020006ff */
        /* <DEDUP_REMOVED lines=56> */
.L_x_2720:
[----:B------:R-:W-:Y:S05]  /*d410*/  BSYNC B2 ;  /* 0x0000000000027941 */ /* 0x000fea0003800000 */
.L_x_2719:
[----:B-1----:R1:W-:Y:S04]  /*d420*/  ST.E.128 desc[UR52][R40.64], R12 ;  /* 0x0000000c28007985 */ /* 0x0023e8000c101d34 */
[----:B----4-:R1:W-:Y:S02]  /*d430*/  @!P2 ST.E.128 desc[UR52][R42.64], R36 ;  /* 0x000000242a00a985 */ /* 0x0103e4000c101d34 */
.L_x_2718:
[----:B------:R-:W-:Y:S05]  /*d440*/  BSYNC B1 ;  /* 0x0000000000017941 */ /* 0x000fea0003800000 */
.L_x_2717:
[----:B------:R-:W-:Y:S01]  /*d450*/  ISETP.NE.AND P2, PT, R32, RZ, PT ;  /* 0x000000ff2000720c */ /* 0x000fe20003f45270 */
[----:B------:R-:W-:-:S12]  /*d460*/  BSSY B1, `(.L_x_2721) ;  /* 0x00000f1000017945 */ /* 0x000fd80003800000 */
[----:B------:R-:W-:Y:S05]  /*d470*/  @!P2 BRA `(.L_x_2722) ;  /* 0x0000000c00bca947 */ /* 0x000fea0003800000 */
[----:B0---4-:R-:W-:Y:S01]  /*d480*/  SEL R11, R118, R145, !P3 ;  /* 0x00000091760b7207 */ /* 0x011fe20005800000 */
[----:B------:R-:W-:Y:S01]  /*d490*/  BSSY B2, `(.L_x_2723) ;  /* 0x00000eb000027945 */ /* 0x000fe20003800000 */
[----:B-1----:R-:W-:Y:S02]  /*d4a0*/  IADD3 R40, P2, R29, R45, RZ ;  /* 0x0000002d1d287210 */ /* 0x002fe40007f5e0ff */
[----:B------:R-:W-:Y:S02]  /*d4b0*/  SHF.R.S32.HI R12, RZ, 0x1f, R11 ;  /* 0x0000001fff0c7819 */ /* 0x000fe4000001140b */
[----:B------:R-:W-:Y:S02]  /*d4c0*/  IADD3.X R41, R119, R111, RZ, P2, !PT ;  /* 0x0000006f77297210 */ /* 0x000fe400017fe4ff */
        /* <DEDUP_REMOVED lines=21> */
[--C-:B0-----:R-:W-:Y:S01]  /*d620*/  SHF.R.U32.HI R11, RZ, 0x8, R77.reuse ;  /* 0x00000008ff0b7819 */ /* 0x101fe2000001164d */
[----:B----4-:R-:W-:Y:S01]  /*d630*/  IMAD.MOV.U32 R50, RZ, RZ, R36 ;  /* 0x000000ffff327224 */ /* 0x010fe200078e0024 */
[----:B------:R-:W-:Y:S01]  /*d640*/  SHF.R.U32.HI R55, RZ, 0x10, R77 ;  /* 0x00000010ff377819 */ /* 0x000fe2000001164d */
[----:B-1----:R-:W-:Y:S01]  /*d650*/  IMAD.MOV.U32 R44, RZ, RZ, R14 ;  /* 0x000000ffff2c7224 */ /* 0x002fe200078e000e */
[----:B------:R-:W-:Y:S01]  /*d660*/  LOP3.LUT R46, R77, 0xff0000ff, RZ, 0xc0, !PT ;  /* 0xff0000ff4d2e7812 */ /* 0x000fe200078ec0ff */
[----:B------:R-:W-:Y:S01]  /*d670*/  IMAD.SHL.U32 R11, R11, 0x100, RZ ;  /* 0x000001000b0b7824 */ /* 0x000fe200078e00ff */
[----:B------:R-:W-:Y:S01]  /*d680*/  SHF.R.U32.HI R53, RZ, 0x8, R65 ;  /* 0x00000008ff357819 */ /* 0x000fe20000011641 */
[----:B------:R-:W-:Y:S01]  /*d690*/  IMAD.U32 R14, R55, 0x10000, RZ ;  /* 0x00010000370e7824 */ /* 0x000fe200078e00ff */
[----:B------:R-:W-:Y:S02]  /*d6a0*/  SHF.R.U32.HI R52, RZ, 0x8, R67 ;  /* 0x00000008ff347819 */ /* 0x000fe40000011643 */
[----:B------:R-:W-:Y:S01]  /*d6b0*/  SHF.R.U32.HI R54, RZ, 0x8, R79 ;  /* 0x00000008ff367819 */ /* 0x000fe2000001164f */
[----:B------:R-:W-:Y:S01]  /*d6c0*/  IMAD.SHL.U32 R36, R53, 0x100, RZ ;  /* 0x0000010035247824 */ /* 0x000fe200078e00ff */
[----:B------:R-:W-:Y:S01]  /*d6d0*/  LOP3.LUT R11, R46, 0xff00, R11, 0xf8, !PT ;  /* 0x0000ff002e0b7812 */ /* 0x000fe200078ef80b */
[----:B------:R-:W-:Y:S01]  /*d6e0*/  IMAD.SHL.U32 R46, R52, 0x100, RZ ;  /* 0x00000100342e7824 */ /* 0x000fe200078e00ff */
[----:B------:R-:W-:-:S02]  /*d6f0*/  LOP3.LUT R49, R65, 0xff0000ff, RZ, 0xc0, !PT ;  /* 0xff0000ff41317812 */ /* 0x000fc400078ec0ff */
[----:B------:R-:W-:Y:S02]  /*d700*/  LOP3.LUT R51, R67, 0xff0000ff, RZ, 0xc0, !PT ;  /* 0xff0000ff43337812 */ /* 0x000fe400078ec0ff */
[----:B------:R-:W-:Y:S02]  /*d710*/  MOV R48, R12 ;  /* 0x0000000c00307202 */ /* 0x000fe40000000f00 */
[----:B------:R-:W-:Y:S02]  /*d720*/  SHF.R.U32.HI R59, RZ, 0x10, R79 ;  /* 0x00000010ff3b7819 */ /* 0x000fe4000001164f */
[----:B------:R-:W-:Y:S02]  /*d730*/  LOP3.LUT R47, R79, 0xff0000ff, RZ, 0xc0, !PT ;  /* 0xff0000ff4f2f7812 */ /* 0x000fe400078ec0ff */
[----:B------:R-:W-:Y:S02]  /*d740*/  SHF.L.U32 R12, R54, 0x8, RZ ;  /* 0x00000008360c7819 */ /* 0x000fe400000006ff */
[----:B------:R-:W-:-:S02]  /*d750*/  LOP3.LUT R55, R49, 0xff00, R36, 0xf8, !PT ;  /* 0x0000ff0031377812 */ /* 0x000fc400078ef824 */
[----:B------:R-:W-:Y:S02]  /*d760*/  LOP3.LUT R57, R51, 0xff00, R46, 0xf8, !PT ;  /* 0x0000ff0033397812 */ /* 0x000fe400078ef82e */
[----:B------:R-:W-:Y:S02]  /*d770*/  LOP3.LUT R14, R11, 0xff0000, R14, 0xf8, !PT ;  /* 0x00ff00000b0e7812 */ /* 0x000fe400078ef80e */
[----:B------:R-:W-:Y:S02]  /*d780*/  LOP3.LUT R12, R47, 0xff00, R12, 0xf8, !PT ;  /* 0x0000ff002f0c7812 */ /* 0x000fe400078ef80c */
[----:B------:R-:W-:Y:S02]  /*d790*/  SHF.L.U32 R11, R59, 0x10, RZ ;  /* 0x000000103b0b7819 */ /* 0x000fe400000006ff */
[----:B------:R-:W-:Y:S02]  /*d7a0*/  F2FP.F16.E4M3.UNPACK_B R54, R141.H1 ;  /* 0x0000008dff36723e */ /* 0x000fe400030006ff */
[----:B------:R-:W-:-:S02]  /*d7b0*/  F2FP.F16.E4M3.UNPACK_B R51, R50.H1 ;  /* 0x00000032ff33723e */ /* 0x000fc400030006ff */
        /* <DEDUP_REMOVED lines=8> */
[----:B------:R-:W-:Y:S02]  /*d840*/  IMAD.U32 R36, R58, 0x10000, RZ ;  /* 0x000100003a247824 */ /* 0x000fe400078e00ff */
[----:B------:R-:W-:Y:S01]  /*d850*/  FMUL.FTZ R59, R47, R12 ;  /* 0x0000000c2f3b7220 */ /* 0x000fe20000410000 */
[----:B------:R-:W-:-:S02]  /*d860*/  HADD2.F32 R53, -RZ, R52.H0_H0 ;  /* 0x20000034ff357230 */ /* 0x000fc40000004100 */
[----:B------:R-:W-:Y:S01]  /*d870*/  FMUL.FTZ R58, R46, R12 ;  /* 0x0000000c2e3a7220 */ /* 0x000fe20000410000 */
[----:B------:R-:W-:Y:S01]  /*d880*/  IMAD.U32 R56, R56, 0x10000, RZ ;  /* 0x0001000038387824 */ /* 0x000fe200078e00ff */
[----:B------:R-:W-:Y:S01]  /*d890*/  LOP3.LUT R36, R55, 0xff0000, R36, 0xf8, !PT ;  /* 0x00ff000037247812 */ /* 0x000fe200078ef824 */
[----:B------:R-:W-:Y:S02]  /*d8a0*/  HADD2.F32 R49, -RZ, R49.H1_H1 ;  /* 0x30000031ff317230 */ /* 0x000fe40000004100 */
[-C--:B------:R-:W-:Y:S01]  /*d8b0*/  FFMA.FTZ R46, R46, R53.reuse, -R59 ;  /* 0x000000352e2e7223 */ /* 0x080fe2000001083b */
[----:B------:R-:W-:Y:S01]  /*d8c0*/  FFMA.FTZ R47, R47, R53, R58 ;  /* 0x000000352f2f7223 */ /* 0x000fe2000001003a */
[----:B------:R-:W-:Y:S01]  /*d8d0*/  HADD2.F32 R53, -RZ, R54.H1_H1 ;  /* 0x30000036ff357230 */ /* 0x000fe20000004100 */
[----:B------:R-:W-:Y:S01]  /*d8e0*/  F2FP.F16.E4M3.UNPACK_B R141, R141 ;  /* 0x0000008dff8d723e */ /* 0x000fe200020006ff */
[----:B------:R-:W-:Y:S01]  /*d8f0*/  HADD2.F32 R54, -RZ, R51.H1_H1 ;  /* 0x30000033ff367230 */ /* 0x000fe20000004100 */
[----:B------:R-:W-:Y:S01]  /*d900*/  F2FP.F16.E4M3.UNPACK_B R51, R50 ;  /* 0x00000032ff33723e */ /* 0x000fe200020006ff */
[----:B------:R-:W-:Y:S01]  /*d910*/  HADD2.F32 R55, -RZ, R52.H1_H1 ;  /* 0x30000034ff377230 */ /* 0x000fe20000004100 */
[----:B------:R-:W-:-:S02]  /*d920*/  F2FP.F16.E4M3.UNPACK_B R52, R48 ;  /* 0x00000030ff34723e */ /* 0x000fc400020006ff */
[----:B------:R-:W-:Y:S01]  /*d930*/  LOP3.LUT R12, R57, 0xff0000, R56, 0xf8, !PT ;  /* 0x00ff0000390c7812 */ /* 0x000fe200078ef838 */
[CC--:B------:R-:W-:Y:S01]  /*d940*/  FMUL.FTZ R48, R54.reuse, R53.reuse ;  /* 0x0000003536307220 */ /* 0x0c0fe20000410000 */
[C---:B------:R-:W-:Y:S01]  /*d950*/  FMUL.FTZ R57, R49.reuse, R53 ;  /* 0x0000003531397220 */ /* 0x040fe20000410000 */
[----:B------:R-:W-:Y:S01]  /*d960*/  F2FP.F16.E4M3.UNPACK_B R143, R143 ;  /* 0x0000008fff8f723e */ /* 0x000fe200020006ff */
[----:B------:R-:W-:Y:S02]  /*d970*/  HADD2.F32 R56, -RZ, R141.H0_H0 ;  /* 0x2000008dff387230 */ /* 0x000fe40000004100 */
[-C--:B------:R-:W-:Y:S01]  /*d980*/  FFMA.FTZ R49, R49, R55.reuse, -R48 ;  /* 0x0000003731317223 */ /* 0x080fe20000010830 */
[----:B------:R-:W-:Y:S02]  /*d990*/  HADD2.F32 R53, -RZ, R51.H0_H0 ;  /* 0x20000033ff357230 */ /* 0x000fe40000004100 */
[----:B------:R-:W-:Y:S01]  /*d9a0*/  FFMA.FTZ R48, R54, R55, R57 ;  /* 0x0000003736307223 */ /* 0x000fe20000010039 */
        /* <DEDUP_REMOVED lines=10> */
[----:B------:R-:W-:-:S02]  /*da50*/  HADD2.F32 R143, -RZ, R143.H1_H1 ;  /* 0x3000008fff8f7230 */ /* 0x000fc40000004100 */
[-C--:B------:R-:W-:Y:S01]  /*da60*/  FMUL.FTZ R53, R54, R141.reuse ;  /* 0x0000008d36357220 */ /* 0x080fe20000410000 */
[----:B------:R-:W-:Y:S01]  /*da70*/  F2FP.F16.E4M3.UNPACK_B R55, R38.H1 ;  /* 0x00000026ff37723e */ /* 0x000fe200030006ff */
[C---:B------:R-:W-:Y:S01]  /*da80*/  FMUL.FTZ R141, R52.reuse, R141 ;  /* 0x0000008d348d7220 */ /* 0x040fe20000410000 */
[----:B------:R-:W-:Y:S01]  /*da90*/  F2FP.F16.E4M3.UNPACK_B R57, R144.H1 ;  /* 0x00000090ff39723e */ /* 0x000fe200030006ff */
[-C--:B------:R-:W-:Y:S01]  /*daa0*/  FFMA.FTZ R53, R52, R143.reuse, -R53 ;  /* 0x0000008f34357223 */ /* 0x080fe20000010835 */
[----:B------:R-:W-:Y:S01]  /*dab0*/  F2FP.F16.E4M3.UNPACK_B R52, R44.H1 ;  /* 0x0000002cff34723e */ /* 0x000fe200030006ff */
[----:B------:R-:W-:Y:S02]  /*dac0*/  HADD2.F32 R61, -RZ, R58.H0_H0 ;  /* 0x2000003aff3d7230 */ /* 0x000fe40000004100 */
[----:B------:R-:W-:Y:S01]  /*dad0*/  FFMA.FTZ R60, R54, R143, R141 ;  /* 0x0000008f363c7223 */ /* 0x000fe2000001008d */
        /* <DEDUP_REMOVED lines=13> */
[CC--:B------:R-:W-:Y:S01]  /*dbb0*/  FMUL.FTZ R63, R55.reuse, R58.reuse ;  /* 0x0000003a373f7220 */ /* 0x0c0fe20000410000 */
[----:B------:R-:W-:Y:S02]  /*dbc0*/  HADD2.F32 R61, -RZ, R142.H1_H1 ;  /* 0x3000008eff3d7230 */ /* 0x000fe40000004100 */
        /* <DEDUP_REMOVED lines=12> */
[----:B------:R-:W-:Y:S01]  /*dc90*/  HADD2.F32 R59, -RZ, R142.H0_H0 ;  /* 0x2000008eff3b7230 */ /* 0x000fe20000004100 */
[----:B------:R-:W-:Y:S01]  /*dca0*/  F2FP.F16.E4M3.UNPACK_B R56, R36 ;  /* 0x00000024ff38723e */ /* 0x000fe200020006ff */
[----:B------:R-:W-:-:S02]  /*dcb0*/  HADD2.F32 R57, -RZ, R144.H1_H1 ;  /* 0x30000090ff397230 */ /* 0x000fc40000004100 */
[-C--:B------:R-:W-:Y:S01]  /*dcc0*/  FMUL.FTZ R65, R52, R61.reuse ;  /* 0x0000003d34417220 */ /* 0x080fe20000410000 */
[----:B------:R-:W-:Y:S01]  /*dcd0*/  FMUL.FTZ R61, R44, R61 ;  /* 0x0000003d2c3d7220 */ /* 0x000fe20000410000 */
[----:B------:R-:W-:Y:S02]  /*dce0*/  HADD2.F32 R55, -RZ, R144.H0_H0 ;  /* 0x20000090ff377230 */ /* 0x000fe40000004100 */
[-C--:B------:R-:W-:Y:S01]  /*dcf0*/  FMUL.FTZ R63, R54, R59.reuse ;  /* 0x0000003b363f7220 */ /* 0x080fe20000410000 */
[----:B------:R-:W-:Y:S01]  /*dd00*/  FMUL.FTZ R59, R38, R59 ;  /* 0x0000003b263b7220 */ /* 0x000fe20000410000 */
[----:B------:R-:W-:Y:S01]  /*dd10*/  FFMA.FTZ R61, R52, R57, R61 ;  /* 0x00000039343d7223 */ /* 0x000fe2000001003d */
[----:B------:R-:W-:Y:S01]  /*dd20*/  F2FP.F16.E4M3.UNPACK_B R52, R37 ;  /* 0x00000025ff34723e */ /* 0x000fe200020006ff */
[----:B------:R-:W-:Y:S01]  /*dd30*/  FFMA.FTZ R63, R38, R55, -R63 ;  /* 0x00000037263f7223 */ /* 0x000fe2000001083f */
[----:B------:R-:W-:Y:S01]  /*dd40*/  F2FP.F16.E4M3.UNPACK_B R49, R13 ;  /* 0x0000000dff31723e */ /* 0x000fe200020006ff */
[----:B------:R-:W-:Y:S01]  /*dd50*/  FFMA.FTZ R38, R54, R55, R59 ;  /* 0x0000003736267223 */ /* 0x000fe2000001003b */
[----:B------:R-:W-:Y:S01]  /*dd60*/  F2FP.SATFINITE.E4M3.F32.PACK_AB_MERGE_C R47, R53, R50, R46 ;  /* 0x00000032352f723e */ /* 0x000fe2000480702e */
[----:B------:R-:W-:Y:S01]  /*dd70*/  HADD2.F32 R50, -RZ, R52.H0_H0 ;  /* 0x20000034ff327230 */ /* 0x000fe20000004100 */
[----:B------:R-:W-:Y:S01]  /*dd80*/  F2FP.SATFINITE.E4M3.F32.PACK_AB_MERGE_C R46, R60, R51, R48 ;  /* 0x000000333c2e723e */ /* 0x000fe20004807030 */
[----:B------:R-:W-:Y:S01]  /*dd90*/  HADD2.F32 R51, -RZ, R56.H0_H0 ;  /* 0x20000038ff337230 */ /* 0x000fe20000004100 */
[----:B------:R-:W-:Y:S01]  /*dda0*/  F2FP.F16.E4M3.UNPACK_B R54, R14 ;  /* 0x0000000eff36723e */ /* 0x000fe200020006ff */
[----:B------:R-:W-:-:S02]  /*ddb0*/  HADD2.F32 R48, -RZ, R49.H0_H0 ;  /* 0x20000031ff307230 */ /* 0x000fc40000004100 */
[----:B------:R-:W-:Y:S01]  /*ddc0*/  FFMA.FTZ R44, R44, R57, -R65 ;  /* 0x000000392c2c7223 */ /* 0x000fe20000010841 */
[----:B------:R-:W-:Y:S02]  /*ddd0*/  HADD2.F32 R53, -RZ, R52.H1_H1 ;  /* 0x30000034ff357230 */ /* 0x000fe40000004100 */
[-C--:B------:R-:W-:Y:S01]  /*dde0*/  FMUL.FTZ R57, R50, R51.reuse ;  /* 0x0000003332397220 */ /* 0x080fe20000410000 */
[----:B------:R-:W-:Y:S02]  /*ddf0*/  HADD2.F32 R55, -RZ, R54.H0_H0 ;  /* 0x20000036ff377230 */ /* 0x000fe40000004100 */
[C---:B------:R-:W-:Y:S01]  /*de00*/  FMUL.FTZ R59, R48.reuse, R51 ;  /* 0x00000033303b7220 */ /* 0x040fe20000410000 */
[----:B------:R-:W-:Y:S01]  /*de10*/  HADD2.F32 R56, -RZ, R56.H1_H1 ;  /* 0x30000038ff387230 */ /* 0x000fe20000004100 */
[----:B------:R-:W-:Y:S01]  /*de20*/  F2FP.F16.E4M3.UNPACK_B R52, R37.H1 ;  /* 0x00000025ff34723e */ /* 0x000fe200030006ff */
[----:B------:R-:W-:Y:S02]  /*de30*/  HADD2.F32 R51, -RZ, R49.H1_H1 ;  /* 0x30000031ff337230 */ /* 0x000fe40000004100 */
[-C--:B------:R-:W-:Y:S01]  /*de40*/  FFMA.FTZ R48, R48, R55.reuse, -R57 ;  /* 0x0000003730307223 */ /* 0x080fe20000010839 */
[----:B------:R-:W-:Y:S01]  /*de50*/  FFMA.FTZ R49, R50, R55, R59 ;  /* 0x0000003732317223 */ /* 0x000fe2000001003b */
[----:B------:R-:W-:-:S02]  /*de60*/  HADD2.F32 R54, -RZ, R54.H1_H1 ;  /* 0x30000036ff367230 */ /* 0x000fc40000004100 */
[-C--:B------:R-:W-:Y:S01]  /*de70*/  FMUL.FTZ R58, R53, R56.reuse ;  /* 0x00000038353a7220 */ /* 0x080fe20000410000 */
[C---:B------:R-:W-:Y:S01]  /*de80*/  FMUL.FTZ R56, R51.reuse, R56 ;  /* 0x0000003833387220 */ /* 0x040fe20000410000 */
[----:B------:R-:W-:Y:S02]  /*de90*/  F2FP.F16.E4M3.UNPACK_B R55, R36.H1 ;  /* 0x00000024ff37723e */ /* 0x000fe400030006ff */
[----:B------:R-:W-:Y:S01]  /*dea0*/  F2FP.F16.E4M3.UNPACK_B R50, R13.H1 ;  /* 0x0000000dff32723e */ /* 0x000fe200030006ff */
[-C--:B------:R-:W-:Y:S01]  /*deb0*/  FFMA.FTZ R13, R51, R54.reuse, -R58 ;  /* 0x00000036330d7223 */ /* 0x080fe2000001083a */
[----:B------:R-:W-:Y:S01]  /*dec0*/  FFMA.FTZ R36, R53, R54, R56 ;  /* 0x0000003635247223 */ /* 0x000fe20000010038 */
[----:B------:R-:W-:Y:S01]  /*ded0*/  HADD2.F32 R51, -RZ, R52.H0_H0 ;  /* 0x20000034ff337230 */ /* 0x000fe20000004100 */
[----:B------:R-:W-:Y:S01]  /*dee0*/  F2FP.F16.E4M3.UNPACK_B R14, R14.H1 ;  /* 0x0000000eff0e723e */ /* 0x000fe200030006ff */
[----:B------:R-:W-:Y:S01]  /*def0*/  HADD2.F32 R56, -RZ, R55.H0_H0 ;  /* 0x20000037ff387230 */ /* 0x000fe20000004100 */
[----:B------:R-:W-:Y:S01]  /*df00*/  F2FP.SATFINITE.E4M3.F32.PACK_AB_MERGE_C R62, R67, R62, RZ ;  /* 0x0000003e433e723e */ /* 0x000fe200048070ff */
[----:B------:R-:W-:Y:S01]  /*df10*/  HADD2.F32 R37, -RZ, R50.H0_H0 ;  /* 0x20000032ff257230 */ /* 0x000fe20000004100 */
[----:B------:R-:W-:Y:S01]  /*df20*/  F2FP.SATFINITE.E4M3.F32.PACK_AB_MERGE_C R38, R61, R38, R73 ;  /* 0x000000263d26723e */ /* 0x000fe20004807049 */
[----:B------:R-:W-:-:S02]  /*df30*/  HADD2.F32 R52, -RZ, R52.H1_H1 ;  /* 0x30000034ff347230 */ /* 0x000fc40000004100 */
[-C--:B------:R-:W-:Y:S01]  /*df40*/  FMUL.FTZ R58, R51, R56.reuse ;  /* 0x00000038333a7220 */ /* 0x080fe20000410000 */
[----:B------:R-:W-:Y:S02]  /*df50*/  HADD2.F32 R55, -RZ, R55.H1_H1 ;  /* 0x30000037ff377230 */ /* 0x000fe40000004100 */
[----:B------:R-:W-:Y:S01]  /*df60*/  FMUL.FTZ R56, R37, R56 ;  /* 0x0000003825387220 */ /* 0x000fe20000410000 */
[----:B------:R-:W-:Y:S01]  /*df70*/  HADD2.F32 R50, -RZ, R50.H1_H1 ;  /* 0x30000032ff327230 */ /* 0x000fe20000004100 */
[----:B------:R-:W-:Y:S01]  /*df80*/  F2FP.SATFINITE.E4M3.F32.PACK_AB_MERGE_C R44, R44, R63, R62 ;  /* 0x0000003f2c2c723e */ /* 0x000fe2000480703e */
        /* <DEDUP_REMOVED lines=56> */
[----:B------:R-:W-:Y:S02]  /*e310*/  F2FP.SATFINITE.E4M3.F32.PACK_AB_MERGE_C R37, R36, R49, R61 ;  /* 0x000000312425723e */ /* 0x000fe4000480703d */
[----:B------:R-:W-:Y:S02]  /*e320*/  F2FP.SATFINITE.E4M3.F32.PACK_AB_MERGE_C R39, R50, R63, R51 ;  /* 0x0000003f3227723e */ /* 0x000fe40004807033 */
[----:B------:R-:W-:-:S07]  /*e330*/  MOV R36, R46 ;  /* 0x0000002e00247202 */ /* 0x000fce0000000f00 */
.L_x_2724:
[----:B------:R-:W-:Y:S05]  /*e340*/  BSYNC B2 ;  /* 0x0000000000027941 */ /* 0x000fea0003800000 */
.L_x_2723:
[----:B-1----:R1:W-:Y:S04]  /*e350*/  ST.E.128 desc[UR52][R40.64], R12 ;  /* 0x0000000c28007985 */ /* 0x0023e8000c101d34 */
[----:B----4-:R1:W-:Y:S02]  /*e360*/  @!P2 ST.E.128 desc[UR52][R42.64], R36 ;  /* 0x000000242a00a985 */ /* 0x0103e4000c101d34 */
.L_x_2722:
[----:B------:R-:W-:Y:S05]  /*e370*/  BSYNC B1 ;  /* 0x0000000000017941 */ /* 0x000fea0003800000 */
.L_x_2721:
[----:B------:R-:W-:-:S13]  /*e380*/  ISETP.NE.AND P2, PT, R33, RZ, PT ;  /* 0x000000ff2100720c */ /* 0x000fda0003f45270 */
[----:B------:R-:W-:Y:S05]  /*e390*/  @!P2 BRA `(.L_x_2673) ;  /* 0x000000140090a947 */ /* 0x000fea0003800000 */
[----:B0---4-:R-:W4:Y:S01]  /*e3a0*/  LDL R11, [R1] ;  /* 0x00000000010b7983 */ /* 0x011f220000100800 */
[----:B-1----:R-:W-:Y:S01]  /*e3b0*/  IADD3 R40, P2, R30, R45, RZ ;  /* 0x0000002d1e287210 */ /* 0x002fe20007f5e0ff */
[----:B------:R-:W-:Y:S04]  /*e3c0*/  BSSY B1, `(.L_x_2725) ;  /* 0x00000ea000017945 */ /* 0x000fe80003800000 */
[----:B------:R-:W-:Y:S01]  /*e3d0*/  IMAD.X R41, R119, 0x1, R110, P2 ;  /* 0x0000000177297824 */ /* 0x000fe200010e066e */
[----:B------:R-:W-:Y:S02]  /*e3e0*/  ISETP.GE.AND P2, PT, R3, R117, PT ;  /* 0x000000750300720c */ /* 0x000fe40003f46270 */
[----:B----4-:R-:W-:-:S04]  /*e3f0*/  LOP3.LUT P4, RZ, R11, 0x1, RZ, 0xc0, !PT ;  /* 0x000000010bff7812 */ /* 0x010fc8000788c0ff */
        /* <DEDUP_REMOVED lines=13> */
[----:B------:R-:W-:-:S03]  /*e4d0*/  IMAD R15, R19, 0x7800, R12 ;  /* 0x00007800130f7824 */ /* 0x000fc600078e020c */
[C---:B------:R-:W-:Y:S01]  /*e4e0*/  IADD3 R13, R18.reuse, R13, RZ ;  /* 0x0000000d120d7210 */ /* 0x040fe20007ffe0ff */
[----:B------:R-:W-:-:S05]  /*e4f0*/  IMAD.IADD R36, R18, 0x1, R15 ;  /* 0x0000000112247824 */ /* 0x000fca00078e020f */
[----:B------:R-:W0:Y:S04]  /*e500*/  LDS.128 R12, [R13+0x1a400] ;  /* 0x01a400000d0c7984 */ /* 0x000e280000000c00 */
[----:B------:R-:W1:Y:S01]  /*e510*/  LDS.128 R36, [R36+0x1a400] ;  /* 0x01a4000024247984 */ /* 0x000e620000000c00 */
[----:B------:R-:W-:Y:S05]  /*e520*/  @P2 BRA `(.L_x_2726) ;  /* 0x0000000c004c2947 */ /* 0x000fea0003800000 */
[----:B------:R-:W-:Y:S01]  /*e530*/  SHF.R.U32.HI R43, RZ, 0x8, R81 ;  /* 0x00000008ff2b7819 */ /* 0x000fe20000011651 */
[----:B0-----:R-:W-:Y:S01]  /*e540*/  IMAD.MOV.U32 R42, RZ, RZ, R13 ;  /* 0x000000ffff2a7224 */ /* 0x001fe200078e000d */
[----:B------:R-:W-:Y:S01]  /*e550*/  SHF.R.U32.HI R54, RZ, 0x10, R81 ;  /* 0x00000010ff367819 */ /* 0x000fe20000011651 */
[----:B-1----:R-:W-:Y:S01]  /*e560*/  IMAD.MOV.U32 R50, RZ, RZ, R36 ;  /* 0x000000ffff327224 */ /* 0x002fe200078e0024 */
[----:B------:R-:W-:Y:S01]  /*e570*/  SHF.R.U32.HI R51, RZ, 0x8, R69 ;  /* 0x00000008ff337819 */ /* 0x000fe20000011645 */
[----:B------:R-:W-:Y:S01]  /*e580*/  IMAD.SHL.U32 R13, R43, 0x100, RZ ;  /* 0x000001002b0d7824 */ /* 0x000fe200078e00ff */
[----:B------:R-:W-:Y:S01]  /*e590*/  SHF.R.U32.HI R53, RZ, 0x8, R71 ;  /* 0x00000008ff357819 */ /* 0x000fe20000011647 */
[----:B------:R-:W-:Y:S01]  /*e5a0*/  IMAD.MOV.U32 R43, RZ, RZ, R14 ;  /* 0x000000ffff2b7224 */ /* 0x000fe200078e000e */
[----:B------:R-:W-:Y:S01]  /*e5b0*/  LOP3.LUT R44, R81, 0xff0000ff, RZ, 0xc0, !PT ;  /* 0xff0000ff512c7812 */ /* 0x000fe200078ec0ff */
[----:B------:R-:W-:Y:S01]  /*e5c0*/  IMAD.SHL.U32 R51, R51, 0x100, RZ ;  /* 0x0000010033337824 */ /* 0x000fe200078e00ff */
[----:B------:R-:W-:Y:S01]  /*e5d0*/  SHF.R.U32.HI R49, RZ, 0x8, R83 ;  /* 0x00000008ff317819 */ /* 0x000fe20000011653 */
[----:B------:R-:W-:Y:S01]  /*e5e0*/  IMAD.SHL.U32 R53, R53, 0x100, RZ ;  /* 0x0000010035357824 */ /* 0x000fe200078e00ff */
[----:B------:R-:W-:Y:S01]  /*e5f0*/  LOP3.LUT R48, R69, 0xff0000ff, RZ, 0xc0, !PT ;  /* 0xff0000ff45307812 */ /* 0x000fe200078ec0ff */
[----:B------:R-:W-:Y:S01]  /*e600*/  IMAD.U32 R14, R54, 0x10000, RZ ;  /* 0x00010000360e7824 */ /* 0x000fe200078e00ff */
[----:B------:R-:W-:-:S02]  /*e610*/  LOP3.LUT R52, R71, 0xff0000ff, RZ, 0xc0, !PT ;  /* 0xff0000ff47347812 */ /* 0x000fc400078ec0ff */
[----:B------:R-:W-:Y:S02]  /*e620*/  LOP3.LUT R13, R44, 0xff00, R13, 0xf8, !PT ;  /* 0x0000ff002c0d7812 */ /* 0x000fe400078ef80d */
[----:B------:R-:W-:Y:S02]  /*e630*/  LOP3.LUT R46, R83, 0xff0000ff, RZ, 0xc0, !PT ;  /* 0xff0000ff532e7812 */ /* 0x000fe400078ec0ff */
[----:B------:R-:W-:Y:S02]  /*e640*/  SHF.R.U32.HI R56, RZ, 0x10, R83 ;  /* 0x00000010ff387819 */ /* 0x000fe40000011653 */
[----:B------:R-:W-:Y:S02]  /*e650*/  MOV R47, R12 ;  /* 0x0000000c002f7202 */ /* 0x000fe40000000f00 */
        /* <DEDUP_REMOVED lines=33> */
[----:B------:R-:W-:Y:S01]  /*e870*/  F2FP.F16.E4M3.UNPACK_B R138, R138 ;  /* 0x0000008aff8a723e */ /* 0x000fe200020006ff */
[----:B------:R-:W-:Y:S02]  /*e880*/  HADD2.F32 R54, -RZ, R140.H0_H0 ;  /* 0x2000008cff367230 */ /* 0x000fe40000004100 */
[C---:B------:R-:W-:Y:S01]  /*e890*/  FMUL.FTZ R55, R49.reuse, R55 ;  /* 0x0000003731377220 */ /* 0x040fe20000410000 */
[----:B------:R-:W-:Y:S02]  /*e8a0*/  HADD2.F32 R51, -RZ, R50.H0_H0 ;  /* 0x20000032ff337230 */ /* 0x000fe40000004100 */
[-C--:B------:R-:W-:Y:S01]  /*e8b0*/  FFMA.FTZ R59, R49, R53.reuse, -R56 ;  /* 0x00000035313b7223 */ /* 0x080fe20000010838 */
[----:B------:R-:W-:Y:S02]  /*e8c0*/  HADD2.F32 R48, -RZ, R47.H0_H0 ;  /* 0x2000002fff307230 */ /* 0x000fe40000004100 */
[----:B------:R-:W-:Y:S01]  /*e8d0*/  FFMA.FTZ R61, R52, R53, R55 ;  /* 0x00000035343d7223 */ /* 0x000fe20000010037 */
        /* <DEDUP_REMOVED lines=10> */
[----:B------:R-:W-:Y:S01]  /*e980*/  F2FP.F16.E4M3.UNPACK_B R48, R139.H1 ;  /* 0x0000008bff30723e */ /* 0x000fe200030006ff */
[C---:B------:R-:W-:Y:S01]  /*e990*/  FMUL.FTZ R57, R47.reuse, R140 ;  /* 0x0000008c2f397220 */ /* 0x040fe20000410000 */
[----:B------:R-:W-:Y:S01]  /*e9a0*/  F2FP.F16.E4M3.UNPACK_B R49, R38.H1 ;  /* 0x00000026ff31723e */ /* 0x000fe200030006ff */
[-C--:B------:R-:W-:Y:S01]  /*e9b0*/  FFMA.FTZ R58, R47, R138.reuse, -R52 ;  /* 0x0000008a2f3a7223 */ /* 0x080fe20000010834 */
[----:B------:R-:W-:Y:S01]  /*e9c0*/  F2FP.F16.E4M3.UNPACK_B R52, R137.H1 ;  /* 0x00000089ff34723e */ /* 0x000fe200030006ff */
[--C-:B------:R-:W-:Y:S01]  /*e9d0*/  HADD2.F32 R53, -RZ, R48.reuse.H0_H0 ;  /* 0x20000030ff357230 */ /* 0x100fe20000004100 */
[----:B------:R-:W-:Y:S01]  /*e9e0*/  F2FP.F16.E4M3.UNPACK_B R47, R43.H1 ;  /* 0x0000002bff2f723e */ /* 0x000fe200030006ff */
[----:B------:R-:W-:Y:S02]  /*e9f0*/  HADD2.F32 R51, -RZ, R49.H0_H0 ;  /* 0x20000031ff337230 */ /* 0x000fe40000004100 */
[----:B------:R-:W-:Y:S01]  /*ea00*/  FFMA.FTZ R57, R50, R138, R57 ;  /* 0x0000008a32397223 */ /* 0x000fe20000010039 */
        /* <DEDUP_REMOVED lines=12> */
[----:B------:R-:W-:Y:S01]  /*ead0*/  FFMA.FTZ R62, R51, R50, R60 ;  /* 0x00000032333e7223 */ /* 0x000fe2000001003c */
[C---:B------:R-:W-:Y:S01]  /*eae0*/  FMUL.FTZ R54, R47.reuse, R54 ;  /* 0x000000362f367220 */ /* 0x040fe20000410000 */
[----:B------:R-:W-:Y:S01]  /*eaf0*/  F2FP.F16.E4M3.UNPACK_B R137, R137 ;  /* 0x00000089ff89723e */ /* 0x000fe200020006ff */
[----:B------:R-:W-:Y:S01]  /*eb00*/  FFMA.FTZ R64, R47, R52, -R48 ;  /* 0x000000342f407223 */ /* 0x000fe20000010830 */
[----:B------:R-:W-:Y:S01]  /*eb10*/  F2FP.F16.E4M3.UNPACK_B R47, R38 ;  /* 0x00000026ff2f723e */ /* 0x000fe200020006ff */
[----:B------:R-:W-:Y:S01]  /*eb20*/  FFMA.FTZ R65, R49, R52, R54 ;  /* 0x0000003431417223 */ /* 0x000fe20000010036 */
[--C-:B------:R-:W-:Y:S01]  /*eb30*/  HADD2.F32 R51, -RZ, R139.reuse.H0_H0 ;  /* 0x2000008bff337230 */ /* 0x100fe20000004100 */
[----:B------:R-:W-:Y:S01]  /*eb40*/  F2FP.SATFINITE.E4M3.F32.PACK_AB_MERGE_C R44, R59, R44, RZ ;  /* 0x0000002c3b2c723e */ /* 0x000fe200048070ff */
[----:B------:R-:W-:Y:S01]  /*eb50*/  HADD2.F32 R52, -RZ, R139.H1_H1 ;  /* 0x3000008bff347230 */ /* 0x000fe20000004100 */
[----:B------:R-:W-:Y:S01]  /*eb60*/  F2FP.SATFINITE.E4M3.F32.PACK_AB_MERGE_C R61, R61, R46, RZ ;  /* 0x0000002e3d3d723e */ /* 0x000fe200048070ff */
[----:B------:R-:W-:Y:S01]  /*eb70*/  HADD2.F32 R48, -RZ, R47.H0_H0 ;  /* 0x2000002fff307230 */ /* 0x000fe20000004100 */
[----:B------:R-:W-:Y:S01]  /*eb80*/  F2FP.SATFINITE.E4M3.F32.PACK_AB_MERGE_C R46, R58, R55, R44 ;  /* 0x000000373a2e723e */ /* 0x000fe2000480702c */
[----:B------:R-:W-:Y:S01]  /*eb90*/  HADD2.F32 R38, -RZ, R43.H0_H0 ;  /* 0x2000002bff267230 */ /* 0x000fe20000004100 */
[----:B------:R-:W-:Y:S01]  /*eba0*/  F2FP.SATFINITE.E4M3.F32.PACK_AB_MERGE_C R62, R65, R62, RZ ;  /* 0x0000003e413e723e */ /* 0x000fe200048070ff */
[----:B------:R-:W-:-:S02]  /*ebb0*/  HADD2.F32 R47, -RZ, R47.H1_H1 ;  /* 0x3000002fff2f7230 */ /* 0x000fc40000004100 */
[-C--:B------:R-:W-:Y:S01]  /*ebc0*/  FMUL.FTZ R53, R48, R51.reuse ;  /* 0x0000003330357220 */ /* 0x080fe20000410000 */
[----:B------:R-:W-:Y:S02]  /*ebd0*/  HADD2.F32 R49, -RZ, R137.H0_H0 ;  /* 0x20000089ff317230 */ /* 0x000fe40000004100 */
[C---:B------:R-:W-:Y:S01]  /*ebe0*/  FMUL.FTZ R51, R38.reuse, R51 ;  /* 0x0000003326337220 */ /* 0x040fe20000410000 */
[----:B------:R-:W-:Y:S02]  /*ebf0*/  HADD2.F32 R43, -RZ, R43.H1_H1 ;  /* 0x3000002bff2b7230 */ /* 0x000fe40000004100 */
[-C--:B------:R-:W-:Y:S01]  /*ec00*/  FMUL.FTZ R54, R47, R52.reuse ;  /* 0x000000342f367220 */ /* 0x080fe20000410000 */
[----:B------:R-:W-:Y:S02]  /*ec10*/  HADD2.F32 R50, -RZ, R137.H1_H1 ;  /* 0x30000089ff327230 */ /* 0x000fe40000004100 */
[-C--:B------:R-:W-:Y:S01]  /*ec20*/  FFMA.FTZ R53, R38, R49.reuse, -R53 ;  /* 0x0000003126357223 */ /* 0x080fe20000010835 */
[----:B------:R-:W-:Y:S01]  /*ec30*/  FFMA.FTZ R38, R48, R49, R51 ;  /* 0x0000003130267223 */ /* 0x000fe20000010033 */
[C---:B------:R-:W-:Y:S01]  /*ec40*/  FMUL.FTZ R52, R43.reuse, R52 ;  /* 0x000000342b347220 */ /* 0x040fe20000410000 */
[----:B------:R-:W-:Y:S01]  /*ec50*/  F2FP.F16.E4M3.UNPACK_B R49, R37 ;  /* 0x00000025ff31723e */ /* 0x000fe200020006ff */
[----:B------:R-:W-:Y:S01]  /*ec60*/  FFMA.FTZ R60, R43, R50, -R54 ;  /* 0x000000322b3c7223 */ /* 0x000fe20000010836 */
[----:B------:R-:W-:Y:S01]  /*ec70*/  F2FP.F16.E4M3.UNPACK_B R54, R36 ;  /* 0x00000024ff36723e */ /* 0x000fe200020006ff */
[----:B------:R-:W-:Y:S01]  /*ec80*/  FFMA.FTZ R51, R47, R50, R52 ;  /* 0x000000322f337223 */ /* 0x000fe20000010034 */
[----:B------:R-:W-:Y:S01]  /*ec90*/  F2FP.F16.E4M3.UNPACK_B R48, R42 ;  /* 0x0000002aff30723e */ /* 0x000fe200020006ff */
        /* <DEDUP_REMOVED lines=84> */
[----:B------:R-:W-:-:S02]  /*f1e0*/  F2FP.SATFINITE.E4M3.F32.PACK_AB_MERGE_C R60, R61, R60, RZ ;  /* 0x0000003c3d3c723e */ /* 0x000fc400048070ff */
[----:B------:R-:W-:Y:S02]  /*f1f0*/  F2FP.SATFINITE.E4M3.F32.PACK_AB_MERGE_C R54, R54, R55, RZ ;  /* 0x000000373636723e */ /* 0x000fe400048070ff */
[----:B------:R-:W-:Y:S01]  /*f200*/  F2FP.SATFINITE.E4M3.F32.PACK_AB_MERGE_C R15, R14, R63, R15 ;  /* 0x0000003f0e0f723e */ /* 0x000fe2000480700f */
[----:B------:R-:W-:Y:S01]  /*f210*/  IMAD.MOV.U32 R14, RZ, RZ, R43 ;  /* 0x000000ffff0e7224 */ /* 0x000fe200078e002b */
[----:B------:R-:W-:Y:S02]  /*f220*/  F2FP.SATFINITE.E4M3.F32.PACK_AB_MERGE_C R13, R58, R47, R59 ;  /* 0x0000002f3a0d723e */ /* 0x000fe4000480703b */
[----:B------:R-:W-:Y:S02]  /*f230*/  F2FP.SATFINITE.E4M3.F32.PACK_AB_MERGE_C R37, R57, R48, R60 ;  /* 0x000000303925723e */ /* 0x000fe4000480703c */
[----:B------:R-:W-:Y:S02]  /*f240*/  F2FP.SATFINITE.E4M3.F32.PACK_AB_MERGE_C R39, R53, R64, R54 ;  /* 0x000000403527723e */ /* 0x000fe40004807036 */
[----:B------:R-:W-:-:S07]  /*f250*/  MOV R36, R44 ;  /* 0x0000002c00247202 */ /* 0x000fce0000000f00 */
.L_x_2726:
[----:B------:R-:W-:Y:S05]  /*f260*/  BSYNC B1 ;  /* 0x0000000000017941 */ /* 0x000fea0003800000 */
.L_x_2725:
[----:B0-----:R0:W-:Y:S01]  /*f270*/  ST.E.128 desc[UR52][R40.64], R12 ;  /* 0x0000000c28007985 */ /* 0x0011e2000c101d34 */
[----:B------:R-:W-:-:S13]  /*f280*/  ISETP.GE.AND P2, PT, R11, R136, PT ;  /* 0x000000880b00720c */ /* 0x000fda0003f46270 */
[----:B------:R-:W-:Y:S05]  /*f290*/  @P2 BRA `(.L_x_2673) ;  /* 0x0000000400d02947 */ /* 0x000fea0003800000 */
[----:B0-----:R-:W-:-:S04]  /*f2a0*/  IADD3 R12, P2, R11, R45, RZ ;  /* 0x0000002d0b0c7210 */ /* 0x001fc80007f5e0ff */
[----:B------:R-:W-:-:S05]  /*f2b0*/  LEA.HI.X.SX32 R13, R11, R119, 0x1, P2 ;  /* 0x000000770b0d7211 */ /* 0x000fca00010f0eff */
[----:B-1----:R0:W-:Y:S01]  /*f2c0*/  ST.E.128 desc[UR52][R12.64], R36 ;  /* 0x000000240c007985 */ /* 0x0021e2000c101d34 */
[----:B------:R-:W-:Y:S05]  /*f2d0*/  BRA `(.L_x_2673) ;  /* 0x0000000400c07947 */ /* 0x000fea0003800000 */
.L_x_2638:
[----:B------:R-:W-:-:S06]  /*f2e0*/  UISETP.NE.AND UP0, UPT, UR48, 0x3, UPT ;  /* 0x000000033000788c */ /* 0x000fcc000bf05270 */
[----:B------:R-:W-:-:S13]  /*f2f0*/  PLOP3.LUT P1, PT, PT, PT, UP0, 0x80, 0x0 ;  /* 0x000000000000781c */ /* 0x000fda0003f2f008 */
[----:B------:R-:W-:Y:S05]  /*f300*/  @!P1 BRA `(.L_x_2727) ;  /* 0x0000000000049947 */ /* 0x000fea0003800000 */
[----:B------:R-:W-:Y:S01]  /*f310*/  BPT.TRAP 0x1 ;  /* 0x000000040000795c */ /* 0x000fe20000300000 */
.L_x_2727:
[----:B------:R-:W-:Y:S01]  /*f320*/  IMAD R94, R19, 0x8, R18 ;  /* 0x00000008135e7824 */ /* 0x000fe200078e0212 */
[----:B------:R-:W-:Y:S01]  /*f330*/  SHF.L.U32 R95, R199, 0x1f, RZ ;  /* 0x0000001fc75f7819 */ /* 0x000fe200000006ff */
[----:B------:R-:W-:Y:S01]  /*f340*/  BSSY B1, `(.L_x_2728) ;  /* 0x0000004000017945 */ /* 0x000fe20003800000 */
[----:B------:R-:W-:Y:S02]  /*f350*/  SHF.R.S32.HI R87, RZ, 0x1f, R86 ;  /* 0x0000001fff577819 */ /* 0x000fe40000011456 */
[----:B------:R-:W1:Y:S02]  /*f360*/  SYNCS.PHASECHK.TRANS64.TRYWAIT P2, [R94+URZ+0x29890], R95 ;  /* 0x0298905f5e0075a7 */ /* 0x000e64000804017f */
[----:B-1----:R-:W-:Y:S05]  /*f370*/  @!P2 BRA `(.L_x_2729) ;  /* 0x000002040018a947 */ /* 0x002fea0003800000 */
.L_x_2999:
[----:B------:R-:W-:Y:S05]  /*f380*/  BSYNC B1 ;  /* 0x0000000000017941 */ /* 0x000fea0003800000 */
.L_x_2728:
        /* <DEDUP_REMOVED lines=14> */
[----:B------:R-:W-:Y:S01]  /*f470*/  IMAD.IADD R48, R93, 0x1, -R198 ;  /* 0x000000015d307824 */ /* 0x000fe200078e0ac6 */
[----:B------:R-:W-:Y:S01]  /*f480*/  IADD3 R13, R13, R11, RZ ;  /* 0x0000000b0d0d7210 */ /* 0x000fe20007ffe0ff */
[----:B------:R-:W-:Y:S02]  /*f490*/  IMAD R11, R7, UR4, RZ ;  /* 0x00000004070b7c24 */ /* 0x000fe4000f8e02ff */
[----:B------:R-:W-:Y:S01]  /*f4a0*/  IMAD.WIDE.U32 R12, R22, UR4, R12 ;  /* 0x00000004160c7c25 */ /* 0x000fe2000f8e000c */
[----:B------:R-:W-:-:S03]  /*f4b0*/  UMOV UR4, 0xffffffff ;  /* 0xffffffff00047882 */ /* 0x000fc60000000000 */
[----:B------:R-:W-:Y:S01]  /*f4c0*/  IMAD R11, R22, UR5, R11 ;  /* 0x00000005160b7c24 */ /* 0x000fe2000f8e020b */
[----:B------:R-:W-:-:S04]  /*f4d0*/  IADD3 R46, P2, R12, UR6, RZ ;  /* 0x000000060c2e7c10 */ /* 0x000fc8000ff5e0ff */
[----:B------:R-:W-:Y:S02]  /*f4e0*/  IADD3.X R47, R13, UR7, R11, P2, !PT ;  /* 0x000000070d2f7c10 */ /* 0x000fe400097fe40b */
[----:B------:R-:W-:Y:S01]  /*f4f0*/  ISETP.GE.AND P2, PT, R48, 0x1, PT ;  /* 0x000000013000780c */ /* 0x000fe20003f46270 */
[----:B------:R-:W-:-:S12]  /*f500*/  BRA.DIV UR4, `(.L_x_2730) ;  /* 0x0000020204c87947 */ /* 0x000fd8000b800000 */
[----:B------:R0:W2:Y:S04]  /*f510*/  SHFL.IDX PT, R44, R47, RZ, 0x1e1f ;  /* 0x001e1fff2f2c7589 */ /* 0x0000a800000e0000 */
[----:B------:R0:W3:Y:S02]  /*f520*/  SHFL.IDX PT, R45, R46, RZ, 0x1e1f ;  /* 0x001e1fff2e2d7589 */ /* 0x0000e400000e0000 */
.L_x_3003:
[----:B------:R-:W-:Y:S04]  /*f530*/  BSSY B1, `(.L_x_2731) ;  /* 0x0000023000017945 */ /* 0x000fe80003800000 */
[----:B------:R-:W-:Y:S05]  /*f540*/  @!P2 BRA `(.L_x_2732) ;  /* 0x000000000084a947 */ /* 0x000fea0003800000 */
[----:B------:R-:W-:Y:S02]  /*f550*/  ULDC UR4, c[0x0][0x2f4] ;  /* 0x0000bd0000047ab9 */ /* 0x000fe40000000800 */
[----:B------:R-:W-:-:S13]  /*f560*/  ISETP.GE.AND P5, PT, R16, UR4, PT ;  /* 0x0000000410007c0c */ /* 0x000fda000bfa6270 */
[----:B------:R-:W4:Y:S01]  /*f570*/  @!P5 LDS.128 R12, [R37+0x1a400] ;  /* 0x01a40000250cd984 */ /* 0x000f220000000c00 */
[----:B---3--:R-:W-:-:S05]  /*f580*/  @!P5 IADD3 R42, P2, R16, R45, RZ ;  /* 0x0000002d102ad210 */ /* 0x008fca0007f5e0ff */
[----:B--2---:R-:W-:Y:S01]  /*f590*/  @!P5 IMAD.X R43, R44, 0x1, R17, P2 ;  /* 0x000000012c2bd824 */ /* 0x004fe200010e0611 */
        /* <DEDUP_REMOVED lines=10> */
[----:B--2---:R-:W-:-:S04]  /*f640*/  @!P5 IADD3 R42, P6, R11, R45, RZ ;  /* 0x0000002d0b2ad210 */ /* 0x004fc80007fde0ff */
[----:B------:R-:W-:-:S05]  /*f650*/  @!P5 LEA.HI.X.SX32 R43, R11, R44, 0x1, P6 ;  /* 0x0000002c0b2bd211 */ /* 0x000fca00030f0eff */
[----:B---3--:R2:W-:Y:S01]  /*f660*/  @!P5 ST.E.128 desc[UR52][R42.64], R12 ;  /* 0x0000000c2a00d985 */ /* 0x0085e2000c101d34 */
[----:B------:R-:W-:-:S13]  /*f670*/  ISETP.GE.AND P5, PT, R3, UR4, PT ;  /* 0x0000000403007c0c */ /* 0x000fda000bfa6270 */
[----:B------:R-:W3:Y:S01]  /*f680*/  @!P5 LDS.128 R12, [R37+0x1cc00] ;  /* 0x01cc0000250cd984 */ /* 0x000ee20000000c00 */
[----:B------:R-:W-:-:S05]  /*f690*/  @!P5 IMAD.SHL.U32 R11, R193, 0x10, RZ ;  /* 0x00000010c10bd824 */ /* 0x000fca00078e00ff */
        /* <DEDUP_REMOVED lines=12> */
.L_x_2732:
[----:B------:R-:W-:Y:S05]  /*f760*/  BSYNC B1 ;  /* 0x0000000000017941 */ /* 0x000fea0003800000 */
.L_x_2731:
[----:B------:R-:W-:-:S03]  /*f770*/  UMOV UR4, 0xffffffff ;  /* 0xffffffff00047882 */ /* 0x000fc60000000000 */
[----:B------:R-:W-:Y:S05]  /*f780*/  BRA.DIV UR4, `(.L_x_2733) ;  /* 0x0000020204747947 */ /* 0x000fea000b800000 */
[----:B--2---:R2:W0:Y:S04]  /*f790*/  SHFL.IDX PT, R44, R47, 0x1, 0x1e1f ;  /* 0x003e1f002f2c7f89 */ /* 0x00442800000e0000 */
[----:B---3--:R2:W3:Y:S02]  /*f7a0*/  SHFL.IDX PT, R45, R46, 0x1, 0x1e1f ;  /* 0x003e1f002e2d7f89 */ /* 0x0084e400000e0000 */
.L_x_3007:
[----:B------:R-:W-:-:S13]  /*f7b0*/  ISETP.GE.AND P2, PT, R48, 0x81, PT ;  /* 0x000000813000780c */ /* 0x000fda0003f46270 */
[----:B------:R-:W-:Y:S05]  /*f7c0*/  @!P2 BRA `(.L_x_2673) ;  /* 0x000000000084a947 */ /* 0x000fea0003800000 */
[----:B------:R-:W-:Y:S02]  /*f7d0*/  ULDC UR4, c[0x0][0x2f4] ;  /* 0x0000bd0000047ab9 */ /* 0x000fe40000000800 */
[----:B------:R-:W-:-:S13]  /*f7e0*/  ISETP.GE.AND P5, PT, R16, UR4, PT ;  /* 0x0000000410007c0c */ /* 0x000fda000bfa6270 */
[----:B----4-:R-:W4:Y:S01]  /*f7f0*/  @!P5 LDS.128 R12, [R37+0x1c400] ;  /* 0x01c40000250cd984 */ /* 0x010f220000000c00 */
[----:B---3--:R-:W-:-:S04]  /*f800*/  @!P5 IADD3 R42, P2, R16, R45, RZ ;  /* 0x0000002d102ad210 */ /* 0x008fc80007f5e0ff */
[----:B0-----:R-:W-:Y:S02]  /*f810*/  @!P5 IADD3.X R43, R44, R17, RZ, P2, !PT ;  /* 0x000000112c2bd210 */ /* 0x001fe400017fe4ff */
        /* <DEDUP_REMOVED lines=10> */
[----:B0-----:R-:W-:-:S04]  /*f8c0*/  @!P5 IADD3 R42, P6, R11, R45, RZ ;  /* 0x0000002d0b2ad210 */ /* 0x001fc80007fde0ff */
[----:B------:R-:W-:-:S05]  /*f8d0*/  @!P5 LEA.HI.X.SX32 R43, R11, R44, 0x1, P6 ;  /* 0x0000002c0b2bd211 */ /* 0x000fca00030f0eff */
[----:B---3--:R0:W-:Y:S01]  /*f8e0*/  @!P5 ST.E.128 desc[UR52][R42.64], R12 ;  /* 0x0000000c2a00d985 */ /* 0x0081e2000c101d34 */
[----:B------:R-:W-:-:S13]  /*f8f0*/  ISETP.GE.AND P5, PT, R3, UR4, PT ;  /* 0x0000000403007c0c */ /* 0x000fda000bfa6270 */
[----:B------:R-:W3:Y:S01]  /*f900*/  @!P5 LDS.128 R12, [R37+0x1ec00] ;  /* 0x01ec0000250cd984 */ /* 0x000ee20000000c00 */
[----:B------:R-:W-:-:S04]  /*f910*/  @!P5 SHF.L.U32 R11, R193, 0x4, RZ ;  /* 0x00000004c10bd819 */ /* 0x000fc800000006ff */
        /* <DEDUP_REMOVED lines=12> */
.L_x_2673:
[----:B------:R-:W-:Y:S05]  /*f9e0*/  BSYNC B0 ;  /* 0x0000000000007941 */ /* 0x000fea0003800000 */
.L_x_2637:
        /* <DEDUP_REMOVED lines=11> */
[----:B------:R-:W-:-:S05]  /*faa0*/  @!P2 VIADD R11, R94, 0x298a0 ;  /* 0x000298a05e0ba836 */ /* 0x000fca0000000000 */
[----:B------:R-:W-:-:S04]  /*fab0*/  @!P2 PRMT R11, RZ, 0x654, R11 ;  /* 0x00000654ff0ba816 */ /* 0x000fc8000000000b */
[----:B------:R4:W-:Y:S01]  /*fac0*/  @!P2 SYNCS.ARRIVE.TRANS64.RED.A1T0 RZ, [R11+URZ], RZ ;  /* 0x000000ff0bffa9a7 */ /* 0x0009e2000810043f */
[----:B------:R-:W-:Y:S05]  /*fad0*/  @!P1 BRA `(.L_x_2735) ;  /* 0x0000000000049947 */ /* 0x000fea0003800000 */
[----:B------:R-:W-:Y:S01]  /*fae0*/  BPT.TRAP 0x1 ;  /* 0x000000040000795c */ /* 0x000fe20000300000 */
.L_x_2735:
[----:B------:R-:W-:Y:S05]  /*faf0*/  BSYNC B0 ;  /* 0x0000000000007941 */ /* 0x000fea0003800000 */
.L_x_2734:
[----:B------:R-:W0:Y:S01]  /*fb00*/  SYNCS.PHASECHK.TRANS64.TRYWAIT P1, [R94+URZ+0x298b0], R95 ;  /* 0x0298b05f5e0075a7 */ /* 0x000e22000802017f */
[----:B------:R-:W-:Y:S04]  /*fb10*/  BSSY B0, `(.L_x_2736) ;  /* 0x0000002000007945 */ /* 0x000fe80003800000 */
[----:B0-----:R-:W-:Y:S05]  /*fb20*/  @!P1 BRA `(.L_x_2737) ;  /* 0x000001fc00d89947 */ /* 0x001fea0003800000 */
.L_x_3008:
[----:B------:R-:W-:Y:S05]  /*fb30*/  BSYNC B0 ;  /* 0x0000000000007941 */ /* 0x000fea0003800000 */
.L_x_2736:
        /* <DEDUP_REMOVED lines=10> */
[C---:B----4-:R-:W-:Y:S02]  /*fbe0*/  IMAD R11, R85.reuse, UR5, R92 ;  /* 0x00000005550b7c24 */ /* 0x050fe4000f8e025c */
[----:B------:R-:W-:Y:S01]  /*fbf0*/  IMAD.WIDE.U32 R12, R85, UR4, R12 ;  /* 0x00000004550c7c25 */ /* 0x000fe2000f8e000c */
[----:B------:R-:W-:-:S04]  /*fc00*/  ULDC.64 UR4, c[0x0][0x330] ;  /* 0x0000cc0000047ab9 */ /* 0x000fc80000000a00 */
[----:B------:R-:W-:Y:S01]  /*fc10*/  IADD3 R13, R13, R11, RZ ;  /* 0x0000000b0d0d7210 */ /* 0x000fe20007ffe0ff */
[----:B------:R-:W-:Y:S02]  /*fc20*/  IMAD R11, R7, UR4, RZ ;  /* 0x00000004070b7c24 */ /* 0x000fe4000f8e02ff */
[----:B------:R-:W-:-:S04]  /*fc30*/  IMAD.WIDE.U32 R12, R22, UR4, R12 ;  /* 0x00000004160c7c25 */ /* 0x000fc8000f8e000c */
[----:B------:R-:W-:Y:S01]  /*fc40*/  IMAD R15, R22, UR5, R11 ;  /* 0x00000005160f7c24 */ /* 0x000fe2000f8e020b */
[----:B------:R-:W-:Y:S01]  /*fc50*/  IADD3 R42, P1, R12, UR6, RZ ;  /* 0x000000060c2a7c10 */ /* 0x000fe2000ff3e0ff */
[----:B------:R-:W-:-:S03]  /*fc60*/  IMAD R11, R19, 0x5000, R220 ;  /* 0x00005000130b7824 */ /* 0x000fc600078e02dc */
[----:B------:R-:W-:Y:S01]  /*fc70*/  IADD3.X R43, R13, UR7, R15, P1, !PT ;  /* 0x000000070d2b7c10 */ /* 0x000fe20008ffe40f */
[C---:B---3--:R-:W-:Y:S01]  /*fc80*/  IMAD.IADD R45, R18.reuse, 0x1, R11 ;  /* 0x00000001122d7824 */ /* 0x048fe200078e020b */
[----:B------:R-:W-:Y:S01]  /*fc90*/  ISETP.GE.AND P1, PT, R93, 0x1, PT ;  /* 0x000000015d00780c */ /* 0x000fe20003f26270 */
[----:B------:R0:W1:Y:S01]  /*fca0*/  SHFL.IDX PT, R44, R42, RZ, 0x1e1f ;  /* 0x001e1fff2a2c7589 */ /* 0x00006200000e0000 */
[CC--:B--2---:R-:W-:Y:S02]  /*fcb0*/  IADD3 R46, R18.reuse, R11.reuse, R122 ;  /* 0x0000000b122e7210 */ /* 0x0c4fe40007ffe07a */
[CC--:B------:R-:W-:Y:S02]  /*fcc0*/  IADD3 R47, R18.reuse, R11.reuse, R123 ;  /* 0x0000000b122f7210 */ /* 0x0c0fe40007ffe07b */
[----:B------:R-:W-:Y:S02]  /*fcd0*/  IADD3 R48, R18, R11, R128 ;  /* 0x0000000b12307210 */ /* 0x000fe40007ffe080 */
[----:B------:R0:W2:Y:S05]  /*fce0*/  SHFL.IDX PT, R11, R43, RZ, 0x1e1f ;  /* 0x001e1fff2b0b7589 */ /* 0x0000aa00000e0000 */
[----:B------:R-:W-:Y:S05]  /*fcf0*/  @!P1 BRA `(.L_x_2739) ;  /* 0x0000000000589947 */ /* 0x000fea0003800000 */
[----:B------:R-:W-:Y:S02]  /*fd00*/  ISETP.NE.AND P5, PT, R8, RZ, PT ;  /* 0x000000ff0800720c */ /* 0x000fe40003fa5270 */
[----:B------:R-:W-:-:S11]  /*fd10*/  ISETP.NE.AND P4, PT, R9, RZ, PT ;  /* 0x000000ff0900720c */ /* 0x000fd60003f85270 */
[----:B-1----:R-:W-:Y:S02]  /*fd20*/  @P5 IADD3 R38, P1, R16, R44, RZ ;  /* 0x0000002c10265210 */ /* 0x002fe40007f3e0ff */
[----:B------:R-:W-:-:S03]  /*fd30*/  @P4 SHF.L.U32 R12, R192, 0x4, RZ ;  /* 0x00000004c00c4819 */ /* 0x000fc600000006ff */
[----:B--2---:R-:W-:Y:S01]  /*fd40*/  @P5 IMAD.X R39, R11, 0x1, R17, P1 ;  /* 0x000000010b275824 */ /* 0x004fe200008e0611 */
        /* <DEDUP_REMOVED lines=10> */
[----:B-1----:R-:W-:-:S05]  /*fdf0*/  @P5 IADD3 R38, P6, R189, R44, RZ ;  /* 0x0000002cbd265210 */ /* 0x002fca0007fde0ff */
[----:B------:R-:W-:Y:S01]  /*fe00*/  @P5 IMAD.X R39, R11, 0x1, R197, P6 ;  /* 0x000000010b275824 */ /* 0x000fe200030e06c5 */
[----:B--2---:R-:W-:Y:S04]  /*fe10*/  @P4 ST.E.128 desc[UR52][R40.64], R12 ;  /* 0x0000000c28004985 */ /* 0x004fe8000c101d34 */
[----:B------:R-:W1:Y:S04]  /*fe20*/  @P1 LDS.128 R12, [R47+0xa400] ;  /* 0x00a400002f0c1984 */ /* 0x000e680000000c00 */
[----:B-1----:R-:W-:Y:S04]  /*fe30*/  @P1 ST.E.128 desc[UR52][R36.64], R12 ;  /* 0x0000000c24001985 */ /* 0x002fe8000c101d34 */
[----:B------:R-:W1:Y:S04]  /*fe40*/  @P5 LDS.128 R12, [R48+0xa400] ;  /* 0x00a40000300c5984 */ /* 0x000e680000000c00 */
[----:B-1----:R3:W-:Y:S02]  /*fe50*/  @P5 ST.E.128 desc[UR52][R38.64], R12 ;  /* 0x0000000c26005985 */ /* 0x0027e4000c101d34 */
.L_x_2739:
[----:B------:R-:W-:Y:S05]  /*fe60*/  BSYNC B0 ;  /* 0x0000000000007941 */ /* 0x000fea0003800000 */
.L_x_2738:
[----:B------:R-:W-:Y:S01]  /*fe70*/  ISETP.GE.AND P1, PT, R93, 0x81, PT ;  /* 0x000000815d00780c */ /* 0x000fe20003f26270 */
[----:B0-----:R-:W0:Y:S01]  /*fe80*/  SHFL.IDX PT, R43, R43, 0x1, 0x1e1f ;  /* 0x003e1f002b2b7f89 */ /* 0x001e2200000e0000 */
[----:B------:R-:W-:Y:S03]  /*fe90*/  BSSY B0, `(.L_x_2740) ;  /* 0x0000019000007945 */ /* 0x000fe60003800000 */
[----:B------:R-:W4:Y:S08]  /*fea0*/  SHFL.IDX PT, R42, R42, 0x1, 0x1e1f ;  /* 0x003e1f002a2a7f89 */ /* 0x000f3000000e0000 */
[----:B------:R-:W-:Y:S05]  /*feb0*/  @!P1 BRA `(.L_x_2741) ;  /* 0x0000000000589947 */ /* 0x000fea0003800000 */
[----:B------:R-:W-:Y:S02]  /*fec0*/  ISETP.NE.AND P5, PT, R8, RZ, PT ;  /* 0x000000ff0800720c */ /* 0x000fe40003fa5270 */
[----:B------:R-:W-:-:S11]  /*fed0*/  ISETP.NE.AND P4, PT, R9, RZ, PT ;  /* 0x000000ff0900720c */ /* 0x000fd60003f85270 */
[----:B---3--:R-:W3:Y:S01]  /*fee0*/  @P5 LDS.128 R12, [R45+0xe400] ;  /* 0x00e400002d0c5984 */ /* 0x008ee20000000c00 */
[----:B----4-:R-:W-:Y:S02]  /*fef0*/  @P5 IADD3 R38, P1, R16, R42, RZ ;  /* 0x0000002a10265210 */ /* 0x010fe40007f3e0ff */
[----:B--2---:R-:W-:-:S03]  /*ff00*/  @P4 SHF.L.U32 R11, R192, 0x4, RZ ;  /* 0x00000004c00b4819 */ /* 0x004fc600000006ff */
[----:B0-----:R-:W-:Y:S01]  /*ff10*/  @P5 IMAD.X R39, R43, 0x1, R17, P1 ;  /* 0x000000012b275824 */ /* 0x001fe200008e0611 */
[----:B------:R-:W-:-:S04]  /*ff20*/  @P4 IADD3 R40, P1, R11, R42, RZ ;  /* 0x0000002a0b284210 */ /* 0x000fc80007f3e0ff */
[----:B------:R-:W-:Y:S02]  /*ff30*/  @P4 LEA.HI.X.SX32 R41, R11, R43, 0x1, P1 ;  /* 0x0000002b0b294211 */ /* 0x000fe400008f0eff */
[----:B------:R-:W-:-:S13]  /*ff40*/  ISETP.NE.AND P1, PT, R10, RZ, PT ;  /* 0x000000ff0a00720c */ /* 0x000fda0003f25270 */
[----:B------:R-:W-:-:S05]  /*ff50*/  @P1 IMAD.SHL.U32 R11, R193, 0x10, RZ ;  /* 0x00000010c10b1824 */ /* 0x000fca00078e00ff */
[----:B------:R-:W-:-:S04]  /*ff60*/  @P1 IADD3 R36, P6, R11, R42, RZ ;  /* 0x0000002a0b241210 */ /* 0x000fc80007fde0ff */
[----:B------:R-:W-:Y:S01]  /*ff70*/  @P1 LEA.HI.X.SX32 R37, R11, R43, 0x1, P6 ;  /* 0x0000002b0b251211 */ /* 0x000fe200030f0eff */
[----:B---3--:R0:W-:Y:S01]  /*ff80*/  @P5 ST.E.128 desc[UR52][R38.64], R12 ;  /* 0x0000000c26005985 */ /* 0x0081e2000c101d34 */
[----:B------:R-:W-:-:S03]  /*ff90*/  ISETP.NE.AND P5, PT, R20, RZ, PT ;  /* 0x000000ff1400720c */ /* 0x000fc60003fa5270 */
[----:B------:R-:W2:Y:S10]  /*ffa0*/  @P4 LDS.128 R12, [R46+0xe400] ;  /* 0x00e400002e0c4984 */ /* 0x000eb40000000c00 */
[----:B0-----:R-:W-:-:S05]  /*ffb0*/  @P5 IADD3 R38, P6, R189, R42, RZ ;  /* 0x0000002abd265210 */ /* 0x001fca0007fde0ff */
[----:B------:R-:W-:Y:S01]  /*ffc0*/  @P5 IMAD.X R39, R43, 0x1, R197, P6 ;  /* 0x000000012b275824 */ /* 0x000fe200030e06c5 */
[----:B--2---:R-:W-:Y:S04]  /*ffd0*/  @P4 ST.E.128 desc[UR52][R40.64], R12 ;  /* 0x0000000c28004985 */ /* 0x004fe8000c101d34 */
[----:B------:R-:W0:Y:S04]  /*ffe0*/  @P1 LDS.128 R12, [R47+0xe400] ;  /* 0x00e400002f0c1984 */ /* 0x000e280000000c00 */
[----:B0-----:R-:W-:Y:S04]  /*fff0*/  @P1 ST.E.128 desc[UR52][R36.64], R12 ;  /* 0x0000000c24001985 */ /* 0x001fe8000c101d34 */
[----:B------:R-:W0:Y:S04]  /*10000*/  @P5 LDS.128 R12, [R48+0xe400] ;  /* 0x00e40000300c5984 */ /* 0x000e280000000c00 */
[----:B0-----:R0:W-:Y:S02]  /*10010*/  @P5 ST.E.128 desc[UR52][R38.64], R12 ;  /* 0x0000000c26005985 */ /* 0x0011e4000c101d34 */
.L_x_2741:
[----:B------:R-:W-:Y:S05]  /*10020*/  BSYNC B0 ;  /* 0x0000000000007941 */ /* 0x000fea0003800000 */
.L_x_2740:
[----:B--2---:R-:W2:Y:S01]  /*10030*/  LDL R11, [R1] ;  /* 0x00000000010b7983 */ /* 0x004ea20000100800 */
[----:B------:R-:W-:Y:S01]  /*10040*/  @!P2 VIADD R94, R94, 0x298c0 ;  /* 0x000298c05e5ea836 */ /* 0x000fe20000000000 */
[----:B------:R-:W-:Y:S01]  /*10050*/  IADD3 R19, R19, 0x1, RZ ;  /* 0x0000000113137810 */ /* 0x000fe20007ffe0ff */
        /* <DEDUP_REMOVED lines=9> */
[----:B0--3--:R-:W-:Y:S02]  /*100f0*/  SEL R12, RZ, 0x1, P1 ;  /* 0x00000001ff0c7807 */ /* 0x009fe40000800000 */
[----:B------:R-:W-:Y:S02]  /*10100*/  SEL R19, R19, RZ, P1 ;  /* 0x000000ff13137207 */ /* 0x000fe40000800000 */
[----:B------:R-:W-:Y:S01]  /*10110*/  LOP3.LUT R199, R199, R12, RZ, 0x3c, !PT ;  /* 0x0000000cc7c77212 */ /* 0x000fe200078e3cff */
[----:B------:R0:W-:Y:S01]  /*10120*/  @!P2 SYNCS.ARRIVE.TRANS64.RED.A1T0 RZ, [R94+URZ], RZ ;  /* 0x000000ff5effa9a7 */ /* 0x0001e2000810043f */
[----:B--2---:R-:W-:-:S13]  /*10130*/  LOP3.LUT P4, RZ, R11, 0x2, RZ, 0xc0, !PT ;  /* 0x000000020bff7812 */ /* 0x004fda000788c0ff */
[----:B01----:R-:W-:Y:S05]  /*10140*/  @P4 BRA `(.L_x_2742) ;  /* 0xffffff2800004947 */ /* 0x003fea000383ffff */
[----:B------:R-:W0:Y:S01]  /*10150*/  S2R R11, SR_TID.X ;  /* 0x00000000000b7919 */ /* 0x000e220000002100 */
[----:B------:R-:W-:Y:S02]  /*10160*/  PLOP3.LUT P0, PT, PT, PT, PT, 0x8, 0x0 ;  /* 0x000000000000781c */ /* 0x000fe40003f0e170 */
[----:B0-----:R-:W-:-:S04]  /*10170*/  SHF.R.U32.HI R11, RZ, 0x7, R11 ;  /* 0x00000007ff0b7819 */ /* 0x001fc8000001160b */
[----:B------:R-:W-:-:S13]  /*10180*/  ISETP.NE.AND P4, PT, R11, 0x1, PT ;  /* 0x000000010b00780c */ /* 0x000fda0003f85270 */
[----:B------:R-:W-:Y:S06]  /*10190*/  @!P4 BAR.ARV 0x9, 0x100 ;  /* 0x024400000000cb1d */ /* 0x000fec0000002000 */
.L_x_2632:
[----:B------:R-:W0:Y:S01]  /*101a0*/  LDC R0, c[0x0][0x448] ;  /* 0x00011200ff007b82 */ /* 0x000e220000000800 */
        /* <DEDUP_REMOVED lines=21> */
[----:B------:R-:W-:Y:S02]  /*10300*/  CS2R R30, SRZ ;  /* 0x00000000001e7805 */ /* 0x000fe4000001ff00 */
[----:B------:R-:W-:Y:S02]  /*10310*/  CS2R R46, SRZ ;  /* 0x00000000002e7805 */ /* 0x000fe4000001ff00 */
[----:B0-----:R-:W-:Y:S01]  /*10320*/  ISETP.NE.AND P1, PT, R0, 0x1, PT ;  /* 0x000000010000780c */ /* 0x001fe20003f25270 */
[----:B------:R-:W-:Y:S01]  /*10330*/  VIADD R0, R212, 0x7f ;  /* 0x0000007fd4007836 */ /* 0x000fe20000000000 */
[----:B------:R-:W-:-:S02]  /*10340*/  CS2R R34, SRZ ;  /* 0x0000000000227805 */ /* 0x000fc4000001ff00 */
[----:B------:R-:W-:Y:S02]  /*10350*/  CS2R R44, SRZ ;  /* 0x00000000002c7805 */ /* 0x000fe4000001ff00 */
[----:B------:R-:W-:Y:S02]  /*10360*/  CS2R R36, SRZ ;  /* 0x0000000000247805 */ /* 0x000fe4000001ff00 */
[----:B------:R-:W-:Y:S02]  /*10370*/  CS2R R40, SRZ ;  /* 0x0000000000287805 */ /* 0x000fe4000001ff00 */
[----:B------:R-:W-:Y:S02]  /*10380*/  CS2R R90, SRZ ;  /* 0x00000000005a7805 */ /* 0x000fe4000001ff00 */
[----:B------:R-:W-:Y:S02]  /*10390*/  MOV R38, RZ ;  /* 0x000000ff00267202 */ /* 0x000fe40000000f00 */
[----:B------:R-:W-:-:S02]  /*103a0*/  CS2R R48, SRZ ;  /* 0x0000000000307805 */ /* 0x000fc4000001ff00 */
[----:B------:R-:W-:Y:S01]  /*103b0*/  CS2R R92, SRZ ;  /* 0x00000000005c7805 */ /* 0x000fe2000001ff00 */
[----:B------:R-:W-:Y:S01]  /*103c0*/  IMAD.MOV.U32 R57, RZ, RZ, RZ ;  /* 0x000000ffff397224 */ /* 0x000fe200078e00ff */
[----:B------:R-:W-:Y:S01]  /*103d0*/  CS2R R94, SRZ ;  /* 0x00000000005e7805 */ /* 0x000fe2000001ff00 */
[----:B------:R-:W-:Y:S01]  /*103e0*/  IMAD.MOV.U32 R65, RZ, RZ, RZ ;  /* 0x000000ffff417224 */ /* 0x000fe200078e00ff */
[----:B------:R-:W0:Y:S08]  /*103f0*/  @P1 LDC R3, c[0x0][0x44c] ;  /* 0x00011300ff031b82 */ /* 0x000e300000000800 */
[----:B------:R-:W1:Y:S01]  /*10400*/  @P1 LDC R2, c[0x0][0x450] ;  /* 0x00011400ff021b82 */ /* 0x000e620000000800 */
[----:B0-----:R-:W-:-:S05]  /*10410*/  @P1 IMAD.HI.U32 R3, R0, R3, RZ ;  /* 0x0000000300031227 */ /* 0x001fca00078e00ff */
[----:B-1----:R-:W-:Y:S02]  /*10420*/  @P1 SHF.R.U32.HI R0, RZ, R2, R3 ;  /* 0x00000002ff001219 */ /* 0x002fe40000011603 */
[----:B------:R-:W-:-:S03]  /*10430*/  PLOP3.LUT P1, PT, PT, PT, PT, 0x80, 0x0 ;  /* 0x000000000000781c */ /* 0x000fc60003f2f070 */
[----:B------:R-:W-:-:S04]  /*10440*/  IMAD.IADD R0, R151, 0x1, R0 ;  /* 0x0000000197007824 */ /* 0x000fc800078e0200 */
[----:B------:R-:W-:-:S05]  /*10450*/  IMAD.HI R0, R0, 0x66666667, RZ ;  /* 0x6666666700007827 */ /* 0x000fca00078e02ff */
[----:B------:R-:W-:-:S04]  /*10460*/  SHF.R.U32.HI R3, RZ, 0x1f, R0 ;  /* 0x0000001fff037819 */ /* 0x000fc80000011600 */
[----:B------:R-:W-:-:S04]  /*10470*/  LEA.HI.SX32 R3, R0, R3, 0x1a ;  /* 0x0000000300037211 */ /* 0x000fc800078fd2ff */
[----:B------:R-:W-:-:S04]  /*10480*/  VIMNMX R152, R152, R3, PT ;  /* 0x0000000398987248 */ /* 0x000fc80003fe0100 */
[----:B------:R-:W-:Y:S01]  /*10490*/  ISETP.GE.AND P2, PT, R152, 0x1, PT ;  /* 0x000000019800780c */ /* 0x000fe20003f46270 */
[----:B------:R-:W-:-:S12]  /*104a0*/  @P0 BRA `(.L_x_2743) ;  /* 0x00000000000c0947 */ /* 0x000fd80003800000 */
[----:B------:R-:W0:Y:S01]  /*104b0*/  FENCE.VIEW.ASYNC.G ;  /* 0x00000000000073c6 */ /* 0x000e220000000100 */
[----:B------:R-:W-:Y:S05]  /*104c0*/  WARPSYNC.ALL ;  /* 0x0000000000007948 */ /* 0x000fea0003800000 */
[----:B0-----:R-:W-:Y:S06]  /*104d0*/  BAR.ARV 0xc, 0x180 ;  /* 0x0306000000007b1d */ /* 0x001fec0000002000 */
.L_x_2743:
[----:B------:R-:W-:Y:S01]  /*104e0*/  CS2R R96, SRZ ;  /* 0x0000000000607805 */ /* 0x000fe2000001ff00 */
        /* <DEDUP_REMOVED lines=9> */
.L_x_3011:
[----:B------:R-:W-:Y:S01]  /*10580*/  ULOP3.LUT UP0, URZ, UR39, 0x9f, URZ, 0xc0, !UPT ;  /* 0x0000009f273f7892 */ /* 0x000fe2000f80c03f */
[----:B01----:R-:W-:-:S04]  /*10590*/  LEA.HI R0, R23, R23, RZ, 0x1 ;  /* 0x0000001717007211 */ /* 0x003fc800078f08ff */
[----:B------:R-:W-:Y:S02]  /*105a0*/  LOP3.LUT R0, R0, 0x3e, RZ, 0xc0, !PT ;  /* 0x0000003e00007812 */ /* 0x000fe400078ec0ff */
[----:B------:R-:W-:Y:S02]  /*105b0*/  PLOP3.LUT P0, PT, PT, PT, UP0, 0x80, 0x0 ;  /* 0x000000000000781c */ /* 0x000fe40003f0f008 */
[----:B------:R-:W-:-:S04]  /*105c0*/  IADD3 R0, R23, -R0, RZ ;  /* 0x8000000017007210 */ /* 0x000fc80007ffe0ff */
        /* <DEDUP_REMOVED lines=19> */
[----:B-1--45:R-:W-:Y:S05]  /*10700*/  CALL.ABS.NOINC R2 ;  /* 0x0000000002007343 */ /* 0x032fea0003c00000 */
.L_x_2746:
        /* <DEDUP_REMOVED lines=26> */
[----:B------:R-:W-:Y:S02]  /*108b0*/  @P0 IADD3 R5, R3, R9, RZ ;  /* 0x0000000903050210 */ /* 0x000fe40007ffe0ff */
[----:B------:R-:W-:Y:S01]  /*108c0*/  @P0 LEA R4, P2, R2, UR4, 0x2 ;  /* 0x0000000402040c11 */ /* 0x000fe2000f8410ff */
[----:B------:R-:W-:Y:S01]  /*108d0*/  @P1 IMAD.IADD R3, R7, 0x1, R11 ;  /* 0x0000000107031824 */ /* 0x000fe200078e020b */
[----:B------:R-:W-:Y:S01]  /*108e0*/  @P1 LEA R8, P3, R6, UR6, 0x2 ;  /* 0x0000000606081c11 */ /* 0x000fe2000f8610ff */
[----:B------:R-:W-:Y:S01]  /*108f0*/  IMAD.MOV.U32 R0, RZ, RZ, 0x3f800000 ;  /* 0x3f800000ff007424 */ /* 0x000fe200078e00ff */
[----:B------:R-:W-:Y:S01]  /*10900*/  @P0 LEA.HI.X R5, R2, UR5, R5, 0x2, P2 ;  /* 0x0000000502050c11 */ /* 0x000fe200090f1405 */
[----:B------:R-:W-:Y:S01]  /*10910*/  ULDC UR4, c[0x0][0x3f4] ;  /* 0x0000fd0000047ab9 */ /* 0x000fe20000000800 */
        /* <DEDUP_REMOVED lines=14> */
[----:B------:R0:W1:Y:S03]  /*10a00*/  SYNCS.PHASECHK.TRANS64.TRYWAIT P0, [R18+URZ+0x29800], R3 ;  /* 0x02980003120075a7 */ /* 0x000066000800017f */
[----:B-1----:R-:W-:Y:S05]  /*10a10*/  @!P0 NANOSLEEP.SYNCS 0x989680 ;  /* 0x009896800000895d */ /* 0x002fea0003900000 */
[----:B------:R-:W1:Y:S01]  /*10a20*/  @!P0 SYNCS.PHASECHK.TRANS64 P0, [R18+URZ+0x29800], R3 ;  /* 0x02980003120085a7 */ /* 0x000e62000800007f */
[----:B------:R-:W-:Y:S04]  /*10a30*/  BSSY B0, `(.L_x_2748) ;  /* 0x0000006000007945 */ /* 0x000fe80003800000 */
[----:B-1----:R-:W-:Y:S05]  /*10a40*/  @P0 BRA `(.L_x_2749) ;  /* 0x0000000000100947 */ /* 0x002fea0003800000 */
.L_x_2750:
[----:B-1----:R1:W2:Y:S02]  /*10a50*/  SYNCS.PHASECHK.TRANS64.TRYWAIT P0, [R18+URZ+0x29800], R3 ;  /* 0x02980003120075a7 */ /* 0x0022a4000800017f */
[----:B--2---:R-:W-:Y:S05]  /*10a60*/  @!P0 NANOSLEEP.SYNCS 0x989680 ;  /* 0x009896800000895d */ /* 0x004fea0003900000 */
[----:B------:R-:W2:Y:S02]  /*10a70*/  @!P0 SYNCS.PHASECHK.TRANS64 P0, [R18+URZ+0x29800], R3 ;  /* 0x02980003120085a7 */ /* 0x000ea4000800007f */
[----:B--2---:R-:W-:Y:S05]  /*10a80*/  @!P0 BRA `(.L_x_2750) ;  /* 0xfffffffc00f08947 */ /* 0x004fea000383ffff */
.L_x_2749:
[----:B------:R-:W-:Y:S05]  /*10a90*/  BSYNC B0 ;  /* 0x0000000000007941 */ /* 0x000fea0003800000 */
.L_x_2748:
[----:B------:R-:W-:Y:S05]  /*10aa0*/  BRA `(.L_x_2751) ;  /* 0x0000006c00cc7947 */ /* 0x000fea0003800000 */
.L_x_2747:
        /* <DEDUP_REMOVED lines=29> */
[----:B-1--4-:R-:W-:Y:S05]  /*10c80*/  CALL.ABS.NOINC R14 ;  /* 0x000000000e007343 */ /* 0x012fea0003c00000 */
.L_x_2752:
[----:B------:R-:W-:Y:S01]  /*10c90*/  ULDC.U8 UR4, c[0x0][0x410] ;  /* 0x0001040000047ab9 */ /* 0x000fe20000000000 */
[----:B------:R-:W-:Y:S01]  /*10ca0*/  BSSY B0, `(.L_x_2753) ;  /* 0x00006cb000007945 */ /* 0x000fe20003800000 */
[----:B------:R-:W-:Y:S02]  /*10cb0*/  ISETP.NE.AND P0, PT, RZ, UR4, PT ;  /* 0x00000004ff007c0c */ /* 0x000fe4000bf05270 */
[----:B------:R-:W-:-:S11]  /*10cc0*/  IADD3 R10, R198, R212, RZ ;  /* 0x000000d4c60a7210 */ /* 0x000fd60007ffe0ff */
[----:B------:R-:W-:Y:S05]  /*10cd0*/  @!P0 BRA `(.L_x_2754) ;  /* 0x00000034008c8947 */ /* 0x000fea0003800000 */
[----:B------:R-:W0:Y:S01]  /*10ce0*/  LDC R20, c[0x0][0x448] ;  /* 0x00011200ff147b82 */ /* 0x000e220000000800 */
[----:B------:R-:W-:Y:S01]  /*10cf0*/  IMAD.MOV.U32 R11, RZ, RZ, R10 ;  /* 0x000000ffff0b7224 */ /* 0x000fe200078e000a */
[----:B------:R-:W-:Y:S01]  /*10d00*/  MOV R8, R26 ;  /* 0x0000001a00087202 */ /* 0x000fe20000000f00 */
[----:B------:R-:W-:Y:S01]  /*10d10*/  IMAD.MOV.U32 R9, RZ, RZ, R31 ;  /* 0x000000ffff097224 */ /* 0x000fe200078e001f */
[----:B------:R-:W-:Y:S01]  /*10d20*/  ULDC.64 UR4, c[0x0][0x3f8] ;  /* 0x0000fe0000047ab9 */ /* 0x000fe20000000a00 */
[----:B------:R-:W-:Y:S01]  /*10d30*/  IMAD.MOV.U32 R6, RZ, RZ, R24 ;  /* 0x000000ffff067224 */ /* 0x000fe200078e0018 */
[----:B------:R-:W-:Y:S01]  /*10d40*/  ULDC.64 UR6, c[0x0][0x408] ;  /* 0x0001020000067ab9 */ /* 0x000fe20000000a00 */
[----:B------:R-:W-:Y:S01]  /*10d50*/  IMAD.MOV.U32 R7, RZ, RZ, R29 ;  /* 0x000000ffff077224 */ /* 0x000fe200078e001d */
[----:B------:R-:W-:Y:S01]  /*10d60*/  ULDC.64 UR8, c[0x0][0x400] ;  /* 0x0001000000087ab9 */ /* 0x000fe20000000a00 */
[----:B0-----:R-:W-:-:S13]  /*10d70*/  ISETP.NE.AND P0, PT, R20, 0x1, PT ;  /* 0x000000011400780c */ /* 0x001fda0003f05270 */
[----:B------:R-:W0:Y:S08]  /*10d80*/  @P0 LDC R3, c[0x0][0x44c] ;  /* 0x00011300ff030b82 */ /* 0x000e300000000800 */
[----:B------:R-:W1:Y:S01]  /*10d90*/  @P0 LDC R5, c[0x0][0x450] ;  /* 0x00011400ff050b82 */ /* 0x000e620000000800 */
[----:B0-----:R-:W-:-:S05]  /*10da0*/  @P0 IMAD.HI.U32 R0, R10, R3, RZ ;  /* 0x000000030a000227 */ /* 0x001fca00078e00ff */
[----:B-1----:R-:W-:-:S04]  /*10db0*/  @P0 SHF.R.U32.HI R11, RZ, R5, R0 ;  /* 0x00000005ff0b0219 */ /* 0x002fc80000011600 */
        /* <DEDUP_REMOVED lines=14> */
[----:B------:R0:W1:Y:S04]  /*10ea0*/  SHFL.IDX PT, R0, R13, RZ, 0x1e1f ;  /* 0x001e1fff0d007589 */ /* 0x00006800000e0000 */
[----:B------:R-:W2:Y:S04]  /*10eb0*/  SHFL.IDX PT, R3, R3, RZ, 0x1e1f ;  /* 0x001e1fff03037589 */ /* 0x000ea800000e0000 */
[----:B------:R-:W3:Y:S04]  /*10ec0*/  SHFL.IDX PT, R4, R4, RZ, 0x1e1f ;  /* 0x001e1fff04047589 */ /* 0x000ee800000e0000 */
[----:B------:R0:W0:Y:S02]  /*10ed0*/  SHFL.IDX PT, R14, R5, RZ, 0x1e1f ;  /* 0x001e1fff050e7589 */ /* 0x00002400000e0000 */
.L_x_3017:
[----:B------:R-:W-:Y:S01]  /*10ee0*/  IMAD R45, R213, R20, RZ ;  /* 0x00000014d52d7224 */ /* 0x000fe200078e02ff */
        /* <DEDUP_REMOVED lines=12> */
[----:B0-----:R-:W-:Y:S02]  /*10fb0*/  CS2R R12, SRZ ;  /* 0x00000000000c7805 */ /* 0x001fe4000001ff00 */
[----:B------:R-:W-:Y:S01]  /*10fc0*/  CS2R R10, SRZ ;  /* 0x00000000000a7805 */ /* 0x000fe2000001ff00 */
[----:B------:R-:W-:Y:S06]  /*10fd0*/  @P0 BRA `(.L_x_2757) ;  /* 0x0000000000f40947 */ /* 0x000fec0003800000 */
[----:B------:R-:W3:Y:S01]  /*10fe0*/  LDL R43, [R1+0x1c] ;  /* 0x00001c00012b7983 */ /* 0x000ee20000100800 */
[----:B------:R-:W-:-:S03]  /*10ff0*/  ULDC UR4, c[0x0][0x3f4] ;  /* 0x0000fd0000047ab9 */ /* 0x000fc60000000800 */
[----:B----4-:R-:W4:Y:S04]  /*11000*/  LDL R42, [R1+0x18] ;  /* 0x00001800012a7983 */ /* 0x010f280000100800 */
        /* <DEDUP_REMOVED lines=10> */
[CC--:B--2---:R-:W-:Y:S02]  /*110b0*/  @!P5 IADD3 R6, P0, R190.reuse, R3.reuse, RZ ;  /* 0x00000003be06d210 */ /* 0x0c4fe40007f1e0ff */
[----:B------:R-:W-:Y:S02]  /*110c0*/  @!P5 IADD3 R8, P1, R190, R14, RZ ;  /* 0x0000000ebe08d210 */ /* 0x000fe40007f3e0ff */
[----:B------:R-:W-:Y:S01]  /*110d0*/  @!P2 IADD3 R10, P4, R201, R3, RZ ;  /* 0x00000003c90aa210 */ /* 0x000fe20007f9e0ff */
[--C-:B-1----:R-:W-:Y:S02]  /*110e0*/  @!P5 IMAD.X R7, R0, 0x1, R5.reuse, P0 ;  /* 0x000000010007d824 */ /* 0x102fe400000e0605 */
[----:B---3--:R-:W-:Y:S01]  /*110f0*/  @!P5 IMAD.X R9, R4, 0x1, R5, P1 ;  /* 0x000000010409d824 */ /* 0x008fe200008e0605 */
        /* <DEDUP_REMOVED lines=10> */
[----:B0-----:R-:W-:-:S02]  /*111a0*/  CS2R R8, SRZ ;  /* 0x0000000000087805 */ /* 0x001fc4000001ff00 */
[----:B------:R-:W-:Y:S02]  /*111b0*/  @!P2 IADD3.X R11, R0, R43, RZ, P4, !PT ;  /* 0x0000002b000ba210 */ /* 0x000fe400027fe4ff */
[----:B------:R-:W-:Y:S01]  /*111c0*/  @!P3 IADD3 R20, P4, R200, R3, RZ ;  /* 0x00000003c814b210 */ /* 0x000fe20007f9e0ff */
[C---:B------:R-:W-:Y:S02]  /*111d0*/  @!P2 IMAD.X R13, R4.reuse, 0x1, R43, P0 ;  /* 0x00000001040da824 */ /* 0x040fe400000e062b */
[--C-:B----4-:R-:W-:Y:S01]  /*111e0*/  @!P3 IMAD.X R41, R4, 0x1, R42.reuse, P5 ;  /* 0x000000010429b824 */ /* 0x110fe200028e062a */
[----:B------:R-:W5:Y:S01]  /*111f0*/  @!P2 LD.E.64 R32, desc[UR52][R10.64] ;  /* 0x000000340a20a980 */ /* 0x000f62000c101b00 */
[----:B------:R-:W-:Y:S01]  /*11200*/  @!P3 IMAD.X R21, R0, 0x1, R42, P4 ;  /* 0x000000010015b824 */ /* 0x000fe200020e062a */
[----:B------:R-:W-:Y:S02]  /*11210*/  ISETP.GE.AND P0, PT, R202, UR4, PT ;  /* 0x00000004ca007c0c */ /* 0x000fe4000bf06270 */
[----:B------:R-:W5:Y:S01]  /*11220*/  @!P2 LD.E.64 R34, desc[UR52][R12.64] ;  /* 0x000000340c22a980 */ /* 0x000f62000c101b00 */
[----:B------:R-:W-:-:S02]  /*11230*/  ISETP.GE.AND P2, PT, R204, UR4, PT ;  /* 0x00000004cc007c0c */ /* 0x000fc4000bf46270 */
[C---:B------:R-:W-:Y:S01]  /*11240*/  @!P1 IADD3 R42, P4, R203.reuse, R14, RZ ;  /* 0x0000000ecb2a9210 */ /* 0x040fe20007f9e0ff */
[----:B------:R-:W5:Y:S04]  /*11250*/  @!P3 LD.E.64 R30, desc[UR52][R20.64] ;  /* 0x00000034141eb980 */ /* 0x000f68000c101b00 */
[----:B------:R0:W5:Y:S01]  /*11260*/  @!P3 LD.E.64 R28, desc[UR52][R40.64] ;  /* 0x00000034281cb980 */ /* 0x000162000c101b00 */
[----:B------:R-:W-:Y:S01]  /*11270*/  @!P1 IADD3 R6, P3, R203, R3, RZ ;  /* 0x00000003cb069210 */ /* 0x000fe20007f7e0ff */
[----:B------:R-:W-:-:S03]  /*11280*/  @!P1 IMAD.X R43, R4, 0x1, R15, P4 ;  /* 0x00000001042b9824 */ /* 0x000fc600020e060f */
[----:B------:R-:W-:Y:S02]  /*11290*/  @!P1 IADD3.X R7, R0, R15, RZ, P3, !PT ;  /* 0x0000000f00079210 */ /* 0x000fe40001ffe4ff */
        /* <DEDUP_REMOVED lines=9> */
[C-C-:B------:R-:W-:Y:S01]  /*11330*/  @!P0 IMAD.X R47, R0.reuse, 0x1, R51.reuse, P5 ;  /* 0x00000001002f8824 */ /* 0x140fe200028e0633 */
[----:B------:R-:W-:Y:S01]  /*11340*/  @!P2 IADD3.X R49, R0, R50, RZ, P3, !PT ;  /* 0x000000320031a210 */ /* 0x000fe20001ffe4ff */
[----:B------:R-:W-:-:S02]  /*11350*/  @!P0 IMAD.X R41, R4, 0x1, R51, P1 ;  /* 0x0000000104298824 */ /* 0x000fc400008e0633 */
[----:B------:R-:W-:Y:S01]  /*11360*/  @!P2 IMAD.X R15, R4, 0x1, R50, P4 ;  /* 0x00000001040fa824 */ /* 0x000fe200020e0632 */
[----:B------:R1:W5:Y:S04]  /*11370*/  @!P0 LD.E.64 R12, desc[UR52][R46.64] ;  /* 0x000000342e0c8980 */ /* 0x000368000c101b00 */
[----:B------:R1:W5:Y:S04]  /*11380*/  @!P0 LD.E.64 R20, desc[UR52][R40.64] ;  /* 0x0000003428148980 */ /* 0x000368000c101b00 */
[----:B------:R1:W5:Y:S04]  /*11390*/  @!P2 LD.E.64 R10, desc[UR52][R48.64] ;  /* 0x00000034300aa980 */ /* 0x000368000c101b00 */
[----:B------:R1:W5:Y:S02]  /*113a0*/  @!P2 LD.E.64 R8, desc[UR52][R14.64] ;  /* 0x000000340e08a980 */ /* 0x000364000c101b00 */
.L_x_2757:
[----:B------:R-:W-:Y:S05]  /*113b0*/  BSYNC B1 ;  /* 0x0000000000017941 */ /* 0x000fea0003800000 */
.L_x_2756:
[----:B------:R-:W-:Y:S01]  /*113c0*/  ULEA.HI UR4, UR37, UR37, URZ, 0x1 ;  /* 0x0000002525047291 */ /* 0x000fe2000f8f083f */
[----:B--2---:R-:W-:Y:S01]  /*113d0*/  VIADDMNMX R3, R45, -R212, 0x80, PT ;  /* 0x000000802d037446 */ /* 0x004fe200038009d4 */
[----:B------:R-:W-:Y:S02]  /*113e0*/  BSSY B1, `(.L_x_2758) ;  /* 0x0000008000017945 */ /* 0x000fe40003800000 */
[----:B------:R-:W-:Y:S01]  /*113f0*/  ULOP3.LUT UR4, UR4, 0xfffffffe, URZ, 0xc0, !UPT ;  /* 0xfffffffe04047892 */ /* 0x000fe2000f8ec03f */
[----:B------:R-:W-:-:S03]  /*11400*/  ISETP.GE.AND P1, PT, R198, R3, PT ;  /* 0x00000003c600720c */ /* 0x000fc60003f26270 */
[----:B------:R-:W-:-:S06]  /*11410*/  UIADD3 UR4, UR37, -UR4, URZ ;  /* 0x8000000425047290 */ /* 0x000fcc000fffe03f */
[----:B------:R-:W-:-:S05]  /*11420*/  IMAD.U32 R5, RZ, RZ, UR4 ;  /* 0x00000004ff057e24 */ /* 0x000fca000f8e00ff */
[----:B------:R-:W-:-:S04]  /*11430*/  SHF.L.U32 R5, R5, 0x1f, RZ ;  /* 0x0000001f05057819 */ /* 0x000fc800000006ff */
[----:B------:R-:W0:Y:S02]  /*11440*/  SYNCS.PHASECHK.TRANS64.TRYWAIT P0, [R18+URZ+0x29800], R5 ;  /* 0x02980005120075a7 */ /* 0x000e24000800017f */
[----:B0-----:R-:W-:Y:S05]  /*11450*/  @!P0 BRA `(.L_x_2759) ;  /* 0x000001e8004c8947 */ /* 0x001fea0003800000 */
.L_x_3018:
[----:B------:R-:W-:Y:S05]  /*11460*/  BSYNC B1 ;  /* 0x0000000000017941 */ /* 0x000fea0003800000 */
.L_x_2758:
[----:B------:R-:W-:Y:S05]  /*11470*/  @P1 BRA `(.L_x_2760) ;  /* 0x0000006400341947 */ /* 0x000fea0003800000 */
[----:B------:R-:W2:Y:S01]  /*11480*/  LDC R3, c[0x0][0x3f4] ;  /* 0x0000fd00ff037b82 */ /* 0x000ea20000000800 */
[----:B------:R-:W-:Y:S01]  /*11490*/  BSSY B1, `(.L_x_2761) ;  /* 0x000007f000017945 */ /* 0x000fe20003800000 */
[----:B-1----:R-:W-:Y:S01]  /*114a0*/  IMAD.IADD R0, R18, 0x1, R216 ;  /* 0x0000000112007824 */ /* 0x002fe200078e02d8 */
[-C--:B--2---:R-:W-:Y:S02]  /*114b0*/  ISETP.GE.AND P0, PT, R190, R3.reuse, PT ;  /* 0x00000003be00720c */ /* 0x084fe40003f06270 */
[-C--:B------:R-:W-:Y:S02]  /*114c0*/  ISETP.GE.AND P1, PT, R201, R3.reuse, PT ;  /* 0x00000003c900720c */ /* 0x080fe40003f26270 */
[-C--:B------:R-:W-:Y:S02]  /*114d0*/  ISETP.GE.AND P2, PT, R200, R3.reuse, PT ;  /* 0x00000003c800720c */ /* 0x080fe40003f46270 */
[-C--:B------:R-:W-:Y:S02]  /*114e0*/  ISETP.GE.AND P3, PT, R203, R3.reuse, PT ;  /* 0x00000003cb00720c */ /* 0x080fe40003f66270 */
[----:B------:R-:W-:-:S02]  /*114f0*/  ISETP.GE.AND P4, PT, R202, R3, PT ;  /* 0x00000003ca00720c */ /* 0x000fc40003f86270 */
[----:B------:R-:W-:-:S03]  /*11500*/  ISETP.GE.AND P5, PT, R204, R3, PT ;  /* 0x00000003cc00720c */ /* 0x000fc60003fa6270 */
[----:B------:R-:W-:Y:S10]  /*11510*/  @P0 BRA `(.L_x_2762) ;  /* 0x0000000400d80947 */ /* 0x000ff40003800000 */
[----:B0--3--:R-:W0:Y:S01]  /*11520*/  LDS.128 R4, [R0+0x14400] ;  /* 0x0144000000047984 */ /* 0x009e220000000c00 */
        /* <DEDUP_REMOVED lines=12> */
[----:B----4-:R-:W-:-:S02]  /*115f0*/  LOP3.LUT R42, R37, 0xff, RZ, 0xc0, !PT ;  /* 0x000000ff252a7812 */ /* 0x010fc400078ec0ff */
        /* <DEDUP_REMOVED lines=12> */
[-C--:B0-----:R-:W-:Y:S02]  /*116c0*/  F2FP.F16.E4M3.UNPACK_B R3, R6.reuse.H1 ;  /* 0x00000006ff03723e */ /* 0x081fe400030006ff */
        /* <DEDUP_REMOVED lines=91> */
.L_x_2762:
[----:B------:R-:W-:Y:S05]  /*11c80*/  BSYNC B1 ;  /* 0x0000000000017941 */ /* 0x000fea0003800000 */
.L_x_2761:
        /* <DEDUP_REMOVED lines=45> */
[C---:B----4-:R-:W-:Y:S01]  /*11f60*/  FMUL.FTZ R42, R14.reuse, R40 ;  /* 0x000000280e2a7220 */ /* 0x050fe20000410000 */
        /* <DEDUP_REMOVED lines=78> */
.L_x_2764:
[----:B------:R-:W-:Y:S05]  /*12450*/  BSYNC B1 ;  /* 0x0000000000017941 */ /* 0x000fea0003800000 */
.L_x_2763:
[----:B------:R-:W-:Y:S04]  /*12460*/  BSSY B1, `(.L_x_2765) ;  /* 0x0000078000017945 */ /* 0x000fe80003800000 */
[----:B------:R-:W-:Y:S05]  /*12470*/  @P2 BRA `(.L_x_2766) ;  /* 0x0000000400d82947 */ /* 0x000fea0003800000 */
[----:B0123--:R-:W0:Y:S01]  /*12480*/  LDS.128 R4, [R0+0x16400] ;  /* 0x0164000000047984 */ /* 0x00fe220000000c00 */
        /* <DEDUP_REMOVED lines=71> */
[C---:B----4-:R-:W-:Y:S01]  /*12900*/  FFMA.FTZ R42, R29.reuse, R33, -R34 ;  /* 0x000000211d2a7223 */ /* 0x050fe20000010822 */
        /* <DEDUP_REMOVED lines=45> */
.L_x_2766:
[----:B------:R-:W-:Y:S05]  /*12be0*/  BSYNC B1 ;  /* 0x0000000000017941 */ /* 0x000fea0003800000 */
.L_x_2765:
[----:B------:R-:W-:Y:S04]  /*12bf0*/  BSSY B1, `(.L_x_2767) ;  /* 0x000007c000017945 */ /* 0x000fe80003800000 */
[----:B------:R-:W-:Y:S05]  /*12c00*/  @P3 BRA `(.L_x_2768) ;  /* 0x0000000400e83947 */ /* 0x000fea0003800000 */
[----:B0123--:R-:W0:Y:S01]  /*12c10*/  LDS.128 R4, [R228+0x2000] ;  /* 0x00200000e4047984 */ /* 0x00fe220000000c00 */
        /* <DEDUP_REMOVED lines=16> */
[----:B------:R-:W-:Y:S02]  /*12d20*/  LOP3.LUT R32, R32, 0xff, RZ, 0xc0, !PT ;  /* 0x000000ff20207812 */ /* 0x000fe400078ec0ff */
[----:B------:R-:W-:-:S02]  /*12d30*/  LOP3.LUT R31, R24, 0xff, RZ, 0xc0, !PT ;  /* 0x000000ff181f7812 */ /* 0x000fc400078ec0ff */
[----:B------:R-:W-:Y:S02]  /*12d40*/  PRMT R14, R3, 0x7604, R14 ;  /* 0x00007604030e7816 */ /* 0x000fe4000000000e */
[----:B------:R-:W-:Y:S02]  /*12d50*/  SHF.R.U32.HI R3, RZ, 0x10, R26 ;  /* 0x00000010ff037819 */ /* 0x000fe4000001161a */
[----:B------:R-:W-:Y:S02]  /*12d60*/  SHF.R.U32.HI R15, RZ, 0x10, R24 ;  /* 0x00000010ff0f7819 */ /* 0x000fe40000011618 */
[----:B------:R-:W-:Y:S02]  /*12d70*/  PRMT R29, R28, 0x7054, R29 ;  /* 0x000070541c1d7816 */ /* 0x000fe4000000001d */
        /* <DEDUP_REMOVED lines=12> */
[----:B------:R-:W-:Y:S01]  /*12e40*/  F2FP.F16.E4M3.UNPACK_B R6, R6 ;  /* 0x00000006ff06723e */ /* 0x000fe200020006ff */
[--C-:B------:R-:W-:Y:S01]  /*12e50*/  HADD2.F32 R32, -RZ, R30.reuse.H1_H1 ;  /* 0x3000001eff207230 */ /* 0x100fe20000004100 */
[----:B------:R-:W-:Y:S01]  /*12e60*/  LOP3.LUT R31, R31, 0xff000000, R24, 0xf8, !PT ;  /* 0xff0000001f1f7812 */ /* 0x000fe200078ef818 */
[----:B------:R-:W-:Y:S01]  /*12e70*/  HADD2.F32 R28, -RZ, R27.H1_H1 ;  /* 0x3000001bff1c7230 */ /* 0x000fe20000004100 */
[----:B------:R-:W-:Y:S01]  /*12e80*/  LOP3.LUT R26, R15, 0xff000000, R26, 0xf8, !PT ;  /* 0xff0000000f1a7812 */ /* 0x000fe200078ef81a */
[----:B------:R-:W-:Y:S01]  /*12e90*/  HADD2.F32 R15, -RZ, R3.H0_H0 ;  /* 0x20000003ff0f7230 */ /* 0x000fe20000004100 */
[-C--:B------:R-:W-:Y:S01]  /*12ea0*/  F2FP.F16.E4M3.UNPACK_B R24, R7.reuse ;  /* 0x00000007ff18723e */ /* 0x080fe200020006ff */
[C---:B------:R-:W-:Y:S01]  /*12eb0*/  FMUL.FTZ R34, R14.reuse, R32 ;  /* 0x000000200e227220 */ /* 0x040fe20000410000 */
[----:B------:R-:W-:Y:S01]  /*12ec0*/  F2FP.F16.E4M3.UNPACK_B R25, R7.H1 ;  /* 0x00000007ff19723e */ /* 0x000fe200030006ff */
        /* <DEDUP_REMOVED lines=78> */
.L_x_2768:
[----:B------:R-:W-:Y:S05]  /*133b0*/  BSYNC B1 ;  /* 0x0000000000017941 */ /* 0x000fea0003800000 */
.L_x_2767:
[----:B------:R-:W-:Y:S04]  /*133c0*/  BSSY B1, `(.L_x_2769) ;  /* 0x0000078000017945 */ /* 0x000fe80003800000 */
[----:B------:R-:W-:Y:S05]  /*133d0*/  @P4 BRA `(.L_x_2770) ;  /* 0x0000000400d84947 */ /* 0x000fea0003800000 */
[----:B0123--:R-:W0:Y:S01]  /*133e0*/  LDS.128 R4, [R0+0x18400] ;  /* 0x0184000000047984 */ /* 0x00fe220000000c00 */
        /* <DEDUP_REMOVED lines=117> */
.L_x_2770:
[----:B------:R-:W-:Y:S05]  /*13b40*/  BSYNC B1 ;  /* 0x0000000000017941 */ /* 0x000fea0003800000 */
.L_x_2769:
[----:B------:R-:W-:Y:S05]  /*13b50*/  @P5 BRA `(.L_x_2760) ;  /* 0x0000003c007c5947 */ /* 0x000fea0003800000 */
[----:B0123--:R-:W0:Y:S01]  /*13b60*/  LDS.128 R4, [R228+0x4000] ;  /* 0x00400000e4047984 */ /* 0x00fe220000000c00 */
        /* <DEDUP_REMOVED lines=122> */
.L_x_2754:
[----:B------:R-:W0:Y:S01]  /*14310*/  LDC R20, c[0x0][0x448] ;  /* 0x00011200ff147b82 */ /* 0x000e220000000800 */
        /* <DEDUP_REMOVED lines=9> */
[----:B0-----:R-:W-:-:S04]  /*143b0*/  @P0 IMAD.HI.U32 R0, R10, R3, RZ ;  /* 0x000000030a000227 */ /* 0x001fc800078e00ff */
[----:B------:R-:W-:Y:S01]  /*143c0*/  IMAD.MOV.U32 R3, RZ, RZ, R10 ;  /* 0x000000ffff037224 */ /* 0x000fe200078e000a */
[----:B-1----:R-:W-:Y:S02]  /*143d0*/  @P0 SHF.R.U32.HI R3, RZ, R5, R0 ;  /* 0x00000005ff030219 */ /* 0x002fe40000011600 */
[----:B------:R-:W-:Y:S02]  /*143e0*/  MOV R5, R29 ;  /* 0x0000001d00057202 */ /* 0x000fe40000000f00 */
        /* <DEDUP_REMOVED lines=17> */
[----:B------:R-:W0:Y:S02]  /*14500*/  SHFL.IDX PT, R39, R39, RZ, 0x1e1f ;  /* 0x001e1fff27277589 */ /* 0x000e2400000e0000 */
.L_x_3024:
        /* <DEDUP_REMOVED lines=27> */
[----:B------:R-:W-:Y:S02]  /*146c0*/  CS2R R30, SRZ ;  /* 0x00000000001e7805 */ /* 0x000fe4000001ff00 */
[----:B--2---:R-:W-:Y:S01]  /*146d0*/  @!P2 IADD3 R40, P3, R16, R21, RZ ;  /* 0x000000151028a210 */ /* 0x004fe20007f7e0ff */
[----:B------:R-:W-:-:S04]  /*146e0*/  @!P1 IMAD.SHL.U32 R46, R192, 0x10, RZ ;  /* 0x00000010c02e9824 */ /* 0x000fc800078e00ff */
[----:B------:R-:W-:Y:S02]  /*146f0*/  @!P0 IMAD.SHL.U32 R48, R193, 0x10, RZ ;  /* 0x00000010c1308824 */ /* 0x000fe400078e00ff */
[----:B-1----:R-:W-:Y:S01]  /*14700*/  @!P2 IMAD.X R41, R3, 0x1, R17, P3 ;  /* 0x000000010329a824 */ /* 0x002fe200018e0611 */
[----:B------:R-:W-:Y:S02]  /*14710*/  @!P1 SHF.R.S32.HI R0, RZ, 0x1f, R46 ;  /* 0x0000001fff009819 */ /* 0x000fe4000001142e */
[C---:B----4-:R-:W-:Y:S02]  /*14720*/  @!P1 IADD3 R42, P5, R46.reuse, R21, RZ ;  /* 0x000000152e2a9210 */ /* 0x050fe40007fbe0ff */
[----:B------:R-:W-:Y:S02]  /*14730*/  @!P1 IADD3 R46, P4, R46, R39, RZ ;  /* 0x000000272e2e9210 */ /* 0x000fe40007f9e0ff */
[----:B------:R-:W-:Y:S02]  /*14740*/  CS2R R10, SRZ ;  /* 0x00000000000a7805 */ /* 0x000fe4000001ff00 */
[----:B------:R-:W-:-:S02]  /*14750*/  @!P0 IADD3 R38, P3, R48, R21, RZ ;  /* 0x0000001530268210 */ /* 0x000fc40007f7e0ff */
[----:B------:R-:W-:Y:S02]  /*14760*/  CS2R R32, SRZ ;  /* 0x0000000000207805 */ /* 0x000fe4000001ff00 */
[----:B------:R-:W-:Y:S01]  /*14770*/  @!P0 SHF.R.S32.HI R8, RZ, 0x1f, R48 ;  /* 0x0000001fff088819 */ /* 0x000fe20000011430 */
[----:B---3--:R-:W-:Y:S01]  /*14780*/  @!P1 IMAD.X R47, R37, 0x1, R0, P4 ;  /* 0x00000001252f9824 */ /* 0x008fe200020e0600 */
        /* <DEDUP_REMOVED lines=16> */
.L_x_2773:
[----:B------:R-:W-:Y:S05]  /*14890*/  BSYNC B1 ;  /* 0x0000000000017941 */ /* 0x000fea0003800000 */
.L_x_2772:
[----:B------:R-:W-:Y:S01]  /*148a0*/  ULEA.HI UR4, UR37, UR37, URZ, 0x1 ;  /* 0x0000002525047291 */ /* 0x000fe2000f8f083f */
[----:B-1----:R-:W-:Y:S01]  /*148b0*/  VIADDMNMX R3, R45, -R212, 0x80, PT ;  /* 0x000000802d037446 */ /* 0x002fe200038009d4 */
[----:B------:R-:W-:Y:S02]  /*148c0*/  BSSY B1, `(.L_x_2774) ;  /* 0x0000008000017945 */ /* 0x000fe40003800000 */
[----:B------:R-:W-:Y:S01]  /*148d0*/  ULOP3.LUT UR4, UR4, 0xfffffffe, URZ, 0xc0, !UPT ;  /* 0xfffffffe04047892 */ /* 0x000fe2000f8ec03f */
[----:B------:R-:W-:-:S03]  /*148e0*/  ISETP.GE.AND P1, PT, R198, R3, PT ;  /* 0x00000003c600720c */ /* 0x000fc60003f26270 */
[----:B------:R-:W-:-:S06]  /*148f0*/  UIADD3 UR4, UR37, -UR4, URZ ;  /* 0x8000000425047290 */ /* 0x000fcc000fffe03f */
[----:B0-2---:R-:W-:-:S05]  /*14900*/  IMAD.U32 R21, RZ, RZ, UR4 ;  /* 0x00000004ff157e24 */ /* 0x005fca000f8e00ff */
[----:B------:R-:W-:-:S04]  /*14910*/  SHF.L.U32 R21, R21, 0x1f, RZ ;  /* 0x0000001f15157819 */ /* 0x000fc800000006ff */
[----:B------:R-:W0:Y:S02]  /*14920*/  SYNCS.PHASECHK.TRANS64.TRYWAIT P0, [R18+URZ+0x29800], R21 ;  /* 0x02980015120075a7 */ /* 0x000e24000800017f */
[----:B0-----:R-:W-:Y:S05]  /*14930*/  @!P0 BRA `(.L_x_2775) ;  /* 0x000001b400988947 */ /* 0x001fea0003800000 */
.L_x_3025:
[----:B------:R-:W-:Y:S05]  /*14940*/  BSYNC B1 ;  /* 0x0000000000017941 */ /* 0x000fea0003800000 */
.L_x_2774:
        /* <DEDUP_REMOVED lines=9> */
[----:B------:R-:W2:Y:S01]  /*149e0*/  LDL R67, [R1+0x28] ;  /* 0x0000280001437983 */ /* 0x000ea20000100800 */
[----:B------:R-:W1:Y:S01]  /*149f0*/  S2R R36, SR_TID.X ;  /* 0x0000000000247919 */ /* 0x000e620000002100 */
[----:B-----5:R-:W-:Y:S02]  /*14a00*/  SHF.R.U32.HI R0, RZ, 0x8, R24 ;  /* 0x00000008ff007819 */ /* 0x020fe40000011618 */
[----:B------:R-:W-:Y:S02]  /*14a10*/  LOP3.LUT R20, R24, 0xff, RZ, 0xc0, !PT ;  /* 0x000000ff18147812 */ /* 0x000fe400078ec0ff */
[----:B0-----:R-:W-:-:S04]  /*14a20*/  LOP3.LUT R21, R0, 0xff, RZ, 0xc0, !PT ;  /* 0x000000ff00157812 */ /* 0x001fc800078ec0ff */
[----:B------:R-:W-:Y:S02]  /*14a30*/  PRMT R45, R21, 0x7604, R20 ;  /* 0x00007604152d7816 */ /* 0x000fe40000000014 */
[----:B-1----:R-:W-:-:S04]  /*14a40*/  IADD3 R38, R36, -0x80, RZ ;  /* 0xffffff8024267810 */ /* 0x002fc80007ffe0ff */
[----:B------:R-:W-:-:S04]  /*14a50*/  LEA.HI R40, R38, R38, RZ, 0x1 ;  /* 0x0000002626287211 */ /* 0x000fc800078f08ff */
[----:B------:R-:W-:-:S05]  /*14a60*/  LOP3.LUT R40, R40, 0xfffffffe, RZ, 0xc0, !PT ;  /* 0xfffffffe28287812 */ /* 0x000fca00078ec0ff */
[----:B------:R-:W-:-:S05]  /*14a70*/  IMAD.IADD R40, R38, 0x1, -R40 ;  /* 0x0000000126287824 */ /* 0x000fca00078e0a28 */
[----:B------:R-:W-:-:S04]  /*14a80*/  LEA.HI R0, R3, R40, RZ, 0x1c ;  /* 0x0000002803007211 */ /* 0x000fc800078fe0ff */
[----:B------:R-:W-:-:S04]  /*14a90*/  SHF.R.S32.HI R21, RZ, 0x1f, R0 ;  /* 0x0000001fff157819 */ /* 0x000fc80000011400 */
[----:B------:R-:W-:Y:S01]  /*14aa0*/  LEA.HI R20, R21, R0, RZ, 0x2 ;  /* 0x0000000015147211 */ /* 0x000fe200078f10ff */
[----:B------:R-:W-:Y:S01]  /*14ab0*/  IMAD.SHL.U32 R0, R0, 0x10, RZ ;  /* 0x0000001000007824 */ /* 0x000fe200078e00ff */
[----:B---3--:R-:W-:-:S03]  /*14ac0*/  SHF.R.U32.HI R37, RZ, 0x8, R25 ;  /* 0x00000008ff257819 */ /* 0x008fc60000011619 */
[----:B------:R-:W-:Y:S01]  /*14ad0*/  IMAD.SHL.U32 R20, R20, 0x800, RZ ;  /* 0x0000080014147824 */ /* 0x000fe200078e00ff */
[----:B------:R-:W-:Y:S02]  /*14ae0*/  LOP3.LUT R21, R207, 0x30, R0, 0xf8, !PT ;  /* 0x00000030cf157812 */ /* 0x000fe400078ef800 */
[----:B------:R-:W-:Y:S02]  /*14af0*/  SHF.R.U32.HI R39, RZ, 0x8, R26 ;  /* 0x00000008ff277819 */ /* 0x000fe4000001161a */
[----:B------:R-:W-:Y:S02]  /*14b00*/  LOP3.LUT R21, R21, R208, RZ, 0x3c, !PT ;  /* 0x000000d015157212 */ /* 0x000fe400078e3cff */
[----:B------:R-:W-:Y:S02]  /*14b10*/  LOP3.LUT R20, R20, 0xffffe000, RZ, 0xc0, !PT ;  /* 0xffffe00014147812 */ /* 0x000fe400078ec0ff */
[----:B------:R-:W-:Y:S02]  /*14b20*/  LOP3.LUT R36, R25, 0xff, RZ, 0xc0, !PT ;  /* 0x000000ff19247812 */ /* 0x000fe400078ec0ff */
[----:B------:R-:W-:-:S02]  /*14b30*/  LOP3.LUT R38, R26, 0xff, RZ, 0xc0, !PT ;  /* 0x000000ff1a267812 */ /* 0x000fc400078ec0ff */
[----:B------:R-:W-:Y:S02]  /*14b40*/  LOP3.LUT R37, R37, 0xff, RZ, 0xc0, !PT ;  /* 0x000000ff25257812 */ /* 0x000fe400078ec0ff */
[----:B------:R-:W-:Y:S02]  /*14b50*/  LOP3.LUT R39, R39, 0xff, RZ, 0xc0, !PT ;  /* 0x000000ff27277812 */ /* 0x000fe400078ec0ff */
[----:B------:R-:W-:Y:S02]  /*14b60*/  IADD3 R21, R21, R209, R20 ;  /* 0x000000d115157210 */ /* 0x000fe40007ffe014 */
[----:B------:R-:W-:Y:S02]  /*14b70*/  PRMT R46, R37, 0x7604, R36 ;  /* 0x00007604252e7816 */ /* 0x000fe40000000024 */
[----:B------:R-:W-:Y:S02]  /*14b80*/  PRMT R47, R39, 0x7604, R38 ;  /* 0x00007604272f7816 */ /* 0x000fe40000000026 */
[----:B------:R-:W-:-:S02]  /*14b90*/  SHF.R.U32.HI R37, RZ, 0x8, R27 ;  /* 0x00000008ff257819 */ /* 0x000fc4000001161b */
[----:B------:R-:W-:Y:S02]  /*14ba0*/  SHF.R.U32.HI R39, RZ, 0x8, R4 ;  /* 0x00000008ff277819 */ /* 0x000fe40000011604 */
[----:B------:R-:W-:Y:S02]  /*14bb0*/  SHF.R.U32.HI R40, RZ, 0x8, R5 ;  /* 0x00000008ff287819 */ /* 0x000fe40000011605 */
[----:B------:R-:W-:Y:S02]  /*14bc0*/  IADD3 R0, R18, R21, RZ ;  /* 0x0000001512007210 */ /* 0x000fe40007ffe0ff */
[----:B------:R-:W-:Y:S02]  /*14bd0*/  LOP3.LUT R36, R27, 0xff, RZ, 0xc0, !PT ;  /* 0x000000ff1b247812 */ /* 0x000fe400078ec0ff */
[----:B------:R-:W-:Y:S02]  /*14be0*/  LOP3.LUT R38, R4, 0xff, RZ, 0xc0, !PT ;  /* 0x000000ff04267812 */ /* 0x000fe400078ec0ff */
[----:B------:R-:W-:-:S02]  /*14bf0*/  LOP3.LUT R37, R37, 0xff, RZ, 0xc0, !PT ;  /* 0x000000ff25257812 */ /* 0x000fc400078ec0ff */
[----:B------:R-:W-:Y:S02]  /*14c00*/  LOP3.LUT R39, R39, 0xff, RZ, 0xc0, !PT ;  /* 0x000000ff27277812 */ /* 0x000fe400078ec0ff */
[----:B------:R-:W-:Y:S02]  /*14c10*/  LOP3.LUT R21, R40, 0xff, RZ, 0xc0, !PT ;  /* 0x000000ff28157812 */ /* 0x000fe400078ec0ff */
[----:B----4-:R-:W0:Y:S01]  /*14c20*/  LDS.128 R40, [R0+0x14400] ;  /* 0x0144000000287984 */ /* 0x010e220000000c00 */
        /* <DEDUP_REMOVED lines=9> */
[----:B------:R-:W-:-:S02]  /*14cc0*/  PRMT R52, R52, 0x7604, R51 ;  /* 0x0000760434347816 */ /* 0x000fc40000000033 */
[----:B------:R-:W-:Y:S02]  /*14cd0*/  PRMT R20, R21, 0x7604, R20 ;  /* 0x0000760415147816 */ /* 0x000fe40000000014 */
[----:B------:R-:W-:Y:S02]  /*14ce0*/  SHF.R.U32.HI R51, RZ, 0x10, R5 ;  /* 0x00000010ff337819 */ /* 0x000fe40000011605 */
[----:B------:R-:W-:Y:S02]  /*14cf0*/  SHF.R.U32.HI R21, RZ, 0x10, R25 ;  /* 0x00000010ff157819 */ /* 0x000fe40000011619 */
[----:B------:R-:W-:Y:S02]  /*14d00*/  PRMT R57, R50, 0x7604, R49 ;  /* 0x0000760432397816 */ /* 0x000fe40000000031 */
[----:B------:R-:W-:Y:S01]  /*14d10*/  SHF.R.U32.HI R49, RZ, 0x10, R27 ;  /* 0x00000010ff317819 */ /* 0x000fe2000001161b */
[----:B------:R-:W-:Y:S02]  /*14d20*/  IMAD.U32 R51, R51, 0x10000, RZ ;  /* 0x0001000033337824 */ /* 0x000fe400078e00ff */
[----:B------:R-:W-:-:S02]  /*14d30*/  IMAD.U32 R21, R21, 0x10000, RZ ;  /* 0x0001000015157824 */ /* 0x000fc400078e00ff */
[----:B------:R-:W-:Y:S01]  /*14d40*/  IMAD.U32 R49, R49, 0x10000, RZ ;  /* 0x0001000031317824 */ /* 0x000fe200078e00ff */
[----:B------:R-:W-:Y:S02]  /*14d50*/  LOP3.LUT R55, R20, 0xff0000, R51, 0xf8, !PT ;  /* 0x00ff000014377812 */ /* 0x000fe400078ef833 */
[----:B------:R-:W-:Y:S02]  /*14d60*/  LOP3.LUT R21, R46, 0xff0000, R21, 0xf8, !PT ;  /* 0x00ff00002e157812 */ /* 0x000fe400078ef815 */
[----:B------:R-:W-:Y:S02]  /*14d70*/  LOP3.LUT R49, R48, 0xff0000, R49, 0xf8, !PT ;  /* 0x00ff000030317812 */ /* 0x000fe400078ef831 */
[----:B------:R-:W-:Y:S02]  /*14d80*/  LOP3.LUT R45, R45, 0xff0000, R24, 0xf8, !PT ;  /* 0x00ff00002d2d7812 */ /* 0x000fe400078ef818 */
[----:B------:R-:W-:Y:S02]  /*14d90*/  LOP3.LUT R47, R47, 0xff0000, R26, 0xf8, !PT ;  /* 0x00ff00002f2f7812 */ /* 0x000fe400078ef81a */
[----:B------:R-:W-:-:S02]  /*14da0*/  LOP3.LUT R55, R55, 0xff000000, R5, 0xf8, !PT ;  /* 0xff00000037377812 */ /* 0x000fc400078ef805 */
[----:B------:R-:W-:Y:S02]  /*14db0*/  SHF.R.U32.HI R59, RZ, 0x10, R7 ;  /* 0x00000010ff3b7819 */ /* 0x000fe40000011607 */
[----:B------:R-:W-:Y:S02]  /*14dc0*/  LOP3.LUT R50, R21, 0xff000000, R25, 0xf8, !PT ;  /* 0xff00000015327812 */ /* 0x000fe400078ef819 */
[----:B------:R-:W-:Y:S02]  /*14dd0*/  LOP3.LUT R21, R53, 0xff0000, R4, 0xf8, !PT ;  /* 0x00ff000035157812 */ /* 0x000fe400078ef804 */
[----:B------:R-:W-:Y:S02]  /*14de0*/  LOP3.LUT R51, R45, 0xff000000, R24, 0xf8, !PT ;  /* 0xff0000002d337812 */ /* 0x000fe400078ef818 */
[----:B------:R-:W-:Y:S02]  /*14df0*/  LOP3.LUT R53, R49, 0xff000000, R27, 0xf8, !PT ;  /* 0xff00000031357812 */ /* 0x000fe400078ef81b */
[----:B------:R-:W-:-:S02]  /*14e00*/  LOP3.LUT R20, R47, 0xff000000, R26, 0xf8, !PT ;  /* 0xff0000002f147812 */ /* 0x000fc400078ef81a */
[----:B------:R-:W-:Y:S02]  /*14e10*/  F2FP.F16.E4M3.UNPACK_B R27, R55 ;  /* 0x00000037ff1b723e */ /* 0x000fe400020006ff */
[----:B0-----:R-:W-:Y:S02]  /*14e20*/  F2FP.F16.E4M3.UNPACK_B R24, R41 ;  /* 0x00000029ff18723e */ /* 0x001fe400020006ff */
[----:B------:R-:W-:Y:S02]  /*14e30*/  SHF.L.U32 R59, R59, 0x10, RZ ;  /* 0x000000103b3b7819 */ /* 0x000fe400000006ff */
[----:B------:R-:W-:Y:S02]  /*14e40*/  F2FP.F16.E4M3.UNPACK_B R26, R50 ;  /* 0x00000032ff1a723e */ /* 0x000fe400020006ff */
[----:B------:R-:W-:Y:S01]  /*14e50*/  LOP3.LUT R56, R21, 0xff000000, R4, 0xf8, !PT ;  /* 0xff00000015387812 */ /* 0x000fe200078ef804 */
[----:B------:R-:W-:Y:S01]  /*14e60*/  HADD2.F32 R54, -RZ, R27.H0_H0 ;  /* 0x2000001bff367230 */ /* 0x000fe20000004100 */
[----:B------:R-:W-:Y:S01]  /*14e70*/  LOP3.LUT R59, R52, 0xff0000, R59, 0xf8, !PT ;  /* 0x00ff0000343b7812 */ /* 0x000fe200078ef83b */
[----:B------:R-:W-:Y:S01]  /*14e80*/  HADD2.F32 R5, -RZ, R24.H0_H0 ;  /* 0x20000018ff057230 */ /* 0x000fe20000004100 */
[----:B------:R-:W-:Y:S01]  /*14e90*/  LOP3.LUT R57, R57, 0xff0000, R6, 0xf8, !PT ;  /* 0x00ff000039397812 */ /* 0x000fe200078ef806 */
[----:B------:R-:W-:Y:S01]  /*14ea0*/  HADD2.F32 R52, -RZ, R26.H0_H0 ;  /* 0x2000001aff347230 */ /* 0x000fe20000004100 */
[----:B------:R-:W-:-:S02]  /*14eb0*/  F2FP.F16.E4M3.UNPACK_B R48, R43 ;  /* 0x0000002bff30723e */ /* 0x000fc400020006ff */
[----:B------:R-:W-:Y:S02]  /*14ec0*/  F2FP.F16.E4M3.UNPACK_B R49, R43.H1 ;  /* 0x0000002bff31723e */ /* 0x000fe400030006ff */
[----:B------:R-:W-:Y:S02]  /*14ed0*/  F2FP.F16.E4M3.UNPACK_B R43, R40.H1 ;  /* 0x00000028ff2b723e */ /* 0x000fe400030006ff */
[----:B------:R-:W-:Y:S01]  /*14ee0*/  LOP3.LUT R6, R57, 0xff000000, R6, 0xf8, !PT ;  /* 0xff00000039067812 */ /* 0x000fe200078ef806 */
[----:B------:R-:W-:Y:S01]  /*14ef0*/  FMUL.FTZ R57, R5, R52 ;  /* 0x0000003405397220 */ /* 0x000fe20000410000 */
[----:B------:R-:W-:Y:S02]  /*14f00*/  F2FP.F16.E4M3.UNPACK_B R55, R55.H1 ;  /* 0x00000037ff37723e */ /* 0x000fe400030006ff */
[----:B------:R-:W-:Y:S01]  /*14f10*/  F2FP.F16.E4M3.UNPACK_B R50, R50.H1 ;  /* 0x00000032ff32723e */ /* 0x000fe200030006ff */
[----:B------:R-:W-:Y:S01]  /*14f20*/  HADD2.F32 R24, -RZ, R24.H1_H1 ;  /* 0x30000018ff187230 */ /* 0x000fe20000004100 */
[----:B------:R-:W-:Y:S01]  /*14f30*/  LOP3.LUT R59, R59, 0xff000000, R7, 0xf8, !PT ;  /* 0xff0000003b3b7812 */ /* 0x000fe200078ef807 */
[----:B--2---:R-:W0:Y:S02]  /*14f40*/  LDS.128 R36, [R67+0x14400] ;  /* 0x0144000043247984 */ /* 0x004e240000000c00 */
[----:B0-----:R-:W-:-:S02]  /*14f50*/  F2FP.F16.E4M3.UNPACK_B R21, R37 ;  /* 0x00000025ff15723e */ /* 0x001fc400020006ff */
[----:B------:R-:W-:Y:S02]  /*14f60*/  F2FP.F16.E4M3.UNPACK_B R45, R37.H1 ;  /* 0x00000025ff2d723e */ /* 0x000fe400030006ff */
[-C--:B------:R-:W-:Y:S02]  /*14f70*/  F2FP.F16.E4M3.UNPACK_B R46, R39.reuse ;  /* 0x00000027ff2e723e */ /* 0x080fe400020006ff */
[----:B------:R-:W-:Y:S02]  /*14f80*/  F2FP.F16.E4M3.UNPACK_B R47, R39.H1 ;  /* 0x00000027ff2f723e */ /* 0x000fe400030006ff */
[-C--:B------:R-:W-:Y:S02]  /*14f90*/  F2FP.F16.E4M3.UNPACK_B R37, R36.reuse ;  /* 0x00000024ff25723e */ /* 0x080fe400020006ff */
[----:B------:R-:W-:Y:S01]  /*14fa0*/  F2FP.F16.E4M3.UNPACK_B R39, R36.H1 ;  /* 0x00000024ff27723e */ /* 0x000fe200030006ff */
[----:B------:R-:W-:Y:S01]  /*14fb0*/  HADD2.F32 R25, -RZ, R21.H0_H0 ;  /* 0x20000015ff197230 */ /* 0x000fe20000004100 */
[----:B------:R-:W-:-:S02]  /*14fc0*/  F2FP.F16.E4M3.UNPACK_B R36, R41.H1 ;  /* 0x00000029ff24723e */ /* 0x000fc400030006ff */
[----:B------:R-:W-:Y:S01]  /*14fd0*/  F2FP.F16.E4M3.UNPACK_B R41, R40 ;  /* 0x00000028ff29723e */ /* 0x000fe200020006ff */
[----:B------:R-:W-:-:S04]  /*14fe0*/  FMUL.FTZ R40, R5, R54 ;  /* 0x0000003605287220 */ /* 0x000fc80000410000 */
[C---:B------:R-:W-:Y:S01]  /*14ff0*/  FFMA.FTZ R5, R25.reuse, R52, -R40 ;  /* 0x0000003419057223 */ /* 0x040fe20000010828 */
[----:B------:R-:W-:Y:S01]  /*15000*/  FFMA.FTZ R25, R25, R54, R57 ;  /* 0x0000003619197223 */ /* 0x000fe20000010039 */
[----:B------:R-:W-:Y:S02]  /*15010*/  HADD2.F32 R54, -RZ, R27.H1_H1 ;  /* 0x3000001bff367230 */ /* 0x000fe40000004100 */
[----:B------:R-:W-:Y:S02]  /*15020*/  HADD2.F32 R40, -RZ, R26.H1_H1 ;  /* 0x3000001aff287230 */ /* 0x000fe40000004100 */
[----:B------:R-:W-:Y:S02]  /*15030*/  HADD2.F32 R57, -RZ, R55.H0_H0 ;  /* 0x20000037ff397230 */ /* 0x000fe40000004100 */
[----:B------:R-:W-:Y:S02]  /*15040*/  HADD2.F32 R26, -RZ, R36.H0_H0 ;  /* 0x20000024ff1a7230 */ /* 0x000fe40000004100 */
[----:B------:R-:W-:-:S02]  /*15050*/  HADD2.F32 R52, -RZ, R50.H0_H0 ;  /* 0x20000032ff347230 */ /* 0x000fc40000004100 */
[C---:B------:R-:W-:Y:S01]  /*15060*/  FMUL.FTZ R58, R24.reuse, R54 ;  /* 0x00000036183a7220 */ /* 0x040fe20000410000 */
[----:B------:R-:W-:Y:S02]  /*15070*/  HADD2.F32 R21, -RZ, R21.H1_H1 ;  /* 0x30000015ff157230 */ /* 0x000fe40000004100 */
[----:B------:R-:W-:Y:S01]  /*15080*/  FMUL.FTZ R61, R24, R40 ;  /* 0x00000028183d7220 */ /* 0x000fe20000410000 */
[----:B------:R-:W-:Y:S02]  /*15090*/  HADD2.F32 R27, -RZ, R45.H0_H0 ;  /* 0x2000002dff1b7230 */ /* 0x000fe40000004100 */
[C---:B------:R-:W-:Y:S01]  /*150a0*/  FMUL.FTZ R60, R26.reuse, R57 ;  /* 0x000000391a3c7220 */ /* 0x040fe20000410000 */
[----:B------:R-:W-:Y:S01]  /*150b0*/  FMUL.FTZ R62, R26, R52 ;  /* 0x000000341a3e7220 */ /* 0x000fe20000410000 */
[C---:B------:R-:W-:Y:S01]  /*150c0*/  FFMA.FTZ R24, R21.reuse, R40, -R58 ;  /* 0x0000002815187223 */ /* 0x040fe2000001083a */
[----:B------:R-:W-:Y:S01]  /*150d0*/  FFMA.FTZ R26, R21, R54, R61 ;  /* 0x00000036151a7223 */ /* 0x000fe2000001003d */
[----:B------:R-:W-:Y:S01]  /*150e0*/  F2FP.F16.E4M3.UNPACK_B R58, R59 ;  /* 0x0000003bff3a723e */ /* 0x000fe200020006ff */
[C---:B------:R-:W-:Y:S01]  /*150f0*/  FFMA.FTZ R21, R27.reuse, R52, -R60 ;  /* 0x000000341b157223 */ /* 0x040fe2000001083c */
[----:B------:R-:W-:Y:S01]  /*15100*/  F2FP.F16.E4M3.UNPACK_B R54, R53 ;  /* 0x00000035ff36723e */ /* 0x000fe200020006ff */
[----:B------:R-:W-:Y:S01]  /*15110*/  FFMA.FTZ R27, R27, R57, R62 ;  /* 0x000000391b1b7223 */ /* 0x000fe2000001003e */
[----:B------:R-:W-:-:S02]  /*15120*/  HADD2.F32 R57, -RZ, R55.H1_H1 ;  /* 0x30000037ff397230 */ /* 0x000fc40000004100 */
[----:B------:R-:W-:Y:S02]  /*15130*/  HADD2.F32 R36, -RZ, R36.H1_H1 ;  /* 0x30000024ff247230 */ /* 0x000fe40000004100 */
[----:B------:R-:W-:Y:S02]  /*15140*/  HADD2.F32 R52, -RZ, R50.H1_H1 ;  /* 0x30000032ff347230 */ /* 0x000fe40000004100 */
[----:B------:R-:W-:Y:S02]  /*15150*/  HADD2.F32 R61, -RZ, R58.H0_H0 ;  /* 0x2000003aff3d7230 */ /* 0x000fe40000004100 */
[----:B------:R-:W-:Y:S02]  /*15160*/  HADD2.F32 R50, -RZ, R48.H0_H0 ;  /* 0x20000030ff327230 */ /* 0x000fe40000004100 */
[----:B------:R-:W-:Y:S02]  /*15170*/  HADD2.F32 R55, -RZ, R54.H0_H0 ;  /* 0x20000036ff377230 */ /* 0x000fe40000004100 */
[----:B------:R-:W-:Y:S01]  /*15180*/  FMUL.FTZ R60, R36, R57 ;  /* 0x00000039243c7220 */ /* 0x000fe20000410000 */
[----:B------:R-:W-:-:S02]  /*15190*/  HADD2.F32 R45, -RZ, R45.H1_H1 ;  /* 0x3000002dff2d7230 */ /* 0x000fc40000004100 */
[-C--:B------:R-:W-:Y:S01]  /*151a0*/  FMUL.FTZ R36, R36, R52.reuse ;  /* 0x0000003424247220 */ /* 0x080fe20000410000 */
[----:B------:R-:W-:Y:S02]  /*151b0*/  HADD2.F32 R40, -RZ, R46.H0_H0 ;  /* 0x2000002eff287230 */ /* 0x000fe40000004100 */
[C---:B------:R-:W-:Y:S01]  /*151c0*/  FMUL.FTZ R63, R50.reuse, R61 ;  /* 0x0000003d323f7220 */ /* 0x040fe20000410000 */
[----:B------:R-:W-:Y:S01]  /*151d0*/  F2FP.F16.E4M3.UNPACK_B R59, R59.H1 ;  /* 0x0000003bff3b723e */ /* 0x000fe200030006ff */
[----:B------:R-:W-:Y:S01]  /*151e0*/  FMUL.FTZ R50, R50, R55 ;  /* 0x0000003732327220 */ /* 0x000fe20000410000 */
[----:B------:R-:W-:Y:S01]  /*151f0*/  F2FP.F16.E4M3.UNPACK_B R53, R53.H1 ;  /* 0x00000035ff35723e */ /* 0x000fe200030006ff */
[C---:B------:R-:W-:Y:S01]  /*15200*/  FFMA.FTZ R62, R45.reuse, R57, R36 ;  /* 0x000000392d3e7223 */ /* 0x040fe20000010024 */
[----:B------:R-:W-:Y:S01]  /*15210*/  FFMA.FTZ R60, R45, R52, -R60 ;  /* 0x000000342d3c7223 */ /* 0x000fe2000001083c */
[----:B------:R-:W-:Y:S01]  /*15220*/  FFMA.FTZ R36, R40, R55, -R63 ;  /* 0x0000003728247223 */ /* 0x000fe2000001083f */
[----:B------:R-:W-:-:S02]  /*15230*/  HADD2.F32 R57, -RZ, R58.H1_H1 ;  /* 0x3000003aff397230 */ /* 0x000fc40000004100 */
[----:B------:R-:W-:Y:S01]  /*15240*/  FFMA.FTZ R61, R40, R61, R50 ;  /* 0x0000003d283d7223 */ /* 0x000fe20000010032 */
[----:B------:R-:W-:Y:S02]  /*15250*/  HADD2.F32 R48, -RZ, R48.H1_H1 ;  /* 0x30000030ff307230 */ /* 0x000fe40000004100 */
[----:B------:R-:W-:Y:S02]  /*15260*/  HADD2.F32 R55, -RZ, R54.H1_H1 ;  /* 0x30000036ff377230 */ /* 0x000fe40000004100 */
[----:B------:R-:W-:Y:S02]  /*15270*/  HADD2.F32 R52, -RZ, R59.H0_H0 ;  /* 0x2000003bff347230 */ /* 0x000fe40000004100 */
[----:B------:R-:W-:Y:S02]  /*15280*/  HADD2.F32 R45, -RZ, R49.H0_H0 ;  /* 0x20000031ff2d7230 */ /* 0x000fe40000004100 */
[----:B------:R-:W-:Y:S02]  /*15290*/  HADD2.F32 R50, -RZ, R53.H0_H0 ;  /* 0x20000035ff327230 */ /* 0x000fe40000004100 */
[----:B------:R-:W-:Y:S01]  /*152a0*/  FMUL.FTZ R63, R48, R57 ;  /* 0x00000039303f7220 */ /* 0x000fe20000410000 */
[----:B------:R-:W-:-:S02]  /*152b0*/  HADD2.F32 R46, -RZ, R46.H1_H1 ;  /* 0x3000002eff2e7230 */ /* 0x000fc40000004100 */
[----:B------:R-:W-:Y:S01]  /*152c0*/  FMUL.FTZ R48, R48, R55 ;  /* 0x0000003730307220 */ /* 0x000fe20000410000 */
[----:B------:R-:W-:Y:S02]  /*152d0*/  HADD2.F32 R40, -RZ, R47.H0_H0 ;  /* 0x2000002fff287230 */ /* 0x000fe40000004100 */
[C---:B------:R-:W-:Y:S01]  /*152e0*/  FMUL.FTZ R65, R45.reuse, R52 ;  /* 0x000000342d417220 */ /* 0x040fe20000410000 */
[----:B------:R-:W-:Y:S01]  /*152f0*/  FMUL.FTZ R45, R45, R50 ;  /* 0x000000322d2d7220 */ /* 0x000fe20000410000 */
[----:B------:R-:W-:-:S03]  /*15300*/  FFMA.FTZ R64, R46, R57, R48 ;  /* 0x000000392e407223 */ /* 0x000fc60000010030 */
[----:B------:R-:W-:Y:S01]  /*15310*/  FFMA.FTZ R57, R40, R52, R45 ;  /* 0x0000003428397223 */ /* 0x000fe2000001002d */
[----:B------:R-:W-:Y:S01]  /*15320*/  F2FP.F16.E4M3.UNPACK_B R52, R56.H1 ;  /* 0x00000038ff34723e */ /* 0x000fe200030006ff */
[----:B------:R-:W-:Y:S01]  /*15330*/  FFMA.FTZ R63, R46, R55, -R63 ;  /* 0x000000372e3f7223 */ /* 0x000fe2000001083f */
[----:B------:R-:W-:Y:S01]  /*15340*/  FFMA.FTZ R65, R40, R50, -R65 ;  /* 0x0000003228417223 */ /* 0x000fe20000010841 */
[----:B------:R-:W-:Y:S01]  /*15350*/  HADD2.F32 R50, -RZ, R53.H1_H1 ;  /* 0x30000035ff327230 */ /* 0x000fe20000004100 */
[----:B------:R-:W-:Y:S01]  /*15360*/  F2FP.F16.E4M3.UNPACK_B R46, R51.H1 ;  /* 0x00000033ff2e723e */ /* 0x000fe200030006ff */
[----:B------:R-:W-:Y:S02]  /*15370*/  HADD2.F32 R54, -RZ, R59.H1_H1 ;  /* 0x3000003bff367230 */ /* 0x000fe40000004100 */
[----:B------:R-:W-:Y:S02]  /*15380*/  HADD2.F32 R49, -RZ, R49.H1_H1 ;  /* 0x30000031ff317230 */ /* 0x000fe40000004100 */
[----:B------:R-:W-:-:S02]  /*15390*/  HADD2.F32 R53, -RZ, R52.H0_H0 ;  /* 0x20000034ff357230 */ /* 0x000fc40000004100 */
[----:B------:R-:W-:Y:S02]  /*153a0*/  HADD2.F32 R45, -RZ, R43.H0_H0 ;  /* 0x2000002bff2d7230 */ /* 0x000fe40000004100 */
[C---:B------:R-:W-:Y:S01]  /*153b0*/  FMUL.FTZ R66, R49.reuse, R54 ;  /* 0x0000003631427220 */ /* 0x040fe20000410000 */
[----:B------:R-:W-:Y:S02]  /*153c0*/  HADD2.F32 R48, -RZ, R46.H0_H0 ;  /* 0x2000002eff307230 */ /* 0x000fe40000004100 */
[----:B------:R-:W-:Y:S01]  /*153d0*/  FMUL.FTZ R55, R49, R50 ;  /* 0x0000003231377220 */ /* 0x000fe20000410000 */
[----:B------:R-:W-:Y:S02]  /*153e0*/  HADD2.F32 R40, -RZ, R39.H0_H0 ;  /* 0x20000027ff287230 */ /* 0x000fe40000004100 */
[----:B------:R-:W-:Y:S01]  /*153f0*/  FMUL.FTZ R49, R45, R53 ;  /* 0x000000352d317220 */ /* 0x000fe20000410000 */
[----:B------:R-:W-:Y:S02]  /*15400*/  HADD2.F32 R52, -RZ, R52.H1_H1 ;  /* 0x30000034ff347230 */ /* 0x000fe40000004100 */
[----:B------:R-:W-:-:S02]  /*15410*/  HADD2.F32 R43, -RZ, R43.H1_H1 ;  /* 0x3000002bff2b7230 */ /* 0x000fc40000004100 */
[----:B------:R-:W-:Y:S02]  /*15420*/  HADD2.F32 R46, -RZ, R46.H1_H1 ;  /* 0x3000002eff2e7230 */ /* 0x000fe40000004100 */
[-C--:B------:R-:W-:Y:S01]  /*15430*/  FMUL.FTZ R58, R45, R48.reuse ;  /* 0x000000302d3a7220 */ /* 0x080fe20000410000 */
[----:B------:R-:W-:Y:S01]  /*15440*/  FFMA.FTZ R49, R40, R48, -R49 ;  /* 0x0000003028317223 */ /* 0x000fe20000010831 */
[----:B------:R-:W-:Y:S02]  /*15450*/  HADD2.F32 R39, -RZ, R39.H1_H1 ;  /* 0x30000027ff277230 */ /* 0x000fe40000004100 */
[C---:B------:R-:W-:Y:S01]  /*15460*/  FMUL.FTZ R48, R43.reuse, R52 ;  /* 0x000000342b307220 */ /* 0x040fe20000410000 */
[----:B------:R-:W-:Y:S01]  /*15470*/  F2FP.F16.E4M3.UNPACK_B R56, R56 ;  /* 0x00000038ff38723e */ /* 0x000fe200020006ff */
[----:B------:R-:W-:Y:S01]  /*15480*/  FMUL.FTZ R43, R43, R46 ;  /* 0x0000002e2b2b7220 */ /* 0x000fe20000410000 */
[----:B------:R-:W-:Y:S01]  /*15490*/  F2FP.F16.E4M3.UNPACK_B R51, R51 ;  /* 0x00000033ff33723e */ /* 0x000fe200020006ff */
[----:B------:R-:W-:-:S02]  /*154a0*/  HADD2.F32 R47, -RZ, R47.H1_H1 ;  /* 0x3000002fff2f7230 */ /* 0x000fc40000004100 */
[----:B------:R-:W-:Y:S01]  /*154b0*/  FFMA.FTZ R58, R40, R53, R58 ;  /* 0x00000035283a7223 */ /* 0x000fe2000001003a */
[----:B------:R-:W-:Y:S01]  /*154c0*/  FFMA.FTZ R53, R39, R52, R43 ;  /* 0x0000003427357223 */ /* 0x000fe2000001002b */
[----:B------:R-:W-:Y:S02]  /*154d0*/  HADD2.F32 R45, -RZ, R56.H0_H0 ;  /* 0x20000038ff2d7230 */ /* 0x000fe40000004100 */
[----:B------:R-:W-:Y:S02]  /*154e0*/  HADD2.F32 R40, -RZ, R41.H0_H0 ;  /* 0x20000029ff287230 */ /* 0x000fe40000004100 */
[----:B------:R-:W-:Y:S02]  /*154f0*/  HADD2.F32 R43, -RZ, R51.H0_H0 ;  /* 0x20000033ff2b7230 */ /* 0x000fe40000004100 */
[----:B------:R-:W-:Y:S01]  /*15500*/  FFMA.FTZ R68, R47, R54, R55 ;  /* 0x000000362f447223 */ /* 0x000fe20000010037 */
[----:B------:R-:W-:Y:S01]  /*15510*/  FFMA.FTZ R54, R39, R46, -R48 ;  /* 0x0000002e27367223 */ /* 0x000fe20000010830 */
[----:B------:R-:W-:-:S02]  /*15520*/  HADD2.F32 R39, -RZ, R37.H0_H0 ;  /* 0x20000025ff277230 */ /* 0x000fc40000004100 */
[C---:B------:R-:W-:Y:S01]  /*15530*/  FMUL.FTZ R46, R40.reuse, R45 ;  /* 0x0000002d282e7220 */ /* 0x040fe20000410000 */
[----:B------:R-:W-:Y:S02]  /*15540*/  HADD2.F32 R56, -RZ, R56.H1_H1 ;  /* 0x30000038ff387230 */ /* 0x000fe40000004100 */
[-C--:B------:R-:W-:Y:S01]  /*15550*/  FMUL.FTZ R48, R40, R43.reuse ;  /* 0x0000002b28307220 */ /* 0x080fe20000410000 */
[----:B------:R-:W-:Y:S02]  /*15560*/  HADD2.F32 R41, -RZ, R41.H1_H1 ;  /* 0x30000029ff297230 */ /* 0x000fe40000004100 */
[----:B------:R-:W-:Y:S02]  /*15570*/  HADD2.F32 R40, -RZ, R51.H1_H1 ;  /* 0x30000033ff287230 */ /* 0x000fe40000004100 */
[----:B------:R-:W-:Y:S01]  /*15580*/  FFMA.FTZ R66, R47, R50, -R66 ;  /* 0x000000322f427223 */ /* 0x000fe20000010842 */
[-C--:B------:R-:W-:Y:S01]  /*15590*/  F2FP.F16.E4M3.UNPACK_B R7, R42.reuse ;  /* 0x0000002aff07723e */ /* 0x080fe200020006ff */
        /* <DEDUP_REMOVED lines=8> */
[----:B------:R-:W-:Y:S01]  /*15620*/  F2FP.F16.E4M3.UNPACK_B R4, R38 ;  /* 0x00000026ff04723e */ /* 0x000fe200020006ff */
[----:B------:R-:W-:Y:S01]  /*15630*/  FFMA.FTZ R50, R37, R40, -R50 ;  /* 0x0000002825327223 */ /* 0x000fe20000010832 */
[----:B------:R-:W-:Y:S01]  /*15640*/  F2FP.F16.E4M3.UNPACK_B R38, R38.H1 ;  /* 0x00000026ff26723e */ /* 0x000fe200030006ff */
[----:B------:R-:W-:-:S02]  /*15650*/  HADD2.F32 R48, -RZ, R46.H0_H0 ;  /* 0x2000002eff307230 */ /* 0x000fc40000004100 */
[----:B------:R-:W-:Y:S01]  /*15660*/  FFMA.FTZ R56, R37, R56, R41 ;  /* 0x0000003825387223 */ /* 0x000fe20000010029 */
[----:B------:R-:W-:Y:S02]  /*15670*/  HADD2.F32 R39, -RZ, R42.H0_H0 ;  /* 0x2000002aff277230 */ /* 0x000fe40000004100 */
[--C-:B------:R-:W-:Y:S02]  /*15680*/  HADD2.F32 R40, -RZ, R43.reuse.H0_H0 ;  /* 0x2000002bff287230 */ /* 0x100fe40000004100 */
[----:B------:R-:W-:Y:S02]  /*15690*/  HADD2.F32 R41, -RZ, R46.H1_H1 ;  /* 0x3000002eff297230 */ /* 0x000fe40000004100 */
[----:B------:R-:W-:Y:S02]  /*156a0*/  HADD2.F32 R42, -RZ, R42.H1_H1 ;  /* 0x3000002aff2a7230 */ /* 0x000fe40000004100 */
[----:B------:R-:W-:Y:S02]  /*156b0*/  HADD2.F32 R43, -RZ, R43.H1_H1 ;  /* 0x3000002bff2b7230 */ /* 0x000fe40000004100 */
[----:B------:R-:W-:Y:S01]  /*156c0*/  FMUL.FTZ R52, R39, R48 ;  /* 0x0000003027347220 */ /* 0x000fe20000410000 */
[----:B------:R-:W-:-:S02]  /*156d0*/  HADD2.F32 R37, -RZ, R38.H0_H0 ;  /* 0x20000026ff257230 */ /* 0x000fc40000004100 */
[----:B------:R-:W-:Y:S01]  /*156e0*/  FMUL.FTZ R46, R39, R40 ;  /* 0x00000028272e7220 */ /* 0x000fe20000410000 */
[----:B------:R-:W-:Y:S02]  /*156f0*/  HADD2.F32 R38, -RZ, R38.H1_H1 ;  /* 0x30000026ff267230 */ /* 0x000fe40000004100 */
[C---:B------:R-:W-:Y:S01]  /*15700*/  FMUL.FTZ R39, R42.reuse, R41 ;  /* 0x000000292a277220 */ /* 0x040fe20000410000 */
[----:B------:R-:W-:Y:S01]  /*15710*/  F2FP.F16.E4M3.UNPACK_B R20, R20 ;  /* 0x00000014ff14723e */ /* 0x000fe200020006ff */
[-C--:B------:R-:W-:Y:S01]  /*15720*/  FMUL.FTZ R42, R42, R43.reuse ;  /* 0x0000002b2a2a7220 */ /* 0x080fe20000410000 */
[----:B------:R-:W-:Y:S01]  /*15730*/  F2FP.F16.E4M3.UNPACK_B R6, R6 ;  /* 0x00000006ff06723e */ /* 0x000fe200020006ff */
[C---:B------:R-:W-:Y:S01]  /*15740*/  FFMA.FTZ R52, R37.reuse, R40, -R52 ;  /* 0x0000002825347223 */ /* 0x040fe20000010834 */
[----:B------:R-:W-:Y:S01]  /*15750*/  FFMA.FTZ R46, R37, R48, R46 ;  /* 0x00000030252e7223 */ /* 0x000fe2000001002e */
[C---:B------:R-:W-:Y:S01]  /*15760*/  FFMA.FTZ R51, R38.reuse, R43, -R39 ;  /* 0x0000002b26337223 */ /* 0x040fe20000010827 */
[----:B------:R-:W-:Y:S01]  /*15770*/  FFMA.FTZ R55, R38, R41, R42 ;  /* 0x0000002926377223 */ /* 0x000fe2000001002a */
[----:B------:R-:W-:-:S02]  /*15780*/  HADD2.F32 R37, -RZ, R20.H0_H0 ;  /* 0x20000014ff257230 */ /* 0x000fc40000004100 */
[----:B------:R-:W-:Y:S02]  /*15790*/  HADD2.F32 R38, -RZ, R20.H1_H1 ;  /* 0x30000014ff267230 */ /* 0x000fe40000004100 */
[--C-:B------:R-:W-:Y:S02]  /*157a0*/  HADD2.F32 R39, -RZ, R6.reuse.H0_H0 ;  /* 0x20000006ff277230 */ /* 0x100fe40000004100 */
[--C-:B------:R-:W-:Y:S02]  /*157b0*/  HADD2.F32 R20, -RZ, R7.reuse.H0_H0 ;  /* 0x20000007ff147230 */ /* 0x100fe40000004100 */
[----:B------:R-:W-:Y:S02]  /*157c0*/  HADD2.F32 R40, -RZ, R6.H1_H1 ;  /* 0x30000006ff287230 */ /* 0x000fe40000004100 */
[----:B------:R-:W-:Y:S02]  /*157d0*/  HADD2.F32 R7, -RZ, R7.H1_H1 ;  /* 0x30000007ff077230 */ /* 0x000fe40000004100 */
[----:B------:R-:W-:Y:S01]  /*157e0*/  FMUL.FTZ R41, R20, R39 ;  /* 0x0000002714297220 */ /* 0x000fe20000410000 */
[----:B------:R-:W-:-:S02]  /*157f0*/  HADD2.F32 R6, -RZ, R4.H0_H0 ;  /* 0x20000004ff067230 */ /* 0x000fc40000004100 */
[-C--:B------:R-:W-:Y:S01]  /*15800*/  FMUL.FTZ R20, R20, R37.reuse ;  /* 0x0000002514147220 */ /* 0x080fe20000410000 */
[----:B------:R-:W-:Y:S02]  /*15810*/  HADD2.F32 R4, -RZ, R4.H1_H1 ;  /* 0x30000004ff047230 */ /* 0x000fe40000004100 */
[C---:B------:R-:W-:Y:S01]  /*15820*/  FMUL.FTZ R43, R7.reuse, R40 ;  /* 0x00000028072b7220 */ /* 0x040fe20000410000 */
        /* <DEDUP_REMOVED lines=9> */
[----:B------:R-:W-:Y:S02]  /*158c0*/  F2FP.SATFINITE.E4M3.F32.PACK_AB_MERGE_C R51, R51, R52, RZ ;  /* 0x000000343333723e */ /* 0x000fe400048070ff */
[----:B------:R-:W-:Y:S02]  /*158d0*/  F2FP.SATFINITE.E4M3.F32.PACK_AB_MERGE_C R57, R68, R57, RZ ;  /* 0x000000394439723e */ /* 0x000fe400048070ff */
[----:B------:R-:W-:Y:S02]  /*158e0*/  F2FP.SATFINITE.E4M3.F32.PACK_AB_MERGE_C R53, R53, R58, RZ ;  /* 0x0000003a3535723e */ /* 0x000fe400048070ff */
[----:B------:R-:W-:-:S02]  /*158f0*/  F2FP.SATFINITE.E4M3.F32.PACK_AB_MERGE_C R46, R55, R46, RZ ;  /* 0x0000002e372e723e */ /* 0x000fc400048070ff */
[----:B------:R-:W-:Y:S02]  /*15900*/  F2FP.SATFINITE.E4M3.F32.PACK_AB_MERGE_C R5, R24, R5, R21 ;  /* 0x000000051805723e */ /* 0x000fe40004807015 */
[----:B------:R-:W-:Y:S02]  /*15910*/  F2FP.SATFINITE.E4M3.F32.PACK_AB_MERGE_C R7, R63, R36, R7 ;  /* 0x000000243f07723e */ /* 0x000fe40004807007 */
[----:B------:R-:W-:Y:S02]  /*15920*/  F2FP.SATFINITE.E4M3.F32.PACK_AB_MERGE_C R25, R26, R25, R27 ;  /* 0x000000191a19723e */ /* 0x000fe4000480701b */
[----:B------:R-:W-:Y:S02]  /*15930*/  F2FP.SATFINITE.E4M3.F32.PACK_AB_MERGE_C R4, R50, R47, R4 ;  /* 0x0000002f3204723e */ /* 0x000fe40004807004 */
[----:B------:R-:W-:Y:S02]  /*15940*/  F2FP.SATFINITE.E4M3.F32.PACK_AB_MERGE_C R6, R6, R41, R51 ;  /* 0x000000290606723e */ /* 0x000fe40004807033 */
[----:B------:R-:W-:-:S02]  /*15950*/  F2FP.SATFINITE.E4M3.F32.PACK_AB_MERGE_C R27, R64, R61, R57 ;  /* 0x0000003d401b723e */ /* 0x000fc40004807039 */
[----:B------:R-:W-:Y:S02]  /*15960*/  F2FP.SATFINITE.E4M3.F32.PACK_AB_MERGE_C R24, R56, R45, R53 ;  /* 0x0000002d3818723e */ /* 0x000fe40004807035 */
[----:B------:R-:W-:Y:S01]  /*15970*/  F2FP.SATFINITE.E4M3.F32.PACK_AB_MERGE_C R26, R37, R20, R46 ;  /* 0x00000014251a723e */ /* 0x000fe2000480702e */
[----:B------:R1:W-:Y:S04]  /*15980*/  STS.128 [R67+0x14400], R4 ;  /* 0x0144000443007388 */ /* 0x0003e80000000c00 */
[----:B------:R1:W-:Y:S02]  /*15990*/  STS.128 [R0+0x14400], R24 ;  /* 0x0144001800007388 */ /* 0x0003e40000000c00 */
.L_x_2777:
[----:B------:R-:W-:Y:S05]  /*159a0*/  BSYNC B1 ;  /* 0x0000000000017941 */ /* 0x000fea0003800000 */
.L_x_2776:
[----:B------:R-:W-:Y:S04]  /*159b0*/  BSSY B1, `(.L_x_2778) ;  /* 0x0000101000017945 */ /* 0x000fe80003800000 */
[----:B------:R-:W-:Y:S05]  /*159c0*/  @P1 BRA `(.L_x_2779) ;  /* 0x0000000c00fc1947 */ /* 0x000fea0003800000 */
[----:B------:R-:W2:Y:S01]  /*159d0*/  LDL R62, [R1+0x24] ;  /* 0x00002400013e7983 */ /* 0x000ea20000100800 */
[----:B-1---5:R-:W-:Y:S02]  /*159e0*/  SHF.R.U32.HI R0, RZ, 0x8, R28 ;  /* 0x00000008ff007819 */ /* 0x022fe4000001161c */
[----:B------:R-:W-:Y:S02]  /*159f0*/  LOP3.LUT R5, R28, 0xff, RZ, 0xc0, !PT ;  /* 0x000000ff1c057812 */ /* 0x000fe400078ec0ff */
[----:B------:R-:W-:Y:S02]  /*15a00*/  LOP3.LUT R4, R0, 0xff, RZ, 0xc0, !PT ;  /* 0x000000ff00047812 */ /* 0x000fe400078ec0ff */
[----:B------:R-:W-:Y:S02]  /*15a10*/  LEA.HI R0, R3, R192, RZ, 0x1c ;  /* 0x000000c003007211 */ /* 0x000fe400078fe0ff */
[----:B---3--:R-:W-:Y:S02]  /*15a20*/  PRMT R37, R4, 0x7604, R5 ;  /* 0x0000760404257816 */ /* 0x008fe40000000005 */
[----:B------:R-:W-:-:S02]  /*15a30*/  SHF.R.S32.HI R5, RZ, 0x1f, R0 ;  /* 0x0000001fff057819 */ /* 0x000fc40000011400 */
[----:B------:R-:W-:Y:S02]  /*15a40*/  SHF.R.U32.HI R24, RZ, 0x8, R31 ;  /* 0x00000008ff187819 */ /* 0x000fe4000001161f */
[----:B------:R-:W-:Y:S01]  /*15a50*/  LEA.HI R4, R5, R0, RZ, 0x2 ;  /* 0x0000000005047211 */ /* 0x000fe200078f10ff */
[----:B------:R-:W-:Y:S01]  /*15a60*/  IMAD.SHL.U32 R0, R0, 0x10, RZ ;  /* 0x0000001000007824 */ /* 0x000fe200078e00ff */
[----:B0-----:R-:W-:Y:S02]  /*15a70*/  LOP3.LUT R21, R31, 0xff, RZ, 0xc0, !PT ;  /* 0x000000ff1f157812 */ /* 0x001fe400078ec0ff */
        /* <DEDUP_REMOVED lines=33> */
[----:B------:R-:W-:Y:S02]  /*15c90*/  SHF.R.U32.HI R21, RZ, 0x10, R29 ;  /* 0x00000010ff157819 */ /* 0x000fe4000001161d */
        /* <DEDUP_REMOVED lines=20> */
[----:B------:R-:W-:Y:S02]  /*15de0*/  SHF.R.U32.HI R40, RZ, 0x10, R11 ;  /* 0x00000010ff287819 */ /* 0x000fe4000001160b */
[----:B------:R-:W-:Y:S02]  /*15df0*/  PRMT R51, R38, 0x7054, R51 ;  /* 0x0000705426337816 */ /* 0x000fe40000000033 */
[----:B----4-:R-:W-:Y:S02]  /*15e00*/  LOP3.LUT R42, R21, 0xff000000, R29, 0xf8, !PT ;  /* 0xff000000152a7812 */ /* 0x010fe400078ef81d */
[----:B------:R-:W-:Y:S02]  /*15e10*/  F2FP.F16.E4M3.UNPACK_B R48, R49 ;  /* 0x00000031ff30723e */ /* 0x000fe400020006ff */
[----:B0-----:R-:W-:Y:S02]  /*15e20*/  F2FP.F16.E4M3.UNPACK_B R36, R25 ;  /* 0x00000019ff24723e */ /* 0x001fe400020006ff */
[----:B------:R-:W-:Y:S01]  /*15e30*/  LOP3.LUT R45, R43, 0xff000000, R31, 0xf8, !PT ;  /* 0xff0000002b2d7812 */ /* 0x000fe200078ef81f */
[----:B------:R-:W-:Y:S01]  /*15e40*/  HADD2.F32 R50, -RZ, R48.H0_H0 ;  /* 0x20000030ff327230 */ /* 0x000fe20000004100 */
[----:B------:R-:W-:-:S02]  /*15e50*/  LOP3.LUT R47, R47, 0xff000000, R8, 0xf8, !PT ;  /* 0xff0000002f2f7812 */ /* 0x000fc400078ef808 */
[----:B------:R-:W-:Y:S02]  /*15e60*/  LOP3.LUT R40, R40, 0xff, RZ, 0xc0, !PT ;  /* 0x000000ff28287812 */ /* 0x000fe400078ec0ff */
[----:B------:R-:W-:Y:S02]  /*15e70*/  LOP3.LUT R41, R37, 0xff000000, R28, 0xf8, !PT ;  /* 0xff00000025297812 */ /* 0x000fe400078ef81c */
[----:B------:R-:W-:Y:S01]  /*15e80*/  LOP3.LUT R8, R51, 0xff000000, R10, 0xf8, !PT ;  /* 0xff00000033087812 */ /* 0x000fe200078ef80a */
[----:B------:R-:W-:Y:S01]  /*15e90*/  HADD2.F32 R51, -RZ, R48.H1_H1 ;  /* 0x30000030ff337230 */ /* 0x000fe20000004100 */
[----:B------:R-:W-:Y:S02]  /*15ea0*/  F2FP.F16.E4M3.UNPACK_B R43, R42 ;  /* 0x0000002aff2b723e */ /* 0x000fe400020006ff */
[----:B------:R-:W-:Y:S02]  /*15eb0*/  PRMT R53, R40, 0x7054, R53 ;  /* 0x0000705428357816 */ /* 0x000fe40000000035 */
[----:B------:R-:W-:Y:S01]  /*15ec0*/  LOP3.LUT R20, R39, 0xff000000, R30, 0xf8, !PT ;  /* 0xff00000027147812 */ /* 0x000fe200078ef81e */
[--C-:B------:R-:W-:Y:S01]  /*15ed0*/  HADD2.F32 R46, -RZ, R43.reuse.H0_H0 ;  /* 0x2000002bff2e7230 */ /* 0x100fe20000004100 */
[-C--:B------:R-:W-:Y:S01]  /*15ee0*/  F2FP.F16.E4M3.UNPACK_B R39, R27.reuse ;  /* 0x0000001bff27723e */ /* 0x080fe200020006ff */
[----:B------:R-:W-:Y:S01]  /*15ef0*/  HADD2.F32 R43, -RZ, R43.H1_H1 ;  /* 0x3000002bff2b7230 */ /* 0x000fe20000004100 */
[----:B------:R-:W-:-:S02]  /*15f00*/  F2FP.F16.E4M3.UNPACK_B R40, R27.H1 ;  /* 0x0000001bff28723e */ /* 0x000fc400030006ff */
[-C--:B------:R-:W-:Y:S02]  /*15f10*/  F2FP.F16.E4M3.UNPACK_B R27, R24.reuse ;  /* 0x00000018ff1b723e */ /* 0x080fe400020006ff */
[----:B------:R-:W-:Y:S02]  /*15f20*/  F2FP.F16.E4M3.UNPACK_B R31, R24.H1 ;  /* 0x00000018ff1f723e */ /* 0x000fe400030006ff */
[----:B------:R-:W-:Y:S02]  /*15f30*/  F2FP.F16.E4M3.UNPACK_B R37, R25.H1 ;  /* 0x00000019ff25723e */ /* 0x000fe400030006ff */
[----:B------:R-:W-:Y:S02]  /*15f40*/  F2FP.F16.E4M3.UNPACK_B R49, R49.H1 ;  /* 0x00000031ff31723e */ /* 0x000fe400030006ff */
[----:B------:R-:W-:Y:S02]  /*15f50*/  F2FP.F16.E4M3.UNPACK_B R42, R42.H1 ;  /* 0x0000002aff2a723e */ /* 0x000fe400030006ff */
[----:B------:R-:W-:-:S02]  /*15f60*/  LOP3.LUT R53, R53, 0xff000000, R11, 0xf8, !PT ;  /* 0xff00000035357812 */ /* 0x000fc400078ef80b */
[----:B------:R-:W-:Y:S01]  /*15f70*/  F2FP.F16.E4M3.UNPACK_B R38, R26.H1 ;  /* 0x0000001aff26723e */ /* 0x000fe200030006ff */
[----:B--2---:R-:W0:Y:S02]  /*15f80*/  LDS.128 R4, [R62+0x14400] ;  /* 0x014400003e047984 */ /* 0x004e240000000c00 */
        /* <DEDUP_REMOVED lines=8> */
[----:B------:R-:W-:Y:S01]  /*16010*/  F2FP.F16.E4M3.UNPACK_B R11, R4 ;  /* 0x00000004ff0b723e */ /* 0x000fe200020006ff */
[----:B------:R-:W-:Y:S01]  /*16020*/  FMUL.FTZ R25, R5, R46 ;  /* 0x0000002e05197220 */ /* 0x000fe20000410000 */
[----:B------:R-:W-:Y:S01]  /*16030*/  F2FP.F16.E4M3.UNPACK_B R21, R4.H1 ;  /* 0x00000004ff15723e */ /* 0x000fe200030006ff */
[----:B------:R-:W-:Y:S01]  /*16040*/  FFMA.FTZ R5, R9, R46, -R24 ;  /* 0x0000002e09057223 */ /* 0x000fe20000010818 */
[-C--:B------:R-:W-:Y:S01]  /*16050*/  F2FP.F16.E4M3.UNPACK_B R4, R6.reuse ;  /* 0x00000006ff04723e */ /* 0x080fe200020006ff */
[----:B------:R-:W-:Y:S01]  /*16060*/  HADD2.F32 R24, -RZ, R10.H1_H1 ;  /* 0x3000000aff187230 */ /* 0x000fe20000004100 */
[----:B------:R-:W-:Y:S01]  /*16070*/  F2FP.F16.E4M3.UNPACK_B R7, R6.H1 ;  /* 0x00000006ff07723e */ /* 0x000fe200030006ff */
[----:B------:R-:W-:Y:S01]  /*16080*/  HADD2.F32 R46, -RZ, R49.H0_H0 ;  /* 0x20000031ff2e7230 */ /* 0x000fe20000004100 */
[----:B------:R-:W-:Y:S01]  /*16090*/  F2FP.F16.E4M3.UNPACK_B R6, R26 ;  /* 0x0000001aff06723e */ /* 0x000fe200020006ff */
[----:B------:R-:W-:-:S02]  /*160a0*/  HADD2.F32 R10, -RZ, R37.H0_H0 ;  /* 0x20000025ff0a7230 */ /* 0x000fc40000004100 */
[C---:B------:R-:W-:Y:S01]  /*160b0*/  FMUL.FTZ R55, R36.reuse, R51 ;  /* 0x0000003324377220 */ /* 0x040fe20000410000 */
[----:B------:R-:W-:Y:S02]  /*160c0*/  HADD2.F32 R26, -RZ, R42.H0_H0 ;  /* 0x2000002aff1a7230 */ /* 0x000fe40000004100 */
[-C--:B------:R-:W-:Y:S01]  /*160d0*/  FMUL.FTZ R36, R36, R43.reuse ;  /* 0x0000002b24247220 */ /* 0x080fe20000410000 */
[----:B------:R-:W-:Y:S01]  /*160e0*/  FFMA.FTZ R9, R9, R50, R25 ;  /* 0x0000003209097223 */ /* 0x000fe20000010019 */
[C---:B------:R-:W-:Y:S01]  /*160f0*/  FMUL.FTZ R48, R10.reuse, R46 ;  /* 0x0000002e0a307220 */ /* 0x040fe20000410000 */
[----:B------:R-:W-:Y:S02]  /*16100*/  HADD2.F32 R25, -RZ, R28.H0_H0 ;  /* 0x2000001cff197230 */ /* 0x000fe40000004100 */
[----:B------:R-:W-:Y:S01]  /*16110*/  FMUL.FTZ R57, R10, R26 ;  /* 0x0000001a0a397220 */ /* 0x000fe20000410000 */
[C---:B------:R-:W-:Y:S01]  /*16120*/  FFMA.FTZ R10, R24.reuse, R43, -R55 ;  /* 0x0000002b180a7223 */ /* 0x040fe20000010837 */
[----:B------:R-:W-:Y:S01]  /*16130*/  FFMA.FTZ R24, R24, R51, R36 ;  /* 0x0000003318187223 */ /* 0x000fe20000010024 */
[----:B------:R-:W-:Y:S01]  /*16140*/  F2FP.F16.E4M3.UNPACK_B R36, R45 ;  /* 0x0000002dff24723e */ /* 0x000fe200020006ff */
[C---:B------:R-:W-:Y:S01]  /*16150*/  FFMA.FTZ R57, R25.reuse, R46, R57 ;  /* 0x0000002e19397223 */ /* 0x040fe20000010039 */
[----:B------:R-:W-:Y:S01]  /*16160*/  FFMA.FTZ R50, R25, R26, -R48 ;  /* 0x0000001a19327223 */ /* 0x000fe20000010830 */
[----:B------:R-:W-:Y:S01]  /*16170*/  HADD2.F32 R42, -RZ, R42.H1_H1 ;  /* 0x3000002aff2a7230 */ /* 0x000fe20000004100 */
[-C--:B------:R-:W-:Y:S01]  /*16180*/  F2FP.F16.E4M3.UNPACK_B R46, R53.reuse ;  /* 0x00000035ff2e723e */ /* 0x080fe200020006ff */
[----:B------:R-:W-:Y:S01]  /*16190*/  HADD2.F32 R49, -RZ, R49.H1_H1 ;  /* 0x30000031ff317230 */ /* 0x000fe20000004100 */
[----:B------:R-:W-:Y:S01]  /*161a0*/  F2FP.F16.E4M3.UNPACK_B R53, R53.H1 ;  /* 0x00000035ff35723e */ /* 0x000fe200030006ff */
[----:B------:R-:W-:Y:S01]  /*161b0*/  HADD2.F32 R37, -RZ, R37.H1_H1 ;  /* 0x30000025ff257230 */ /* 0x000fe20000004100 */
[----:B------:R-:W-:Y:S01]  /*161c0*/  F2FP.F16.E4M3.UNPACK_B R45, R45.H1 ;  /* 0x0000002dff2d723e */ /* 0x000fe200030006ff */
[----:B------:R-:W-:-:S02]  /*161d0*/  HADD2.F32 R26, -RZ, R39.H0_H0 ;  /* 0x20000027ff1a7230 */ /* 0x000fc40000004100 */
[----:B------:R-:W-:Y:S02]  /*161e0*/  HADD2.F32 R43, -RZ, R36.H0_H0 ;  /* 0x20000024ff2b7230 */ /* 0x000fe40000004100 */
[C---:B------:R-:W-:Y:S01]  /*161f0*/  FMUL.FTZ R51, R37.reuse, R49 ;  /* 0x0000003125337220 */ /* 0x040fe20000410000 */
[----:B------:R-:W-:Y:S02]  /*16200*/  HADD2.F32 R28, -RZ, R28.H1_H1 ;  /* 0x3000001cff1c7230 */ /* 0x000fe40000004100 */
[----:B------:R-:W-:Y:S01]  /*16210*/  FMUL.FTZ R52, R37, R42 ;  /* 0x0000002a25347220 */ /* 0x000fe20000410000 */
[--C-:B------:R-:W-:Y:S02]  /*16220*/  HADD2.F32 R48, -RZ, R46.reuse.H0_H0 ;  /* 0x2000002eff307230 */ /* 0x100fe40000004100 */
[----:B------:R-:W-:Y:S01]  /*16230*/  FMUL.FTZ R37, R26, R43 ;  /* 0x0000002b1a257220 */ /* 0x000fe20000410000 */
[----:B------:R-:W-:Y:S02]  /*16240*/  HADD2.F32 R25, -RZ, R29.H0_H0 ;  /* 0x2000001dff197230 */ /* 0x000fe40000004100 */
[----:B------:R-:W-:Y:S01]  /*16250*/  FFMA.FTZ R52, R28, R49, R52 ;  /* 0x000000311c347223 */ /* 0x000fe20000010034 */
[----:B------:R-:W-:-:S02]  /*16260*/  HADD2.F32 R46, -RZ, R46.H1_H1 ;  /* 0x3000002eff2e7230 */ /* 0x000fc40000004100 */
[-C--:B------:R-:W-:Y:S01]  /*16270*/  FMUL.FTZ R54, R26, R48.reuse ;  /* 0x000000301a367220 */ /* 0x080fe20000410000 */
[----:B------:R-:W-:Y:S02]  /*16280*/  HADD2.F32 R39, -RZ, R39.H1_H1 ;  /* 0x30000027ff277230 */ /* 0x000fe40000004100 */
[C---:B------:R-:W-:Y:S01]  /*16290*/  FFMA.FTZ R49, R25.reuse, R48, R37 ;  /* 0x0000003019317223 */ /* 0x040fe20000010025 */
[----:B------:R-:W-:Y:S02]  /*162a0*/  HADD2.F32 R37, -RZ, R53.H0_H0 ;  /* 0x20000035ff257230 */ /* 0x000fe40000004100 */
[----:B------:R-:W-:Y:S01]  /*162b0*/  FFMA.FTZ R51, R28, R42, -R51 ;  /* 0x0000002a1c337223 */ /* 0x000fe20000010833 */
[----:B------:R-:W-:Y:S02]  /*162c0*/  HADD2.F32 R26, -RZ, R40.H0_H0 ;  /* 0x20000028ff1a7230 */ /* 0x000fe40000004100 */
[----:B------:R-:W-:Y:S01]  /*162d0*/  FFMA.FTZ R54, R25, R43, -R54 ;  /* 0x0000002b19367223 */ /* 0x000fe20000010836 */
[----:B------:R-:W-:-:S02]  /*162e0*/  HADD2.F32 R36, -RZ, R36.H1_H1 ;  /* 0x30000024ff247230 */ /* 0x000fc40000004100 */
[C---:B------:R-:W-:Y:S01]  /*162f0*/  FMUL.FTZ R42, R39.reuse, R46 ;  /* 0x0000002e272a7220 */ /* 0x040fe20000410000 */
[----:B------:R-:W-:Y:S02]  /*16300*/  HADD2.F32 R29, -RZ, R29.H1_H1 ;  /* 0x3000001dff1d7230 */ /* 0x000fe40000004100 */
[C---:B------:R-:W-:Y:S01]  /*16310*/  FMUL.FTZ R48, R26.reuse, R37 ;  /* 0x000000251a307220 */ /* 0x040fe20000410000 */
[--C-:B------:R-:W-:Y:S02]  /*16320*/  HADD2.F32 R28, -RZ, R45.reuse.H0_H0 ;  /* 0x2000002dff1c7230 */ /* 0x100fe40000004100 */
[-C--:B------:R-:W-:Y:S01]  /*16330*/  FMUL.FTZ R39, R39, R36.reuse ;  /* 0x0000002427277220 */ /* 0x080fe20000410000 */
[----:B------:R-:W-:Y:S02]  /*16340*/  HADD2.F32 R25, -RZ, R30.H0_H0 ;  /* 0x2000001eff197230 */ /* 0x000fe40000004100 */
[----:B------:R-:W-:Y:S01]  /*16350*/  FFMA.FTZ R55, R29, R36, -R42 ;  /* 0x000000241d377223 */ /* 0x000fe2000001082a */
[----:B------:R-:W-:Y:S01]  /*16360*/  F2FP.F16.E4M3.UNPACK_B R36, R47.H1 ;  /* 0x0000002fff24723e */ /* 0x000fe200030006ff */
[----:B------:R-:W-:Y:S01]  /*16370*/  FMUL.FTZ R26, R26, R28 ;  /* 0x0000001c1a1a7220 */ /* 0x000fe20000410000 */
[----:B------:R-:W-:-:S02]  /*16380*/  HADD2.F32 R45, -RZ, R45.H1_H1 ;  /* 0x3000002dff2d7230 */ /* 0x000fc40000004100 */
[C---:B------:R-:W-:Y:S01]  /*16390*/  FFMA.FTZ R58, R25.reuse, R28, -R48 ;  /* 0x0000001c193a7223 */ /* 0x040fe20000010830 */
[----:B------:R-:W-:Y:S01]  /*163a0*/  F2FP.F16.E4M3.UNPACK_B R28, R41.H1 ;  /* 0x00000029ff1c723e */ /* 0x000fe200030006ff */
[----:B------:R-:W-:Y:S01]  /*163b0*/  FFMA.FTZ R59, R25, R37, R26 ;  /* 0x00000025193b7223 */ /* 0x000fe2000001001a */
[----:B------:R-:W-:Y:S02]  /*163c0*/  HADD2.F32 R53, -RZ, R53.H1_H1 ;  /* 0x30000035ff357230 */ /* 0x000fe40000004100 */
[----:B------:R-:W-:Y:S01]  /*163d0*/  FFMA.FTZ R56, R29, R46, R39 ;  /* 0x0000002e1d387223 */ /* 0x000fe20000010027 */
[----:B------:R-:W-:Y:S01]  /*163e0*/  HADD2.F32 R40, -RZ, R40.H1_H1 ;  /* 0x30000028ff287230 */ /* 0x000fe20000004100 */
[----:B------:R-:W-:Y:S01]  /*163f0*/  F2FP.F16.E4M3.UNPACK_B R47, R47 ;  /* 0x0000002fff2f723e */ /* 0x000fe200020006ff */
[----:B------:R-:W-:Y:S01]  /*16400*/  HADD2.F32 R37, -RZ, R36.H0_H0 ;  /* 0x20000024ff257230 */ /* 0x000fe20000004100 */
[----:B------:R-:W-:Y:S01]  /*16410*/  F2FP.F16.E4M3.UNPACK_B R41, R41 ;  /* 0x00000029ff29723e */ /* 0x000fe200020006ff */
        /* <DEDUP_REMOVED lines=8> */
[----:B------:R-:W-:Y:S01]  /*164a0*/  HADD2.F32 R36, -RZ, R36.H1_H1 ;  /* 0x30000024ff247230 */ /* 0x000fe20000004100 */
[----:B------:R-:W-:Y:S01]  /*164b0*/  F2FP.SATFINITE.E4M3.F32.PACK_AB_MERGE_C R50, R51, R50, RZ ;  /* 0x000000323332723e */ /* 0x000fe200048070ff */
[----:B------:R-:W-:-:S02]  /*164c0*/  HADD2.F32 R31, -RZ, R31.H1_H1 ;  /* 0x3000001fff1f7230 */ /* 0x000fc40000004100 */
[----:B------:R-:W-:Y:S01]  /*164d0*/  FFMA.FTZ R37, R25, R37, R26 ;  /* 0x0000002519257223 */ /* 0x000fe2000001001a */
[----:B------:R-:W-:Y:S02]  /*164e0*/  HADD2.F32 R28, -RZ, R28.H1_H1 ;  /* 0x3000001cff1c7230 */ /* 0x000fe40000004100 */
[C---:B------:R-:W-:Y:S01]  /*164f0*/  FFMA.FTZ R61, R30.reuse, R45, -R39 ;  /* 0x0000002d1e3d7223 */ /* 0x040fe20000010827 */
[----:B------:R-:W-:Y:S02]  /*16500*/  HADD2.F32 R21, -RZ, R21.H1_H1 ;  /* 0x30000015ff157230 */ /* 0x000fe40000004100 */
[----:B------:R-:W-:Y:S01]  /*16510*/  FMUL.FTZ R26, R31, R36 ;  /* 0x000000241f1a7220 */ /* 0x000fe20000410000 */
[----:B------:R-:W-:Y:S01]  /*16520*/  FFMA.FTZ R60, R30, R53, R42 ;  /* 0x000000351e3c7223 */ /* 0x000fe2000001002a */
[----:B------:R-:W-:Y:S01]  /*16530*/  FFMA.FTZ R39, R25, R29, -R40 ;  /* 0x0000001d19277223 */ /* 0x000fe20000010828 */
[----:B------:R-:W-:Y:S01]  /*16540*/  FMUL.FTZ R31, R31, R28 ;  /* 0x0000001c1f1f7220 */ /* 0x000fe20000410000 */
[----:B------:R-:W-:-:S02]  /*16550*/  HADD2.F32 R30, -RZ, R47.H0_H0 ;  /* 0x2000002fff1e7230 */ /* 0x000fc40000004100 */
[C---:B------:R-:W-:Y:S01]  /*16560*/  FFMA.FTZ R46, R21.reuse, R28, -R26 ;  /* 0x0000001c152e7223 */ /* 0x040fe2000001081a */
[----:B------:R-:W-:Y:S02]  /*16570*/  HADD2.F32 R25, -RZ, R27.H0_H0 ;  /* 0x2000001bff197230 */ /* 0x000fe40000004100 */
        /* <DEDUP_REMOVED lines=11> */
[----:B------:R-:W-:Y:S02]  /*16630*/  HADD2.F32 R11, -RZ, R11.H1_H1 ;  /* 0x3000000bff0b7230 */ /* 0x000fe40000004100 */
[C---:B------:R-:W-:Y:S01]  /*16640*/  FMUL.FTZ R42, R27.reuse, R28 ;  /* 0x0000001c1b2a7220 */ /* 0x040fe20000410000 */
[----:B------:R-:W-:Y:S01]  /*16650*/  F2FP.F16.E4M3.UNPACK_B R25, R20.H1 ;  /* 0x00000014ff19723e */ /* 0x000fe200030006ff */
[-C--:B------:R-:W-:Y:S01]  /*16660*/  FMUL.FTZ R31, R27, R26.reuse ;  /* 0x0000001a1b1f7220 */ /* 0x080fe20000410000 */
[----:B------:R-:W-:Y:S02]  /*16670*/  HADD2.F32 R30, -RZ, R29.H0_H0 ;  /* 0x2000001dff1e7230 */ /* 0x000fe40000004100 */
        /* <DEDUP_REMOVED lines=11> */
[----:B------:R-:W-:Y:S01]  /*16730*/  HADD2.F32 R25, -RZ, R25.H1_H1 ;  /* 0x30000019ff197230 */ /* 0x000fe20000004100 */
[----:B------:R-:W-:Y:S01]  /*16740*/  F2FP.F16.E4M3.UNPACK_B R8, R8 ;  /* 0x00000008ff08723e */ /* 0x000fe200020006ff */
[----:B------:R-:W-:-:S02]  /*16750*/  HADD2.F32 R7, -RZ, R7.H1_H1 ;  /* 0x30000007ff077230 */ /* 0x000fc40000004100 */
[C---:B------:R-:W-:Y:S01]  /*16760*/  FMUL.FTZ R26, R38.reuse, R29 ;  /* 0x0000001d261a7220 */ /* 0x040fe20000410000 */
[----:B------:R-:W-:Y:S01]  /*16770*/  FFMA.FTZ R42, R11, R30, R42 ;  /* 0x0000001e0b2a7223 */ /* 0x000fe2000001002a */
[-C--:B------:R-:W-:Y:S01]  /*16780*/  FMUL.FTZ R38, R38, R25.reuse ;  /* 0x0000001926267220 */ /* 0x080fe20000410000 */
[--C-:B------:R-:W-:Y:S02]  /*16790*/  HADD2.F32 R11, -RZ, R20.reuse.H0_H0 ;  /* 0x20000014ff0b7230 */ /* 0x100fe40000004100 */
[C---:B------:R-:W-:Y:S01]  /*167a0*/  FFMA.FTZ R43, R7.reuse, R25, -R26 ;  /* 0x00000019072b7223 */ /* 0x040fe2000001081a */
[----:B------:R-:W-:Y:S02]  /*167b0*/  HADD2.F32 R21, -RZ, R20.H1_H1 ;  /* 0x30000014ff157230 */ /* 0x000fe40000004100 */
[----:B------:R-:W-:Y:S01]  /*167c0*/  FFMA.FTZ R45, R7, R29, R38 ;  /* 0x0000001d072d7223 */ /* 0x000fe20000010026 */
[----:B------:R-:W-:Y:S01]  /*167d0*/  HADD2.F32 R20, -RZ, R8.H0_H0 ;  /* 0x20000008ff147230 */ /* 0x000fe20000004100 */
[----:B------:R-:W-:Y:S01]  /*167e0*/  F2FP.SATFINITE.E4M3.F32.PACK_AB_MERGE_C R52, R52, R57, RZ ;  /* 0x000000393434723e */ /* 0x000fe200048070ff */
[----:B------:R-:W-:Y:S01]  /*167f0*/  HADD2.F32 R7, -RZ, R6.H0_H0 ;  /* 0x20000006ff077230 */ /* 0x000fe20000004100 */
[----:B------:R-:W-:Y:S01]  /*16800*/  F2FP.SATFINITE.E4M3.F32.PACK_AB_MERGE_C R28, R43, R28, RZ ;  /* 0x0000001c2b1c723e */ /* 0x000fe200048070ff */
[----:B------:R-:W-:Y:S01]  /*16810*/  HADD2.F32 R25, -RZ, R8.H1_H1 ;  /* 0x30000008ff197230 */ /* 0x000fe20000004100 */
[----:B------:R-:W-:Y:S01]  /*16820*/  F2FP.SATFINITE.E4M3.F32.PACK_AB_MERGE_C R42, R45, R42, RZ ;  /* 0x0000002a2d2a723e */ /* 0x000fe200048070ff */
[----:B------:R-:W-:-:S02]  /*16830*/  HADD2.F32 R8, -RZ, R6.H1_H1 ;  /* 0x30000006ff087230 */ /* 0x000fc40000004100 */
        /* <DEDUP_REMOVED lines=18> */
[----:B------:R-:W-:Y:S02]  /*16960*/  F2FP.SATFINITE.E4M3.F32.PACK_AB_MERGE_C R9, R24, R9, R52 ;  /* 0x000000091809723e */ /* 0x000fe40004807034 */
[----:B------:R-:W-:Y:S01]  /*16970*/  F2FP.SATFINITE.E4M3.F32.PACK_AB_MERGE_C R11, R56, R49, R11 ;  /* 0x00000031380b723e */ /* 0x000fe2000480700b */
[----:B------:R2:W-:Y:S01]  /*16980*/  STS.128 [R62+0x14400], R4 ;  /* 0x014400043e007388 */ /* 0x0005e20000000c00 */
[----:B------:R-:W-:Y:S02]  /*16990*/  F2FP.SATFINITE.E4M3.F32.PACK_AB_MERGE_C R8, R31, R40, R8 ;  /* 0x000000281f08723e */ /* 0x000fe40004807008 */
[----:B------:R-:W-:-:S05]  /*169a0*/  F2FP.SATFINITE.E4M3.F32.PACK_AB_MERGE_C R10, R25, R20, R42 ;  /* 0x00000014190a723e */ /* 0x000fca000480702a */
[----:B------:R2:W-:Y:S02]  /*169b0*/  STS.128 [R0+0x14400], R8 ;  /* 0x0144000800007388 */ /* 0x0005e40000000c00 */
.L_x_2779:
[----:B------:R-:W-:Y:S05]  /*169c0*/  BSYNC B1 ;  /* 0x0000000000017941 */ /* 0x000fea0003800000 */
.L_x_2778:
[----:B------:R-:W-:Y:S05]  /*169d0*/  @P2 BRA `(.L_x_2760) ;  /* 0x0000000c00dc2947 */ /* 0x000fea0003800000 */
[----:B------:R-:W4:Y:S01]  /*169e0*/  LDL R51, [R1+0x20] ;  /* 0x0000200001337983 */ /* 0x000f220000100800 */
[----:B-12--5:R-:W-:Y:S02]  /*169f0*/  SHF.R.U32.HI R4, RZ, 0x8, R32 ;  /* 0x00000008ff047819 */ /* 0x026fe40000011620 */
        /* <DEDUP_REMOVED lines=9> */
[----:B------:R-:W-:Y:S02]  /*16a90*/  LEA.HI R4, R0, R3, RZ, 0x2 ;  /* 0x0000000300047211 */ /* 0x000fe400078f10ff */
[----:B------:R-:W-:-:S02]  /*16aa0*/  SHF.L.U32 R0, R3, 0x4, RZ ;  /* 0x0000000403007819 */ /* 0x000fc400000006ff */
[----:B------:R-:W-:Y:S01]  /*16ab0*/  SHF.R.U32.HI R7, RZ, 0x8, R33 ;  /* 0x00000008ff077819 */ /* 0x000fe20000011621 */
[----:B------:R-:W-:Y:S01]  /*16ac0*/  IMAD.SHL.U32 R4, R4, 0x800, RZ ;  /* 0x0000080004047824 */ /* 0x000fe200078e00ff */
[----:B------:R-:W-:Y:S02]  /*16ad0*/  LOP3.LUT R3, R207, 0x30, R0, 0xf8, !PT ;  /* 0x00000030cf037812 */ /* 0x000fe400078ef800 */
[----:B------:R-:W-:Y:S02]  /*16ae0*/  LOP3.LUT R6, R33, 0xff, RZ, 0xc0, !PT ;  /* 0x000000ff21067812 */ /* 0x000fe400078ec0ff */
[----:B------:R-:W-:Y:S02]  /*16af0*/  LOP3.LUT R7, R7, 0xff, RZ, 0xc0, !PT ;  /* 0x000000ff07077812 */ /* 0x000fe400078ec0ff */
[----:B------:R-:W-:Y:S02]  /*16b00*/  SHF.R.U32.HI R8, RZ, 0x8, R12 ;  /* 0x00000008ff087819 */ /* 0x000fe4000001160c */
[----:B------:R-:W-:-:S02]  /*16b10*/  LOP3.LUT R3, R3, R208, RZ, 0x3c, !PT ;  /* 0x000000d003037212 */ /* 0x000fc400078e3cff */
[----:B------:R-:W-:Y:S02]  /*16b20*/  LOP3.LUT R0, R4, 0xffffe000, RZ, 0xc0, !PT ;  /* 0xffffe00004007812 */ /* 0x000fe400078ec0ff */
[----:B------:R-:W-:Y:S02]  /*16b30*/  PRMT R20, R7, 0x7604, R6 ;  /* 0x0000760407147816 */ /* 0x000fe40000000006 */
[----:B------:R-:W-:Y:S02]  /*16b40*/  LOP3.LUT R7, R12, 0xff, RZ, 0xc0, !PT ;  /* 0x000000ff0c077812 */ /* 0x000fe400078ec0ff */
[----:B------:R-:W-:Y:S02]  /*16b50*/  LOP3.LUT R8, R8, 0xff, RZ, 0xc0, !PT ;  /* 0x000000ff08087812 */ /* 0x000fe400078ec0ff */
[----:B------:R-:W-:Y:S02]  /*16b60*/  IADD3 R3, R3, R209, R0 ;  /* 0x000000d103037210 */ /* 0x000fe40007ffe000 */
[----:B------:R-:W-:-:S02]  /*16b70*/  SHF.R.U32.HI R6, RZ, 0x8, R35 ;  /* 0x00000008ff067819 */ /* 0x000fc40000011623 */
[----:B------:R-:W-:Y:S01]  /*16b80*/  PRMT R29, R8, 0x7604, R7 ;  /* 0x00007604081d7816 */ /* 0x000fe20000000007 */
[----:B------:R-:W-:Y:S01]  /*16b90*/  IMAD.IADD R0, R18, 0x1, R3 ;  /* 0x0000000112007824 */ /* 0x000fe200078e0203 */
[----:B------:R-:W-:Y:S02]  /*16ba0*/  SHF.R.U32.HI R8, RZ, 0x8, R13 ;  /* 0x00000008ff087819 */ /* 0x000fe4000001160d */
[----:B------:R-:W-:Y:S02]  /*16bb0*/  LOP3.LUT R5, R35, 0xff, RZ, 0xc0, !PT ;  /* 0x000000ff23057812 */ /* 0x000fe400078ec0ff */
[----:B------:R-:W-:Y:S02]  /*16bc0*/  LOP3.LUT R6, R6, 0xff, RZ, 0xc0, !PT ;  /* 0x000000ff06067812 */ /* 0x000fe400078ec0ff */
[----:B------:R-:W-:Y:S02]  /*16bd0*/  LOP3.LUT R3, R8, 0xff, RZ, 0xc0, !PT ;  /* 0x000000ff08037812 */ /* 0x000fe400078ec0ff */
[----:B------:R-:W0:Y:S01]  /*16be0*/  LDS.128 R8, [R0+0x14400] ;  /* 0x0144000000087984 */ /* 0x000e220000000c00 */
[----:B------:R-:W-:-:S02]  /*16bf0*/  PRMT R24, R6, 0x7604, R5 ;  /* 0x0000760406187816 */ /* 0x000fc40000000005 */
[----:B------:R-:W-:Y:S02]  /*16c00*/  SHF.R.U32.HI R31, RZ, 0x8, R15 ;  /* 0x00000008ff1f7819 */ /* 0x000fe4000001160f */
[----:B------:R-:W-:Y:S02]  /*16c10*/  SHF.R.U32.HI R28, RZ, 0x8, R14 ;  /* 0x00000008ff1c7819 */ /* 0x000fe4000001160e */
[----:B------:R-:W-:Y:S02]  /*16c20*/  LOP3.LUT R30, R15, 0xff, RZ, 0xc0, !PT ;  /* 0x000000ff0f1e7812 */ /* 0x000fe400078ec0ff */
[----:B------:R-:W-:Y:S02]  /*16c30*/  LOP3.LUT R31, R31, 0xff, RZ, 0xc0, !PT ;  /* 0x000000ff1f1f7812 */ /* 0x000fe400078ec0ff */
[----:B------:R-:W-:Y:S02]  /*16c40*/  LOP3.LUT R26, R13, 0xff, RZ, 0xc0, !PT ;  /* 0x000000ff0d1a7812 */ /* 0x000fe400078ec0ff */
[----:B------:R-:W-:-:S02]  /*16c50*/  LOP3.LUT R27, R14, 0xff, RZ, 0xc0, !PT ;  /* 0x000000ff0e1b7812 */ /* 0x000fc400078ec0ff */
[----:B------:R-:W-:Y:S02]  /*16c60*/  LOP3.LUT R28, R28, 0xff, RZ, 0xc0, !PT ;  /* 0x000000ff1c1c7812 */ /* 0x000fe400078ec0ff */
[----:B------:R-:W-:Y:S02]  /*16c70*/  PRMT R30, R31, 0x7604, R30 ;  /* 0x000076041f1e7816 */ /* 0x000fe4000000001e */
[----:B------:R-:W-:Y:S02]  /*16c80*/  PRMT R26, R3, 0x7604, R26 ;  /* 0x00007604031a7816 */ /* 0x000fe4000000001a */
[----:B---3--:R-:W-:Y:S02]  /*16c90*/  PRMT R37, R28, 0x7604, R27 ;  /* 0x000076041c257816 */ /* 0x008fe4000000001b */
[----:B------:R-:W-:Y:S02]  /*16ca0*/  SHF.R.U32.HI R31, RZ, 0x10, R13 ;  /* 0x00000010ff1f7819 */ /* 0x000fe4000001160d */
[----:B------:R-:W-:-:S02]  /*16cb0*/  SHF.R.U32.HI R3, RZ, 0x10, R33 ;  /* 0x00000010ff037819 */ /* 0x000fc40000011621 */
[----:B------:R-:W-:Y:S01]  /*16cc0*/  SHF.R.U32.HI R27, RZ, 0x10, R35 ;  /* 0x00000010ff1b7819 */ /* 0x000fe20000011623 */
[----:B------:R-:W-:Y:S01]  /*16cd0*/  IMAD.U32 R31, R31, 0x10000, RZ ;  /* 0x000100001f1f7824 */ /* 0x000fe200078e00ff */
[----:B------:R-:W-:Y:S01]  /*16ce0*/  SHF.R.U32.HI R39, RZ, 0x10, R15 ;  /* 0x00000010ff277819 */ /* 0x000fe2000001160f */
[----:B------:R-:W-:Y:S01]  /*16cf0*/  IMAD.U32 R3, R3, 0x10000, RZ ;  /* 0x0001000003037824 */ /* 0x000fe200078e00ff */
[----:B------:R-:W-:Y:S02]  /*16d00*/  SHF.L.U32 R27, R27, 0x10, RZ ;  /* 0x000000101b1b7819 */ /* 0x000fe400000006ff */
[----:B------:R-:W-:Y:S01]  /*16d10*/  LOP3.LUT R31, R26, 0xff0000, R31, 0xf8, !PT ;  /* 0x00ff00001a1f7812 */ /* 0x000fe200078ef81f */
[----:B------:R-:W-:Y:S01]  /*16d20*/  IMAD.U32 R39, R39, 0x10000, RZ ;  /* 0x0001000027277824 */ /* 0x000fe200078e00ff */
        /* <DEDUP_REMOVED lines=10> */
[----:B------:R-:W-:Y:S02]  /*16dd0*/  F2FP.F16.E4M3.UNPACK_B R38, R35 ;  /* 0x00000023ff26723e */ /* 0x000fe400020006ff */
[----:B0-----:R-:W-:Y:S02]  /*16de0*/  F2FP.F16.E4M3.UNPACK_B R27, R9 ;  /* 0x00000009ff1b723e */ /* 0x001fe400020006ff */
[----:B------:R-:W-:Y:S02]  /*16df0*/  F2FP.F16.E4M3.UNPACK_B R34, R33 ;  /* 0x00000021ff22723e */ /* 0x000fe400020006ff */
[----:B------:R-:W-:-:S02]  /*16e00*/  LOP3.LUT R37, R29, 0xff000000, R12, 0xf8, !PT ;  /* 0xff0000001d257812 */ /* 0x000fc400078ef80c */
[----:B------:R-:W-:Y:S02]  /*16e10*/  LOP3.LUT R21, R21, 0xff0000, R32, 0xf8, !PT ;  /* 0x00ff000015157812 */ /* 0x000fe400078ef820 */
[----:B------:R-:W-:Y:S02]  /*16e20*/  LOP3.LUT R12, R3, 0xff000000, R14, 0xf8, !PT ;  /* 0xff000000030c7812 */ /* 0x000fe400078ef80e */
[----:B------:R-:W-:Y:S01]  /*16e30*/  LOP3.LUT R40, R39, 0xff000000, R15, 0xf8, !PT ;  /* 0xff00000027287812 */ /* 0x000fe200078ef80f */
[--C-:B------:R-:W-:Y:S01]  /*16e40*/  HADD2.F32 R39, -RZ, R38.reuse.H0_H0 ;  /* 0x20000026ff277230 */ /* 0x100fe20000004100 */
[----:B------:R-:W-:Y:S01]  /*16e50*/  LOP3.LUT R32, R21, 0xff000000, R32, 0xf8, !PT ;  /* 0xff00000015207812 */ /* 0x000fe200078ef820 */
[----:B------:R-:W-:Y:S01]  /*16e60*/  HADD2.F32 R38, -RZ, R38.H1_H1 ;  /* 0x30000026ff267230 */ /* 0x000fe20000004100 */
[----:B------:R-:W-:Y:S02]  /*16e70*/  F2FP.F16.E4M3.UNPACK_B R28, R9.H1 ;  /* 0x00000009ff1c723e */ /* 0x000fe400030006ff */
[----:B------:R-:W-:-:S02]  /*16e80*/  F2FP.F16.E4M3.UNPACK_B R30, R11 ;  /* 0x0000000bff1e723e */ /* 0x000fc400020006ff */
[----:B------:R-:W-:Y:S02]  /*16e90*/  F2FP.F16.E4M3.UNPACK_B R31, R11.H1 ;  /* 0x0000000bff1f723e */ /* 0x000fe400030006ff */
[-C--:B------:R-:W-:Y:S02]  /*16ea0*/  F2FP.F16.E4M3.UNPACK_B R11, R8.reuse ;  /* 0x00000008ff0b723e */ /* 0x080fe400020006ff */
[----:B------:R-:W-:Y:S02]  /*16eb0*/  F2FP.F16.E4M3.UNPACK_B R26, R8.H1 ;  /* 0x00000008ff1a723e */ /* 0x000fe400030006ff */
[----:B------:R-:W-:Y:S02]  /*16ec0*/  F2FP.F16.E4M3.UNPACK_B R33, R33.H1 ;  /* 0x00000021ff21723e */ /* 0x000fe400030006ff */
[----:B------:R-:W-:Y:S01]  /*16ed0*/  F2FP.F16.E4M3.UNPACK_B R29, R10.H1 ;  /* 0x0000000aff1d723e */ /* 0x000fe200030006ff */
[----:B----4-:R-:W0:Y:S02]  /*16ee0*/  LDS.128 R4, [R51+0x14400] ;  /* 0x0144000033047984 */ /* 0x010e240000000c00 */
[----:B0-----:R-:W-:-:S02]  /*16ef0*/  F2FP.F16.E4M3.UNPACK_B R24, R7 ;  /* 0x00000007ff18723e */ /* 0x001fc400020006ff */
[----:B------:R-:W-:Y:S02]  /*16f00*/  F2FP.F16.E4M3.UNPACK_B R25, R7.H1 ;  /* 0x00000007ff19723e */ /* 0x000fe400030006ff */
[-C--:B------:R-:W-:Y:S02]  /*16f10*/  F2FP.F16.E4M3.UNPACK_B R14, R5.reuse ;  /* 0x00000005ff0e723e */ /* 0x080fe400020006ff */
[-C--:B------:R-:W-:Y:S02]  /*16f20*/  F2FP.F16.E4M3.UNPACK_B R7, R4.reuse ;  /* 0x00000004ff07723e */ /* 0x080fe400020006ff */
[----:B------:R-:W-:Y:S01]  /*16f30*/  F2FP.F16.E4M3.UNPACK_B R13, R4.H1 ;  /* 0x00000004ff0d723e */ /* 0x000fe200030006ff */
[--C-:B------:R-:W-:Y:S01]  /*16f40*/  HADD2.F32 R4, -RZ, R27.reuse.H0_H0 ;  /* 0x2000001bff047230 */ /* 0x100fe20000004100 */
[----:B------:R-:W-:Y:S01]  /*16f50*/  F2FP.F16.E4M3.UNPACK_B R15, R5.H1 ;  /* 0x00000005ff0f723e */ /* 0x000fe200030006ff */
[----:B------:R-:W-:Y:S01]  /*16f60*/  HADD2.F32 R5, -RZ, R34.H0_H0 ;  /* 0x20000022ff057230 */ /* 0x000fe20000004100 */
[-C--:B------:R-:W-:Y:S01]  /*16f70*/  F2FP.F16.E4M3.UNPACK_B R3, R6.reuse ;  /* 0x00000006ff03723e */ /* 0x080fe200020006ff */
[----:B------:R-:W-:Y:S01]  /*16f80*/  HADD2.F32 R27, -RZ, R27.H1_H1 ;  /* 0x3000001bff1b7230 */ /* 0x000fe20000004100 */
[----:B------:R-:W-:Y:S01]  /*16f90*/  F2FP.F16.E4M3.UNPACK_B R21, R6.H1 ;  /* 0x00000006ff15723e */ /* 0x000fe200030006ff */
[----:B------:R-:W-:-:S02]  /*16fa0*/  HADD2.F32 R6, -RZ, R14.H0_H0 ;  /* 0x2000000eff067230 */ /* 0x000fc40000004100 */
[C---:B------:R-:W-:Y:S01]  /*16fb0*/  FMUL.FTZ R9, R4.reuse, R39 ;  /* 0x0000002704097220 */ /* 0x040fe20000410000 */
[-C--:B------:R-:W-:Y:S01]  /*16fc0*/  FMUL.FTZ R8, R4, R5.reuse ;  /* 0x0000000504087220 */ /* 0x080fe20000410000 */
[----:B------:R-:W-:Y:S02]  /*16fd0*/  HADD2.F32 R34, -RZ, R34.H1_H1 ;  /* 0x30000022ff227230 */ /* 0x000fe40000004100 */
[C---:B------:R-:W-:Y:S01]  /*16fe0*/  FMUL.FTZ R43, R27.reuse, R38 ;  /* 0x000000261b2b7220 */ /* 0x040fe20000410000 */
[C---:B------:R-:W-:Y:S01]  /*16ff0*/  FFMA.FTZ R5, R6.reuse, R5, -R9 ;  /* 0x0000000506057223 */ /* 0x040fe20000010809 */
[----:B------:R-:W-:Y:S01]  /*17000*/  FFMA.FTZ R9, R6, R39, R8 ;  /* 0x0000002706097223 */ /* 0x000fe20000010008 */
[----:B------:R-:W-:Y:S01]  /*17010*/  F2FP.F16.E4M3.UNPACK_B R39, R35.H1 ;  /* 0x00000023ff27723e */ /* 0x000fe200030006ff */
[----:B------:R-:W-:Y:S02]  /*17020*/  HADD2.F32 R6, -RZ, R28.H0_H0 ;  /* 0x2000001cff067230 */ /* 0x000fe40000004100 */
[----:B------:R-:W-:Y:S01]  /*17030*/  FMUL.FTZ R27, R27, R34 ;  /* 0x000000221b1b7220 */ /* 0x000fe20000410000 */
[----:B------:R-:W-:Y:S01]  /*17040*/  HADD2.F32 R35, -RZ, R33.H0_H0 ;  /* 0x20000021ff237230 */ /* 0x000fe20000004100 */
[----:B------:R-:W-:Y:S01]  /*17050*/  F2FP.F16.E4M3.UNPACK_B R4, R10 ;  /* 0x0000000aff04723e */ /* 0x000fe200020006ff */
[----:B------:R-:W-:-:S02]  /*17060*/  HADD2.F32 R41, -RZ, R39.H0_H0 ;  /* 0x20000027ff297230 */ /* 0x000fc40000004100 */
[----:B------:R-:W-:Y:S02]  /*17070*/  HADD2.F32 R14, -RZ, R14.H1_H1 ;  /* 0x3000000eff0e7230 */ /* 0x000fe40000004100 */
[C---:B------:R-:W-:Y:S01]  /*17080*/  FMUL.FTZ R42, R6.reuse, R35 ;  /* 0x00000023062a7220 */ /* 0x040fe20000410000 */
[----:B------:R-:W-:Y:S02]  /*17090*/  HADD2.F32 R10, -RZ, R15.H0_H0 ;  /* 0x2000000fff0a7230 */ /* 0x000fe40000004100 */
[-C--:B------:R-:W-:Y:S01]  /*170a0*/  FMUL.FTZ R45, R6, R41.reuse ;  /* 0x00000029062d7220 */ /* 0x080fe20000410000 */
[----:B------:R-:W-:Y:S02]  /*170b0*/  HADD2.F32 R39, -RZ, R39.H1_H1 ;  /* 0x30000027ff277230 */ /* 0x000fe40000004100 */
[C---:B------:R-:W-:Y:S01]  /*170c0*/  FFMA.FTZ R6, R14.reuse, R34, -R43 ;  /* 0x000000220e067223 */ /* 0x040fe2000001082b */
[----:B------:R-:W-:Y:S01]  /*170d0*/  FFMA.FTZ R8, R14, R38, R27 ;  /* 0x000000260e087223 */ /* 0x000fe2000001001b */
[----:B------:R-:W-:Y:S01]  /*170e0*/  F2FP.F16.E4M3.UNPACK_B R34, R40 ;  /* 0x00000028ff22723e */ /* 0x000fe200020006ff */
[----:B------:R-:W-:Y:S01]  /*170f0*/  FFMA.FTZ R42, R10, R41, R42 ;  /* 0x000000290a2a7223 */ /* 0x000fe2000001002a */
[----:B------:R-:W-:Y:S01]  /*17100*/  F2FP.F16.E4M3.UNPACK_B R27, R36 ;  /* 0x00000024ff1b723e */ /* 0x000fe200020006ff */
[----:B------:R-:W-:-:S02]  /*17110*/  HADD2.F32 R28, -RZ, R28.H1_H1 ;  /* 0x3000001cff1c7230 */ /* 0x000fc40000004100 */
[----:B------:R-:W-:Y:S01]  /*17120*/  FFMA.FTZ R45, R10, R35, -R45 ;  /* 0x000000230a2d7223 */ /* 0x000fe2000001082d */
[----:B------:R-:W-:Y:S01]  /*17130*/  HADD2.F32 R41, -RZ, R34.H0_H0 ;  /* 0x20000022ff297230 */ /* 0x000fe20000004100 */
[----:B------:R-:W-:Y:S01]  /*17140*/  F2FP.F16.E4M3.UNPACK_B R40, R40.H1 ;  /* 0x00000028ff28723e */ /* 0x000fe200030006ff */
[----:B------:R-:W-:Y:S02]  /*17150*/  HADD2.F32 R14, -RZ, R30.H0_H0 ;  /* 0x2000001eff0e7230 */ /* 0x000fe40000004100 */
[----:B------:R-:W-:Y:S01]  /*17160*/  FMUL.FTZ R38, R28, R39 ;  /* 0x000000271c267220 */ /* 0x000fe20000410000 */
[----:B------:R-:W-:Y:S01]  /*17170*/  HADD2.F32 R35, -RZ, R27.H0_H0 ;  /* 0x2000001bff237230 */ /* 0x000fe20000004100 */
[----:B------:R-:W-:Y:S01]  /*17180*/  F2FP.F16.E4M3.UNPACK_B R36, R36.H1 ;  /* 0x00000024ff24723e */ /* 0x000fe200030006ff */
[----:B------:R-:W-:Y:S02]  /*17190*/  HADD2.F32 R33, -RZ, R33.H1_H1 ;  /* 0x30000021ff217230 */ /* 0x000fe40000004100 */
[----:B------:R-:W-:Y:S01]  /*171a0*/  FMUL.FTZ R43, R14, R41 ;  /* 0x000000290e2b7220 */ /* 0x000fe20000410000 */
[----:B------:R-:W-:-:S02]  /*171b0*/  HADD2.F32 R15, -RZ, R15.H1_H1 ;  /* 0x3000000fff0f7230 */ /* 0x000fc40000004100 */
[----:B------:R-:W-:Y:S01]  /*171c0*/  FMUL.FTZ R14, R14, R35 ;  /* 0x000000230e0e7220 */ /* 0x000fe20000410000 */
[----:B------:R-:W-:Y:S02]  /*171d0*/  HADD2.F32 R10, -RZ, R24.H0_H0 ;  /* 0x20000018ff0a7230 */ /* 0x000fe40000004100 */
[-C--:B------:R-:W-:Y:S01]  /*171e0*/  FMUL.FTZ R28, R28, R33.reuse ;  /* 0x000000211c1c7220 */ /* 0x080fe20000410000 */
[----:B------:R-:W-:Y:S02]  /*171f0*/  HADD2.F32 R30, -RZ, R30.H1_H1 ;  /* 0x3000001eff1e7230 */ /* 0x000fe40000004100 */
[----:B------:R-:W-:Y:S01]  /*17200*/  FFMA.FTZ R38, R15, R33, -R38 ;  /* 0x000000210f267223 */ /* 0x000fe20000010826 */
[----:B------:R-:W-:Y:S02]  /*17210*/  HADD2.F32 R33, -RZ, R34.H1_H1 ;  /* 0x30000022ff217230 */ /* 0x000fe40000004100 */
[C---:B------:R-:W-:Y:S01]  /*17220*/  FFMA.FTZ R43, R10.reuse, R35, -R43 ;  /* 0x000000230a2b7223 */ /* 0x040fe2000001082b */
[----:B------:R-:W-:Y:S01]  /*17230*/  FFMA.FTZ R41, R10, R41, R14 ;  /* 0x000000290a297223 */ /* 0x000fe2000001000e */
[----:B------:R-:W-:-:S02]  /*17240*/  HADD2.F32 R27, -RZ, R27.H1_H1 ;  /* 0x3000001bff1b7230 */ /* 0x000fc40000004100 */
[----:B------:R-:W-:Y:S01]  /*17250*/  FFMA.FTZ R39, R15, R39, R28 ;  /* 0x000000270f277223 */ /* 0x000fe2000001001c */
[----:B------:R-:W-:Y:S02]  /*17260*/  HADD2.F32 R35, -RZ, R40.H0_H0 ;  /* 0x20000028ff237230 */ /* 0x000fe40000004100 */
[C---:B------:R-:W-:Y:S01]  /*17270*/  FMUL.FTZ R47, R30.reuse, R33 ;  /* 0x000000211e2f7220 */ /* 0x040fe20000410000 */
[----:B------:R-:W-:Y:S02]  /*17280*/  HADD2.F32 R14, -RZ, R31.H0_H0 ;  /* 0x2000001fff0e7230 */ /* 0x000fe40000004100 */
[----:B------:R-:W-:Y:S01]  /*17290*/  FMUL.FTZ R30, R30, R27 ;  /* 0x0000001b1e1e7220 */ /* 0x000fe20000410000 */
[----:B------:R-:W-:Y:S01]  /*172a0*/  HADD2.F32 R24, -RZ, R24.H1_H1 ;  /* 0x30000018ff187230 */ /* 0x000fe20000004100 */
[----:B------:R-:W-:Y:S01]  /*172b0*/  F2FP.SATFINITE.E4M3.F32.PACK_AB_MERGE_C R38, R38, R45, RZ ;  /* 0x0000002d2626723e */ /* 0x000fe200048070ff */
[----:B------:R-:W-:Y:S02]  /*172c0*/  HADD2.F32 R15, -RZ, R36.H0_H0 ;  /* 0x20000024ff0f7230 */ /* 0x000fe40000004100 */
[----:B------:R-:W-:Y:S01]  /*172d0*/  FMUL.FTZ R49, R14, R35 ;  /* 0x000000230e317220 */ /* 0x000fe20000410000 */
[----:B------:R-:W-:-:S02]  /*172e0*/  HADD2.F32 R10, -RZ, R25.H0_H0 ;  /* 0x20000019ff0a7230 */ /* 0x000fc40000004100 */
[C---:B------:R-:W-:Y:S01]  /*172f0*/  FFMA.FTZ R46, R24.reuse, R27, -R47 ;  /* 0x0000001b182e7223 */ /* 0x040fe2000001082f */
[----:B------:R-:W-:Y:S01]  /*17300*/  FFMA.FTZ R48, R24, R33, R30 ;  /* 0x0000002118307223 */ /* 0x000fe2000001001e */
[----:B------:R-:W-:Y:S01]  /*17310*/  FMUL.FTZ R14, R14, R15 ;  /* 0x0000000f0e0e7220 */ /* 0x000fe20000410000 */
[----:B------:R-:W-:Y:S01]  /*17320*/  F2FP.F16.E4M3.UNPACK_B R24, R37.H1 ;  /* 0x00000025ff18723e */ /* 0x000fe200030006ff */
[C---:B------:R-:W-:Y:S01]  /*17330*/  FFMA.FTZ R49, R10.reuse, R15, -R49 ;  /* 0x0000000f0a317223 */ /* 0x040fe20000010831 */
[-C--:B------:R-:W-:Y:S01]  /*17340*/  F2FP.F16.E4M3.UNPACK_B R15, R32.reuse.H1 ;  /* 0x00000020ff0f723e */ /* 0x080fe200030006ff */
[----:B------:R-:W-:Y:S01]  /*17350*/  FFMA.FTZ R47, R10, R35, R14 ;  /* 0x000000230a2f7223 */ /* 0x000fe2000001000e */
[----:B------:R-:W-:Y:S01]  /*17360*/  HADD2.F32 R36, -RZ, R36.H1_H1 ;  /* 0x30000024ff247230 */ /* 0x000fe20000004100 */
[----:B------:R-:W-:Y:S01]  /*17370*/  F2FP.F16.E4M3.UNPACK_B R37, R37 ;  /* 0x00000025ff25723e */ /* 0x000fe200020006ff */
[----:B------:R-:W-:Y:S01]  /*17380*/  HADD2.F32 R40, -RZ, R40.H1_H1 ;  /* 0x30000028ff287230 */ /* 0x000fe20000004100 */
[----:B------:R-:W-:Y:S01]  /*17390*/  F2FP.F16.E4M3.UNPACK_B R32, R32 ;  /* 0x00000020ff20723e */ /* 0x000fe200020006ff */
[----:B------:R-:W-:Y:S01]  /*173a0*/  HADD2.F32 R31, -RZ, R31.H1_H1 ;  /* 0x3000001fff1f7230 */ /* 0x000fe20000004100 */
[----:B------:R-:W-:Y:S01]  /*173b0*/  F2FP.SATFINITE.E4M3.F32.PACK_AB_MERGE_C R39, R39, R42, RZ ;  /* 0x0000002a2727723e */ /* 0x000fe200048070ff */
[----:B------:R-:W-:Y:S01]  /*173c0*/  HADD2.F32 R33, -RZ, R24.H0_H0 ;  /* 0x20000018ff217230 */ /* 0x000fe20000004100 */
[----:B------:R-:W-:Y:S01]  /*173d0*/  F2FP.SATFINITE.E4M3.F32.PACK_AB_MERGE_C R5, R6, R5, R38 ;  /* 0x000000050605723e */ /* 0x000fe20004807026 */
        /* <DEDUP_REMOVED lines=16> */
[C---:B------:R-:W-:Y:S01]  /*174e0*/  FMUL.FTZ R10, R26.reuse, R24 ;  /* 0x000000181a0a7220 */ /* 0x040fe20000410000 */
[----:B------:R-:W-:Y:S01]  /*174f0*/  FMUL.FTZ R27, R26, R15 ;  /* 0x0000000f1a1b7220 */ /* 0x000fe20000410000 */
[----:B------:R-:W-:Y:S01]  /*17500*/  HADD2.F32 R25, -RZ, R37.H0_H0 ;  /* 0x20000025ff197230 */ /* 0x000fe20000004100 */
[----:B------:R-:W-:Y:S01]  /*17510*/  F2FP.SATFINITE.E4M3.F32.PACK_AB_MERGE_C R9, R8, R9, R39 ;  /* 0x000000090809723e */ /* 0x000fe20004807027 */
[----:B------:R-:W-:-:S02]  /*17520*/  HADD2.F32 R14, -RZ, R11.H0_H0 ;  /* 0x2000000bff0e7230 */ /* 0x000fc40000004100 */
[C---:B------:R-:W-:Y:S01]  /*17530*/  FFMA.FTZ R35, R13.reuse, R15, -R10 ;  /* 0x0000000f0d237223 */ /* 0x040fe2000001080a */
[----:B------:R-:W-:Y:S01]  /*17540*/  FFMA.FTZ R34, R13, R24, R27 ;  /* 0x000000180d227223 */ /* 0x000fe2000001001b */
[----:B------:R-:W-:Y:S02]  /*17550*/  HADD2.F32 R13, -RZ, R32.H0_H0 ;  /* 0x20000020ff0d7230 */ /* 0x000fe40000004100 */
        /* <DEDUP_REMOVED lines=28> */
[----:B------:R-:W-:Y:S01]  /*17720*/  FMUL.FTZ R36, R29, R24 ;  /* 0x000000181d247220 */ /* 0x000fe20000410000 */
[----:B------:R-:W-:Y:S01]  /*17730*/  FFMA.FTZ R25, R7, R25, R10 ;  /* 0x0000001907197223 */ /* 0x000fe2000001000a */
[-C--:B------:R-:W-:Y:S01]  /*17740*/  FMUL.FTZ R11, R29, R14.reuse ;  /* 0x0000000e1d0b7220 */ /* 0x080fe20000410000 */
[----:B------:R-:W-:Y:S02]  /*17750*/  HADD2.F32 R13, -RZ, R12.H0_H0 ;  /* 0x2000000cff0d7230 */ /* 0x000fe40000004100 */
[C---:B------:R-:W-:Y:S01]  /*17760*/  FFMA.FTZ R29, R21.reuse, R14, -R36 ;  /* 0x0000000e151d7223 */ /* 0x040fe20000010824 */
[----:B------:R-:W-:Y:S02]  /*17770*/  HADD2.F32 R7, -RZ, R4.H0_H0 ;  /* 0x20000004ff077230 */ /* 0x000fe40000004100 */
[----:B------:R-:W-:Y:S01]  /*17780*/  FFMA.FTZ R36, R21, R24, R11 ;  /* 0x0000001815247223 */ /* 0x000fe2000001000b */
[----:B------:R-:W-:Y:S01]  /*17790*/  HADD2.F32 R11, -RZ, R20.H0_H0 ;  /* 0x20000014ff0b7230 */ /* 0x000fe20000004100 */
[----:B------:R-:W-:Y:S01]  /*177a0*/  F2FP.SATFINITE.E4M3.F32.PACK_AB_MERGE_C R33, R34, R33, RZ ;  /* 0x000000212221723e */ /* 0x000fe200048070ff */
[----:B------:R-:W-:-:S02]  /*177b0*/  HADD2.F32 R12, -RZ, R12.H1_H1 ;  /* 0x3000000cff0c7230 */ /* 0x000fc40000004100 */
[C---:B------:R-:W-:Y:S01]  /*177c0*/  FMUL.FTZ R15, R7.reuse, R13 ;  /* 0x0000000d070f7220 */ /* 0x040fe20000410000 */
[----:B------:R-:W-:Y:S02]  /*177d0*/  HADD2.F32 R10, -RZ, R4.H1_H1 ;  /* 0x30000004ff0a7230 */ /* 0x000fe40000004100 */
[----:B------:R-:W-:Y:S01]  /*177e0*/  FMUL.FTZ R14, R7, R11 ;  /* 0x0000000b070e7220 */ /* 0x000fe20000410000 */
[----:B------:R-:W-:Y:S01]  /*177f0*/  HADD2.F32 R20, -RZ, R20.H1_H1 ;  /* 0x30000014ff147230 */ /* 0x000fe20000004100 */
[----:B------:R-:W-:Y:S01]  /*17800*/  F2FP.SATFINITE.E4M3.F32.PACK_AB_MERGE_C R29, R29, R32, RZ ;  /* 0x000000201d1d723e */ /* 0x000fe200048070ff */
[--C-:B------:R-:W-:Y:S02]  /*17810*/  HADD2.F32 R4, -RZ, R3.reuse.H0_H0 ;  /* 0x20000003ff047230 */ /* 0x100fe40000004100 */
[C---:B------:R-:W-:Y:S01]  /*17820*/  FMUL.FTZ R24, R10.reuse, R12 ;  /* 0x0000000c0a187220 */ /* 0x040fe20000410000 */
[----:B------:R-:W-:Y:S02]  /*17830*/  HADD2.F32 R3, -RZ, R3.H1_H1 ;  /* 0x30000003ff037230 */ /* 0x000fe40000004100 */
[-C--:B------:R-:W-:Y:S01]  /*17840*/  FMUL.FTZ R7, R10, R20.reuse ;  /* 0x000000140a077220 */ /* 0x080fe20000410000 */
[----:B------:R-:W-:Y:S01]  /*17850*/  F2FP.SATFINITE.E4M3.F32.PACK_AB_MERGE_C R25, R36, R25, RZ ;  /* 0x000000192419723e */ /* 0x000fe200048070ff */
[C---:B------:R-:W-:Y:S01]  /*17860*/  FFMA.FTZ R15, R4.reuse, R11, -R15 ;  /* 0x0000000b040f7223 */ /* 0x040fe2000001080f */
[----:B------:R-:W-:Y:S01]  /*17870*/  FFMA.FTZ R10, R4, R13, R14 ;  /* 0x0000000d040a7223 */ /* 0x000fe2000001000e */
[C---:B------:R-:W-:Y:S01]  /*17880*/  FFMA.FTZ R24, R3.reuse, R20, -R24 ;  /* 0x0000001403187223 */ /* 0x040fe20000010818 */
[----:B------:R-:W-:Y:S01]  /*17890*/  FFMA.FTZ R3, R3, R12, R7 ;  /* 0x0000000c03037223 */ /* 0x000fe20000010007 */
[----:B------:R-:W-:-:S02]  /*178a0*/  F2FP.SATFINITE.E4M3.F32.PACK_AB_MERGE_C R7, R50, R49, RZ ;  /* 0x000000313207723e */ /* 0x000fc400048070ff */
[----:B------:R-:W-:Y:S02]  /*178b0*/  F2FP.SATFINITE.E4M3.F32.PACK_AB_MERGE_C R4, R35, R30, RZ ;  /* 0x0000001e2304723e */ /* 0x000fe400048070ff */
[----:B------:R-:W-:Y:S02]  /*178c0*/  F2FP.SATFINITE.E4M3.F32.PACK_AB_MERGE_C R11, R40, R47, RZ ;  /* 0x0000002f280b723e */ /* 0x000fe400048070ff */
[----:B------:R-:W-:Y:S02]  /*178d0*/  F2FP.SATFINITE.E4M3.F32.PACK_AB_MERGE_C R7, R46, R43, R7 ;  /* 0x0000002b2e07723e */ /* 0x000fe40004807007 */
[----:B------:R-:W-:Y:S02]  /*178e0*/  F2FP.SATFINITE.E4M3.F32.PACK_AB_MERGE_C R4, R31, R26, R4 ;  /* 0x0000001a1f04723e */ /* 0x000fe40004807004 */
[----:B------:R-:W-:Y:S02]  /*178f0*/  F2FP.SATFINITE.E4M3.F32.PACK_AB_MERGE_C R6, R24, R15, R29 ;  /* 0x0000000f1806723e */ /* 0x000fe4000480701d */
[----:B------:R-:W-:-:S02]  /*17900*/  F2FP.SATFINITE.E4M3.F32.PACK_AB_MERGE_C R11, R48, R41, R11 ;  /* 0x00000029300b723e */ /* 0x000fc4000480700b */
[----:B------:R-:W-:Y:S01]  /*17910*/  F2FP.SATFINITE.E4M3.F32.PACK_AB_MERGE_C R8, R28, R27, R33 ;  /* 0x0000001b1c08723e */ /* 0x000fe20004807021 */
[----:B------:R0:W-:Y:S01]  /*17920*/  STS.128 [R51+0x14400], R4 ;  /* 0x0144000433007388 */ /* 0x0001e20000000c00 */
[----:B------:R-:W-:-:S05]  /*17930*/  F2FP.SATFINITE.E4M3.F32.PACK_AB_MERGE_C R10, R3, R10, R25 ;  /* 0x0000000a030a723e */ /* 0x000fca0004807019 */
[----:B------:R0:W-:Y:S02]  /*17940*/  STS.128 [R0+0x14400], R8 ;  /* 0x0144000800007388 */ /* 0x0001e40000000c00 */
.L_x_2760:
[----:B------:R-:W-:Y:S05]  /*17950*/  BSYNC B0 ;  /* 0x0000000000007941 */ /* 0x000fea0003800000 */
.L_x_2753:
        /* <DEDUP_REMOVED lines=8> */
.L_x_2751:
[----:B0-2---:R-:W-:-:S05]  /*179e0*/  IMAD.U32 R0, RZ, RZ, UR48 ;  /* 0x00000030ff007e24 */ /* 0x005fca000f8e00ff */
[----:B------:R-:W-:-:S13]  /*179f0*/  ISETP.NE.AND P1, PT, R0, 0x3, PT ;  /* 0x000000030000780c */ /* 0x000fda0003f25270 */
[----:B------:R-:W-:Y:S05]  /*17a00*/  @!P1 BRA `(.L_x_2780) ;  /* 0x0000000000049947 */ /* 0x000fea0003800000 */
[----:B------:R-:W-:Y:S01]  /*17a10*/  BPT.TRAP 0x1 ;  /* 0x000000040000795c */ /* 0x000fe20000300000 */
.L_x_2780:
[----:B------:R-:W-:Y:S02]  /*17a20*/  LEA R0, R188, R18, 0x3 ;  /* 0x00000012bc007211 */ /* 0x000fe400078e18ff */
[----:B-1----:R-:W-:-:S04]  /*17a30*/  SHF.L.U32 R3, R194, 0x1f, RZ ;  /* 0x0000001fc2037819 */ /* 0x002fc800000006ff */
[----:B------:R0:W1:Y:S01]  /*17a40*/  SYNCS.PHASECHK.TRANS64.TRYWAIT P0, [R0+URZ+0x29830], R3 ;  /* 0x02983003000075a7 */ /* 0x000062000800017f */
[----:B------:R-:W-:Y:S05]  /*17a50*/  @!P1 BRA `(.L_x_2781) ;  /* 0x0000000000049947 */ /* 0x000fea0003800000 */
[----:B------:R-:W-:Y:S01]  /*17a60*/  BPT.TRAP 0x1 ;  /* 0x000000040000795c */ /* 0x000fe20000300000 */
.L_x_2781:
[----:B-1----:R-:W-:Y:S05]  /*17a70*/  @P0 BRA `(.L_x_2782) ;  /* 0x0000000000080947 */ /* 0x002fea0003800000 */
[----:B------:R-:W1:Y:S02]  /*17a80*/  SYNCS.PHASECHK.TRANS64.TRYWAIT P0, [R0+URZ+0x29830], R3 ;  /* 0x02983003000075a7 */ /* 0x000e64000800017f */
[----:B-1----:R-:W-:Y:S05]  /*17a90*/  @!P0 BRA `(.L_x_2783) ;  /* 0x0000018400548947 */ /* 0x002fea0003800000 */
.L_x_2782:
[----:B------:R-:W-:Y:S05]  /*17aa0*/  WARPSYNC.ALL ;  /* 0x0000000000007948 */ /* 0x000fea0003800000 */
[----:B01----:R-:W-:Y:S01]  /*17ab0*/  VIADD R3, R18, 0x1a400 ;  /* 0x0001a40012037836 */ /* 0x003fe20000000000 */
[----:B------:R-:W-:Y:S01]  /*17ac0*/  R2UR UR24, R44 ;  /* 0x000000002c1872ca */ /* 0x000fe200000e0000 */
[----:B------:R-:W-:Y:S01]  /*17ad0*/  WARPGROUP.ARRIVE ;  /* 0x00000000000079c5 */ /* 0x000fe20000000000 */
[----:B-----5:R-:W-:Y:S01]  /*17ae0*/  MOV R5, 0x80000020 ;  /* 0x8000002000057802 */ /* 0x020fe20000000f00 */
[----:B------:R-:W-:Y:S01]  /*17af0*/  UMOV UR25, 0x80000020 ;  /* 0x8000002000197882 */ /* 0x000fe20000000000 */
[----:B------:R-:W-:Y:S01]  /*17b00*/  SHF.R.U32.HI R3, RZ, 0x4, R3 ;  /* 0x00000004ff037819 */ /* 0x000fe20000011603 */
[----:B------:R-:W-:Y:S01]  /*17b10*/  IMAD.MOV.U32 R7, RZ, RZ, -0x7fffffe0 ;  /* 0x80000020ff077424 */ /* 0x000fe200078e00ff */
[----:B------:R-:W-:Y:S01]  /*17b20*/  R2UR UR27, R5 ;  /* 0x00000000051b72ca */ /* 0x000fe200000e0000 */
[----:B------:R-:W-:Y:S01]  /*17b30*/  UMOV UR5, UR25 ;  /* 0x0000001900057c82 */ /* 0x000fe20008000000 */
[----:B------:R-:W-:Y:S01]  /*17b40*/  LOP3.LUT R3, R3, 0x3fff, RZ, 0xc0, !PT ;  /* 0x00003fff03037812 */ /* 0x000fe200078ec0ff */
[----:B------:R-:W-:Y:S01]  /*17b50*/  IMAD.MOV.U32 R11, RZ, RZ, -0x7fffffe0 ;  /* 0x80000020ff0b7424 */ /* 0x000fe200078e00ff */
[----:B------:R-:W-:Y:S01]  /*17b60*/  R2UR UR7, R7 ;  /* 0x00000000070772ca */ /* 0x000fe200000e0000 */
[----:B------:R-:W-:Y:S01]  /*17b70*/  UMOV UR9, UR25 ;  /* 0x0000001900097c82 */ /* 0x000fe20008000000 */
[----:B------:R-:W-:Y:S01]  /*17b80*/  LOP3.LUT R9, R3, 0x10000, RZ, 0xfc, !PT ;  /* 0x0001000003097812 */ /* 0x000fe200078efcff */
[----:B------:R-:W-:Y:S01]  /*17b90*/  ULOP3.LUT UR24, UR24, 0x10000, URZ, 0xfc, !UPT ;  /* 0x0001000018187892 */ /* 0x000fe2000f8efc3f */
[----:B------:R-:W-:Y:S01]  /*17ba0*/  R2UR UR11, R11 ;  /* 0x000000000b0b72ca */ /* 0x000fe200000e0000 */
[----:B------:R-:W-:Y:S01]  /*17bb0*/  UMOV UR13, UR25 ;  /* 0x00000019000d7c82 */ /* 0x000fe20008000000 */
[----:B------:R-:W-:Y:S01]  /*17bc0*/  R2UR UR15, R7 ;  /* 0x00000000070f72ca */ /* 0x000fe200000e0000 */
[----:B---3--:R-:W-:Y:S01]  /*17bd0*/  IMAD R4, R188, 0x780, R9 ;  /* 0x00000780bc047824 */ /* 0x008fe200078e0209 */
[----:B------:R-:W-:Y:S01]  /*17be0*/  R2UR UR19, R11 ;  /* 0x000000000b1372ca */ /* 0x000fe200000e0000 */
[----:B------:R-:W-:Y:S01]  /*17bf0*/  UMOV UR17, UR25 ;  /* 0x0000001900117c82 */ /* 0x000fe20008000000 */
[----:B------:R-:W-:Y:S01]  /*17c00*/  UMOV UR4, UR24 ;  /* 0x0000001800047c82 */ /* 0x000fe20008000000 */
[C---:B------:R-:W-:Y:S01]  /*17c10*/  VIADD R6, R4.reuse, 0x80 ;  /* 0x0000008004067836 */ /* 0x040fe20000000000 */
[C---:B------:R-:W-:Y:S01]  /*17c20*/  R2UR UR26, R4.reuse ;  /* 0x00000000041a72ca */ /* 0x040fe200000e0000 */
[----:B------:R-:W-:Y:S01]  /*17c30*/  VIADD R10, R4, 0x100 ;  /* 0x00000100040a7836 */ /* 0x000fe20000000000 */
[----:B------:R-:W-:Y:S01]  /*17c40*/  UMOV UR8, UR24 ;  /* 0x0000001800087c82 */ /* 0x000fe20008000000 */
[----:B------:R-:W-:Y:S01]  /*17c50*/  UMOV UR12, UR24 ;  /* 0x00000018000c7c82 */ /* 0x000fe20008000000 */
[----:B------:R-:W-:Y:S01]  /*17c60*/  R2UR UR6, R6 ;  /* 0x00000000060672ca */ /* 0x000fe200000e0000 */
[----:B------:R-:W-:Y:S01]  /*17c70*/  VIADD R6, R4, 0x180 ;  /* 0x0000018004067836 */ /* 0x000fe20000000000 */
[----:B------:R-:W-:Y:S01]  /*17c80*/  R2UR UR10, R10 ;  /* 0x000000000a0a72ca */ /* 0x000fe200000e0000 */
[----:B------:R-:W-:Y:S01]  /*17c90*/  UMOV UR16, UR24 ;  /* 0x0000001800107c82 */ /* 0x000fe20008000000 */
[----:B------:R-:W-:Y:S01]  /*17ca0*/  IADD3 R10, R4, 0x200, RZ ;  /* 0x00000200040a7810 */ /* 0x000fe20007ffe0ff */
[----:B------:R-:W-:Y:S01]  /*17cb0*/  IMAD.MOV.U32 R11, RZ, RZ, -0x7fffffe0 ;  /* 0x80000020ff0b7424 */ /* 0x000fe200078e00ff */
[----:B------:R-:W-:Y:S01]  /*17cc0*/  R2UR UR14, R6 ;  /* 0x00000000060e72ca */ /* 0x000fe200000e0000 */
[----:B------:R-:W-:Y:S01]  /*17cd0*/  VIADD R6, R4, 0x2 ;  /* 0x0000000204067836 */ /* 0x000fe20000000000 */
[----:B------:R-:W-:Y:S01]  /*17ce0*/  R2UR UR18, R10 ;  /* 0x000000000a1272ca */ /* 0x000fe200000e0000 */
[----:B------:R-:W-:Y:S01]  /*17cf0*/  QGMMA.64x32x32.F32.E4M3.E4M3 R88, gdesc[UR24], RZ, !UPT, gsb0 ;  /* 0x00600000185879f3 */ /* 0x000fe2000c0008ff */
[----:B------:R-:W-:Y:S01]  /*17d00*/  MOV R7, 0x80000020 ;  /* 0x8000002000077802 */ /* 0x000fe20000000f00 */
[----:B------:R-:W-:-:S02]  /*17d10*/  VIADD R10, R4, 0x82 ;  /* 0x00000082040a7836 */ /* 0x000fc40000000000 */
[----:B------:R-:W-:Y:S02]  /*17d20*/  VIADD R12, R4, 0x102 ;  /* 0x00000102040c7836 */ /* 0x000fe40000000000 */
[----:B------:R-:W-:Y:S02]  /*17d30*/  IMAD.MOV.U32 R13, RZ, RZ, -0x7fffffe0 ;  /* 0x80000020ff0d7424 */ /* 0x000fe400078e00ff */
[----:B------:R-:W-:-:S05]  /*17d40*/  IMAD.MOV.U32 R5, RZ, RZ, -0x7fffffe0 ;  /* 0x80000020ff057424 */ /* 0x000fca00078e00ff */
[----:B------:R-:W-:Y:S01]  /*17d50*/  R2UR UR47, R5 ;  /* 0x00000000052f72ca */ /* 0x000fe200000e0000 */
[----:B------:R-:W-:Y:S02]  /*17d60*/  WARPGROUP.DEPBAR.LE gsb0, 0x0 ;  /* 0x00008000000079c5 */ /* 0x000fe40000010000 */
[----:B------:R-:W-:-:S06]  /*17d70*/  WARPGROUP.ARRIVE ;  /* 0x00000000000079c5 */ /* 0x000fcc0000000000 */
[----:B------:R-:W-:Y:S01]  /*17d80*/  QGMMA.64x32x32.F32.E4M3.E4M3 R72, gdesc[UR4], RZ, !UPT, gsb0 ;  /* 0x00600000044879f3 */ /* 0x000fe2000c0008ff */
        /* <DEDUP_REMOVED lines=10> */
[----:B------:R-:W-:Y:S01]  /*17e30*/  QGMMA.64x32x32.F32.E4M3.E4M3 R56, gdesc[UR8], RZ, !UPT, gsb0 ;  /* 0x00600000083879f3 */ /* 0x000fe2000c0008ff */
[----:B------:R-:W-:Y:S01]  /*17e40*/  R2UR UR10, R10 ;  /* 0x000000000a0a72ca */ /* 0x000fe200000e0000 */
[----:B------:R-:W-:Y:S01]  /*17e50*/  UMOV UR8, UR4 ;  /* 0x0000000400087c82 */ /* 0x000fe20008000000 */
[----:B------:R-:W-:Y:S01]  /*17e60*/  R2UR UR11, R11 ;  /* 0x000000000b0b72ca */ /* 0x000fe200000e0000 */
[----:B------:R-:W-:Y:S01]  /*17e70*/  UMOV UR9, UR5 ;  /* 0x0000000500097c82 */ /* 0x000fe20008000000 */
[----:B------:R-:W-:Y:S01]  /*17e80*/  IMAD.MOV.U32 R11, RZ, RZ, -0x7fffffe0 ;  /* 0x80000020ff0b7424 */ /* 0x000fe200078e00ff */
[----:B------:R-:W-:-:S04]  /*17e90*/  IADD3 R10, R4, 0x202, RZ ;  /* 0x00000202040a7810 */ /* 0x000fc80007ffe0ff */
[----:B------:R-:W-:Y:S02]  /*17ea0*/  R2UR UR22, R10 ;  /* 0x000000000a1672ca */ /* 0x000fe400000e0000 */
[----:B------:R-:W-:Y:S01]  /*17eb0*/  R2UR UR23, R11 ;  /* 0x000000000b1772ca */ /* 0x000fe200000e0000 */
[----:B------:R-:W-:Y:S01]  /*17ec0*/  IMAD.MOV.U32 R11, RZ, RZ, -0x7fffffe0 ;  /* 0x80000020ff0b7424 */ /* 0x000fe200078e00ff */
[----:B------:R-:W-:Y:S01]  /*17ed0*/  IADD3 R10, R4, 0x300, RZ ;  /* 0x00000300040a7810 */ /* 0x000fe20007ffe0ff */
[----:B------:R-:W-:Y:S02]  /*17ee0*/  WARPGROUP.DEPBAR.LE gsb0, 0x0 ;  /* 0x00008000000079c5 */ /* 0x000fe40000010000 */
[----:B----4-:R-:W-:-:S06]  /*17ef0*/  WARPGROUP.ARRIVE ;  /* 0x00000000000079c5 */ /* 0x010fcc0000000000 */
        /* <DEDUP_REMOVED lines=26> */
[----:B------:R-:W-:Y:S01]  /*180a0*/  IMAD.MOV.U32 R7, RZ, RZ, -0x7fffffe0 ;  /* 0x80000020ff077424 */ /* 0x000fe200078e00ff */
[----:B------:R-:W-:Y:S01]  /*180b0*/  IADD3 R6, R4, 0x400, RZ ;  /* 0x0000040004067810 */ /* 0x000fe20007ffe0ff */
        /* <DEDUP_REMOVED lines=9> */
[----:B------:R-:W-:Y:S01]  /*18150*/  VIADD R10, R4, 0x480 ;  /* 0x00000480040a7836 */ /* 0x000fe20000000000 */
[----:B------:R-:W-:-:S04]  /*18160*/  MOV R11, 0x80000020 ;  /* 0x80000020000b7802 */ /* 0x000fc80000000f00 */
        /* <DEDUP_REMOVED lines=20> */
[----:B------:R-:W-:Y:S01]  /*182b0*/  VIADD R6, R4, 0x282 ;  /* 0x0000028204067836 */ /* 0x000fe20000000000 */
[----:B------:R-:W-:Y:S01]  /*182c0*/  MOV R7, 0x80000020 ;  /* 0x8000002000077802 */ /* 0x000fe20000000f00 */
        /* <DEDUP_REMOVED lines=101> */
[----:B------:R-:W-:Y:S01]  /*18920*/  IADD3 R4, R4, 0x702, RZ ;  /* 0x0000070204047810 */ /* 0x000fe20007ffe0ff */
[----:B------:R-:W-:Y:S01]  /*18930*/  IMAD.MOV.U32 R7, RZ, RZ, -0x7fffffe0 ;  /* 0x80000020ff077424 */ /* 0x000fe200078e00ff */
[----:B------:R-:W-:Y:S01]  /*18940*/  UMOV UR45, UR21 ;  /* 0x00000015002d7c82 */ /* 0x000fe20008000000 */
[----:B------:R-:W-:Y:S01]  /*18950*/  UMOV UR44, UR20 ;  /* 0x00000014002c7c82 */ /* 0x000fe20008000000 */
[----:B------:R-:W-:Y:S01]  /*18960*/  R2UR UR46, R4 ;  /* 0x00000000042e72ca */ /* 0x000fe200000e0000 */
[----:B------:R-:W-:-:S02]  /*18970*/  WARPGROUP.DEPBAR.LE gsb0, 0x0 ;  /* 0x00008000000079c5 */ /* 0x000fc40000010000 */
        /* <DEDUP_REMOVED lines=38> */
.L_x_2784:
[C---:B------:R-:W-:Y:S01]  /*18be0*/  FMUL.FTZ R15, R2.reuse, R77 ;  /* 0x0000004d020f7220 */ /* 0x040fe20000410000 */
[C---:B------:R-:W-:Y:S01]  /*18bf0*/  FMUL.FTZ R13, R2.reuse, R73 ;  /* 0x00000049020d7220 */ /* 0x040fe20000410000 */
[----:B------:R-:W0:Y:S01]  /*18c00*/  LDC R77, c[0x0][0x448] ;  /* 0x00011200ff4d7b82 */ /* 0x000e220000000800 */
        /* <DEDUP_REMOVED lines=23> */
[----:B0-----:R-:W-:Y:S01]  /*18d80*/  ISETP.NE.AND P0, PT, R77, 0x1, PT ;  /* 0x000000014d00780c */ /* 0x001fe20003f05270 */
[C---:B------:R-:W-:Y:S01]  /*18d90*/  FMUL.FTZ R11, R2.reuse, R100 ;  /* 0x00000064020b7220 */ /* 0x040fe20000410000 */
[----:B------:R-:W-:Y:S01]  /*18da0*/  FMUL.FTZ R60, R2, R65 ;  /* 0x00000041023c7220 */ /* 0x000fe20000410000 */
[----:B------:R-:W-:-:S02]  /*18db0*/  IMAD R65, R152, -0xa0, R214 ;  /* 0xffffff6098417824 */ /* 0x000fc400078e02d6 */
        /* <DEDUP_REMOVED lines=9> */
[----:B------:R-:W1:Y:S01]  /*18e50*/  @P0 LDC R61, c[0x0][0x44c] ;  /* 0x00011300ff3d0b82 */ /* 0x000e620000000800 */
[----:B------:R-:W2:Y:S01]  /*18e60*/  MUFU.TANH R89, R89 ;  /* 0x0000005900597308 */ /* 0x000ea20000002400 */
[C---:B------:R-:W-:Y:S01]  /*18e70*/  FMUL.FTZ R75, R2.reuse, R75 ;  /* 0x0000004b024b7220 */ /* 0x040fe20000410000 */
[C---:B------:R-:W-:Y:S01]  /*18e80*/  FMUL.FTZ R14, R2.reuse, R76 ;  /* 0x0000004c020e7220 */ /* 0x040fe20000410000 */
[C---:B------:R-:W-:Y:S01]  /*18e90*/  FMUL.FTZ R76, R2.reuse, R78 ;  /* 0x0000004e024c7220 */ /* 0x040fe20000410000 */
[C---:B------:R-:W-:Y:S01]  /*18ea0*/  FMUL.FTZ R78, R2.reuse, R79 ;  /* 0x0000004f024e7220 */ /* 0x040fe20000410000 */
[C---:B------:R-:W-:Y:S01]  /*18eb0*/  FMUL.FTZ R79, R2.reuse, R82 ;  /* 0x00000052024f7220 */ /* 0x040fe20000410000 */
[C---:B------:R-:W-:Y:S01]  /*18ec0*/  FMUL.FTZ R21, R2.reuse, R81 ;  /* 0x0000005102157220 */ /* 0x040fe20000410000 */
[----:B------:R-:W3:Y:S01]  /*18ed0*/  @P0 LDC R62, c[0x0][0x450] ;  /* 0x00011400ff3e0b82 */ /* 0x000ee20000000800 */
        /* <DEDUP_REMOVED lines=14> */
[----:B------:R-:W-:Y:S01]  /*18fc0*/  FMUL.FTZ R54, R2, R54 ;  /* 0x0000003602367220 */ /* 0x000fe20000410000 */
[----:B-1----:R-:W-:Y:S01]  /*18fd0*/  @P0 IMAD.HI.U32 R61, R66, R61, RZ ;  /* 0x0000003d423d0227 */ /* 0x002fe200078e00ff */
[----:B------:R-:W1:Y:S03]  /*18fe0*/  MUFU.TANH R92, R92 ;  /* 0x0000005c005c7308 */ /* 0x000e660000002400 */
[C---:B------:R-:W-:Y:S01]  /*18ff0*/  FMUL.FTZ R55, R2.reuse, R55 ;  /* 0x0000003702377220 */ /* 0x040fe20000410000 */
[----:B------:R-:W-:Y:S01]  /*19000*/  ULDC UR51, c[0x0][0x988] ;  /* 0x0002620000337ab9 */ /* 0x000fe20000000800 */
[C---:B------:R-:W-:Y:S01]  /*19010*/  FMUL.FTZ R40, R2.reuse, R40 ;  /* 0x0000002802287220 */ /* 0x040fe20000410000 */
[C---:B------:R-:W-:Y:S01]  /*19020*/  FMUL.FTZ R41, R2.reuse, R41 ;  /* 0x0000002902297220 */ /* 0x040fe20000410000 */
[C---:B------:R-:W-:Y:S01]  /*19030*/  FMUL.FTZ R48, R2.reuse, R48 ;  /* 0x0000003002307220 */ /* 0x040fe20000410000 */
[C---:B------:R-:W-:Y:S01]  /*19040*/  FMUL.FTZ R53, R2.reuse, R53 ;  /* 0x0000003502357220 */ /* 0x040fe20000410000 */
[----:B---3--:R-:W-:Y:S01]  /*19050*/  @P0 SHF.R.U32.HI R66, RZ, R62, R61 ;  /* 0x0000003eff420219 */ /* 0x008fe2000001163d */
[C---:B------:R-:W-:Y:S01]  /*19060*/  FMUL.FTZ R61, R2.reuse, R69 ;  /* 0x00000045023d7220 */ /* 0x040fe20000410000 */
[----:B------:R-:W-:Y:S01]  /*19070*/  MOV R69, 0xffffff60 ;  /* 0xffffff6000457802 */ /* 0x000fe20000000f00 */
[----:B------:R-:W-:Y:S01]  /*19080*/  FMUL.FTZ R62, R2, R68 ;  /* 0x00000044023e7220 */ /* 0x000fe20000410000 */
[----:B------:R-:W-:Y:S01]  /*19090*/  VIADD R68, R65, 0xa0 ;  /* 0x000000a041447836 */ /* 0x000fe20000000000 */
[----:B------:R-:W3:Y:S01]  /*190a0*/  SHFL.IDX PT, R67, R66, 0x1, 0x1c1f ;  /* 0x003c1f0042437f89 */ /* 0x000ee200000e0000 */
[----:B------:R-:W1:Y:S01]  /*190b0*/  MUFU.TANH R93, R93 ;  /* 0x0000005d005d7308 */ /* 0x000e620000002400 */
[----:B------:R-:W-:Y:S01]  /*190c0*/  IMAD R100, R152, R69, 0xa1 ;  /* 0x000000a198647424 */ /* 0x000fe200078e0245 */
[----:B------:R-:W-:Y:S01]  /*190d0*/  IADD3 R0, R0, 0x29840, RZ ;  /* 0x0002984000007810 */ /* 0x000fe20007ffe0ff */
[C---:B------:R-:W-:Y:S01]  /*190e0*/  IMAD R68, R217.reuse, -0x2, R68 ;  /* 0xfffffffed9447824 */ /* 0x040fe200078e0244 */
[----:B------:R-:W-:Y:S01]  /*190f0*/  SHFL.IDX PT, R66, R66, RZ, 0x1c1f ;  /* 0x001c1fff42427589 */ /* 0x000fe200000e0000 */
[----:B------:R-:W-:Y:S01]  /*19100*/  IMAD R77, R217, -0x2, R100 ;  /* 0xfffffffed94d7824 */ /* 0x000fe200078e0264 */
[----:B------:R-:W-:Y:S01]  /*19110*/  ULDC UR49, c[0x0][0x988] ;  /* 0x0002620000317ab9 */ /* 0x000fe20000000800 */
[----:B------:R-:W-:Y:S01]  /*19120*/  ULDC UR50, c[0x0][0x988] ;  /* 0x0002620000327ab9 */ /* 0x000fe20000000800 */
[----:B------:R-:W1:Y:S02]  /*19130*/  MUFU.TANH R94, R94 ;  /* 0x0000005e005e7308 */ /* 0x000e640000002400 */
[----:B------:R-:W-:-:S06]  /*19140*/  IADD3 R77, -R213, R77, R214 ;  /* 0x0000004dd54d7210 */ /* 0x000fcc0007ffe1d6 */
[----:B------:R5:W-:Y:S01]  /*19150*/  MUFU.TANH R102, R70 ;  /* 0x0000004600667308 */ /* 0x000be20000002400 */
[----:B---3--:R-:W-:-:S07]  /*19160*/  VIADDMNMX R65, R67, R77, R68, PT ;  /* 0x0000004d43417246 */ /* 0x008fce0003800144 */
[----:B------:R-:W3:Y:S01]  /*19170*/  MUFU.TANH R95, R95 ;  /* 0x0000005f005f7308 */ /* 0x000ee20000002400 */
[C---:B------:R-:W-:Y:S02]  /*19180*/  ISETP.GT.AND P2, PT, R65.reuse, RZ, PT ;  /* 0x000000ff4100720c */ /* 0x040fe40003f44270 */
[C---:B------:R-:W-:Y:S02]  /*19190*/  ISETP.GT.AND P3, PT, R65.reuse, 0x1, PT ;  /* 0x000000014100780c */ /* 0x040fe40003f64270 */
[----:B------:R-:W-:-:S03]  /*191a0*/  ISETP.GT.AND P4, PT, R65, 0x8, PT ;  /* 0x000000084100780c */ /* 0x000fc60003f84270 */
[----:B------:R-:W3:Y:S01]  /*191b0*/  MUFU.TANH R96, R96 ;  /* 0x0000006000607308 */ /* 0x000ee20000002400 */
[----:B0-----:R-:W-:Y:S02]  /*191c0*/  FSEL R101, R88, -INF , P2 ;  /* 0xff80000058657808 */ /* 0x001fe40001000000 */
[----:B--2---:R-:W-:Y:S02]  /*191d0*/  FSEL R99, R89, -INF , P3 ;  /* 0xff80000059637808 */ /* 0x004fe40001800000 */
[----:B------:R-:W-:Y:S02]  /*191e0*/  ISETP.GT.AND P2, PT, R65, 0x9, PT ;  /* 0x000000094100780c */ /* 0x000fe40003f44270 */
[----:B----4-:R-:W-:Y:S01]  /*191f0*/  FSEL R103, R90, -INF , P4 ;  /* 0xff8000005a677808 */ /* 0x010fe20002000000 */
[----:B------:R-:W0:Y:S01]  /*19200*/  MUFU.TANH R75, R75 ;  /* 0x0000004b004b7308 */ /* 0x000e220000002400 */
[----:B-----5:R-:W-:Y:S02]  /*19210*/  FMNMX.FTZ R70, R101, R99, !PT ;  /* 0x0000006365467209 */ /* 0x020fe40007810000 */
[----:B------:R-:W-:-:S02]  /*19220*/  ISETP.GT.AND P3, PT, R65, 0x10, PT ;  /* 0x000000104100780c */ /* 0x000fc40003f64270 */
[----:B------:R-:W-:Y:S02]  /*19230*/  FSEL R107, R91, -INF , P2 ;  /* 0xff8000005b6b7808 */ /* 0x000fe40001000000 */
[----:B------:R-:W-:Y:S01]  /*19240*/  FMNMX.FTZ R70, R103, R70, !PT ;  /* 0x0000004667467209 */ /* 0x000fe20007810000 */
[----:B------:R-:W2:Y:S01]  /*19250*/  MUFU.TANH R76, R76 ;  /* 0x0000004c004c7308 */ /* 0x000ea20000002400 */
[----:B------:R-:W-:Y:S02]  /*19260*/  ISETP.GT.AND P2, PT, R65, 0x11, PT ;  /* 0x000000114100780c */ /* 0x000fe40003f44270 */
[----:B-1----:R-:W-:Y:S02]  /*19270*/  FSEL R109, R92, -INF , P3 ;  /* 0xff8000005c6d7808 */ /* 0x002fe40001800000 */
[----:B------:R-:W-:Y:S02]  /*19280*/  FMNMX.FTZ R70, R107, R70, !PT ;  /* 0x000000466b467209 */ /* 0x000fe40007810000 */
[----:B------:R-:W-:Y:S01]  /*19290*/  ISETP.GT.AND P3, PT, R65, 0x18, PT ;  /* 0x000000184100780c */ /* 0x000fe20003f64270 */
[----:B------:R-:W1:Y:S01]  /*192a0*/  MUFU.TANH R78, R78 ;  /* 0x0000004e004e7308 */ /* 0x000e620000002400 */
[----:B------:R-:W-:-:S02]  /*192b0*/  FSEL R105, R93, -INF , P2 ;  /* 0xff8000005d697808 */ /* 0x000fc40001000000 */
[----:B------:R-:W-:Y:S02]  /*192c0*/  FMNMX.FTZ R70, R109, R70, !PT ;  /* 0x000000466d467209 */ /* 0x000fe40007810000 */
[----:B------:R-:W-:Y:S02]  /*192d0*/  ISETP.GT.AND P2, PT, R65, 0x19, PT ;  /* 0x000000194100780c */ /* 0x000fe40003f44270 */
[----:B------:R-:W-:Y:S01]  /*192e0*/  FSEL R93, R94, -INF , P3 ;  /* 0xff8000005e5d7808 */ /* 0x000fe20001800000 */
[----:B------:R-:W4:Y:S01]  /*192f0*/  MUFU.TANH R79, R79 ;  /* 0x0000004f004f7308 */ /* 0x000f220000002400 */
[----:B------:R-:W-:Y:S02]  /*19300*/  FMNMX.FTZ R70, R105, R70, !PT ;  /* 0x0000004669467209 */ /* 0x000fe40007810000 */
[----:B------:R-:W-:Y:S02]  /*19310*/  ISETP.GT.AND P3, PT, R65, 0x20, PT ;  /* 0x000000204100780c */ /* 0x000fe40003f64270 */
[----:B---3--:R-:W-:-:S02]  /*19320*/  FSEL R95, R95, -INF , P2 ;  /* 0xff8000005f5f7808 */ /* 0x008fc40001000000 */
[----:B------:R-:W-:Y:S01]  /*19330*/  FMNMX.FTZ R70, R93, R70, !PT ;  /* 0x000000465d467209 */ /* 0x000fe20007810000 */
[----:B------:R-:W3:Y:S01]  /*19340*/  MUFU.TANH R81, R81 ;  /* 0x0000005100517308 */ /* 0x000ee20000002400 */
[----:B------:R-:W-:Y:S02]  /*19350*/  ISETP.GT.AND P2, PT, R65, 0x21, PT ;  /* 0x000000214100780c */ /* 0x000fe40003f44270 */
[----:B------:R-:W-:Y:S01]  /*19360*/  FSEL R91, R96, -INF , P3 ;  /* 0xff800000605b7808 */ /* 0x000fe20001800000 */
[----:B------:R-:W-:Y:S01]  /*19370*/  FMUL.FTZ R96, R2, R36 ;  /* 0x0000002402607220 */ /* 0x000fe20000410000 */
[----:B------:R-:W-:Y:S02]  /*19380*/  FMNMX.FTZ R70, R95, R70, !PT ;  /* 0x000000465f467209 */ /* 0x000fe40007810000 */
[----:B------:R-:W-:Y:S01]  /*19390*/  ISETP.GT.AND P3, PT, R65, 0x28, PT ;  /* 0x000000284100780c */ /* 0x000fe20003f64270 */
[----:B------:R-:W5:Y:S01]  /*193a0*/  MUFU.TANH R80, R80 ;  /* 0x0000005000507308 */ /* 0x000f620000002400 */
[----:B0-----:R-:W-:-:S02]  /*193b0*/  FSEL R89, R75, -INF , P2 ;  /* 0xff8000004b597808 */ /* 0x001fc40001000000 */
[----:B------:R-:W-:Y:S02]  /*193c0*/  FMNMX.FTZ R70, R91, R70, !PT ;  /* 0x000000465b467209 */ /* 0x000fe40007810000 */
[----:B------:R-:W-:Y:S02]  /*193d0*/  ISETP.GT.AND P2, PT, R65, 0x29, PT ;  /* 0x000000294100780c */ /* 0x000fe40003f44270 */
[----:B--2---:R-:W-:Y:S01]  /*193e0*/  FSEL R87, R76, -INF , P3 ;  /* 0xff8000004c577808 */ /* 0x004fe20001800000 */
[----:B------:R-:W0:Y:S01]  /*193f0*/  MUFU.TANH R82, R82 ;  /* 0x0000005200527308 */ /* 0x000e220000002400 */
[----:B------:R-:W-:Y:S02]  /*19400*/  FMNMX.FTZ R70, R89, R70, !PT ;  /* 0x0000004659467209 */ /* 0x000fe40007810000 */
[----:B------:R-:W-:Y:S02]  /*19410*/  ISETP.GT.AND P3, PT, R65, 0x30, PT ;  /* 0x000000304100780c */ /* 0x000fe40003f64270 */
[----:B-1----:R-:W-:-:S02]  /*19420*/  FSEL R85, R78, -INF , P2 ;  /* 0xff8000004e557808 */ /* 0x002fc40001000000 */
[----:B------:R-:W-:Y:S01]  /*19430*/  FMNMX.FTZ R70, R87, R70, !PT ;  /* 0x0000004657467209 */ /* 0x000fe20007810000 */
[----:B------:R-:W-:Y:S01]  /*19440*/  MUFU.TANH R84, R84 ;  /* 0x0000005400547308 */ /* 0x000fe20000002400 */
[----:B------:R-:W-:Y:S02]  /*19450*/  ISETP.GT.AND P2, PT, R65, 0x31, PT ;  /* 0x000000314100780c */ /* 0x000fe40003f44270 */
[----:B----4-:R-:W-:Y:S02]  /*19460*/  FSEL R83, R79, -INF , P3 ;  /* 0xff8000004f537808 */ /* 0x010fe40001800000 */
[----:B------:R-:W-:Y:S02]  /*19470*/  FMNMX.FTZ R70, R85, R70, !PT ;  /* 0x0000004655467209 */ /* 0x000fe40007810000 */
[----:B------:R-:W-:Y:S01]  /*19480*/  ISETP.GT.AND P3, PT, R65, 0x38, PT ;  /* 0x000000384100780c */ /* 0x000fe20003f64270 */
[----:B------:R-:W1:Y:S01]  /*19490*/  MUFU.TANH R86, R86 ;  /* 0x0000005600567308 */ /* 0x000e620000002400 */
[----:B---3--:R-:W-:-:S02]  /*194a0*/  FSEL R81, R81, -INF , P2 ;  /* 0xff80000051517808 */ /* 0x008fc40001000000 */
[----:B------:R-:W-:Y:S02]  /*194b0*/  FMNMX.FTZ R70, R83, R70, !PT ;  /* 0x0000004653467209 */ /* 0x000fe40007810000 */
[----:B------:R-:W-:Y:S02]  /*194c0*/  ISETP.GT.AND P2, PT, R65, 0x39, PT ;  /* 0x000000394100780c */ /* 0x000fe40003f44270 */
[----:B-----5:R-:W-:Y:S01]  /*194d0*/  FSEL R79, R80, -INF , P3 ;  /* 0xff800000504f7808 */ /* 0x020fe20001800000 */
[----:B------:R-:W2:Y:S01]  /*194e0*/  MUFU.TANH R97, R97 ;  /* 0x0000006100617308 */ /* 0x000ea20000002400 */
[----:B------:R-:W-:Y:S02]  /*194f0*/  FMNMX.FTZ R70, R81, R70, !PT ;  /* 0x0000004651467209 */ /* 0x000fe40007810000 */
[----:B------:R-:W-:Y:S02]  /*19500*/  ISETP.GT.AND P3, PT, R65, 0x40, PT ;  /* 0x000000404100780c */ /* 0x000fe40003f64270 */
[----:B0-----:R-:W-:-:S02]  /*19510*/  FSEL R75, R82, -INF , P2 ;  /* 0xff800000524b7808 */ /* 0x001fc40001000000 */
[----:B------:R-:W-:Y:S01]  /*19520*/  FMNMX.FTZ R70, R79, R70, !PT ;  /* 0x000000464f467209 */ /* 0x000fe20007810000 */
[----:B------:R-:W0:Y:S01]  /*19530*/  MUFU.TANH R63, R63 ;  /* 0x0000003f003f7308 */ /* 0x000e220000002400 */
[----:B------:R-:W-:Y:S02]  /*19540*/  ISETP.GT.AND P2, PT, R65, 0x41, PT ;  /* 0x000000414100780c */ /* 0x000fe40003f44270 */
[----:B------:R-:W-:Y:S02]  /*19550*/  FMNMX.FTZ R70, R75, R70, !PT ;  /* 0x000000464b467209 */ /* 0x000fe40007810000 */
[----:B-1----:R-:W-:Y:S02]  /*19560*/  FSEL R69, R86, -INF , P2 ;  /* 0xff80000056457808 */ /* 0x002fe40001000000 */
[----:B------:R-:W-:Y:S01]  /*19570*/  ISETP.GT.AND P2, PT, R65, 0x49, PT ;  /* 0x000000494100780c */ /* 0x000fe20003f44270 */
[----:B------:R-:W1:Y:S08]  /*19580*/  MUFU.TANH R64, R64 ;  /* 0x0000004000407308 */ /* 0x000e700000002400 */
[----:B------:R3:W-:Y:S08]  /*19590*/  MUFU.TANH R100, R71 ;  /* 0x0000004700647308 */ /* 0x0007f00000002400 */
[----:B------:R-:W4:Y:S01]  /*195a0*/  MUFU.TANH R98, R98 ;  /* 0x0000006200627308 */ /* 0x000f220000002400 */
[----:B---3--:R-:W-:-:S02]  /*195b0*/  FSEL R71, R84, -INF , P3 ;  /* 0xff80000054477808 */ /* 0x008fc40001800000 */
[----:B------:R-:W-:Y:S02]  /*195c0*/  ISETP.GT.AND P3, PT, R65, 0x48, PT ;  /* 0x000000484100780c */ /* 0x000fe40003f64270 */
[----:B------:R-:W-:Y:S02]  /*195d0*/  FMNMX.FTZ R70, R71, R70, !PT ;  /* 0x0000004647467209 */ /* 0x000fe40007810000 */
[----:B--2---:R-:W-:Y:S01]  /*195e0*/  FSEL R67, R97, -INF , P3 ;  /* 0xff80000061437808 */ /* 0x004fe20001800000 */
[----:B------:R0:W-:Y:S01]  /*195f0*/  MUFU.TANH R92, R46 ;  /* 0x0000002e005c7308 */ /* 0x0001e20000002400 */
[----:B------:R-:W-:Y:S02]  /*19600*/  FMNMX.FTZ R70, R69, R70, !PT ;  /* 0x0000004645467209 */ /* 0x000fe40007810000 */
[----:B------:R-:W-:-:S05]  /*19610*/  ISETP.GT.AND P3, PT, R65, 0x50, PT ;  /* 0x000000504100780c */ /* 0x000fca0003f64270 */
[----:B------:R2:W-:Y:S01]  /*19620*/  MUFU.TANH R80, R51 ;  /* 0x0000003300507308 */ /* 0x0005e20000002400 */
[----:B0-----:R-:W-:Y:S02]  /*19630*/  FSEL R46, R63, -INF , P2 ;  /* 0xff8000003f2e7808 */ /* 0x001fe40001000000 */
[----:B------:R-:W-:-:S05]  /*19640*/  ISETP.GT.AND P2, PT, R65, 0x51, PT ;  /* 0x000000514100780c */ /* 0x000fca0003f44270 */
[----:B------:R0:W3:Y:S01]  /*19650*/  MUFU.TANH R88, R42 ;  /* 0x0000002a00587308 */ /* 0x0000e20000002400 */
[----:B--2---:R-:W-:Y:S01]  /*19660*/  FMNMX.FTZ R51, R67, R70, !PT ;  /* 0x0000004643337209 */ /* 0x004fe20007810000 */
[----:B------:R-:W-:-:S06]  /*19670*/  FMUL.FTZ R70, R2, R38 ;  /* 0x0000002602467220 */ /* 0x000fcc0000410000 */
[----:B------:R1:W2:Y:S01]  /*19680*/  MUFU.TANH R90, R43 ;  /* 0x0000002b005a7308 */ /* 0x0002a20000002400 */
[----:B0-----:R-:W-:-:S07]  /*19690*/  FMNMX.FTZ R42, R46, R51, !PT ;  /* 0x000000332e2a7209 */ /* 0x001fce0007810000 */
[----:B------:R0:W5:Y:S01]  /*196a0*/  MUFU.TANH R76, R47 ;  /* 0x0000002f004c7308 */ /* 0x0001620000002400 */
[----:B-1----:R-:W-:Y:S02]  /*196b0*/  FSEL R43, R64, -INF , P3 ;  /* 0xff800000402b7808 */ /* 0x002fe40001800000 */
[----:B------:R-:W-:Y:S02]  /*196c0*/  ISETP.GT.AND P3, PT, R65, 0x58, PT ;  /* 0x000000584100780c */ /* 0x000fe40003f64270 */
[----:B------:R-:W-:-:S03]  /*196d0*/  FMNMX.FTZ R51, R43, R42, !PT ;  /* 0x0000002a2b337209 */ /* 0x000fc60007810000 */
[----:B------:R1:W5:Y:S01]  /*196e0*/  MUFU.TANH R78, R50 ;  /* 0x00000032004e7308 */ /* 0x0003620000002400 */
[----:B0-----:R-:W-:Y:S01]  /*196f0*/  FMUL.FTZ R47, R2, R26 ;  /* 0x0000001a022f7220 */ /* 0x001fe20000410000 */
[----:B----4-:R-:W-:Y:S02]  /*19700*/  FSEL R26, R98, -INF , P2 ;  /* 0xff800000621a7808 */ /* 0x010fe40001000000 */
[----:B------:R-:W-:-:S04]  /*19710*/  ISETP.GT.AND P2, PT, R65, 0x59, PT ;  /* 0x000000594100780c */ /* 0x000fc80003f44270 */
[----:B------:R0:W4:Y:S01]  /*19720*/  MUFU.TANH R82, R54 ;  /* 0x0000003600527308 */ /* 0x0001220000002400 */
[----:B-1----:R-:W-:Y:S01]  /*19730*/  FMUL.FTZ R50, R2, R27 ;  /* 0x0000001b02327220 */ /* 0x002fe20000410000 */
[----:B------:R-:W-:Y:S02]  /*19740*/  FSEL R27, R102, -INF , P3 ;  /* 0xff800000661b7808 */ /* 0x000fe40001800000 */
[C---:B------:R-:W-:Y:S02]  /*19750*/  ISETP.GT.AND P3, PT, R65.reuse, 0x60, PT ;  /* 0x000000604100780c */ /* 0x040fe40003f64270 */
[----:B------:R-:W-:Y:S02]  /*19760*/  FSEL R42, R100, -INF , P2 ;  /* 0xff800000642a7808 */ /* 0x000fe40001000000 */
[----:B------:R1:W-:Y:S01]  /*19770*/  MUFU.TANH R86, R47 ;  /* 0x0000002f00567308 */ /* 0x0003e20000002400 */
[----:B0-----:R-:W-:Y:S01]  /*19780*/  FMNMX.FTZ R54, R26, R51, !PT ;  /* 0x000000331a367209 */ /* 0x001fe20007810000 */
[----:B------:R-:W-:Y:S01]  /*19790*/  FMUL.FTZ R51, R2, R30 ;  /* 0x0000001e02337220 */ /* 0x000fe20000410000 */
[----:B------:R-:W-:-:S02]  /*197a0*/  ISETP.GT.AND P2, PT, R65, 0x61, PT ;  /* 0x000000614100780c */ /* 0x000fc40003f44270 */
[----:B---3--:R-:W-:Y:S02]  /*197b0*/  FSEL R30, R88, -INF , P3 ;  /* 0xff800000581e7808 */ /* 0x008fe40001800000 */
[----:B------:R-:W-:Y:S01]  /*197c0*/  ISETP.GT.AND P3, PT, R65, 0x68, PT ;  /* 0x000000684100780c */ /* 0x000fe20003f64270 */
[----:B------:R0:W3:Y:S01]  /*197d0*/  MUFU.TANH R84, R55 ;  /* 0x0000003700547308 */ /* 0x0000e20000002400 */
[----:B-1----:R-:W-:Y:S01]  /*197e0*/  FMNMX.FTZ R47, R27, R54, !PT ;  /* 0x000000361b2f7209 */ /* 0x002fe20007810000 */
[----:B------:R-:W-:-:S06]  /*197f0*/  FMUL.FTZ R54, R2, R31 ;  /* 0x0000001f02367220 */ /* 0x000fcc0000410000 */
[----:B------:R1:W3:Y:S01]  /*19800*/  MUFU.TANH R94, R50 ;  /* 0x00000032005e7308 */ /* 0x0002e20000002400 */
[----:B0-----:R-:W-:Y:S02]  /*19810*/  FMNMX.FTZ R55, R42, R47, !PT ;  /* 0x0000002f2a377209 */ /* 0x001fe40007810000 */
[----:B--2---:R-:W-:Y:S02]  /*19820*/  FSEL R47, R90, -INF , P2 ;  /* 0xff8000005a2f7808 */ /* 0x004fe40001000000 */
[----:B------:R-:W-:Y:S02]  /*19830*/  FMNMX.FTZ R64, R30, R55, !PT ;  /* 0x000000371e407209 */ /* 0x000fe40007810000 */
[----:B------:R-:W-:Y:S01]  /*19840*/  ISETP.GT.AND P2, PT, R65, 0x69, PT ;  /* 0x000000694100780c */ /* 0x000fe20003f44270 */
[----:B------:R0:W2:Y:S01]  /*19850*/  MUFU.TANH R88, R51 ;  /* 0x0000003300587308 */ /* 0x0000a20000002400 */
[----:B-1----:R-:W-:Y:S02]  /*19860*/  FSEL R50, R92, -INF , P3 ;  /* 0xff8000005c327808 */ /* 0x002fe40001800000 */
[----:B------:R-:W-:-:S02]  /*19870*/  FMNMX.FTZ R55, R47, R64, !PT ;  /* 0x000000402f377209 */ /* 0x000fc40007810000 */
[C---:B------:R-:W-:Y:S02]  /*19880*/  ISETP.GT.AND P3, PT, R65.reuse, 0x70, PT ;  /* 0x000000704100780c */ /* 0x040fe40003f64270 */
[----:B-----5:R-:W-:Y:S01]  /*19890*/  FSEL R31, R76, -INF , P2 ;  /* 0xff8000004c1f7808 */ /* 0x020fe20001000000 */
[----:B------:R4:W1:Y:S01]  /*198a0*/  MUFU.TANH R90, R54 ;  /* 0x00000036005a7308 */ /* 0x0008620000002400 */
[----:B------:R-:W-:Y:S01]  /*198b0*/  FMNMX.FTZ R64, R50, R55, !PT ;  /* 0x0000003732407209 */ /* 0x000fe20007810000 */
[C---:B------:R-:W-:Y:S01]  /*198c0*/  FMUL.FTZ R55, R2.reuse, R34 ;  /* 0x0000002202377220 */ /* 0x040fe20000410000 */
[----:B------:R-:W-:Y:S01]  /*198d0*/  ISETP.GT.AND P2, PT, R65, 0x71, PT ;  /* 0x000000714100780c */ /* 0x000fe20003f44270 */
[----:B------:R-:W-:Y:S01]  /*198e0*/  FMUL.FTZ R76, R2, R39 ;  /* 0x00000027024c7220 */ /* 0x000fe20000410000 */
[----:B------:R-:W-:Y:S02]  /*198f0*/  FSEL R34, R78, -INF , P3 ;  /* 0xff8000004e227808 */ /* 0x000fe40001800000 */
[----:B------:R-:W-:Y:S01]  /*19900*/  FMNMX.FTZ R63, R31, R64, !PT ;  /* 0x000000401f3f7209 */ /* 0x000fe20007810000 */
[----:B------:R5:W1:Y:S01]  /*19910*/  MUFU.TANH R92, R55 ;  /* 0x00000037005c7308 */ /* 0x000a620000002400 */
[----:B------:R-:W-:-:S02]  /*19920*/  ISETP.GT.AND P3, PT, R65, 0x78, PT ;  /* 0x000000784100780c */ /* 0x000fc40003f64270 */
[----:B0-----:R-:W-:Y:S02]  /*19930*/  FSEL R51, R80, -INF , P2 ;  /* 0xff80000050337808 */ /* 0x001fe40001000000 */
[----:B------:R-:W-:Y:S01]  /*19940*/  FMNMX.FTZ R64, R34, R63, !PT ;  /* 0x0000003f22407209 */ /* 0x000fe20007810000 */
[----:B------:R-:W-:Y:S01]  /*19950*/  FMUL.FTZ R63, R2, R35 ;  /* 0x00000023023f7220 */ /* 0x000fe20000410000 */
[----:B------:R-:W-:Y:S01]  /*19960*/  ISETP.GT.AND P2, PT, R65, 0x79, PT ;  /* 0x000000794100780c */ /* 0x000fe20003f44270 */
[----:B------:R-:W-:Y:S01]  /*19970*/  MUFU.TANH R4, R4 ;  /* 0x0000000400047308 */ /* 0x000fe20000002400 */
[----:B----4-:R-:W-:Y:S02]  /*19980*/  FSEL R54, R82, -INF , P3 ;  /* 0xff80000052367808 */ /* 0x010fe40001800000 */
[----:B------:R-:W-:Y:S02]  /*19990*/  FMNMX.FTZ R97, R51, R64, !PT ;  /* 0x0000004033617209 */ /* 0x000fe40007810000 */
[----:B------:R-:W-:-:S02]  /*199a0*/  ISETP.GT.AND P3, PT, R65, 0x80, PT ;  /* 0x000000804100780c */ /* 0x000fc40003f64270 */
[----:B---3--:R-:W-:Y:S01]  /*199b0*/  FSEL R35, R84, -INF , P2 ;  /* 0xff80000054237808 */ /* 0x008fe20001000000 */
[----:B------:R2:W0:Y:S01]  /*199c0*/  MUFU.TANH R80, R63 ;  /* 0x0000003f00507308 */ /* 0x0004220000002400 */
[----:B------:R-:W-:Y:S02]  /*199d0*/  FMNMX.FTZ R64, R54, R97, !PT ;  /* 0x0000006136407209 */ /* 0x000fe40007810000 */
[----:B------:R-:W-:Y:S02]  /*199e0*/  ISETP.GT.AND P2, PT, R65, 0x81, PT ;  /* 0x000000814100780c */ /* 0x000fe40003f44270 */
[----:B-----5:R-:W-:Y:S02]  /*199f0*/  FSEL R55, R86, -INF , P3 ;  /* 0xff80000056377808 */ /* 0x020fe40001800000 */
[----:B------:R-:W-:Y:S01]  /*19a00*/  FMNMX.FTZ R64, R35, R64, !PT ;  /* 0x0000004023407209 */ /* 0x000fe20007810000 */
[----:B------:R3:W4:Y:S01]  /*19a10*/  MUFU.TANH R82, R70 ;  /* 0x0000004600527308 */ /* 0x0007220000002400 */
[----:B------:R-:W-:-:S02]  /*19a20*/  ISETP.GT.AND P3, PT, R65, 0x88, PT ;  /* 0x000000884100780c */ /* 0x000fc40003f64270 */
[----:B------:R-:W-:Y:S01]  /*19a30*/  FSEL R38, R94, -INF , P2 ;  /* 0xff8000005e267808 */ /* 0x000fe20001000000 */
[----:B------:R-:W-:Y:S01]  /*19a40*/  FMUL.FTZ R94, R2, R37 ;  /* 0x00000025025e7220 */ /* 0x000fe20000410000 */
[----:B------:R-:W-:Y:S02]  /*19a50*/  FMNMX.FTZ R97, R55, R64, !PT ;  /* 0x0000004037617209 */ /* 0x000fe40007810000 */
[C---:B------:R-:W-:Y:S01]  /*19a60*/  ISETP.GT.AND P2, PT, R65.reuse, 0x89, PT ;  /* 0x000000894100780c */ /* 0x040fe20003f44270 */
[----:B------:R5:W4:Y:S01]  /*19a70*/  MUFU.TANH R84, R76 ;  /* 0x0000004c00547308 */ /* 0x000b220000002400 */
[----:B--2---:R-:W-:Y:S01]  /*19a80*/  FSEL R63, R88, -INF , P3 ;  /* 0xff800000583f7808 */ /* 0x004fe20001800000 */
[----:B---3--:R-:W-:Y:S01]  /*19a90*/  FMUL.FTZ R70, R2, R44 ;  /* 0x0000002c02467220 */ /* 0x008fe20000410000 */
[----:B------:R-:W-:Y:S01]  /*19aa0*/  FMNMX.FTZ R78, R38, R97, !PT ;  /* 0x00000061264e7209 */ /* 0x000fe20007810000 */
[----:B------:R-:W-:Y:S01]  /*19ab0*/  FMUL.FTZ R88, R2, R28 ;  /* 0x0000001c02587220 */ /* 0x000fe20000410000 */
[----:B------:R-:W-:-:S02]  /*19ac0*/  ISETP.GT.AND P3, PT, R65, 0x90, PT ;  /* 0x000000904100780c */ /* 0x000fc40003f64270 */
[----:B-1----:R-:W-:Y:S01]  /*19ad0*/  FSEL R64, R90, -INF , P2 ;  /* 0xff8000005a407808 */ /* 0x002fe20001000000 */
[----:B------:R-:W1:Y:S01]  /*19ae0*/  MUFU.TANH R3, R3 ;  /* 0x0000000300037308 */ /* 0x000e620000002400 */
[----:B------:R-:W-:Y:S01]  /*19af0*/  FMNMX.FTZ R97, R63, R78, !PT ;  /* 0x0000004e3f617209 */ /* 0x000fe20007810000 */
[C---:B-----5:R-:W-:Y:S01]  /*19b00*/  FMUL.FTZ R76, R2.reuse, R45 ;  /* 0x0000002d024c7220 */ /* 0x060fe20000410000 */
[C---:B------:R-:W-:Y:S01]  /*19b10*/  ISETP.GT.AND P2, PT, R65.reuse, 0x91, PT ;  /* 0x000000914100780c */ /* 0x040fe20003f44270 */
[----:B------:R-:W-:Y:S01]  /*19b20*/  FMUL.FTZ R90, R2, R33 ;  /* 0x00000021025a7220 */ /* 0x000fe20000410000 */
[----:B------:R-:W-:Y:S01]  /*19b30*/  FSEL R39, R92, -INF , P3 ;  /* 0xff8000005c277808 */ /* 0x000fe20001800000 */
[----:B------:R-:W-:Y:S01]  /*19b40*/  FMUL.FTZ R92, R2, R32 ;  /* 0x00000020025c7220 */ /* 0x000fe20000410000 */
[----:B------:R-:W-:Y:S01]  /*19b50*/  FMNMX.FTZ R78, R64, R97, !PT ;  /* 0x00000061404e7209 */ /* 0x000fe20007810000 */
[----:B------:R-:W2:Y:S01]  /*19b60*/  MUFU.TANH R6, R6 ;  /* 0x0000000600067308 */ /* 0x000ea20000002400 */
[----:B------:R-:W-:-:S02]  /*19b70*/  ISETP.GT.AND P3, PT, R65, 0x98, PT ;  /* 0x000000984100780c */ /* 0x000fc40003f64270 */
[----:B0-----:R-:W-:Y:S01]  /*19b80*/  FSEL R44, R80, -INF , P2 ;  /* 0xff800000502c7808 */ /* 0x001fe20001000000 */
[----:B------:R-:W-:Y:S01]  /*19b90*/  FMUL.FTZ R80, R2, R52 ;  /* 0x0000003402507220 */ /* 0x000fe20000410000 */
[----:B------:R-:W-:Y:S02]  /*19ba0*/  FMNMX.FTZ R97, R39, R78, !PT ;  /* 0x0000004e27617209 */ /* 0x000fe40007810000 */
[----:B------:R-:W-:Y:S01]  /*19bb0*/  ISETP.GT.AND P2, PT, R65, 0x99, PT ;  /* 0x000000994100780c */ /* 0x000fe20003f44270 */
[----:B------:R-:W0:Y:S01]  /*19bc0*/  MUFU.TANH R5, R5 ;  /* 0x0000000500057308 */ /* 0x000e220000002400 */
[----:B----4-:R-:W-:Y:S01]  /*19bd0*/  FSEL R45, R82, -INF , P3 ;  /* 0xff800000522d7808 */ /* 0x010fe20001800000 */
[----:B------:R-:W-:Y:S01]  /*19be0*/  FMUL.FTZ R82, R2, R25 ;  /* 0x0000001902527220 */ /* 0x000fe20000410000 */
[----:B------:R-:W-:Y:S02]  /*19bf0*/  FMNMX.FTZ R78, R44, R97, !PT ;  /* 0x000000612c4e7209 */ /* 0x000fe40007810000 */
[----:B------:R-:W-:Y:S01]  /*19c00*/  FSEL R65, R84, -INF , P2 ;  /* 0xff80000054417808 */ /* 0x000fe20001000000 */
[C---:B------:R-:W-:Y:S01]  /*19c10*/  FMUL.FTZ R84, R2.reuse, R24 ;  /* 0x0000001802547220 */ /* 0x040fe20000410000 */
[----:B------:R-:W-:Y:S01]  /*19c20*/  FMNMX.FTZ R78, R45, R78, !PT ;  /* 0x0000004e2d4e7209 */ /* 0x000fe20007810000 */
[----:B------:R-:W3:Y:S03]  /*19c30*/  MUFU.TANH R7, R7 ;  /* 0x0000000700077308 */ /* 0x000ee60000002400 */
[----:B------:R-:W-:Y:S01]  /*19c40*/  FMNMX.FTZ R86, R65, R78, !PT ;  /* 0x0000004e41567209 */ /* 0x000fe20007810000 */
[----:B------:R-:W-:-:S04]  /*19c50*/  FMUL.FTZ R78, R2, R49 ;  /* 0x00000031024e7220 */ /* 0x000fc80000410000 */
[----:B------:R-:W4:Y:S01]  /*19c60*/  SHFL.BFLY PT, R97, R86, 0x2, 0x1f ;  /* 0x0c401f0056617f89 */ /* 0x000f2200000e0000 */
[----:B------:R-:W5:Y:S08]  /*19c70*/  MUFU.TANH R8, R8 ;  /* 0x0000000800087308 */ /* 0x000f700000002400 */
[----:B------:R-:W5:Y:S08]  /*19c80*/  MUFU.TANH R11, R11 ;  /* 0x0000000b000b7308 */ /* 0x000f700000002400 */
[----:B------:R-:W5:Y:S01]  /*19c90*/  MUFU.TANH R10, R10 ;  /* 0x0000000a000a7308 */ /* 0x000f620000002400 */
[----:B----4-:R-:W-:-:S07]  /*19ca0*/  FMNMX.FTZ R24, R86, R97, !PT ;  /* 0x0000006156187209 */ /* 0x010fce0007810000 */
[----:B------:R-:W4:Y:S01]  /*19cb0*/  MUFU.TANH R12, R12 ;  /* 0x0000000c000c7308 */ /* 0x000f220000002400 */
[----:B------:R-:W-:Y:S01]  /*19cc0*/  FMUL.FTZ R86, R2, R29 ;  /* 0x0000001d02567220 */ /* 0x000fe20000410000 */
[----:B------:R-:W1:Y:S06]  /*19cd0*/  SHFL.BFLY PT, R97, R24, 0x1, 0x1f ;  /* 0x0c201f0018617f89 */ /* 0x000e6c00000e0000 */
[----:B------:R-:W4:Y:S08]  /*19ce0*/  MUFU.TANH R13, R13 ;  /* 0x0000000d000d7308 */ /* 0x000f300000002400 */
[----:B------:R-:W4:Y:S08]  /*19cf0*/  MUFU.TANH R14, R14 ;  /* 0x0000000e000e7308 */ /* 0x000f300000002400 */
[----:B------:R-:W4:Y:S01]  /*19d00*/  MUFU.TANH R15, R15 ;  /* 0x0000000f000f7308 */ /* 0x000f220000002400 */
[----:B-1----:R-:W-:Y:S01]  /*19d10*/  FMNMX.FTZ R97, R24, R97, !PT ;  /* 0x0000006118617209 */ /* 0x002fe20007810000 */
[----:B------:R-:W-:-:S03]  /*19d20*/  IMAD.U32 R24, RZ, RZ, UR51 ;  /* 0x00000033ff187e24 */ /* 0x000fc6000f8e00ff */
[C---:B------:R-:W-:Y:S01]  /*19d30*/  FSETP.NEU.FTZ.AND P2, PT, R97.reuse, -INF , PT ;  /* 0xff8000006100780b */ /* 0x040fe20003f5d000 */
[----:B------:R-:W-:-:S02]  /*19d40*/  FFMA.FTZ R24, R97, R24, -8 ;  /* 0xc100000061187423 */ /* 0x000fc40000010018 */
[----:B------:R-:W1:Y:S03]  /*19d50*/  MUFU.TANH R20, R20 ;  /* 0x0000001400147308 */ /* 0x000e660000002400 */
[----:B------:R-:W-:-:S05]  /*19d60*/  FSEL R24, R24, RZ, P2 ;  /* 0x000000ff18187208 */ /* 0x000fca0001000000 */
[----:B------:R-:W1:Y:S01]  /*19d70*/  MUFU.TANH R21, R21 ;  /* 0x0000001500157308 */ /* 0x000e620000002400 */
[----:B------:R-:W-:-:S01]  /*19d80*/  FFMA.FTZ R28, R99, UR51, -R24 ;  /* 0x00000033631c7c23 */ /* 0x000fc20008010818 */
[----:B------:R-:W-:Y:S01]  /*19d90*/  VIADDMNMX R99, R66, R77, R68, PT ;  /* 0x0000004d42637246 */ /* 0x000fe20003800144 */
[----:B------:R-:W-:-:S01]  /*19da0*/  FFMA.FTZ R93, R93, UR51, -R24 ;  /* 0x000000335d5d7c23 */ /* 0x000fc20008010818 */
[--C-:B------:R-:W-:Y:S01]  /*19db0*/  FFMA.FTZ R79, R79, UR51, -R24.reuse ;  /* 0x000000334f4f7c23 */ /* 0x100fe20008010818 */
[----:B------:R-:W-:-:S01]  /*19dc0*/  FFMA.FTZ R81, R81, UR51, -R24 ;  /* 0x0000003351517c23 */ /* 0x000fc20008010818 */
[----:B------:R-:W-:Y:S01]  /*19dd0*/  ISETP.GT.AND P2, PT, R99, RZ, PT ;  /* 0x000000ff6300720c */ /* 0x000fe20003f44270 */
[----:B------:R-:W-:-:S01]  /*19de0*/  FFMA.FTZ R25, R101, UR51, -R24 ;  /* 0x0000003365197c23 */ /* 0x000fc20008010818 */
[C---:B------:R-:W-:Y:S01]  /*19df0*/  ISETP.GT.AND P3, PT, R99.reuse, 0x1, PT ;  /* 0x000000016300780c */ /* 0x040fe20003f64270 */
[----:B------:R-:W1:Y:S01]  /*19e00*/  MUFU.TANH R73, R73 ;  /* 0x0000004900497308 */ /* 0x000e620000002400 */
[----:B------:R-:W-:Y:S01]  /*19e10*/  ISETP.GT.AND P4, PT, R99, 0x8, PT ;  /* 0x000000086300780c */ /* 0x000fe20003f84270 */
[--C-:B------:R-:W-:Y:S01]  /*19e20*/  FFMA.FTZ R29, R103, UR51, -R24.reuse ;  /* 0x00000033671d7c23 */ /* 0x100fe20008010818 */
[----:B------:R-:W-:Y:S01]  /*19e30*/  FSEL R4, R4, -INF , P2 ;  /* 0xff80000004047808 */ /* 0x000fe20001000000 */
[--C-:B------:R-:W-:Y:S01]  /*19e40*/  FFMA.FTZ R32, R107, UR51, -R24.reuse ;  /* 0x000000336b207c23 */ /* 0x100fe20008010818 */
[----:B------:R-:W-:Y:S01]  /*19e50*/  FSEL R37, R3, -INF , P3 ;  /* 0xff80000003257808 */ /* 0x000fe20001800000 */
[--C-:B------:R-:W-:Y:S01]  /*19e60*/  FFMA.FTZ R33, R109, UR51, -R24.reuse ;  /* 0x000000336d217c23 */ /* 0x100fe20008010818 */
[----:B------:R-:W-:Y:S01]  /*19e70*/  ISETP.GT.AND P2, PT, R99, 0x9, PT ;  /* 0x000000096300780c */ /* 0x000fe20003f44270 */
[----:B------:R-:W1:Y:S01]  /*19e80*/  MUFU.TANH R72, R72 ;  /* 0x0000004800487308 */ /* 0x000e620000002400 */
[----:B--2---:R-:W-:Y:S01]  /*19e90*/  FSEL R3, R6, -INF , P4 ;  /* 0xff80000006037808 */ /* 0x004fe20002000000 */
[--C-:B------:R-:W-:Y:S01]  /*19ea0*/  FFMA.FTZ R105, R105, UR51, -R24.reuse ;  /* 0x0000003369697c23 */ /* 0x100fe20008010818 */
[----:B------:R-:W-:Y:S01]  /*19eb0*/  FMNMX.FTZ R36, R4, R37, !PT ;  /* 0x0000002504247209 */ /* 0x000fe20007810000 */
[--C-:B------:R-:W-:Y:S01]  /*19ec0*/  FFMA.FTZ R83, R83, UR51, -R24.reuse ;  /* 0x0000003353537c23 */ /* 0x100fe20008010818 */
[----:B------:R-:W-:Y:S01]  /*19ed0*/  ISETP.GT.AND P3, PT, R99, 0x10, PT ;  /* 0x000000106300780c */ /* 0x000fe20003f64270 */
[--C-:B------:R-:W-:Y:S01]  /*19ee0*/  FFMA.FTZ R43, R43, UR51, -R24.reuse ;  /* 0x000000332b2b7c23 */ /* 0x100fe20008010818 */
[----:B0-----:R-:W-:Y:S01]  /*19ef0*/  FSEL R5, R5, -INF , P2 ;  /* 0xff80000005057808 */ /* 0x001fe20001000000 */
[----:B------:R-:W0:Y:S01]  /*19f00*/  MUFU.TANH R74, R74 ;  /* 0x0000004a004a7308 */ /* 0x000e220000002400 */
[----:B------:R-:W-:Y:S01]  /*19f10*/  FMNMX.FTZ R36, R3, R36, !PT ;  /* 0x0000002403247209 */ /* 0x000fe20007810000 */
[--C-:B------:R-:W-:Y:S01]  /*19f20*/  FFMA.FTZ R26, R26, UR51, -R24.reuse ;  /* 0x000000331a1a7c23 */ /* 0x100fe20008010818 */
[----:B------:R-:W-:Y:S01]  /*19f30*/  ISETP.GT.AND P2, PT, R99, 0x11, PT ;  /* 0x000000116300780c */ /* 0x000fe20003f44270 */
[--C-:B------:R-:W-:Y:S01]  /*19f40*/  FFMA.FTZ R27, R27, UR51, -R24.reuse ;  /* 0x000000331b1b7c23 */ /* 0x100fe20008010818 */
[----:B---3--:R-:W-:Y:S01]  /*19f50*/  FSEL R52, R7, -INF , P3 ;  /* 0xff80000007347808 */ /* 0x008fe20001800000 */
[--C-:B------:R-:W-:Y:S01]  /*19f60*/  FFMA.FTZ R42, R42, UR51, -R24.reuse ;  /* 0x000000332a2a7c23 */ /* 0x100fe20008010818 */
[----:B------:R-:W-:Y:S01]  /*19f70*/  FMNMX.FTZ R49, R5, R36, !PT ;  /* 0x0000002405317209 */ /* 0x000fe20007810000 */
[----:B------:R2:W-:Y:S01]  /*19f80*/  MUFU.EX2 R7, R93 ;  /* 0x0000005d00077308 */ /* 0x0005e20000000800 */
[----:B------:R-:W-:Y:S01]  /*19f90*/  ISETP.GT.AND P3, PT, R99, 0x18, PT ;  /* 0x000000186300780c */ /* 0x000fe20003f64270 */
[--C-:B------:R-:W-:Y:S01]  /*19fa0*/  FFMA.FTZ R30, R30, UR51, -R24.reuse ;  /* 0x000000331e1e7c23 */ /* 0x100fe20008010818 */
[----:B-----5:R-:W-:Y:S01]  /*19fb0*/  FSEL R66, R8, -INF , P2 ;  /* 0xff80000008427808 */ /* 0x020fe20001000000 */
[--C-:B------:R-:W-:Y:S01]  /*19fc0*/  FFMA.FTZ R8, R95, UR51, -R24.reuse ;  /* 0x000000335f087c23 */ /* 0x100fe20008010818 */
[----:B------:R-:W-:Y:S01]  /*19fd0*/  FMNMX.FTZ R49, R52, R49, !PT ;  /* 0x0000003134317209 */ /* 0x000fe20007810000 */
[--C-:B------:R-:W-:Y:S01]  /*19fe0*/  FFMA.FTZ R47, R47, UR51, -R24.reuse ;  /* 0x000000332f2f7c23 */ /* 0x100fe20008010818 */
[----:B------:R-:W-:Y:S01]  /*19ff0*/  ISETP.GT.AND P2, PT, R99, 0x19, PT ;  /* 0x000000196300780c */ /* 0x000fe20003f44270 */
[----:B------:R-:W3:Y:S01]  /*1a000*/  MUFU.TANH R56, R56 ;  /* 0x0000003800387308 */ /* 0x000ee20000002400 */
[----:B------:R-:W-:Y:S01]  /*1a010*/  FSEL R68, R11, -INF , P3 ;  /* 0xff8000000b447808 */ /* 0x000fe20001800000 */
[--C-:B------:R-:W-:Y:S01]  /*1a020*/  FFMA.FTZ R11, R89, UR51, -R24.reuse ;  /* 0x00000033590b7c23 */ /* 0x100fe20008010818 */
[----:B------:R-:W-:Y:S01]  /*1a030*/  FMNMX.FTZ R49, R66, R49, !PT ;  /* 0x0000003142317209 */ /* 0x000fe20007810000 */
[--C-:B------:R-:W-:Y:S01]  /*1a040*/  FFMA.FTZ R35, R35, UR51, -R24.reuse ;  /* 0x0000003323237c23 */ /* 0x100fe20008010818 */
[----:B------:R-:W-:Y:S01]  /*1a050*/  ISETP.GT.AND P3, PT, R99, 0x20, PT ;  /* 0x000000206300780c */ /* 0x000fe20003f64270 */
[--C-:B------:R-:W-:Y:S01]  /*1a060*/  FFMA.FTZ R38, R38, UR51, -R24.reuse ;  /* 0x0000003326267c23 */ /* 0x100fe20008010818 */
[----:B------:R-:W-:Y:S01]  /*1a070*/  FSEL R77, R10, -INF , P2 ;  /* 0xff8000000a4d7808 */ /* 0x000fe20001000000 */
[--C-:B------:R-:W-:Y:S01]  /*1a080*/  FFMA.FTZ R10, R91, UR51, -R24.reuse ;  /* 0x000000335b0a7c23 */ /* 0x100fe20008010818 */
[----:B------:R-:W-:Y:S01]  /*1a090*/  FMNMX.FTZ R36, R68, R49, !PT ;  /* 0x0000003144247209 */ /* 0x000fe20007810000 */
[----:B------:R-:W5:Y:S01]  /*1a0a0*/  MUFU.TANH R57, R57 ;  /* 0x0000003900397308 */ /* 0x000f620000002400 */
[----:B------:R-:W-:Y:S01]  /*1a0b0*/  ISETP.GT.AND P2, PT, R99, 0x21, PT ;  /* 0x000000216300780c */ /* 0x000fe20003f44270 */
[--C-:B------:R-:W-:Y:S01]  /*1a0c0*/  FFMA.FTZ R49, R75, UR51, -R24.reuse ;  /* 0x000000334b317c23 */ /* 0x100fe20008010818 */
[----:B----4-:R-:W-:Y:S01]  /*1a0d0*/  FSEL R91, R12, -INF , P3 ;  /* 0xff8000000c5b7808 */ /* 0x010fe20001800000 */
[--C-:B------:R-:W-:Y:S01]  /*1a0e0*/  FFMA.FTZ R12, R87, UR51, -R24.reuse ;  /* 0x00000033570c7c23 */ /* 0x100fe20008010818 */
[----:B------:R-:W-:Y:S01]  /*1a0f0*/  FMNMX.FTZ R36, R77, R36, !PT ;  /* 0x000000244d247209 */ /* 0x000fe20007810000 */
[--C-:B------:R-:W-:Y:S01]  /*1a100*/  FFMA.FTZ R75, R71, UR51, -R24.reuse ;  /* 0x00000033474b7c23 */ /* 0x100fe20008010818 */
[----:B------:R-:W-:Y:S01]  /*1a110*/  ISETP.GT.AND P3, PT, R99, 0x28, PT ;  /* 0x000000286300780c */ /* 0x000fe20003f64270 */
[----:B------:R-:W4:Y:S01]  /*1a120*/  MUFU.TANH R58, R58 ;  /* 0x0000003a003a7308 */ /* 0x000f220000002400 */
[----:B--2---:R-:W-:Y:S01]  /*1a130*/  FSEL R93, R13, -INF , P2 ;  /* 0xff8000000d5d7808 */ /* 0x004fe20001000000 */
[--C-:B------:R-:W-:Y:S01]  /*1a140*/  FFMA.FTZ R13, R85, UR51, -R24.reuse ;  /* 0x00000033550d7c23 */ /* 0x100fe20008010818 */
[----:B------:R-:W-:Y:S01]  /*1a150*/  FMNMX.FTZ R36, R91, R36, !PT ;  /* 0x000000245b247209 */ /* 0x000fe20007810000 */
[--C-:B------:R-:W-:Y:S01]  /*1a160*/  FFMA.FTZ R39, R39, UR51, -R24.reuse ;  /* 0x0000003327277c23 */ /* 0x100fe20008010818 */
[----:B------:R-:W-:Y:S01]  /*1a170*/  ISETP.GT.AND P2, PT, R99, 0x29, PT ;  /* 0x000000296300780c */ /* 0x000fe20003f44270 */
[--C-:B------:R-:W-:Y:S01]  /*1a180*/  FFMA.FTZ R44, R44, UR51, -R24.reuse ;  /* 0x000000332c2c7c23 */ /* 0x100fe20008010818 */
[----:B------:R-:W-:Y:S01]  /*1a190*/  FSEL R89, R14, -INF , P3 ;  /* 0xff8000000e597808 */ /* 0x000fe20001800000 */
[----:B------:R-:W2:Y:S01]  /*1a1a0*/  MUFU.TANH R59, R59 ;  /* 0x0000003b003b7308 */ /* 0x000ea20000002400 */
[----:B------:R-:W-:Y:S01]  /*1a1b0*/  FMNMX.FTZ R36, R93, R36, !PT ;  /* 0x000000245d247209 */ /* 0x000fe20007810000 */
[----:B------:R-:W-:Y:S01]  /*1a1c0*/  FFMA.FTZ R45, R45, UR51, -R24 ;  /* 0x000000332d2d7c23 */ /* 0x000fe20008010818 */
        /* <DEDUP_REMOVED lines=13> */
[----:B------:R-:W1:Y:S01]  /*1a2a0*/  MUFU.TANH R61, R61 ;  /* 0x0000003d003d7308 */ /* 0x000e620000002400 */
[----:B------:R-:W-:Y:S02]  /*1a2b0*/  FMNMX.FTZ R14, R98, R15, !PT ;  /* 0x0000000f620e7209 */ /* 0x000fe40007810000 */
[----:B------:R-:W-:Y:S02]  /*1a2c0*/  ISETP.GT.AND P3, PT, R99, 0x40, PT ;  /* 0x000000406300780c */ /* 0x000fe40003f64270 */
[----:B------:R-:W-:-:S02]  /*1a2d0*/  FSEL R72, R72, -INF , P2 ;  /* 0xff80000048487808 */ /* 0x000fc40001000000 */
[----:B------:R-:W-:Y:S01]  /*1a2e0*/  FMNMX.FTZ R15, R73, R14, !PT ;  /* 0x0000000e490f7209 */ /* 0x000fe20007810000 */
[----:B------:R-:W1:Y:S01]  /*1a2f0*/  MUFU.TANH R40, R40 ;  /* 0x0000002800287308 */ /* 0x000e620000002400 */
[C---:B------:R-:W-:Y:S02]  /*1a300*/  ISETP.GT.AND P2, PT, R99.reuse, 0x41, PT ;  /* 0x000000416300780c */ /* 0x040fe40003f44270 */
[----:B0-----:R-:W-:Y:S02]  /*1a310*/  FSEL R74, R74, -INF , P3 ;  /* 0xff8000004a4a7808 */ /* 0x001fe40001800000 */
[----:B------:R-:W-:Y:S02]  /*1a320*/  FMNMX.FTZ R15, R72, R15, !PT ;  /* 0x0000000f480f7209 */ /* 0x000fe40007810000 */
[----:B------:R-:W-:Y:S01]  /*1a330*/  ISETP.GT.AND P3, PT, R99, 0x48, PT ;  /* 0x000000486300780c */ /* 0x000fe20003f64270 */
[----:B------:R-:W0:Y:S01]  /*1a340*/  MUFU.TANH R41, R41 ;  /* 0x0000002900297308 */ /* 0x000e220000002400 */
[----:B---3--:R-:W-:-:S02]  /*1a350*/  FSEL R56, R56, -INF , P2 ;  /* 0xff80000038387808 */ /* 0x008fc40001000000 */
[----:B------:R-:W-:Y:S02]  /*1a360*/  FMNMX.FTZ R21, R74, R15, !PT ;  /* 0x0000000f4a157209 */ /* 0x000fe40007810000 */
[----:B------:R-:W-:Y:S02]  /*1a370*/  ISETP.GT.AND P2, PT, R99, 0x49, PT ;  /* 0x000000496300780c */ /* 0x000fe40003f44270 */
[----:B-----5:R-:W-:Y:S01]  /*1a380*/  FSEL R57, R57, -INF , P3 ;  /* 0xff80000039397808 */ /* 0x020fe20001800000 */
[----:B------:R-:W3:Y:S01]  /*1a390*/  MUFU.TANH R70, R70 ;  /* 0x0000004600467308 */ /* 0x000ee20000002400 */
[----:B------:R-:W-:Y:S02]  /*1a3a0*/  FMNMX.FTZ R20, R56, R21, !PT ;  /* 0x0000001538147209 */ /* 0x000fe40007810000 */
[----:B------:R-:W-:Y:S02]  /*1a3b0*/  ISETP.GT.AND P3, PT, R99, 0x50, PT ;  /* 0x000000506300780c */ /* 0x000fe40003f64270 */
[----:B----4-:R-:W-:-:S02]  /*1a3c0*/  FSEL R58, R58, -INF , P2 ;  /* 0xff8000003a3a7808 */ /* 0x010fc40001000000 */
[----:B------:R-:W-:Y:S01]  /*1a3d0*/  FMNMX.FTZ R21, R57, R20, !PT ;  /* 0x0000001439157209 */ /* 0x000fe20007810000 */
[----:B------:R-:W4:Y:S01]  /*1a3e0*/  MUFU.TANH R76, R76 ;  /* 0x0000004c004c7308 */ /* 0x000f220000002400 */
[----:B------:R-:W-:Y:S02]  /*1a3f0*/  ISETP.GT.AND P2, PT, R99, 0x51, PT ;  /* 0x000000516300780c */ /* 0x000fe40003f44270 */
[----:B--2---:R-:W-:Y:S02]  /*1a400*/  FSEL R59, R59, -INF , P3 ;  /* 0xff8000003b3b7808 */ /* 0x004fe40001800000 */
[----:B------:R-:W-:Y:S02]  /*1a410*/  FMNMX.FTZ R36, R58, R21, !PT ;  /* 0x000000153a247209 */ /* 0x000fe40007810000 */
[----:B------:R-:W-:Y:S01]  /*1a420*/  ISETP.GT.AND P3, PT, R99, 0x58, PT ;  /* 0x000000586300780c */ /* 0x000fe20003f64270 */
[----:B------:R-:W2:Y:S01]  /*1a430*/  MUFU.TANH R48, R48 ;  /* 0x0000003000307308 */ /* 0x000ea20000002400 */
[----:B------:R-:W-:-:S02]  /*1a440*/  FSEL R60, R60, -INF , P2 ;  /* 0xff8000003c3c7808 */ /* 0x000fc40001000000 */
[----:B------:R-:W-:Y:S02]  /*1a450*/  FMNMX.FTZ R21, R59, R36, !PT ;  /* 0x000000243b157209 */ /* 0x000fe40007810000 */
[C---:B------:R-:W-:Y:S02]  /*1a460*/  ISETP.GT.AND P2, PT, R99.reuse, 0x59, PT ;  /* 0x000000596300780c */ /* 0x040fe40003f44270 */
[----:B-1----:R-:W-:Y:S01]  /*1a470*/  FSEL R62, R62, -INF , P3 ;  /* 0xff8000003e3e7808 */ /* 0x002fe20001800000 */
[----:B------:R-:W1:Y:S01]  /*1a480*/  MUFU.TANH R78, R78 ;  /* 0x0000004e004e7308 */ /* 0x000e620000002400 */
[----:B------:R-:W-:Y:S02]  /*1a490*/  FMNMX.FTZ R21, R60, R21, !PT ;  /* 0x000000153c157209 */ /* 0x000fe40007810000 */
[----:B------:R-:W-:Y:S02]  /*1a4a0*/  ISETP.GT.AND P3, PT, R99, 0x60, PT ;  /* 0x000000606300780c */ /* 0x000fe40003f64270 */
[----:B------:R-:W-:-:S02]  /*1a4b0*/  FSEL R61, R61, -INF , P2 ;  /* 0xff8000003d3d7808 */ /* 0x000fc40001000000 */
[----:B------:R-:W-:Y:S01]  /*1a4c0*/  FMNMX.FTZ R36, R62, R21, !PT ;  /* 0x000000153e247209 */ /* 0x000fe20007810000 */
[----:B------:R5:W-:Y:S01]  /*1a4d0*/  MUFU.EX2 R20, R79 ;  /* 0x0000004f00147308 */ /* 0x000be20000000800 */
[----:B------:R-:W-:Y:S02]  /*1a4e0*/  ISETP.GT.AND P2, PT, R99, 0x61, PT ;  /* 0x000000616300780c */ /* 0x000fe40003f44270 */
[----:B------:R-:W-:Y:S02]  /*1a4f0*/  FSEL R71, R40, -INF , P3 ;  /* 0xff80000028477808 */ /* 0x000fe40001800000 */
[----:B------:R-:W-:Y:S02]  /*1a500*/  FMNMX.FTZ R36, R61, R36, !PT ;  /* 0x000000243d247209 */ /* 0x000fe40007810000 */
[----:B------:R-:W-:Y:S01]  /*1a510*/  ISETP.GT.AND P3, PT, R99, 0x68, PT ;  /* 0x000000686300780c */ /* 0x000fe20003f64270 */
[----:B------:R-:W1:Y:S01]  /*1a520*/  MUFU.TANH R80, R80 ;  /* 0x0000005000507308 */ /* 0x000e620000002400 */
[----:B0-----:R-:W-:Y:S01]  /*1a530*/  FSEL R41, R41, -INF , P2 ;  /* 0xff80000029297808 */ /* 0x001fe20001000000 */
[----:B-----5:R-:W-:Y:S01]  /*1a540*/  FFMA.FTZ R79, R69, UR51, -R24 ;  /* 0x00000033454f7c23 */ /* 0x020fe20008010818 */
[----:B------:R-:W-:-:S02]  /*1a550*/  FMNMX.FTZ R40, R71, R36, !PT ;  /* 0x0000002447287209 */ /* 0x000fc40007810000 */
[----:B------:R-:W-:Y:S02]  /*1a560*/  ISETP.GT.AND P2, PT, R99, 0x69, PT ;  /* 0x000000696300780c */ /* 0x000fe40003f44270 */
[----:B---3--:R-:W-:Y:S01]  /*1a570*/  FSEL R70, R70, -INF , P3 ;  /* 0xff80000046467808 */ /* 0x008fe20001800000 */
[----:B------:R-:W0:Y:S01]  /*1a580*/  MUFU.TANH R53, R53 ;  /* 0x0000003500357308 */ /* 0x000e220000002400 */
[----:B------:R-:W-:Y:S01]  /*1a590*/  FMNMX.FTZ R69, R41, R40, !PT ;  /* 0x0000002829457209 */ /* 0x000fe20007810000 */
[--C-:B------:R-:W-:Y:S01]  /*1a5a0*/  FFMA.FTZ R40, R67, UR51, -R24.reuse ;  /* 0x0000003343287c23 */ /* 0x100fe20008010818 */
[C---:B------:R-:W-:Y:S01]  /*1a5b0*/  ISETP.GT.AND P3, PT, R99.reuse, 0x70, PT ;  /* 0x000000706300780c */ /* 0x040fe20003f64270 */
[----:B------:R-:W-:Y:S01]  /*1a5c0*/  FFMA.FTZ R67, R46, UR51, -R24 ;  /* 0x000000332e437c23 */ /* 0x000fe20008010818 */
[----:B----4-:R-:W-:Y:S02]  /*1a5d0*/  FSEL R76, R76, -INF , P2 ;  /* 0xff8000004c4c7808 */ /* 0x010fe40001000000 */
[----:B------:R-:W-:Y:S01]  /*1a5e0*/  FMNMX.FTZ R69, R70, R69, !PT ;  /* 0x0000004546457209 */ /* 0x000fe20007810000 */
[----:B------:R-:W3:Y:S01]  /*1a5f0*/  MUFU.TANH R84, R84 ;  /* 0x0000005400547308 */ /* 0x000ee20000002400 */
[----:B------:R-:W-:-:S02]  /*1a600*/  ISETP.GT.AND P2, PT, R99, 0x71, PT ;  /* 0x000000716300780c */ /* 0x000fc40003f44270 */
[----:B--2---:R-:W-:Y:S02]  /*1a610*/  FSEL R48, R48, -INF , P3 ;  /* 0xff80000030307808 */ /* 0x004fe40001800000 */
[----:B------:R-:W-:Y:S02]  /*1a620*/  FMNMX.FTZ R69, R76, R69, !PT ;  /* 0x000000454c457209 */ /* 0x000fe40007810000 */
[C---:B------:R-:W-:Y:S01]  /*1a630*/  ISETP.GT.AND P3, PT, R99.reuse, 0x78, PT ;  /* 0x000000786300780c */ /* 0x040fe20003f64270 */
[----:B------:R-:W2:Y:S01]  /*1a640*/  MUFU.TANH R82, R82 ;  /* 0x0000005200527308 */ /* 0x000ea20000002400 */
[----:B-1----:R-:W-:Y:S02]  /*1a650*/  FSEL R78, R78, -INF , P2 ;  /* 0xff8000004e4e7808 */ /* 0x002fe40001000000 */
[----:B------:R-:W-:Y:S02]  /*1a660*/  FMNMX.FTZ R69, R48, R69, !PT ;  /* 0x0000004530457209 */ /* 0x000fe40007810000 */
[----:B------:R-:W-:-:S02]  /*1a670*/  ISETP.GT.AND P2, PT, R99, 0x79, PT ;  /* 0x000000796300780c */ /* 0x000fc40003f44270 */
[----:B------:R-:W-:Y:S01]  /*1a680*/  FSEL R80, R80, -INF , P3 ;  /* 0xff80000050507808 */ /* 0x000fe20001800000 */
[----:B------:R-:W1:Y:S01]  /*1a690*/  MUFU.TANH R88, R88 ;  /* 0x0000005800587308 */ /* 0x000e620000002400 */
[----:B------:R-:W-:Y:S02]  /*1a6a0*/  FMNMX.FTZ R69, R78, R69, !PT ;  /* 0x000000454e457209 */ /* 0x000fe40007810000 */
[----:B------:R-:W-:Y:S02]  /*1a6b0*/  ISETP.GT.AND P3, PT, R99, 0x80, PT ;  /* 0x000000806300780c */ /* 0x000fe40003f64270 */
[----:B0-----:R-:W-:Y:S02]  /*1a6c0*/  FSEL R53, R53, -INF , P2 ;  /* 0xff80000035357808 */ /* 0x001fe40001000000 */
[----:B------:R-:W-:Y:S01]  /*1a6d0*/  FMNMX.FTZ R46, R80, R69, !PT ;  /* 0x00000045502e7209 */ /* 0x000fe20007810000 */
[----:B------:R-:W0:Y:S01]  /*1a6e0*/  MUFU.TANH R86, R86 ;  /* 0x0000005600567308 */ /* 0x000e220000002400 */
[----:B------:R-:W-:-:S02]  /*1a6f0*/  ISETP.GT.AND P2, PT, R99, 0x81, PT ;  /* 0x000000816300780c */ /* 0x000fc40003f44270 */
[----:B---3--:R-:W-:Y:S02]  /*1a700*/  FSEL R84, R84, -INF , P3 ;  /* 0xff80000054547808 */ /* 0x008fe40001800000 */
[----:B------:R-:W-:Y:S02]  /*1a710*/  FMNMX.FTZ R69, R53, R46, !PT ;  /* 0x0000002e35457209 */ /* 0x000fe40007810000 */
[C---:B------:R-:W-:Y:S01]  /*1a720*/  ISETP.GT.AND P3, PT, R99.reuse, 0x88, PT ;  /* 0x000000886300780c */ /* 0x040fe20003f64270 */
[----:B------:R-:W3:Y:S01]  /*1a730*/  MUFU.TANH R92, R92 ;  /* 0x0000005c005c7308 */ /* 0x000ee20000002400 */
[----:B--2---:R-:W-:Y:S02]  /*1a740*/  FSEL R82, R82, -INF , P2 ;  /* 0xff80000052527808 */ /* 0x004fe40001000000 */
[----:B------:R-:W-:Y:S02]  /*1a750*/  FMNMX.FTZ R69, R84, R69, !PT ;  /* 0x0000004554457209 */ /* 0x000fe40007810000 */
[----:B------:R-:W-:-:S02]  /*1a760*/  ISETP.GT.AND P2, PT, R99, 0x89, PT ;  /* 0x000000896300780c */ /* 0x000fc40003f44270 */
[----:B-1----:R-:W-:Y:S01]  /*1a770*/  FSEL R88, R88, -INF , P3 ;  /* 0xff80000058587808 */ /* 0x002fe20001800000 */
[----:B------:R-:W-:Y:S01]  /*1a780*/  MUFU.TANH R90, R90 ;  /* 0x0000005a005a7308 */ /* 0x000fe20000002400 */
[----:B------:R-:W-:Y:S02]  /*1a790*/  FMNMX.FTZ R69, R82, R69, !PT ;  /* 0x0000004552457209 */ /* 0x000fe40007810000 */
[C---:B------:R-:W-:Y:S02]  /*1a7a0*/  ISETP.GT.AND P3, PT, R99.reuse, 0x90, PT ;  /* 0x000000906300780c */ /* 0x040fe40003f64270 */
[----:B0-----:R-:W-:Y:S02]  /*1a7b0*/  FSEL R86, R86, -INF , P2 ;  /* 0xff80000056567808 */ /* 0x001fe40001000000 */
[----:B------:R-:W-:Y:S01]  /*1a7c0*/  FMNMX.FTZ R69, R88, R69, !PT ;  /* 0x0000004558457209 */ /* 0x000fe20007810000 */
[----:B------:R-:W0:Y:S01]  /*1a7d0*/  MUFU.TANH R96, R96 ;  /* 0x0000006000607308 */ /* 0x000e220000002400 */
[----:B------:R-:W-:-:S02]  /*1a7e0*/  ISETP.GT.AND P2, PT, R99, 0x91, PT ;  /* 0x000000916300780c */ /* 0x000fc40003f44270 */
[----:B---3--:R-:W-:Y:S02]  /*1a7f0*/  FSEL R92, R92, -INF , P3 ;  /* 0xff8000005c5c7808 */ /* 0x008fe40001800000 */
[----:B------:R-:W-:Y:S02]  /*1a800*/  FMNMX.FTZ R69, R86, R69, !PT ;  /* 0x0000004556457209 */ /* 0x000fe40007810000 */
[----:B------:R-:W-:Y:S01]  /*1a810*/  ISETP.GT.AND P3, PT, R99, 0x98, PT ;  /* 0x000000986300780c */ /* 0x000fe20003f64270 */
[----:B------:R-:W1:Y:S01]  /*1a820*/  MUFU.TANH R94, R94 ;  /* 0x0000005e005e7308 */ /* 0x000e620000002400 */
[----:B------:R-:W-:-:S07]  /*1a830*/  FMNMX.FTZ R46, R92, R69, !PT ;  /* 0x000000455c2e7209 */ /* 0x000fce0007810000 */
[----:B------:R2:W-:Y:S01]  /*1a840*/  MUFU.EX2 R21, R75 ;  /* 0x0000004b00157308 */ /* 0x0005e20000000800 */
[----:B0-----:R-:W-:-:S07]  /*1a850*/  FSEL R96, R96, -INF , P3 ;  /* 0xff80000060607808 */ /* 0x001fce0001800000 */
[----:B------:R0:W-:Y:S01]  /*1a860*/  MUFU.EX2 R36, R79 ;  /* 0x0000004f00247308 */ /* 0x0001e20000000800 */
[----:B--2---:R-:W-:Y:S02]  /*1a870*/  FSEL R75, R90, -INF , P2 ;  /* 0xff8000005a4b7808 */ /* 0x004fe40001000000 */
[----:B------:R-:W-:Y:S02]  /*1a880*/  ISETP.GT.AND P2, PT, R99, 0x99, PT ;  /* 0x000000996300780c */ /* 0x000fe40003f44270 */
[----:B------:R-:W-:Y:S01]  /*1a890*/  FMNMX.FTZ R69, R75, R46, !PT ;  /* 0x0000002e4b457209 */ /* 0x000fe20007810000 */
[--C-:B------:R-:W-:Y:S01]  /*1a8a0*/  FFMA.FTZ R46, R50, UR51, -R24.reuse ;  /* 0x00000033322e7c23 */ /* 0x100fe20008010818 */
[----:B-1----:R-:W-:Y:S01]  /*1a8b0*/  FSEL R94, R94, -INF , P2 ;  /* 0xff8000005e5e7808 */ /* 0x002fe20001000000 */
[----:B------:R1:W-:Y:S01]  /*1a8c0*/  MUFU.EX2 R15, R81 ;  /* 0x00000051000f7308 */ /* 0x0003e20000000800 */
[----:B------:R-:W-:Y:S01]  /*1a8d0*/  FMNMX.FTZ R69, R96, R69, !PT ;  /* 0x0000004560457209 */ /* 0x000fe20007810000 */
[--C-:B------:R-:W-:Y:S01]  /*1a8e0*/  FFMA.FTZ R50, R54, UR51, -R24.reuse ;  /* 0x0000003336327c23 */ /* 0x100fe20008010818 */
[----:B------:R-:W-:-:S01]  /*1a8f0*/  FFMA.FTZ R54, R63, UR51, -R24 ;  /* 0x000000333f367c23 */ /* 0x000fc20008010818 */
[----:B------:R-:W-:Y:S01]  /*1a900*/  IMAD.U32 R63, RZ, RZ, UR51 ;  /* 0x00000033ff3f7e24 */ /* 0x000fe2000f8e00ff */
[----:B0-----:R-:W-:Y:S01]  /*1a910*/  FMNMX.FTZ R79, R94, R69, !PT ;  /* 0x000000455e4f7209 */ /* 0x001fe20007810000 */
[--C-:B------:R-:W-:Y:S01]  /*1a920*/  FFMA.FTZ R69, R31, UR51, -R24.reuse ;  /* 0x000000331f457c23 */ /* 0x100fe20008010818 */
[----:B------:R-:W-:-:S01]  /*1a930*/  FFMA.FTZ R31, R34, UR51, -R24 ;  /* 0x00000033221f7c23 */ /* 0x000fc20008010818 */
[--C-:B------:R-:W-:Y:S01]  /*1a940*/  FFMA.FTZ R34, R51, UR51, -R24.reuse ;  /* 0x0000003333227c23 */ /* 0x100fe20008010818 */
[----:B------:R-:W-:-:S01]  /*1a950*/  FFMA.FTZ R51, R55, UR51, -R24 ;  /* 0x0000003337337c23 */ /* 0x000fc20008010818 */
[----:B------:R-:W1:Y:S01]  /*1a960*/  SHFL.BFLY PT, R90, R79, 0x2, 0x1f ;  /* 0x0c401f004f5a7f89 */ /* 0x000e6200000e0000 */
[----:B------:R-:W-:-:S01]  /*1a970*/  FFMA.FTZ R55, R64, UR51, -R24 ;  /* 0x0000003340377c23 */ /* 0x000fc20008010818 */
[----:B------:R-:W-:Y:S01]  /*1a980*/  MUFU.EX2 R25, R25 ;  /* 0x0000001900197308 */ /* 0x000fe20000000800 */
[----:B------:R-:W-:-:S07]  /*1a990*/  FFMA.FTZ R24, R65, UR51, -R24 ;  /* 0x0000003341187c23 */ /* 0x000fce0008010818 */
[----:B------:R-:W-:Y:S08]  /*1a9a0*/  MUFU.EX2 R28, R28 ;  /* 0x0000001c001c7308 */ /* 0x000ff00000000800 */
[----:B------:R-:W-:Y:S01]  /*1a9b0*/  MUFU.EX2 R29, R29 ;  /* 0x0000001d001d7308 */ /* 0x000fe20000000800 */
[----:B-1----:R-:W-:-:S07]  /*1a9c0*/  FMNMX.FTZ R81, R79, R90, !PT ;  /* 0x0000005a4f517209 */ /* 0x002fce0007810000 */
[----:B------:R-:W0:Y:S01]  /*1a9d0*/  MUFU.EX2 R32, R32 ;  /* 0x0000002000207308 */ /* 0x000e220000000800 */
[----:B------:R-:W1:Y:S07]  /*1a9e0*/  SHFL.BFLY PT, R90, R81, 0x1, 0x1f ;  /* 0x0c201f00515a7f89 */ /* 0x000e6e00000e0000 */
[----:B------:R-:W-:Y:S08]  /*1a9f0*/  MUFU.EX2 R33, R33 ;  /* 0x0000002100217308 */ /* 0x000ff00000000800 */
[----:B------:R-:W-:Y:S01]  /*1aa00*/  MUFU.EX2 R6, R105 ;  /* 0x0000006900067308 */ /* 0x000fe20000000800 */
[----:B0-----:R-:W-:-:S04]  /*1aa10*/  F2FP.SATFINITE.E4M3.F32.PACK_AB_MERGE_C R185, R32, R29, RZ ;  /* 0x0000001d20b9723e */ /* 0x001fc800048070ff */
[----:B------:R-:W-:-:S03]  /*1aa20*/  F2FP.SATFINITE.E4M3.F32.PACK_AB_MERGE_C R185, R28, R25, R185 ;  /* 0x000000191cb9723e */ /* 0x000fc600048070b9 */
[----:B------:R0:W-:Y:S01]  /*1aa30*/  MUFU.EX2 R14, R83 ;  /* 0x00000053000e7308 */ /* 0x0001e20000000800 */
[----:B-1----:R-:W-:-:S04]  /*1aa40*/  FMNMX.FTZ R90, R81, R90, !PT ;  /* 0x0000005a515a7209 */ /* 0x002fc80007810000 */
        /* <DEDUP_REMOVED lines=14> */
[----:B------:R-:W-:Y:S01]  /*1ab30*/  FFMA.FTZ R3, R52, UR51, -R63 ;  /* 0x0000003334037c23 */ /* 0x000fe2000801083f */
[----:B------:R-:W-:-:S02]  /*1ab40*/  IMAD.U32 R61, RZ, RZ, UR38 ;  /* 0x00000026ff3d7e24 */ /* 0x000fc4000f8e00ff */
[--C-:B------:R-:W-:Y:S01]  /*1ab50*/  FFMA.FTZ R102, R72, UR51, -R63.reuse ;  /* 0x0000003348667c23 */ /* 0x100fe2000801083f */
[----:B------:R-:W-:-:S01]  /*1ab60*/  FFMA.FTZ R72, R74, UR51, -R63 ;  /* 0x000000334a487c23 */ /* 0x000fc2000801083f */
[--C-:B------:R-:W-:Y:S01]  /*1ab70*/  FFMA.FTZ R74, R57, UR51, -R63.reuse ;  /* 0x00000033394a7c23 */ /* 0x100fe2000801083f */
[----:B------:R-:W-:-:S01]  /*1ab80*/  FFMA.FTZ R52, R66, UR51, -R63 ;  /* 0x0000003342347c23 */ /* 0x000fc2000801083f */
[----:B------:R-:W1:Y:S01]  /*1ab90*/  MUFU.EX2 R37, R37 ;  /* 0x0000002500257308 */ /* 0x000e620000000800 */
[----:B------:R-:W-:-:S01]  /*1aba0*/  FFMA.FTZ R57, R60, UR51, -R63 ;  /* 0x000000333c397c23 */ /* 0x000fc2000801083f */
[----:B------:R-:W-:Y:S01]  /*1abb0*/  PRMT R60, R61, 0x654, R0 ;  /* 0x000006543d3c7816 */ /* 0x000fe20000000000 */
[----:B------:R-:W-:-:S01]  /*1abc0*/  FFMA.FTZ R68, R68, UR51, -R63 ;  /* 0x0000003344447c23 */ /* 0x000fc2000801083f */
[--C-:B------:R-:W-:Y:S01]  /*1abd0*/  FFMA.FTZ R79, R87, UR51, -R63.reuse ;  /* 0x00000033574f7c23 */ /* 0x100fe2000801083f */
[----:B------:R-:W-:-:S01]  /*1abe0*/  FFMA.FTZ R81, R77, UR51, -R63 ;  /* 0x000000334d517c23 */ /* 0x000fc2000801083f */
[----:B------:R2:W-:Y:S01]  /*1abf0*/  SYNCS.ARRIVE.TRANS64.RED.A1T0 RZ, [R60+URZ], RZ ;  /* 0x000000ff3cff79a7 */ /* 0x0005e2000810043f */
[----:B------:R-:W-:-:S01]  /*1ac00*/  FFMA.FTZ R87, R58, UR51, -R63 ;  /* 0x000000333a577c23 */ /* 0x000fc2000801083f */
[----:B------:R-:W3:Y:S01]  /*1ac10*/  MUFU.EX2 R64, R64 ;  /* 0x0000004000407308 */ /* 0x000ee20000000800 */
[----:B0-----:R-:W-:-:S01]  /*1ac20*/  FFMA.FTZ R83, R89, UR51, -R63 ;  /* 0x0000003359537c23 */ /* 0x001fc2000801083f */
[--C-:B------:R-:W-:Y:S01]  /*1ac30*/  FFMA.FTZ R58, R62, UR51, -R63.reuse ;  /* 0x000000333e3a7c23 */ /* 0x100fe2000801083f */
[----:B------:R-:W-:-:S01]  /*1ac40*/  FFMA.FTZ R62, R48, UR51, -R63 ;  /* 0x00000033303e7c23 */ /* 0x000fc2000801083f */
[--C-:B------:R-:W-:Y:S01]  /*1ac50*/  FFMA.FTZ R66, R91, UR51, -R63.reuse ;  /* 0x000000335b427c23 */ /* 0x100fe2000801083f */
[----:B------:R-:W-:-:S01]  /*1ac60*/  FFMA.FTZ R71, R71, UR51, -R63 ;  /* 0x0000003347477c23 */ /* 0x000fc2000801083f */
[----:B--2---:R-:W-:Y:S01]  /*1ac70*/  FADD.FTZ R60, R25, R28 ;  /* 0x0000001c193c7221 */ /* 0x004fe20000010000 */
[----:B------:R-:W-:-:S01]  /*1ac80*/  FFMA.FTZ R61, R76, UR51, -R63 ;  /* 0x000000334c3d7c23 */ /* 0x000fc2000801083f */
[----:B------:R-:W0:Y:S01]  /*1ac90*/  MUFU.EX2 R5, R5 ;  /* 0x0000000500057308 */ /* 0x000e220000000800 */
[----:B-1----:R-:W-:-:S01]  /*1aca0*/  FADD.FTZ R65, R4, R37 ;  /* 0x0000002504417221 */ /* 0x002fc20000010000 */
[----:B------:R-:W-:Y:S01]  /*1acb0*/  FADD.FTZ R89, R29, R60 ;  /* 0x0000003c1d597221 */ /* 0x000fe20000010000 */
[----:B------:R-:W-:-:S01]  /*1acc0*/  FFMA.FTZ R60, R78, UR51, -R63 ;  /* 0x000000334e3c7c23 */ /* 0x000fc2000801083f */
[--C-:B------:R-:W-:Y:S01]  /*1acd0*/  FFMA.FTZ R77, R93, UR51, -R63.reuse ;  /* 0x000000335d4d7c23 */ /* 0x100fe2000801083f */
[----:B------:R-:W-:-:S01]  /*1ace0*/  FFMA.FTZ R70, R70, UR51, -R63 ;  /* 0x0000003346467c23 */ /* 0x000fc2000801083f */
[----:B------:R-:W-:Y:S01]  /*1acf0*/  FADD.FTZ R78, R32, R89 ;  /* 0x00000059204e7221 */ /* 0x000fe20000010000 */
[----:B------:R-:W-:-:S01]  /*1ad00*/  FFMA.FTZ R100, R95, UR51, -R63 ;  /* 0x000000335f647c23 */ /* 0x000fc2000801083f */
[----:B------:R-:W1:Y:S01]  /*1ad10*/  MUFU.EX2 R3, R3 ;  /* 0x0000000300037308 */ /* 0x000e620000000800 */
[----:B---3--:R-:W-:-:S01]  /*1ad20*/  FADD.FTZ R48, R64, R65 ;  /* 0x0000004140307221 */ /* 0x008fc20000010000 */
[--C-:B------:R-:W-:Y:S01]  /*1ad30*/  FFMA.FTZ R65, R53, UR51, -R63.reuse ;  /* 0x0000003335417c23 */ /* 0x100fe2000801083f */
[----:B------:R-:W-:-:S01]  /*1ad40*/  FFMA.FTZ R98, R98, UR51, -R63 ;  /* 0x0000003362627c23 */ /* 0x000fc2000801083f */
[----:B------:R-:W-:Y:S01]  /*1ad50*/  F2FP.SATFINITE.E4M3.F32.PACK_AB_MERGE_C R187, R8, R7, RZ ;  /* 0x0000000708bb723e */ /* 0x000fe200048070ff */
[----:B------:R-:W-:-:S01]  /*1ad60*/  FFMA.FTZ R41, R41, UR51, -R63 ;  /* 0x0000003329297c23 */ /* 0x000fc2000801083f */
[--C-:B------:R-:W-:Y:S01]  /*1ad70*/  FFMA.FTZ R80, R80, UR51, -R63.reuse ;  /* 0x0000003350507c23 */ /* 0x100fe2000801083f */
[----:B------:R-:W-:-:S01]  /*1ad80*/  FFMA.FTZ R84, R84, UR51, -R63 ;  /* 0x0000003354547c23 */ /* 0x000fc2000801083f */
[----:B------:R-:W2:Y:S01]  /*1ad90*/  MUFU.EX2 R52, R52 ;  /* 0x0000003400347308 */ /* 0x000ea20000000800 */
[----:B0-----:R-:W-:-:S01]  /*1ada0*/  FADD.FTZ R76, R5, R48 ;  /* 0x00000030054c7221 */ /* 0x001fc20000010000 */
[----:B------:R-:W-:Y:S01]  /*1adb0*/  F2FP.SATFINITE.E4M3.F32.PACK_AB_MERGE_C R184, R5, R64, RZ ;  /* 0x0000004005b8723e */ /* 0x000fe200048070ff */
[----:B------:R-:W-:-:S01]  /*1adc0*/  FFMA.FTZ R82, R82, UR51, -R63 ;  /* 0x0000003352527c23 */ /* 0x000fc2000801083f */
[----:B------:R-:W-:Y:S01]  /*1add0*/  F2FP.SATFINITE.E4M3.F32.PACK_AB_MERGE_C R187, R6, R33, R187 ;  /* 0x0000002106bb723e */ /* 0x000fe200048070bb */
[----:B------:R-:W-:-:S01]  /*1ade0*/  FFMA.FTZ R88, R88, UR51, -R63 ;  /* 0x0000003358587c23 */ /* 0x000fc2000801083f */
[----:B------:R-:W-:Y:S01]  /*1adf0*/  F2FP.SATFINITE.E4M3.F32.PACK_AB_MERGE_C R184, R37, R4, R184 ;  /* 0x0000000425b8723e */ /* 0x000fe200048070b8 */
[----:B------:R-:W-:-:S01]  /*1ae00*/  FFMA.FTZ R86, R86, UR51, -R63 ;  /* 0x0000003356567c23 */ /* 0x000fc2000801083f */
[----:B------:R-:W-:Y:S01]  /*1ae10*/  MUFU.EX2 R68, R68 ;  /* 0x0000004400447308 */ /* 0x000fe20000000800 */
[----:B-1----:R-:W-:-:S01]  /*1ae20*/  FADD.FTZ R53, R3, R76 ;  /* 0x0000004c03357221 */ /* 0x002fc20000010000 */
[--C-:B------:R-:W-:Y:S01]  /*1ae30*/  FFMA.FTZ R92, R92, UR51, -R63.reuse ;  /* 0x000000335c5c7c23 */ /* 0x100fe2000801083f */
[----:B------:R-:W-:-:S01]  /*1ae40*/  FFMA.FTZ R75, R75, UR51, -R63 ;  /* 0x000000334b4b7c23 */ /* 0x000fc2000801083f */
[--C-:B------:R-:W-:Y:S01]  /*1ae50*/  FFMA.FTZ R96, R96, UR51, -R63.reuse ;  /* 0x0000003360607c23 */ /* 0x100fe2000801083f */
[----:B------:R-:W-:-:S03]  /*1ae60*/  FFMA.FTZ R63, R94, UR51, -R63 ;  /* 0x000000335e3f7c23 */ /* 0x000fc6000801083f */
[----:B------:R-:W0:Y:S01]  /*1ae70*/  MUFU.EX2 R81, R81 ;  /* 0x0000005100517308 */ /* 0x000e220000000800 */
[----:B--2---:R-:W-:-:S07]  /*1ae80*/  FADD.FTZ R53, R52, R53 ;  /* 0x0000003534357221 */ /* 0x004fce0000010000 */
[----:B------:R1:W-:Y:S08]  /*1ae90*/  MUFU.EX2 R0, R71 ;  /* 0x0000004700007308 */ /* 0x0003f00000000800 */
[----:B------:R-:W2:Y:S01]  /*1aea0*/  MUFU.EX2 R66, R66 ;  /* 0x0000004200427308 */ /* 0x000ea20000000800 */
[----:B-1----:R-:W-:-:S01]  /*1aeb0*/  FADD.FTZ R71, R33, R78 ;  /* 0x0000004e21477221 */ /* 0x002fc20000010000 */
[----:B0-----:R-:W-:-:S03]  /*1aec0*/  F2FP.SATFINITE.E4M3.F32.PACK_AB_MERGE_C R186, R81, R68, RZ ;  /* 0x0000004451ba723e */ /* 0x001fc600048070ff */
[----:B------:R-:W-:Y:S01]  /*1aed0*/  FADD.FTZ R76, R6, R71 ;  /* 0x00000047064c7221 */ /* 0x000fe20000010000 */
[----:B------:R-:W-:Y:S02]  /*1aee0*/  F2FP.SATFINITE.E4M3.F32.PACK_AB_MERGE_C R186, R52, R3, R186 ;  /* 0x0000000334ba723e */ /* 0x000fe400048070ba */
[----:B------:R-:W0:Y:S01]  /*1aef0*/  MUFU.EX2 R11, R11 ;  /* 0x0000000b000b7308 */ /* 0x000e220000000800 */
[----:B------:R-:W-:-:S04]  /*1af00*/  FADD.FTZ R71, R7, R76 ;  /* 0x0000004c07477221 */ /* 0x000fc80000010000 */
[----:B------:R-:W-:-:S03]  /*1af10*/  FADD.FTZ R89, R8, R71 ;  /* 0x0000004708597221 */ /* 0x000fc60000010000 */
[----:B------:R-:W1:Y:S01]  /*1af20*/  MUFU.EX2 R77, R77 ;  /* 0x0000004d004d7308 */ /* 0x000e620000000800 */
[----:B------:R-:W-:-:S07]  /*1af30*/  FADD.FTZ R76, R10, R89 ;  /* 0x000000590a4c7221 */ /* 0x000fce0000010000 */
[----:B------:R-:W3:Y:S08]  /*1af40*/  MUFU.EX2 R12, R12 ;  /* 0x0000000c000c7308 */ /* 0x000ef00000000800 */
[----:B------:R-:W4:Y:S08]  /*1af50*/  MUFU.EX2 R83, R83 ;  /* 0x0000005300537308 */ /* 0x000f300000000800 */
[----:B------:R5:W-:Y:S08]  /*1af60*/  MUFU.EX2 R48, R70 ;  /* 0x0000004600307308 */ /* 0x000bf00000000800 */
[----:B------:R-:W4:Y:S01]  /*1af70*/  MUFU.EX2 R13, R13 ;  /* 0x0000000d000d7308 */ /* 0x000f220000000800 */
[----:B-----5:R-:W-:-:S04]  /*1af80*/  FADD.FTZ R70, R68, R53 ;  /* 0x0000003544467221 */ /* 0x020fc80000010000 */
[----:B------:R-:W-:-:S03]  /*1af90*/  FADD.FTZ R71, R81, R70 ;  /* 0x0000004651477221 */ /* 0x000fc60000010000 */
[----:B------:R-:W5:Y:S01]  /*1afa0*/  MUFU.EX2 R100, R100 ;  /* 0x0000006400647308 */ /* 0x000f620000000800 */
[----:B--2---:R-:W-:-:S01]  /*1afb0*/  FADD.FTZ R70, R66, R71 ;  /* 0x0000004742467221 */ /* 0x004fc20000010000 */
[----:B0-----:R-:W-:-:S03]  /*1afc0*/  FADD.FTZ R71, R11, R76 ;  /* 0x0000004c0b477221 */ /* 0x001fc60000010000 */
[----:B-1----:R-:W-:Y:S01]  /*1afd0*/  FADD.FTZ R70, R77, R70 ;  /* 0x000000464d467221 */ /* 0x002fe20000010000 */
[----:B---3--:R-:W-:-:S02]  /*1afe0*/  FADD.FTZ R76, R12, R71 ;  /* 0x000000470c4c7221 */ /* 0x008fc40000010000 */
[----:B------:R-:W0:Y:S01]  /*1aff0*/  MUFU.EX2 R79, R79 ;  /* 0x0000004f004f7308 */ /* 0x000e220000000800 */
[----:B----4-:R-:W-:-:S01]  /*1b000*/  FADD.FTZ R29, R83, R70 ;  /* 0x00000046531d7221 */ /* 0x010fc20000010000 */
[C---:B------:R-:W-:Y:S01]  /*1b010*/  FADD.FTZ R7, R13.reuse, R76 ;  /* 0x0000004c0d077221 */ /* 0x040fe20000010000 */
[----:B------:R-:W-:Y:S02]  /*1b020*/  F2FP.SATFINITE.E4M3.F32.PACK_AB_MERGE_C R181, R13, R12, RZ ;  /* 0x0000000c0db5723e */ /* 0x000fe400048070ff */
[----:B------:R-:W-:Y:S01]  /*1b030*/  CS2R R70, SRZ ;  /* 0x0000000000467805 */ /* 0x000fe2000001ff00 */
[----:B------:R-:W1:Y:S01]  /*1b040*/  @P0 LDC R13, c[0x0][0x44c] ;  /* 0x00011300ff0d0b82 */ /* 0x000e620000000800 */
[----:B------:R-:W-:-:S01]  /*1b050*/  FADD.FTZ R32, R14, R7 ;  /* 0x000000070e207221 */ /* 0x000fc20000010000 */
[----:B------:R-:W-:Y:S01]  /*1b060*/  F2FP.SATFINITE.E4M3.F32.PACK_AB_MERGE_C R181, R11, R10, R181 ;  /* 0x0000000a0bb5723e */ /* 0x000fe200048070b5 */
[----:B------:R-:W2:Y:S01]  /*1b070*/  MUFU.EX2 R98, R98 ;  /* 0x0000006200627308 */ /* 0x000ea20000000800 */
[----:B-----5:R-:W-:-:S01]  /*1b080*/  FADD.FTZ R8, R100, R29 ;  /* 0x0000001d64087221 */ /* 0x020fc20000010000 */
[----:B------:R-:W-:Y:S01]  /*1b090*/  FADD.FTZ R7, R15, R32 ;  /* 0x000000200f077221 */ /* 0x000fe20000010000 */
[----:B------:R-:W-:-:S02]  /*1b0a0*/  F2FP.SATFINITE.E4M3.F32.PACK_AB_MERGE_C R180, R100, R83, RZ ;  /* 0x0000005364b4723e */ /* 0x000fc400048070ff */
[----:B------:R-:W-:Y:S02]  /*1b0b0*/  CS2R R32, SRZ ;  /* 0x0000000000207805 */ /* 0x000fe4000001ff00 */
[----:B------:R-:W-:Y:S01]  /*1b0c0*/  CS2R R28, SRZ ;  /* 0x00000000001c7805 */ /* 0x000fe2000001ff00 */
[----:B------:R-:W-:Y:S01]  /*1b0d0*/  FADD.FTZ R12, R20, R7 ;  /* 0x00000007140c7221 */ /* 0x000fe20000010000 */
[----:B------:R-:W-:Y:S01]  /*1b0e0*/  F2FP.SATFINITE.E4M3.F32.PACK_AB_MERGE_C R180, R77, R66, R180 ;  /* 0x000000424db4723e */ /* 0x000fe200048070b4 */
[----:B------:R-:W3:Y:S01]  /*1b0f0*/  MUFU.EX2 R85, R85 ;  /* 0x0000005500557308 */ /* 0x000ee20000000800 */
[----:B0-----:R-:W-:-:S01]  /*1b100*/  FADD.FTZ R5, R79, R8 ;  /* 0x000000084f057221 */ /* 0x001fc20000010000 */
[----:B------:R-:W-:-:S06]  /*1b110*/  CS2R R76, SRZ ;  /* 0x00000000004c7805 */ /* 0x000fcc000001ff00 */
[----:B------:R-:W0:Y:S01]  /*1b120*/  MUFU.EX2 R49, R49 ;  /* 0x0000003100317308 */ /* 0x000e220000000800 */
[----:B--2---:R-:W-:-:S07]  /*1b130*/  FADD.FTZ R8, R98, R5 ;  /* 0x0000000562087221 */ /* 0x004fce0000010000 */
[----:B------:R-:W2:Y:S01]  /*1b140*/  MUFU.EX2 R102, R102 ;  /* 0x0000006600667308 */ /* 0x000ea20000000800 */
[----:B---3--:R-:W-:-:S01]  /*1b150*/  FADD.FTZ R5, R85, R8 ;  /* 0x0000000855057221 */ /* 0x008fc20000010000 */
[----:B-1----:R-:W-:-:S06]  /*1b160*/  @P0 IMAD.HI.U32 R8, R212, R13, RZ ;  /* 0x0000000dd4080227 */ /* 0x002fcc00078e00ff */
[----:B------:R-:W1:Y:S01]  /*1b170*/  MUFU.EX2 R72, R72 ;  /* 0x0000004800487308 */ /* 0x000e620000000800 */
[----:B0-----:R-:W-:-:S01]  /*1b180*/  FADD.FTZ R12, R49, R12 ;  /* 0x0000000c310c7221 */ /* 0x001fc20000010000 */
[----:B------:R-:W-:-:S03]  /*1b190*/  F2FP.SATFINITE.E4M3.F32.PACK_AB_MERGE_C R183, R49, R20, RZ ;  /* 0x0000001431b7723e */ /* 0x000fc600048070ff */
[----:B------:R-:W-:Y:S01]  /*1b1a0*/  FADD.FTZ R7, R21, R12 ;  /* 0x0000000c15077221 */ /* 0x000fe20000010000 */
[----:B------:R-:W-:Y:S02]  /*1b1b0*/  F2FP.SATFINITE.E4M3.F32.PACK_AB_MERGE_C R183, R15, R14, R183 ;  /* 0x0000000e0fb7723e */ /* 0x000fe400048070b7 */
[----:B------:R-:W0:Y:S01]  /*1b1c0*/  MUFU.EX2 R73, R73 ;  /* 0x0000004900497308 */ /* 0x000e220000000800 */
[----:B--2---:R-:W-:-:S01]  /*1b1d0*/  FADD.FTZ R5, R102, R5 ;  /* 0x0000000566057221 */ /* 0x004fc20000010000 */
[----:B------:R-:W-:Y:S01]  /*1b1e0*/  FADD.FTZ R7, R36, R7 ;  /* 0x0000000724077221 */ /* 0x000fe20000010000 */
[----:B------:R-:W2:Y:S01]  /*1b1f0*/  @P0 LDC R15, c[0x0][0x450] ;  /* 0x00011400ff0f0b82 */ /* 0x000ea20000000800 */
[----:B------:R-:W-:-:S04]  /*1b200*/  F2FP.SATFINITE.E4M3.F32.PACK_AB_MERGE_C R182, R102, R85, RZ ;  /* 0x0000005566b6723e */ /* 0x000fc800048070ff */
[----:B------:R-:W3:Y:S01]  /*1b210*/  MUFU.EX2 R40, R40 ;  /* 0x0000002800287308 */ /* 0x000ee20000000800 */
[----:B-1----:R-:W-:-:S01]  /*1b220*/  FADD.FTZ R6, R72, R5 ;  /* 0x0000000548067221 */ /* 0x002fc20000010000 */
[----:B------:R-:W-:Y:S02]  /*1b230*/  F2FP.SATFINITE.E4M3.F32.PACK_AB_MERGE_C R182, R98, R79, R182 ;  /* 0x0000004f62b6723e */ /* 0x000fe400048070b6 */
[----:B------:R-:W-:-:S04]  /*1b240*/  CS2R R78, SRZ ;  /* 0x00000000004e7805 */ /* 0x000fc8000001ff00 */
[----:B------:R-:W1:Y:S01]  /*1b250*/  MUFU.EX2 R74, R74 ;  /* 0x0000004a004a7308 */ /* 0x000e620000000800 */
[----:B0-----:R-:W-:-:S07]  /*1b260*/  FADD.FTZ R5, R73, R6 ;  /* 0x0000000649057221 */ /* 0x001fce0000010000 */
[----:B------:R-:W0:Y:S01]  /*1b270*/  MUFU.EX2 R67, R67 ;  /* 0x0000004300437308 */ /* 0x000e220000000800 */
[----:B---3--:R-:W-:-:S07]  /*1b280*/  FADD.FTZ R6, R40, R7 ;  /* 0x0000000728067221 */ /* 0x008fce0000010000 */
[----:B------:R-:W3:Y:S01]  /*1b290*/  MUFU.EX2 R87, R87 ;  /* 0x0000005700577308 */ /* 0x000ee20000000800 */
[----:B-1----:R-:W-:-:S07]  /*1b2a0*/  FADD.FTZ R4, R74, R5 ;  /* 0x000000054a047221 */ /* 0x002fce0000010000 */
[----:B------:R-:W1:Y:S01]  /*1b2b0*/  MUFU.EX2 R43, R43 ;  /* 0x0000002b002b7308 */ /* 0x000e620000000800 */
[----:B0-----:R-:W-:-:S01]  /*1b2c0*/  FADD.FTZ R6, R67, R6 ;  /* 0x0000000643067221 */ /* 0x001fc20000010000 */
[----:B------:R-:W-:Y:S02]  /*1b2d0*/  F2FP.SATFINITE.E4M3.F32.PACK_AB_MERGE_C R177, R67, R40, RZ ;  /* 0x0000002843b1723e */ /* 0x000fe400048070ff */
[----:B------:R-:W-:Y:S02]  /*1b2e0*/  CS2R R66, SRZ ;  /* 0x0000000000427805 */ /* 0x000fe4000001ff00 */
[----:B------:R-:W-:Y:S02]  /*1b2f0*/  F2FP.SATFINITE.E4M3.F32.PACK_AB_MERGE_C R177, R36, R21, R177 ;  /* 0x0000001524b1723e */ /* 0x000fe400048070b1 */
[----:B------:R-:W-:Y:S01]  /*1b300*/  CS2R R36, SRZ ;  /* 0x0000000000247805 */ /* 0x000fe2000001ff00 */
[----:B------:R-:W0:Y:S01]  /*1b310*/  MUFU.EX2 R56, R56 ;  /* 0x0000003800387308 */ /* 0x000e220000000800 */
[C---:B---3--:R-:W-:Y:S01]  /*1b320*/  F2FP.SATFINITE.E4M3.F32.PACK_AB_MERGE_C R176, R87.reuse, R74, RZ ;  /* 0x0000004a57b0723e */ /* 0x048fe200048070ff */
[----:B------:R-:W-:-:S03]  /*1b330*/  FADD.FTZ R87, R87, R4 ;  /* 0x0000000457577221 */ /* 0x000fc60000010000 */
[----:B------:R-:W-:Y:S02]  /*1b340*/  F2FP.SATFINITE.E4M3.F32.PACK_AB_MERGE_C R176, R73, R72, R176 ;  /* 0x0000004849b0723e */ /* 0x000fe400048070b0 */
[----:B------:R-:W-:Y:S01]  /*1b350*/  CS2R R72, SRZ ;  /* 0x0000000000487805 */ /* 0x000fe2000001ff00 */
[----:B------:R-:W3:Y:S01]  /*1b360*/  MUFU.EX2 R26, R26 ;  /* 0x0000001a001a7308 */ /* 0x000ee20000000800 */
[----:B-1----:R-:W-:-:S07]  /*1b370*/  FADD.FTZ R5, R43, R6 ;  /* 0x000000062b057221 */ /* 0x002fce0000010000 */
[----:B------:R-:W1:Y:S01]  /*1b380*/  MUFU.EX2 R57, R57 ;  /* 0x0000003900397308 */ /* 0x000e620000000800 */
[----:B0-----:R-:W-:-:S07]  /*1b390*/  FADD.FTZ R4, R56, R87 ;  /* 0x0000005738047221 */ /* 0x001fce0000010000 */
[----:B------:R-:W0:Y:S01]  /*1b3a0*/  MUFU.EX2 R27, R27 ;  /* 0x0000001b001b7308 */ /* 0x000e220000000800 */
[----:B---3--:R-:W-:-:S07]  /*1b3b0*/  FADD.FTZ R6, R26, R5 ;  /* 0x000000051a067221 */ /* 0x008fce0000010000 */
[----:B------:R-:W3:Y:S01]  /*1b3c0*/  MUFU.EX2 R58, R58 ;  /* 0x0000003a003a7308 */ /* 0x000ee20000000800 */
[----:B-1----:R-:W-:-:S07]  /*1b3d0*/  FADD.FTZ R7, R57, R4 ;  /* 0x0000000439077221 */ /* 0x002fce0000010000 */
[----:B------:R-:W1:Y:S01]  /*1b3e0*/  MUFU.EX2 R42, R42 ;  /* 0x0000002a002a7308 */ /* 0x000e620000000800 */
[----:B0-----:R-:W-:-:S07]  /*1b3f0*/  FADD.FTZ R11, R27, R6 ;  /* 0x000000061b0b7221 */ /* 0x001fce0000010000 */
[----:B------:R-:W0:Y:S01]  /*1b400*/  MUFU.EX2 R59, R59 ;  /* 0x0000003b003b7308 */ /* 0x000e220000000800 */
[----:B---3--:R-:W-:-:S07]  /*1b410*/  FADD.FTZ R4, R58, R7 ;  /* 0x000000073a047221 */ /* 0x008fce0000010000 */
[----:B------:R-:W3:Y:S01]  /*1b420*/  MUFU.EX2 R30, R30 ;  /* 0x0000001e001e7308 */ /* 0x000ee20000000800 */
[----:B-1----:R-:W-:-:S01]  /*1b430*/  FADD.FTZ R11, R42, R11 ;  /* 0x0000000b2a0b7221 */ /* 0x002fc20000010000 */
[----:B------:R-:W-:-:S04]  /*1b440*/  F2FP.SATFINITE.E4M3.F32.PACK_AB_MERGE_C R179, R42, R27, RZ ;  /* 0x0000001b2ab3723e */ /* 0x000fc800048070ff */
[----:B------:R-:W-:Y:S02]  /*1b450*/  F2FP.SATFINITE.E4M3.F32.PACK_AB_MERGE_C R179, R26, R43, R179 ;  /* 0x0000002b1ab3723e */ /* 0x000fe400048070b3 */
[----:B------:R-:W-:Y:S01]  /*1b460*/  CS2R R42, SRZ ;  /* 0x00000000002a7805 */ /* 0x000fe2000001ff00 */
[----:B------:R-:W1:Y:S01]  /*1b470*/  MUFU.EX2 R47, R47 ;  /* 0x0000002f002f7308 */ /* 0x000e620000000800 */
[C---:B0-----:R-:W-:Y:S01]  /*1b480*/  F2FP.SATFINITE.E4M3.F32.PACK_AB_MERGE_C R178, R59.reuse, R58, RZ ;  /* 0x0000003a3bb2723e */ /* 0x041fe200048070ff */
[----:B------:R-:W-:Y:S01]  /*1b490*/  FADD.FTZ R59, R59, R4 ;  /* 0x000000043b3b7221 */ /* 0x000fe20000010000 */
[----:B------:R-:W-:Y:S02]  /*1b4a0*/  CS2R R26, SRZ ;  /* 0x00000000001a7805 */ /* 0x000fe4000001ff00 */
[----:B------:R-:W-:Y:S01]  /*1b4b0*/  F2FP.SATFINITE.E4M3.F32.PACK_AB_MERGE_C R178, R57, R56, R178 ;  /* 0x0000003839b2723e */ /* 0x000fe200048070b2 */
[----:B------:R-:W-:-:S01]  /*1b4c0*/  FADD.FTZ R4, R0, R59 ;  /* 0x0000003b00047221 */ /* 0x000fc20000010000 */
[----:B------:R-:W-:Y:S01]  /*1b4d0*/  CS2R R58, SRZ ;  /* 0x00000000003a7805 */ /* 0x000fe2000001ff00 */
[----:B------:R-:W0:Y:S01]  /*1b4e0*/  MUFU.EX2 R41, R41 ;  /* 0x0000002900297308 */ /* 0x000e220000000800 */
[----:B---3--:R-:W-:-:S01]  /*1b4f0*/  FADD.FTZ R6, R30, R11 ;  /* 0x0000000b1e067221 */ /* 0x008fc20000010000 */
[----:B------:R-:W-:-:S06]  /*1b500*/  CS2R R56, SRZ ;  /* 0x0000000000387805 */ /* 0x000fcc000001ff00 */
[----:B------:R-:W3:Y:S01]  /*1b510*/  MUFU.EX2 R46, R46 ;  /* 0x0000002e002e7308 */ /* 0x000ee20000000800 */
[----:B-1----:R-:W-:-:S07]  /*1b520*/  FADD.FTZ R11, R47, R6 ;  /* 0x000000062f0b7221 */ /* 0x002fce0000010000 */
[----:B------:R-:W1:Y:S01]  /*1b530*/  MUFU.EX2 R69, R69 ;  /* 0x0000004500457308 */ /* 0x000e620000000800 */
[----:B0-----:R-:W-:-:S04]  /*1b540*/  FADD.FTZ R7, R41, R4 ;  /* 0x0000000429077221 */ /* 0x001fc80000010000 */
[----:B------:R-:W-:-:S03]  /*1b550*/  FADD.FTZ R4, R48, R7 ;  /* 0x0000000730047221 */ /* 0x000fc60000010000 */
[----:B------:R-:W0:Y:S01]  /*1b560*/  MUFU.EX2 R61, R61 ;  /* 0x0000003d003d7308 */ /* 0x000e220000000800 */
[----:B---3--:R-:W-:-:S07]  /*1b570*/  FADD.FTZ R6, R46, R11 ;  /* 0x0000000b2e067221 */ /* 0x008fce0000010000 */
[----:B------:R-:W3:Y:S01]  /*1b580*/  MUFU.EX2 R31, R31 ;  /* 0x0000001f001f7308 */ /* 0x000ee20000000800 */
[----:B-1----:R-:W-:-:S01]  /*1b590*/  FADD.FTZ R6, R69, R6 ;  /* 0x0000000645067221 */ /* 0x002fc20000010000 */
[----:B------:R-:W-:Y:S02]  /*1b5a0*/  F2FP.SATFINITE.E4M3.F32.PACK_AB_MERGE_C R173, R69, R46, RZ ;  /* 0x0000002e45ad723e */ /* 0x000fe400048070ff */
[----:B------:R-:W-:Y:S02]  /*1b5b0*/  CS2R R68, SRZ ;  /* 0x0000000000447805 */ /* 0x000fe4000001ff00 */
[----:B------:R-:W-:Y:S02]  /*1b5c0*/  F2FP.SATFINITE.E4M3.F32.PACK_AB_MERGE_C R173, R47, R30, R173 ;  /* 0x0000001e2fad723e */ /* 0x000fe400048070ad */
[----:B------:R-:W-:Y:S01]  /*1b5d0*/  CS2R R46, SRZ ;  /* 0x00000000002e7805 */ /* 0x000fe2000001ff00 */
[----:B------:R-:W1:Y:S01]  /*1b5e0*/  MUFU.EX2 R53, R62 ;  /* 0x0000003e00357308 */ /* 0x000e620000000800 */
[----:B0-----:R-:W-:-:S01]  /*1b5f0*/  FADD.FTZ R4, R61, R4 ;  /* 0x000000043d047221 */ /* 0x001fc20000010000 */
[----:B------:R-:W-:-:S02]  /*1b600*/  F2FP.SATFINITE.E4M3.F32.PACK_AB_MERGE_C R172, R61, R48, RZ ;  /* 0x000000303dac723e */ /* 0x000fc400048070ff */
[----:B------:R-:W-:Y:S02]  /*1b610*/  CS2R R48, SRZ ;  /* 0x0000000000307805 */ /* 0x000fe4000001ff00 */
[----:B------:R-:W-:Y:S02]  /*1b620*/  F2FP.SATFINITE.E4M3.F32.PACK_AB_MERGE_C R172, R41, R0, R172 ;  /* 0x0000000029ac723e */ /* 0x000fe400048070ac */
[----:B------:R-:W-:Y:S01]  /*1b630*/  CS2R R40, SRZ ;  /* 0x0000000000287805 */ /* 0x000fe2000001ff00 */
[----:B------:R-:W0:Y:S01]  /*1b640*/  MUFU.EX2 R34, R34 ;  /* 0x0000002200227308 */ /* 0x000e220000000800 */
[----:B---3--:R-:W-:-:S01]  /*1b650*/  FADD.FTZ R11, R31, R6 ;  /* 0x000000061f0b7221 */ /* 0x008fc20000010000 */
[----:B------:R-:W-:Y:S01]  /*1b660*/  IMAD.MOV.U32 R6, RZ, RZ, R212 ;  /* 0x000000ffff067224 */ /* 0x000fe200078e00d4 */
[----:B--2---:R-:W-:-:S05]  /*1b670*/  @P0 SHF.R.U32.HI R6, RZ, R15, R8 ;  /* 0x0000000fff060219 */ /* 0x004fca0000011608 */
        /* <DEDUP_REMOVED lines=8> */
[----:B0-----:R-:W-:Y:S01]  /*1b700*/  F2FP.SATFINITE.E4M3.F32.PACK_AB_MERGE_C R4, R35, R50, RZ ;  /* 0x000000322304723e */ /* 0x001fe200048070ff */
[----:B------:R-:W-:-:S03]  /*1b710*/  FADD.FTZ R50, R50, R11 ;  /* 0x0000000b32327221 */ /* 0x000fc60000010000 */
[----:B------:R-:W-:Y:S01]  /*1b720*/  F2FP.SATFINITE.E4M3.F32.PACK_AB_MERGE_C R175, R34, R31, R4 ;  /* 0x0000001f22af723e */ /* 0x000fe20004807004 */
[----:B------:R-:W-:-:S01]  /*1b730*/  FADD.FTZ R50, R35, R50 ;  /* 0x0000003223327221 */ /* 0x000fc20000010000 */
[----:B------:R-:W-:Y:S01]  /*1b740*/  CS2R R34, SRZ ;  /* 0x0000000000227805 */ /* 0x000fe2000001ff00 */
[----:B------:R-:W0:Y:S01]  /*1b750*/  MUFU.EX2 R51, R51 ;  /* 0x0000003300337308 */ /* 0x000e220000000800 */
[----:B------:R-:W-:-:S07]  /*1b760*/  CS2R R30, SRZ ;  /* 0x00000000001e7805 */ /* 0x000fce000001ff00 */
[----:B------:R-:W2:Y:S01]  /*1b770*/  MUFU.EX2 R84, R84 ;  /* 0x0000005400547308 */ /* 0x000ea20000000800 */
[----:B-1----:R-:W-:Y:S01]  /*1b780*/  F2FP.SATFINITE.E4M3.F32.PACK_AB_MERGE_C R0, R65, R80, RZ ;  /* 0x000000504100723e */ /* 0x002fe200048070ff */
[----:B------:R-:W-:-:S03]  /*1b790*/  FADD.FTZ R80, R80, R7 ;  /* 0x0000000750507221 */ /* 0x000fc60000010000 */
[----:B------:R-:W-:Y:S01]  /*1b7a0*/  F2FP.SATFINITE.E4M3.F32.PACK_AB_MERGE_C R174, R60, R53, R0 ;  /* 0x000000353cae723e */ /* 0x000fe20004807000 */
[----:B------:R-:W-:-:S01]  /*1b7b0*/  FADD.FTZ R65, R65, R80 ;  /* 0x0000005041417221 */ /* 0x000fc20000010000 */
[----:B------:R-:W-:Y:S01]  /*1b7c0*/  CS2R R80, SRZ ;  /* 0x0000000000507805 */ /* 0x000fe2000001ff00 */
[----:B------:R-:W1:Y:S01]  /*1b7d0*/  MUFU.EX2 R38, R38 ;  /* 0x0000002600267308 */ /* 0x000e620000000800 */
[----:B0-----:R-:W-:-:S01]  /*1b7e0*/  FADD.FTZ R7, R51, R50 ;  /* 0x0000003233077221 */ /* 0x001fc20000010000 */
[----:B------:R-:W-:Y:S02]  /*1b7f0*/  CS2R R60, SRZ ;  /* 0x00000000003c7805 */ /* 0x000fe4000001ff00 */
[----:B------:R-:W-:-:S04]  /*1b800*/  CS2R R52, SRZ ;  /* 0x0000000000347805 */ /* 0x000fc8000001ff00 */
[----:B------:R0:W3:Y:S01]  /*1b810*/  MUFU.EX2 R3, R82 ;  /* 0x0000005200037308 */ /* 0x0000e20000000800 */
[----:B--2---:R-:W-:-:S01]  /*1b820*/  FADD.FTZ R0, R84, R65 ;  /* 0x0000004154007221 */ /* 0x004fc20000010000 */
[----:B------:R-:W-:-:S06]  /*1b830*/  CS2R R64, SRZ ;  /* 0x0000000000407805 */ /* 0x000fcc000001ff00 */
[----:B------:R-:W2:Y:S01]  /*1b840*/  MUFU.EX2 R54, R54 ;  /* 0x0000003600367308 */ /* 0x000ea20000000800 */
[----:B-1----:R-:W-:-:S01]  /*1b850*/  FADD.FTZ R11, R38, R7 ;  /* 0x00000007260b7221 */ /* 0x002fc20000010000 */
[----:B0-----:R-:W-:-:S06]  /*1b860*/  CS2R R82, SRZ ;  /* 0x0000000000527805 */ /* 0x001fcc000001ff00 */
[----:B------:R-:W-:Y:S01]  /*1b870*/  MUFU.EX2 R88, R88 ;  /* 0x0000005800587308 */ /* 0x000fe20000000800 */
[----:B---3--:R-:W-:-:S07]  /*1b880*/  FADD.FTZ R7, R3, R0 ;  /* 0x0000000003077221 */ /* 0x008fce0000010000 */
[----:B------:R0:W1:Y:S01]  /*1b890*/  MUFU.EX2 R5, R86 ;  /* 0x0000005600057308 */ /* 0x0000620000000800 */
[----:B--2---:R-:W-:-:S07]  /*1b8a0*/  FADD.FTZ R0, R54, R11 ;  /* 0x0000000b36007221 */ /* 0x004fce0000010000 */
[----:B------:R-:W2:Y:S01]  /*1b8b0*/  MUFU.EX2 R55, R55 ;  /* 0x0000003700377308 */ /* 0x000ea20000000800 */
[----:B0-----:R-:W-:-:S07]  /*1b8c0*/  CS2R R86, SRZ ;  /* 0x0000000000567805 */ /* 0x001fce000001ff00 */
[----:B------:R-:W0:Y:S01]  /*1b8d0*/  MUFU.EX2 R39, R39 ;  /* 0x0000002700277308 */ /* 0x000e220000000800 */
[----:B-1----:R-:W-:Y:S01]  /*1b8e0*/  F2FP.SATFINITE.E4M3.F32.PACK_AB_MERGE_C R4, R5, R88, RZ ;  /* 0x000000580504723e */ /* 0x002fe200048070ff */
[----:B------:R-:W-:-:S03]  /*1b8f0*/  FADD.FTZ R88, R88, R7 ;  /* 0x0000000758587221 */ /* 0x000fc60000010000 */
[----:B------:R-:W-:Y:S01]  /*1b900*/  F2FP.SATFINITE.E4M3.F32.PACK_AB_MERGE_C R168, R3, R84, R4 ;  /* 0x0000005403a8723e */ /* 0x000fe20004807004 */
[----:B------:R-:W-:-:S01]  /*1b910*/  FADD.FTZ R5, R5, R88 ;  /* 0x0000005805057221 */ /* 0x000fc20000010000 */
[----:B------:R-:W-:Y:S01]  /*1b920*/  IADD3 R4, R6, R214, -R213 ;  /* 0x000000d606047210 */ /* 0x000fe20007ffe8d5 */
[----:B------:R-:W1:Y:S01]  /*1b930*/  MUFU.EX2 R92, R92 ;  /* 0x0000005c005c7308 */ /* 0x000e620000000800 */
[----:B--2---:R-:W-:-:S01]  /*1b940*/  FADD.FTZ R0, R55, R0 ;  /* 0x0000000037007221 */ /* 0x004fc20000010000 */
[----:B------:R-:W-:Y:S02]  /*1b950*/  F2FP.SATFINITE.E4M3.F32.PACK_AB_MERGE_C R54, R55, R54, RZ ;  /* 0x000000363736723e */ /* 0x000fe400048070ff */
[----:B------:R-:W-:Y:S01]  /*1b960*/  CS2R R84, SRZ ;  /* 0x0000000000547805 */ /* 0x000fe2000001ff00 */
[----:B------:R-:W-:Y:S01]  /*1b970*/  IMAD.HI R6, R4, 0x66666667, RZ ;  /* 0x6666666704067827 */ /* 0x000fe200078e02ff */
[----:B------:R-:W-:Y:S02]  /*1b980*/  F2FP.SATFINITE.E4M3.F32.PACK_AB_MERGE_C R169, R38, R51, R54 ;  /* 0x0000003326a9723e */ /* 0x000fe40004807036 */
[----:B------:R-:W-:Y:S01]  /*1b990*/  CS2R R54, SRZ ;  /* 0x0000000000367805 */ /* 0x000fe2000001ff00 */
[----:B------:R-:W-:Y:S01]  /*1b9a0*/  MUFU.EX2 R96, R96 ;  /* 0x0000006000607308 */ /* 0x000fe20000000800 */
[----:B0-----:R-:W-:-:S01]  /*1b9b0*/  FADD.FTZ R3, R39, R0 ;  /* 0x0000000027037221 */ /* 0x001fc20000010000 */
[----:B------:R-:W-:-:S06]  /*1b9c0*/  CS2R R50, SRZ ;  /* 0x0000000000327805 */ /* 0x000fcc000001ff00 */
[----:B------:R-:W0:Y:S01]  /*1b9d0*/  MUFU.EX2 R63, R63 ;  /* 0x0000003f003f7308 */ /* 0x000e220000000800 */
[----:B-1----:R-:W-:-:S07]  /*1b9e0*/  FADD.FTZ R0, R92, R5 ;  /* 0x000000055c007221 */ /* 0x002fce0000010000 */
[----:B------:R-:W1:Y:S08]  /*1b9f0*/  MUFU.EX2 R75, R75 ;  /* 0x0000004b004b7308 */ /* 0x000e700000000800 */
[----:B------:R-:W2:Y:S01]  /*1ba00*/  MUFU.EX2 R44, R44 ;  /* 0x0000002c002c7308 */ /* 0x000ea20000000800 */
[----:B0-----:R-:W-:-:S07]  /*1ba10*/  F2FP.SATFINITE.E4M3.F32.PACK_AB_MERGE_C R5, R63, R96, RZ ;  /* 0x000000603f05723e */ /* 0x001fce00048070ff */
[----:B------:R-:W-:Y:S01]  /*1ba20*/  MUFU.EX2 R45, R45 ;  /* 0x0000002d002d7308 */ /* 0x000fe20000000800 */
[----:B-1----:R-:W-:Y:S02]  /*1ba30*/  F2FP.SATFINITE.E4M3.F32.PACK_AB_MERGE_C R170, R75, R92, R5 ;  /* 0x0000005c4baa723e */ /* 0x002fe40004807005 */
[----:B------:R-:W-:-:S04]  /*1ba40*/  SHF.R.U32.HI R5, RZ, 0x1f, R6 ;  /* 0x0000001fff057819 */ /* 0x000fc80000011606 */
[----:B------:R-:W-:Y:S01]  /*1ba50*/  LEA.HI.SX32 R5, R6, R5, 0x1a ;  /* 0x0000000506057211 */ /* 0x000fe200078fd2ff */
[----:B------:R-:W0:Y:S01]  /*1ba60*/  MUFU.EX2 R24, R24 ;  /* 0x0000001800187308 */ /* 0x000e220000000800 */
[----:B------:R-:W-:Y:S02]  /*1ba70*/  VIADD R6, R152, 0xfffffffe ;  /* 0xfffffffe98067836 */ /* 0x000fe40000000000 */
[----:B--2---:R-:W-:Y:S01]  /*1ba80*/  FADD.FTZ R4, R44, R3 ;  /* 0x000000032c047221 */ /* 0x004fe20000010000 */
[----:B------:R-:W-:Y:S01]  /*1ba90*/  VIMNMX R14, RZ, R5, !PT ;  /* 0x00000005ff0e7248 */ /* 0x000fe20007fe0100 */
[----:B------:R-:W-:Y:S01]  /*1baa0*/  FADD.FTZ R3, R75, R0 ;  /* 0x000000004b037221 */ /* 0x000fe20000010000 */
[----:B------:R-:W-:Y:S02]  /*1bab0*/  CS2R R74, SRZ ;  /* 0x00000000004a7805 */ /* 0x000fe4000001ff00 */
[----:B------:R-:W-:Y:S01]  /*1bac0*/  ISETP.GE.AND P2, PT, R6, R14, PT ;  /* 0x0000000e0600720c */ /* 0x000fe20003f46270 */
[----:B------:R-:W-:-:S04]  /*1bad0*/  FADD.FTZ R96, R96, R3 ;  /* 0x0000000360607221 */ /* 0x000fc80000010000 */
[----:B------:R-:W-:Y:S01]  /*1bae0*/  FADD.FTZ R3, R63, R96 ;  /* 0x000000603f037221 */ /* 0x000fe20000010000 */
[----:B------:R-:W-:Y:S02]  /*1baf0*/  CS2R R62, SRZ ;  /* 0x00000000003e7805 */ /* 0x000fe4000001ff00 */
[----:B0-----:R-:W-:Y:S01]  /*1bb00*/  F2FP.SATFINITE.E4M3.F32.PACK_AB_MERGE_C R0, R24, R45, RZ ;  /* 0x0000002d1800723e */ /* 0x001fe200048070ff */
[----:B------:R-:W-:-:S03]  /*1bb10*/  FADD.FTZ R45, R45, R4 ;  /* 0x000000042d2d7221 */ /* 0x000fc60000010000 */
[----:B------:R-:W-:Y:S01]  /*1bb20*/  F2FP.SATFINITE.E4M3.F32.PACK_AB_MERGE_C R171, R44, R39, R0 ;  /* 0x000000272cab723e */ /* 0x000fe20004807000 */
[----:B------:R-:W-:-:S01]  /*1bb30*/  FADD.FTZ R0, R24, R45 ;  /* 0x0000002d18007221 */ /* 0x000fc20000010000 */
[----:B------:R-:W-:Y:S02]  /*1bb40*/  CS2R R44, SRZ ;  /* 0x00000000002c7805 */ /* 0x000fe4000001ff00 */
[----:B------:R-:W-:Y:S02]  /*1bb50*/  CS2R R38, SRZ ;  /* 0x0000000000267805 */ /* 0x000fe4000001ff00 */
[----:B------:R-:W-:Y:S01]  /*1bb60*/  CS2R R24, SRZ ;  /* 0x0000000000187805 */ /* 0x000fe2000001ff00 */
[----:B------:R-:W-:Y:S06]  /*1bb70*/  @!P2 BRA `(.L_x_2785) ;  /* 0x0000004400f0a947 */ /* 0x000fec0003800000 */
[----:B------:R-:W-:Y:S01]  /*1bb80*/  MOV R4, R97 ;  /* 0x0000006100047202 */ /* 0x000fe20000000f00 */
[----:B------:R-:W-:Y:S01]  /*1bb90*/  IMAD.MOV.U32 R5, RZ, RZ, R90 ;  /* 0x000000ffff057224 */ /* 0x000fe200078e005a */
[----:B------:R-:W-:Y:S01]  /*1bba0*/  MOV R87, RZ ;  /* 0x000000ff00577202 */ /* 0x000fe20000000f00 */
[----:B------:R-:W-:Y:S02]  /*1bbb0*/  IMAD.MOV.U32 R7, RZ, RZ, R194 ;  /* 0x000000ffff077224 */ /* 0x000fe400078e00c2 */
[----:B------:R-:W-:-:S07]  /*1bbc0*/  IMAD.MOV.U32 R8, RZ, RZ, R188 ;  /* 0x000000ffff087224 */ /* 0x000fce00078e00bc */
.L_x_2797:
        /* <DEDUP_REMOVED lines=8> */
.L_x_2787:
[----:B------:R-:W-:-:S05]  /*1bc50*/  VIADD R10, R8, 0x1 ;  /* 0x00000001080a7836 */ /* 0x000fca0000000000 */
[----:B------:R-:W-:-:S04]  /*1bc60*/  ISETP.NE.AND P3, PT, R10, 0x2, PT ;  /* 0x000000020a00780c */ /* 0x000fc80003f65270 */
[----:B------:R-:W-:Y:S02]  /*1bc70*/  SEL R11, R10, RZ, P3 ;  /* 0x000000ff0a0b7207 */ /* 0x000fe40001800000 */
[----:B------:R-:W-:-:S03]  /*1bc80*/  SHF.L.U32 R10, R194, 0x1f, RZ ;  /* 0x0000001fc20a7819 */ /* 0x000fc600000006ff */
[----:B------:R-:W-:-:S04]  /*1bc90*/  IMAD R11, R11, 0x8, R18 ;  /* 0x000000080b0b7824 */ /* 0x000fc800078e0212 */
[----:B------:R0:W1:Y:S01]  /*1bca0*/  SYNCS.PHASECHK.TRANS64.TRYWAIT P3, [R11+URZ+0x29830], R10 ;  /* 0x0298300a0b0075a7 */ /* 0x000062000806017f */
[----:B------:R-:W-:Y:S05]  /*1bcb0*/  @!P1 BRA `(.L_x_2788) ;  /* 0x0000000000049947 */ /* 0x000fea0003800000 */
[----:B------:R-:W-:Y:S01]  /*1bcc0*/  BPT.TRAP 0x1 ;  /* 0x000000040000795c */ /* 0x000fe20000300000 */
.L_x_2788:
[----:B------:R-:W-:Y:S04]  /*1bcd0*/  BSSY B0, `(.L_x_2786) ;  /* 0x0000004000007945 */ /* 0x000fe80003800000 */
[----:B-1----:R-:W-:Y:S05]  /*1bce0*/  @P3 BRA `(.L_x_2789) ;  /* 0x0000000000083947 */ /* 0x002fea0003800000 */
[----:B------:R-:W1:Y:S02]  /*1bcf0*/  SYNCS.PHASECHK.TRANS64.TRYWAIT P3, [R11+URZ+0x29830], R10 ;  /* 0x0298300a0b0075a7 */ /* 0x000e64000806017f */
[----:B-1----:R-:W-:Y:S05]  /*1bd00*/  @!P3 BRA `(.L_x_2790) ;  /* 0x0000014000ccb947 */ /* 0x002fea0003800000 */
.L_x_2789:
[----:B------:R-:W-:Y:S05]  /*1bd10*/  BSYNC B0 ;  /* 0x0000000000007941 */ /* 0x000fea0003800000 */
.L_x_2786:
[----:B01----:R-:W0:Y:S01]  /*1bd20*/  S2R R10, SR_TID.X ;  /* 0x00000000000a7919 */ /* 0x003e220000002100 */
[----:B------:R-:W-:Y:S01]  /*1bd30*/  VIADD R188, R8, 0x1 ;  /* 0x0000000108bc7836 */ /* 0x000fe20000000000 */
[----:B------:R-:W-:Y:S05]  /*1bd40*/  WARPSYNC.ALL ;  /* 0x0000000000007948 */ /* 0x000fea0003800000 */
[C---:B------:R-:W-:Y:S01]  /*1bd50*/  ISETP.NE.AND P3, PT, R188.reuse, 0x2, PT ;  /* 0x00000002bc00780c */ /* 0x040fe20003f65270 */
[----:B------:R-:W-:Y:S01]  /*1bd60*/  IMAD.MOV.U32 R11, RZ, RZ, -0x7fffffe0 ;  /* 0x80000020ff0b7424 */ /* 0x000fe200078e00ff */
[----:B------:R-:W-:Y:S01]  /*1bd70*/  UMOV UR44, UR24 ;  /* 0x00000018002c7c82 */ /* 0x000fe20008000000 */
[----:B------:R-:W-:Y:S01]  /*1bd80*/  UMOV UR45, UR25 ;  /* 0x00000019002d7c82 */ /* 0x000fe20008000000 */
[----:B------:R-:W-:Y:S01]  /*1bd90*/  SEL R188, R188, RZ, P3 ;  /* 0x000000ffbcbc7207 */ /* 0x000fe20001800000 */
[----:B------:R-:W-:Y:S01]  /*1bda0*/  UMOV UR40, UR24 ;  /* 0x0000001800287c82 */ /* 0x000fe20008000000 */
[----:B------:R-:W-:Y:S01]  /*1bdb0*/  R2UR UR47, R11 ;  /* 0x000000000b2f72ca */ /* 0x000fe200000e0000 */
[----:B------:R-:W-:Y:S01]  /*1bdc0*/  UMOV UR41, UR25 ;  /* 0x0000001900297c82 */ /* 0x000fe20008000000 */
[----:B------:R-:W-:Y:S01]  /*1bdd0*/  MOV R13, 0x80000020 ;  /* 0x80000020000d7802 */ /* 0x000fe20000000f00 */
[----:B------:R-:W-:Y:S01]  /*1bde0*/  IMAD.MOV.U32 R89, RZ, RZ, -0x7fffffe0 ;  /* 0x80000020ff597424 */ /* 0x000fe200078e00ff */
[----:B------:R-:W-:Y:S01]  /*1bdf0*/  UMOV UR28, UR24 ;  /* 0x00000018001c7c82 */ /* 0x000fe20008000000 */
[----:B------:R-:W-:Y:S01]  /*1be00*/  IMAD.MOV.U32 R21, RZ, RZ, -0x7fffffe0 ;  /* 0x80000020ff157424 */ /* 0x000fe200078e00ff */
[----:B------:R-:W-:Y:S01]  /*1be10*/  R2UR UR43, R13 ;  /* 0x000000000d2b72ca */ /* 0x000fe200000e0000 */
        /* <DEDUP_REMOVED lines=10> */
[----:B0-----:R-:W-:-:S04]  /*1bec0*/  SHF.R.U32.HI R10, RZ, 0x7, R10 ;  /* 0x00000007ff0a7819 */ /* 0x001fc8000001160a */
[----:B------:R-:W-:Y:S01]  /*1bed0*/  IADD3 R15, R10, 0x8, RZ ;  /* 0x000000080a0f7810 */ /* 0x000fe20007ffe0ff */
[----:B------:R-:W-:-:S04]  /*1bee0*/  IMAD R10, R188, 0x780, R9 ;  /* 0x00000780bc0a7824 */ /* 0x000fc800078e0209 */
[----:B------:R0:W-:Y:S01]  /*1bef0*/  BAR.SYNC.DEFER_BLOCKING R15, 0x100 ;  /* 0x0004000f0000751d */ /* 0x0001e20000010000 */
[C---:B------:R-:W-:Y:S01]  /*1bf00*/  R2UR UR46, R10.reuse ;  /* 0x000000000a2e72ca */ /* 0x040fe200000e0000 */
[C---:B------:R-:W-:Y:S02]  /*1bf10*/  VIADD R12, R10.reuse, 0x80 ;  /* 0x000000800a0c7836 */ /* 0x040fe40000000000 */
[C---:B------:R-:W-:Y:S02]  /*1bf20*/  VIADD R88, R10.reuse, 0x100 ;  /* 0x000001000a587836 */ /* 0x040fe40000000000 */
[----:B------:R-:W-:Y:S01]  /*1bf30*/  VIADD R20, R10, 0x180 ;  /* 0x000001800a147836 */ /* 0x000fe20000000000 */
[----:B------:R-:W-:Y:S01]  /*1bf40*/  R2UR UR42, R12 ;  /* 0x000000000c2a72ca */ /* 0x000fe200000e0000 */
[----:B------:R-:W-:Y:S01]  /*1bf50*/  VIADD R12, R10, 0x200 ;  /* 0x000002000a0c7836 */ /* 0x000fe20000000000 */
[----:B------:R-:W-:Y:S02]  /*1bf60*/  R2UR UR26, R88 ;  /* 0x00000000581a72ca */ /* 0x000fe400000e0000 */
[----:B------:R-:W-:Y:S01]  /*1bf70*/  R2UR UR30, R20 ;  /* 0x00000000141e72ca */ /* 0x000fe200000e0000 */
[----:B------:R-:W-:Y:S01]  /*1bf80*/  VIADD R20, R10, 0x82 ;  /* 0x000000820a147836 */ /* 0x000fe20000000000 */
[----:B------:R-:W-:Y:S01]  /*1bf90*/  R2UR UR34, R12 ;  /* 0x000000000c2272ca */ /* 0x000fe200000e0000 */
[C---:B------:R-:W-:Y:S01]  /*1bfa0*/  VIADD R12, R10.reuse, 0x102 ;  /* 0x000001020a0c7836 */ /* 0x040fe20000000000 */
[----:B------:R-:W-:-:S04]  /*1bfb0*/  IADD3 R88, R10, 0x2, RZ ;  /* 0x000000020a587810 */ /* 0x000fc80007ffe0ff */
[----:B------:R-:W-:Y:S01]  /*1bfc0*/  R2UR UR6, R88 ;  /* 0x00000000580672ca */ /* 0x000fe200000e0000 */
        /* <DEDUP_REMOVED lines=46> */
[----:B------:R-:W-:Y:S01]  /*1c2b0*/  UMOV UR40, UR8 ;  /* 0x0000000800287c82 */ /* 0x000fe20008000000 */
[----:B------:R-:W-:Y:S01]  /*1c2c0*/  UMOV UR41, UR9 ;  /* 0x0000000900297c82 */ /* 0x000fe20008000000 */
        /* <DEDUP_REMOVED lines=26> */
[----:B------:R-:W-:-:S03]  /*1c470*/  IMAD.MOV.U32 R13, RZ, RZ, -0x7fffffe0 ;  /* 0x80000020ff0d7424 */ /* 0x000fc600078e00ff */
[----:B------:R-:W-:Y:S02]  /*1c480*/  R2UR UR46, R12 ;  /* 0x000000000c2e72ca */ /* 0x000fe400000e0000 */
[----:B------:R-:W-:Y:S01]  /*1c490*/  R2UR UR47, R13 ;  /* 0x000000000d2f72ca */ /* 0x000fe200000e0000 */
        /* <DEDUP_REMOVED lines=111> */
[C---:B------:R-:W-:Y:S01]  /*1cb90*/  VIADD R12, R10.reuse, 0x682 ;  /* 0x000006820a0c7836 */ /* 0x040fe20000000000 */
[----:B------:R-:W-:Y:S01]  /*1cba0*/  IADD3 R10, R10, 0x702, RZ ;  /* 0x000007020a0a7810 */ /* 0x000fe20007ffe0ff */
        /* <DEDUP_REMOVED lines=31> */
[----:B0-----:R-:W-:Y:S05]  /*1cda0*/  @P2 BRA `(.L_x_2791) ;  /* 0x0000000000282947 */ /* 0x001fea0003800000 */
[----:B------:R-:W-:Y:S05]  /*1cdb0*/  @!P1 BRA `(.L_x_2792) ;  /* 0x0000000000049947 */ /* 0x000fea0003800000 */
[----:B------:R-:W-:Y:S01]  /*1cdc0*/  BPT.TRAP 0x1 ;  /* 0x000000040000795c */ /* 0x000fe20000300000 */
.L_x_2792:
[----:B------:R-:W-:Y:S01]  /*1cdd0*/  SHF.L.U32 R7, R7, 0x1f, RZ ;  /* 0x0000001f07077819 */ /* 0x000fe200000006ff */
[----:B------:R-:W-:-:S04]  /*1cde0*/  IMAD R10, R8, 0x8, R18 ;  /* 0x00000008080a7824 */ /* 0x000fc800078e0212 */
[----:B------:R0:W1:Y:S01]  /*1cdf0*/  SYNCS.PHASECHK.TRANS64.TRYWAIT P2, [R10+URZ+0x29850], R7 ;  /* 0x029850070a0075a7 */ /* 0x000062000804017f */
[----:B------:R-:W-:Y:S05]  /*1ce00*/  @!P1 BRA `(.L_x_2793) ;  /* 0x0000000000049947 */ /* 0x000fea0003800000 */
[----:B------:R-:W-:Y:S01]  /*1ce10*/  BPT.TRAP 0x1 ;  /* 0x000000040000795c */ /* 0x000fe20000300000 */
.L_x_2793:
[----:B-1----:R-:W-:Y:S05]  /*1ce20*/  @P2 BRA `(.L_x_2791) ;  /* 0x0000000000082947 */ /* 0x002fea0003800000 */
[----:B------:R-:W1:Y:S02]  /*1ce30*/  SYNCS.PHASECHK.TRANS64.TRYWAIT P2, [R10+URZ+0x29850], R7 ;  /* 0x029850070a0075a7 */ /* 0x000e64000804017f */
[----:B-1----:R-:W-:Y:S05]  /*1ce40*/  @!P2 BRA `(.L_x_2794) ;  /* 0x000001300090a947 */ /* 0x002fea0003800000 */
.L_x_2791:
[----:B01----:R-:W-:Y:S01]  /*1ce50*/  VIADD R7, R18, 0x400 ;  /* 0x0000040012077836 */ /* 0x003fe20000000000 */
[----:B------:R-:W-:Y:S01]  /*1ce60*/  MOV R11, 0xc0000010 ;  /* 0xc0000010000b7802 */ /* 0x000fe20000000f00 */
[----:B------:R-:W-:Y:S05]  /*1ce70*/  WARPSYNC.ALL ;  /* 0x0000000000007948 */ /* 0x000fea0003800000 */
[----:B------:R-:W-:Y:S01]  /*1ce80*/  SHF.R.U32.HI R7, RZ, 0x4, R7 ;  /* 0x00000004ff077819 */ /* 0x000fe20000011607 */
[----:B------:R-:W-:Y:S01]  /*1ce90*/  WARPGROUP.ARRIVE ;  /* 0x00000000000079c5 */ /* 0x000fe20000000000 */
[----:B------:R-:W-:Y:S01]  /*1cea0*/  R2UR UR7, R11 ;  /* 0x000000000b0772ca */ /* 0x000fe200000e0000 */
[----:B------:R-:W-:Y:S01]  /*1ceb0*/  IMAD.MOV.U32 R13, RZ, RZ, -0x3ffffff0 ;  /* 0xc0000010ff0d7424 */ /* 0x000fe200078e00ff */
[----:B------:R-:W-:-:S03]  /*1cec0*/  LOP3.LUT R7, R7, 0x3fff, RZ, 0xc0, !PT ;  /* 0x00003fff07077812 */ /* 0x000fc600078ec0ff */
[----:B------:R-:W0:Y:S01]  /*1ced0*/  S2R R15, SR_TID.X ;  /* 0x00000000000f7919 */ /* 0x000e220000002100 */
[----:B------:R-:W-:Y:S02]  /*1cee0*/  MOV R11, 0xc0000010 ;  /* 0xc0000010000b7802 */ /* 0x000fe40000000f00 */
[----:B------:R-:W-:-:S05]  /*1cef0*/  LOP3.LUT R7, R7, 0x10000, RZ, 0xfc, !PT ;  /* 0x0001000007077812 */ /* 0x000fca00078efcff */
[----:B------:R-:W-:-:S04]  /*1cf00*/  IMAD R10, R8, 0x500, R7 ;  /* 0x00000500080a7824 */ /* 0x000fc800078e0207 */
[C---:B------:R-:W-:Y:S01]  /*1cf10*/  VIADD R12, R10.reuse, 0x100 ;  /* 0x000001000a0c7836 */ /* 0x040fe20000000000 */
[----:B------:R-:W-:-:S13]  /*1cf20*/  R2UR UR6, R10 ;  /* 0x000000000a0672ca */ /* 0x000fda00000e0000 */
[----:B------:R-:W-:Y:S01]  /*1cf30*/  QGMMA.64x128x32.F32.E4M3.E4M3 R24, R184, gdesc[UR4], R24, gsb0 ;  /* 0x01e00004b8187df3 */ /* 0x000fe20008000818 */
[----:B------:R-:W-:Y:S01]  /*1cf40*/  R2UR UR6, R12 ;  /* 0x000000000c0672ca */ /* 0x000fe200000e0000 */
[----:B------:R-:W-:Y:S01]  /*1cf50*/  VIADD R12, R10, 0x200 ;  /* 0x000002000a0c7836 */ /* 0x000fe20000000000 */
[----:B------:R-:W-:Y:S02]  /*1cf60*/  R2UR UR7, R13 ;  /* 0x000000000d0772ca */ /* 0x000fe400000e0000 */
[----:B------:R-:W-:Y:S02]  /*1cf70*/  MOV R13, 0xc0000010 ;  /* 0xc0000010000d7802 */ /* 0x000fe40000000f00 */
        /* <DEDUP_REMOVED lines=8> */
[----:B------:R-:W-:Y:S02]  /*1d000*/  IMAD.MOV.U32 R13, RZ, RZ, -0x3ffffff0 ;  /* 0xc0000010ff0d7424 */ /* 0x000fe400078e00ff */
        /* <DEDUP_REMOVED lines=18> */
.L_x_2795:
[----:B------:R-:W1:Y:S01]  /*1d130*/  @P0 LDC R10, c[0x0][0x44c] ;  /* 0x00011300ff0a0b82 */ /* 0x000e620000000800 */
[----:B0-----:R-:W-:Y:S02]  /*1d140*/  IMAD.IADD R7, R218, 0x1, R212 ;  /* 0x00000001da077824 */ /* 0x001fe400078e02d4 */
[C---:B------:R-:W-:Y:S01]  /*1d150*/  FMUL.FTZ R15, R2.reuse, R156 ;  /* 0x0000009c020f7220 */ /* 0x040fe20000410000 */
[C---:B------:R-:W-:Y:S01]  /*1d160*/  FMUL.FTZ R156, R2.reuse, R163 ;  /* 0x000000a3029c7220 */ /* 0x040fe20000410000 */
[C---:B------:R-:W-:Y:S01]  /*1d170*/  FMUL.FTZ R12, R2.reuse, R154 ;  /* 0x0000009a020c7220 */ /* 0x040fe20000410000 */
[C---:B------:R-:W-:Y:S01]  /*1d180*/  FMUL.FTZ R154, R2.reuse, R161 ;  /* 0x000000a1029a7220 */ /* 0x040fe20000410000 */
[----:B------:R-:W-:Y:S02]  /*1d190*/  IMAD.MOV.U32 R161, RZ, RZ, -0xa0 ;  /* 0xffffff60ffa17424 */ /* 0x000fe400078e00ff */
[C---:B------:R-:W-:Y:S01]  /*1d1a0*/  FMUL.FTZ R13, R2.reuse, R155 ;  /* 0x0000009b020d7220 */ /* 0x040fe20000410000 */
[----:B------:R-:W0:Y:S01]  /*1d1b0*/  @P0 LDC R11, c[0x0][0x450] ;  /* 0x00011400ff0b0b82 */ /* 0x000e220000000800 */
[C---:B------:R-:W-:Y:S01]  /*1d1c0*/  FMUL.FTZ R155, R2.reuse, R162 ;  /* 0x000000a2029b7220 */ /* 0x040fe20000410000 */
[----:B------:R-:W-:Y:S01]  /*1d1d0*/  FMUL.FTZ R20, R2, R157 ;  /* 0x0000009d02147220 */ /* 0x000fe20000410000 */
[----:B------:R-:W-:-:S02]  /*1d1e0*/  IMAD R162, R6, R161, 0x1 ;  /* 0x0000000106a27424 */ /* 0x000fc400078e02a1 */
[C---:B------:R-:W-:Y:S01]  /*1d1f0*/  FMUL.FTZ R161, R2.reuse, R92 ;  /* 0x0000005c02a17220 */ /* 0x040fe20000410000 */
[C---:B------:R-:W-:Y:S01]  /*1d200*/  FMUL.FTZ R21, R2.reuse, R158 ;  /* 0x0000009e02157220 */ /* 0x040fe20000410000 */
[C---:B------:R-:W-:Y:S01]  /*1d210*/  FMUL.FTZ R157, R2.reuse, R164 ;  /* 0x000000a4029d7220 */ /* 0x040fe20000410000 */
[----:B------:R-:W-:Y:S02]  /*1d220*/  IMAD R92, R217, -0x2, R162 ;  /* 0xfffffffed95c7824 */ /* 0x000fe400078e02a2 */
[C---:B------:R-:W-:Y:S01]  /*1d230*/  FMUL.FTZ R158, R2.reuse, R165 ;  /* 0x000000a5029e7220 */ /* 0x040fe20000410000 */
[----:B------:R-:W-:Y:S01]  /*1d240*/  MUFU.TANH R15, R15 ;  /* 0x0000000f000f7308 */ /* 0x000fe20000002400 */
[C---:B------:R-:W-:Y:S01]  /*1d250*/  FMUL.FTZ R136, R2.reuse, R136 ;  /* 0x0000008802887220 */ /* 0x040fe20000410000 */
[C---:B------:R-:W-:Y:S01]  /*1d260*/  FMUL.FTZ R137, R2.reuse, R137 ;  /* 0x0000008902897220 */ /* 0x040fe20000410000 */
[----:B------:R-:W-:Y:S01]  /*1d270*/  IADD3 R92, -R213, R92, R214 ;  /* 0x0000005cd55c7210 */ /* 0x000fe20007ffe1d6 */
[C---:B------:R-:W-:Y:S01]  /*1d280*/  FMUL.FTZ R140, R2.reuse, R140 ;  /* 0x0000008c028c7220 */ /* 0x040fe20000410000 */
[C---:B------:R-:W-:Y:S01]  /*1d290*/  FMUL.FTZ R141, R2.reuse, R141 ;  /* 0x0000008d028d7220 */ /* 0x040fe20000410000 */
[C---:B------:R-:W-:Y:S01]  /*1d2a0*/  FMUL.FTZ R164, R2.reuse, R93 ;  /* 0x0000005d02a47220 */ /* 0x040fe20000410000 */
[----:B-1----:R-:W-:Y:S01]  /*1d2b0*/  @P0 IMAD.HI.U32 R10, R7, R10, RZ ;  /* 0x0000000a070a0227 */ /* 0x002fe200078e00ff */
[----:B------:R-:W-:Y:S03]  /*1d2c0*/  MUFU.TANH R20, R20 ;  /* 0x0000001400147308 */ /* 0x000fe60000002400 */
[C---:B------:R-:W-:Y:S01]  /*1d2d0*/  FMUL.FTZ R144, R2.reuse, R144 ;  /* 0x0000009002907220 */ /* 0x040fe20000410000 */
[C---:B------:R-:W-:Y:S01]  /*1d2e0*/  FMUL.FTZ R145, R2.reuse, R145 ;  /* 0x0000009102917220 */ /* 0x040fe20000410000 */
[C---:B------:R-:W-:Y:S01]  /*1d2f0*/  FMUL.FTZ R148, R2.reuse, R148 ;  /* 0x0000009402947220 */ /* 0x040fe20000410000 */
[C---:B------:R-:W-:Y:S01]  /*1d300*/  FMUL.FTZ R149, R2.reuse, R149 ;  /* 0x0000009502957220 */ /* 0x040fe20000410000 */
[C---:B------:R-:W-:Y:S01]  /*1d310*/  FMUL.FTZ R120, R2.reuse, R120 ;  /* 0x0000007802787220 */ /* 0x040fe20000410000 */
[C---:B------:R-:W-:Y:S01]  /*1d320*/  FMUL.FTZ R121, R2.reuse, R121 ;  /* 0x0000007902797220 */ /* 0x040fe20000410000 */
[----:B0-----:R-:W-:Y:S01]  /*1d330*/  @P0 SHF.R.U32.HI R7, RZ, R11, R10 ;  /* 0x0000000bff070219 */ /* 0x001fe2000001160a */
[C---:B------:R-:W-:Y:S01]  /*1d340*/  FMUL.FTZ R10, R2.reuse, R152 ;  /* 0x00000098020a7220 */ /* 0x040fe20000410000 */
[C---:B------:R-:W-:Y:S01]  /*1d350*/  FMUL.FTZ R11, R2.reuse, R153 ;  /* 0x00000099020b7220 */ /* 0x040fe20000410000 */
[C---:B------:R-:W-:Y:S01]  /*1d360*/  FMUL.FTZ R153, R2.reuse, R160 ;  /* 0x000000a002997220 */ /* 0x040fe20000410000 */
[----:B------:R-:W-:Y:S01]  /*1d370*/  MUFU.TANH R154, R154 ;  /* 0x0000009a009a7308 */ /* 0x000fe20000002400 */
[----:B------:R-:W0:Y:S01]  /*1d380*/  SHFL.IDX PT, R163, R7, RZ, 0x1c1f ;  /* 0x001c1fff07a37589 */ /* 0x000e2200000e0000 */
        /* <DEDUP_REMOVED lines=23> */
[----:B0-----:R-:W-:-:S02]  /*1d500*/  IMAD.IADD R93, R92, 0x1, R163 ;  /* 0x000000015c5d7824 */ /* 0x001fc400078e02a3 */
[C---:B------:R-:W-:Y:S01]  /*1d510*/  FMUL.FTZ R165, R2.reuse, R111 ;  /* 0x0000006f02a57220 */ /* 0x040fe20000410000 */
[----:B------:R-:W0:Y:S01]  /*1d520*/  SHFL.IDX PT, R7, R7, 0x1, 0x1c1f ;  /* 0x003c1f0007077f89 */ /* 0x000e2200000e0000 */
[C---:B------:R-:W-:Y:S01]  /*1d530*/  FMUL.FTZ R138, R2.reuse, R138 ;  /* 0x0000008a028a7220 */ /* 0x040fe20000410000 */
[C---:B------:R-:W-:Y:S01]  /*1d540*/  FMUL.FTZ R139, R2.reuse, R139 ;  /* 0x0000008b028b7220 */ /* 0x040fe20000410000 */
[C---:B------:R-:W-:Y:S01]  /*1d550*/  ISETP.GT.AND P4, PT, R93.reuse, RZ, PT ;  /* 0x000000ff5d00720c */ /* 0x040fe20003f84270 */
[C---:B------:R-:W-:Y:S01]  /*1d560*/  FMUL.FTZ R142, R2.reuse, R142 ;  /* 0x0000008e028e7220 */ /* 0x040fe20000410000 */
[----:B------:R-:W4:Y:S01]  /*1d570*/  MUFU.TANH R157, R157 ;  /* 0x0000009d009d7308 */ /* 0x000f220000002400 */
[C---:B------:R-:W-:Y:S01]  /*1d580*/  ISETP.GT.AND P5, PT, R93.reuse, 0x1, PT ;  /* 0x000000015d00780c */ /* 0x040fe20003fa4270 */
[C---:B------:R-:W-:Y:S01]  /*1d590*/  FMUL.FTZ R146, R2.reuse, R146 ;  /* 0x0000009202927220 */ /* 0x040fe20000410000 */
[C---:B------:R-:W-:Y:S01]  /*1d5a0*/  ISETP.GT.AND P2, PT, R93.reuse, 0x8, PT ;  /* 0x000000085d00780c */ /* 0x040fe20003f44270 */
[C---:B------:R-:W-:Y:S01]  /*1d5b0*/  FMUL.FTZ R122, R2.reuse, R122 ;  /* 0x0000007a027a7220 */ /* 0x040fe20000410000 */
[----:B------:R-:W-:Y:S01]  /*1d5c0*/  ISETP.GT.AND P3, PT, R93, 0x9, PT ;  /* 0x000000095d00780c */ /* 0x000fe20003f64270 */
[----:B------:R-:W-:Y:S01]  /*1d5d0*/  FMUL.FTZ R123, R2, R123 ;  /* 0x0000007b027b7220 */ /* 0x000fe20000410000 */
[----:B-1----:R-:W-:Y:S01]  /*1d5e0*/  FSEL R10, R10, -INF , P4 ;  /* 0xff8000000a0a7808 */ /* 0x002fe20002000000 */
[----:B------:R-:W1:Y:S01]  /*1d5f0*/  MUFU.TANH R158, R158 ;  /* 0x0000009e009e7308 */ /* 0x000e620000002400 */
[----:B--2---:R-:W-:Y:S01]  /*1d600*/  FSEL R11, R11, -INF , P5 ;  /* 0xff8000000b0b7808 */ /* 0x004fe20002800000 */
[C---:B------:R-:W-:Y:S01]  /*1d610*/  FMUL.FTZ R126, R2.reuse, R126 ;  /* 0x0000007e027e7220 */ /* 0x040fe20000410000 */
[----:B------:R-:W-:Y:S01]  /*1d620*/  FSEL R15, R15, -INF , P2 ;  /* 0xff8000000f0f7808 */ /* 0x000fe20001000000 */
[----:B------:R-:W-:Y:S01]  /*1d630*/  FMUL.FTZ R160, R2, R167 ;  /* 0x000000a702a07220 */ /* 0x000fe20000410000 */
[----:B------:R-:W-:Y:S01]  /*1d640*/  FSEL R20, R20, -INF , P3 ;  /* 0xff80000014147808 */ /* 0x000fe20001800000 */
[C---:B------:R-:W-:Y:S01]  /*1d650*/  FMUL.FTZ R127, R2.reuse, R127 ;  /* 0x0000007f027f7220 */ /* 0x040fe20000410000 */
[C---:B------:R-:W-:Y:S01]  /*1d660*/  ISETP.GT.AND P4, PT, R93.reuse, 0x10, PT ;  /* 0x000000105d00780c */ /* 0x040fe20003f84270 */
[----:B------:R-:W2:Y:S01]  /*1d670*/  MUFU.TANH R136, R136 ;  /* 0x0000008800887308 */ /* 0x000ea20000002400 */
[C---:B------:R-:W-:Y:S01]  /*1d680*/  ISETP.GT.AND P5, PT, R93.reuse, 0x11, PT ;  /* 0x000000115d00780c */ /* 0x040fe20003fa4270 */
[C---:B------:R-:W-:Y:S01]  /*1d690*/  FMUL.FTZ R130, R2.reuse, R130 ;  /* 0x0000008202827220 */ /* 0x040fe20000410000 */
[C---:B------:R-:W-:Y:S01]  /*1d6a0*/  ISETP.GT.AND P2, PT, R93.reuse, 0x18, PT ;  /* 0x000000185d00780c */ /* 0x040fe20003f44270 */
[C---:B------:R-:W-:Y:S01]  /*1d6b0*/  FMUL.FTZ R131, R2.reuse, R131 ;  /* 0x0000008302837220 */ /* 0x040fe20000410000 */
[----:B------:R-:W-:Y:S01]  /*1d6c0*/  ISETP.GT.AND P3, PT, R93, 0x19, PT ;  /* 0x000000195d00780c */ /* 0x000fe20003f64270 */
[----:B------:R-:W-:Y:S01]  /*1d6d0*/  FMUL.FTZ R143, R2, R143 ;  /* 0x0000008f028f7220 */ /* 0x000fe20000410000 */
[----:B---3--:R-:W-:Y:S01]  /*1d6e0*/  FSEL R153, R153, -INF , P4 ;  /* 0xff80000099997808 */ /* 0x008fe20002000000 */
[----:B------:R-:W3:Y:S01]  /*1d6f0*/  MUFU.TANH R137, R137 ;  /* 0x0000008900897308 */ /* 0x000ee20000002400 */
[----:B------:R-:W-:Y:S01]  /*1d700*/  FSEL R154, R154, -INF , P5 ;  /* 0xff8000009a9a7808 */ /* 0x000fe20002800000 */
[C---:B------:R-:W-:Y:S01]  /*1d710*/  FMUL.FTZ R134, R2.reuse, R134 ;  /* 0x0000008602867220 */ /* 0x040fe20000410000 */
[----:B----4-:R-:W-:Y:S01]  /*1d720*/  FSEL R157, R157, -INF , P2 ;  /* 0xff8000009d9d7808 */ /* 0x010fe20001000000 */
[----:B------:R-:W-:Y:S01]  /*1d730*/  FMUL.FTZ R135, R2, R135 ;  /* 0x0000008702877220 */ /* 0x000fe20000410000 */
[----:B-1----:R-:W-:Y:S01]  /*1d740*/  FSEL R158, R158, -INF , P3 ;  /* 0xff8000009e9e7808 */ /* 0x002fe20001800000 */
[C---:B------:R-:W-:Y:S01]  /*1d750*/  FMUL.FTZ R106, R2.reuse, R106 ;  /* 0x0000006a026a7220 */ /* 0x040fe20000410000 */
[C---:B------:R-:W-:Y:S01]  /*1d760*/  ISETP.GT.AND P4, PT, R93.reuse, 0x20, PT ;  /* 0x000000205d00780c */ /* 0x040fe20003f84270 */
[----:B------:R-:W1:Y:S01]  /*1d770*/  MUFU.TANH R140, R140 ;  /* 0x0000008c008c7308 */ /* 0x000e620000002400 */
[C---:B------:R-:W-:Y:S01]  /*1d780*/  ISETP.GT.AND P5, PT, R93.reuse, 0x21, PT ;  /* 0x000000215d00780c */ /* 0x040fe20003fa4270 */
[C---:B------:R-:W-:Y:S01]  /*1d790*/  FMUL.FTZ R107, R2.reuse, R107 ;  /* 0x0000006b026b7220 */ /* 0x040fe20000410000 */
[C---:B------:R-:W-:Y:S01]  /*1d7a0*/  ISETP.GT.AND P2, PT, R93.reuse, 0x28, PT ;  /* 0x000000285d00780c */ /* 0x040fe20003f44270 */
[C---:B------:R-:W-:Y:S01]  /*1d7b0*/  FMUL.FTZ R110, R2.reuse, R110 ;  /* 0x0000006e026e7220 */ /* 0x040fe20000410000 */
[----:B------:R-:W-:Y:S01]  /*1d7c0*/  ISETP.GT.AND P3, PT, R93, 0x29, PT ;  /* 0x000000295d00780c */ /* 0x000fe20003f64270 */
[----:B------:R-:W-:Y:S01]  /*1d7d0*/  FMUL.FTZ R114, R2, R114 ;  /* 0x0000007202727220 */ /* 0x000fe20000410000 */
[----:B--2---:R-:W-:Y:S01]  /*1d7e0*/  FSEL R136, R136, -INF , P4 ;  /* 0xff80000088887808 */ /* 0x004fe20002000000 */
[----:B------:R-:W2:Y:S01]  /*1d7f0*/  MUFU.TANH R141, R141 ;  /* 0x0000008d008d7308 */ /* 0x000ea20000002400 */
[----:B---3--:R-:W-:Y:S01]  /*1d800*/  FSEL R137, R137, -INF , P5 ;  /* 0xff80000089897808 */ /* 0x008fe20002800000 */
[C---:B------:R-:W-:Y:S01]  /*1d810*/  FMUL.FTZ R115, R2.reuse, R115 ;  /* 0x0000007302737220 */ /* 0x040fe20000410000 */
[C---:B------:R-:W-:Y:S01]  /*1d820*/  ISETP.GT.AND P4, PT, R93.reuse, 0x30, PT ;  /* 0x000000305d00780c */ /* 0x040fe20003f84270 */
[C---:B------:R-:W-:Y:S01]  /*1d830*/  FMUL.FTZ R118, R2.reuse, R118 ;  /* 0x0000007602767220 */ /* 0x040fe20000410000 */
[C---:B------:R-:W-:Y:S01]  /*1d840*/  ISETP.GT.AND P5, PT, R93.reuse, 0x31, PT ;  /* 0x000000315d00780c */ /* 0x040fe20003fa4270 */
[----:B------:R-:W-:Y:S01]  /*1d850*/  FMUL.FTZ R119, R2, R119 ;  /* 0x0000007702777220 */ /* 0x000fe20000410000 */
[----:B0-----:R-:W-:Y:S01]  /*1d860*/  IADD3 R92, R92, R7, RZ ;  /* 0x000000075c5c7210 */ /* 0x001fe20007ffe0ff */
[----:B------:R-:W0:Y:S01]  /*1d870*/  MUFU.TANH R144, R144 ;  /* 0x0000009000907308 */ /* 0x000e220000002400 */
[----:B-1----:R-:W-:Y:S01]  /*1d880*/  FSEL R140, R140, -INF , P2 ;  /* 0xff8000008c8c7808 */ /* 0x002fe20001000000 */
[C---:B------:R-:W-:Y:S01]  /*1d890*/  FMUL.FTZ R7, R2.reuse, R103 ;  /* 0x0000006702077220 */ /* 0x040fe20000410000 */
[----:B------:R-:W-:Y:S01]  /*1d8a0*/  ISETP.GT.AND P2, PT, R93, 0x38, PT ;  /* 0x000000385d00780c */ /* 0x000fe20003f44270 */
[C---:B------:R-:W-:Y:S01]  /*1d8b0*/  FMUL.FTZ R91, R2.reuse, R91 ;  /* 0x0000005b025b7220 */ /* 0x040fe20000410000 */
[----:B------:R-:W-:Y:S01]  /*1d8c0*/  UMOV UR51, UR50 ;  /* 0x0000003200337c82 */ /* 0x000fe20008000000 */
[C---:B------:R-:W-:Y:S01]  /*1d8d0*/  FMUL.FTZ R94, R2.reuse, R94 ;  /* 0x0000005e025e7220 */ /* 0x040fe20000410000 */
[C---:B------:R-:W-:Y:S01]  /*1d8e0*/  FMUL.FTZ R95, R2.reuse, R95 ;  /* 0x0000005f025f7220 */ /* 0x040fe20000410000 */
[----:B------:R-:W1:Y:S01]  /*1d8f0*/  MUFU.TANH R145, R145 ;  /* 0x0000009100917308 */ /* 0x000e620000002400 */
[----:B--2---:R-:W-:Y:S01]  /*1d900*/  FSEL R141, R141, -INF , P3 ;  /* 0xff8000008d8d7808 */ /* 0x004fe20001800000 */
[C---:B------:R-:W-:Y:S01]  /*1d910*/  FMUL.FTZ R98, R2.reuse, R98 ;  /* 0x0000006202627220 */ /* 0x040fe20000410000 */
[----:B------:R-:W-:Y:S01]  /*1d920*/  ISETP.GT.AND P3, PT, R93, 0x39, PT ;  /* 0x000000395d00780c */ /* 0x000fe20003f64270 */
[C---:B------:R-:W-:Y:S01]  /*1d930*/  FMUL.FTZ R99, R2.reuse, R99 ;  /* 0x0000006302637220 */ /* 0x040fe20000410000 */
[----:B------:R-:W-:-:S03]  /*1d940*/  FMUL.FTZ R102, R2, R102 ;  /* 0x0000006602667220 */ /* 0x000fc60000410000 */
[----:B------:R-:W2:Y:S01]  /*1d950*/  MUFU.TANH R148, R148 ;  /* 0x0000009400947308 */ /* 0x000ea20000002400 */
[----:B0-----:R-:W-:Y:S02]  /*1d960*/  FSEL R144, R144, -INF , P4 ;  /* 0xff80000090907808 */ /* 0x001fe40002000000 */
[----:B------:R-:W-:-:S05]  /*1d970*/  ISETP.GT.AND P4, PT, R93, 0x40, PT ;  /* 0x000000405d00780c */ /* 0x000fca0003f84270 */
[----:B------:R-:W0:Y:S01]  /*1d980*/  MUFU.TANH R149, R149 ;  /* 0x0000009500957308 */ /* 0x000e220000002400 */
[----:B-1----:R-:W-:Y:S02]  /*1d990*/  FSEL R145, R145, -INF , P5 ;  /* 0xff80000091917808 */ /* 0x002fe40002800000 */
[----:B------:R-:W-:-:S05]  /*1d9a0*/  ISETP.GT.AND P5, PT, R93, 0x41, PT ;  /* 0x000000415d00780c */ /* 0x000fca0003fa4270 */
[----:B------:R-:W1:Y:S01]  /*1d9b0*/  MUFU.TANH R120, R120 ;  /* 0x0000007800787308 */ /* 0x000e620000002400 */
[----:B--2---:R-:W-:Y:S02]  /*1d9c0*/  FSEL R148, R148, -INF , P2 ;  /* 0xff80000094947808 */ /* 0x004fe40001000000 */
[----:B------:R-:W-:-:S05]  /*1d9d0*/  ISETP.GT.AND P2, PT, R93, 0x48, PT ;  /* 0x000000485d00780c */ /* 0x000fca0003f44270 */
        /* <DEDUP_REMOVED lines=54> */
[----:B------:R2:W3:Y:S01]  /*1dd40*/  MUFU.TANH R147, R164 ;  /* 0x000000a400937308 */ /* 0x0004e20000002400 */
[----:B0-----:R-:W-:Y:S02]  /*1dd50*/  FSEL R89, R89, -INF , P5 ;  /* 0xff80000059597808 */ /* 0x001fe40002800000 */
[----:B------:R-:W-:-:S05]  /*1dd60*/  ISETP.GT.AND P5, PT, R93, 0x91, PT ;  /* 0x000000915d00780c */ /* 0x000fca0003fa4270 */
[----:B------:R-:W-:Y:S01]  /*1dd70*/  MUFU.TANH R96, R96 ;  /* 0x0000006000607308 */ /* 0x000fe20000002400 */
[----:B--2---:R-:W-:Y:S02]  /*1dd80*/  FMNMX.FTZ R164, R10, R5, !PT ;  /* 0x000000050aa47209 */ /* 0x004fe40007810000 */
[----:B-1----:R-:W-:Y:S02]  /*1dd90*/  FSEL R161, R161, -INF , P2 ;  /* 0xff800000a1a17808 */ /* 0x002fe40001000000 */
[----:B------:R-:W-:Y:S02]  /*1dda0*/  FMNMX.FTZ R164, R11, R164, !PT ;  /* 0x000000a40ba47209 */ /* 0x000fe40007810000 */
[----:B------:R-:W-:Y:S01]  /*1ddb0*/  ISETP.GT.AND P2, PT, R93, 0x98, PT ;  /* 0x000000985d00780c */ /* 0x000fe20003f44270 */
[----:B------:R-:W-:Y:S01]  /*1ddc0*/  MUFU.TANH R12, R12 ;  /* 0x0000000c000c7308 */ /* 0x000fe20000002400 */
[----:B------:R-:W-:Y:S02]  /*1ddd0*/  FMNMX.FTZ R163, R15, R164, !PT ;  /* 0x000000a40fa37209 */ /* 0x000fe40007810000 */
[----:B---3--:R-:W-:-:S02]  /*1dde0*/  FSEL R147, R147, -INF , P3 ;  /* 0xff80000093937808 */ /* 0x008fc40001800000 */
[----:B------:R-:W-:Y:S01]  /*1ddf0*/  FMNMX.FTZ R164, R20, R163, !PT ;  /* 0x000000a314a47209 */ /* 0x000fe20007810000 */
[C---:B------:R-:W-:Y:S01]  /*1de00*/  FMUL.FTZ R163, R2.reuse, R100 ;  /* 0x0000006402a37220 */ /* 0x040fe20000410000 */
[----:B------:R-:W-:Y:S01]  /*1de10*/  ISETP.GT.AND P3, PT, R93, 0x99, PT ;  /* 0x000000995d00780c */ /* 0x000fe20003f64270 */
[C---:B------:R-:W-:Y:S01]  /*1de20*/  FMUL.FTZ R93, R2.reuse, R150 ;  /* 0x00000096025d7220 */ /* 0x040fe20000410000 */
[----:B------:R-:W-:Y:S01]  /*1de30*/  FMUL.FTZ R150, R2, R151 ;  /* 0x0000009702967220 */ /* 0x000fe20000410000 */
[----:B------:R-:W-:Y:S01]  /*1de40*/  FMNMX.FTZ R151, R153, R164, !PT ;  /* 0x000000a499977209 */ /* 0x000fe20007810000 */
[----:B------:R-:W-:Y:S03]  /*1de50*/  MUFU.TANH R13, R13 ;  /* 0x0000000d000d7308 */ /* 0x000fe60000002400 */
[----:B------:R-:W-:-:S04]  /*1de60*/  FMNMX.FTZ R164, R154, R151, !PT ;  /* 0x000000979aa47209 */ /* 0x000fc80007810000 */
[----:B------:R-:W-:Y:S01]  /*1de70*/  FMNMX.FTZ R151, R157, R164, !PT ;  /* 0x000000a49d977209 */ /* 0x000fe20007810000 */
[----:B------:R-:W0:Y:S03]  /*1de80*/  MUFU.TANH R163, R163 ;  /* 0x000000a300a37308 */ /* 0x000e260000002400 */
[----:B------:R-:W-:-:S04]  /*1de90*/  FMNMX.FTZ R151, R158, R151, !PT ;  /* 0x000000979e977209 */ /* 0x000fc80007810000 */
[----:B------:R-:W-:Y:S01]  /*1dea0*/  FMNMX.FTZ R164, R136, R151, !PT ;  /* 0x0000009788a47209 */ /* 0x000fe20007810000 */
[----:B------:R-:W1:Y:S03]  /*1deb0*/  MUFU.TANH R21, R21 ;  /* 0x0000001500157308 */ /* 0x000e660000002400 */
[----:B------:R-:W-:-:S04]  /*1dec0*/  FMNMX.FTZ R151, R137, R164, !PT ;  /* 0x000000a489977209 */ /* 0x000fc80007810000 */
[----:B------:R-:W-:Y:S01]  /*1ded0*/  FMNMX.FTZ R164, R140, R151, !PT ;  /* 0x000000978ca47209 */ /* 0x000fe20007810000 */
[----:B------:R-:W-:Y:S03]  /*1dee0*/  MUFU.TANH R155, R155 ;  /* 0x0000009b009b7308 */ /* 0x000fe60000002400 */
        /* <DEDUP_REMOVED lines=24> */
[----:B------:R-:W-:Y:S01]  /*1e070*/  FMNMX.FTZ R151, R109, R164, !PT ;  /* 0x000000a46d977209 */ /* 0x000fe20007810000 */
[----:B------:R-:W-:-:S03]  /*1e080*/  FMUL.FTZ R164, R2, R97 ;  /* 0x0000006102a47220 */ /* 0x000fc60000410000 */
[----:B------:R-:W-:Y:S01]  /*1e090*/  FMNMX.FTZ R166, R112, R151, !PT ;  /* 0x0000009770a67209 */ /* 0x000fe20007810000 */
[----:B------:R-:W-:Y:S01]  /*1e0a0*/  FMUL.FTZ R151, R2, R101 ;  /* 0x0000006502977220 */ /* 0x000fe20000410000 */
[----:B0-----:R-:W-:Y:S01]  /*1e0b0*/  FSEL R101, R163, -INF , P2 ;  /* 0xff800000a3657808 */ /* 0x001fe20001000000 */
[----:B------:R-:W0:Y:S01]  /*1e0c0*/  MUFU.TANH R164, R164 ;  /* 0x000000a400a47308 */ /* 0x000e220000002400 */
[----:B------:R-:W-:Y:S02]  /*1e0d0*/  FMNMX.FTZ R97, R113, R166, !PT ;  /* 0x000000a671617209 */ /* 0x000fe40007810000 */
[----:B------:R-:W-:Y:S02]  /*1e0e0*/  ISETP.GT.AND P2, PT, R92, 0x9, PT ;  /* 0x000000095c00780c */ /* 0x000fe40003f44270 */
[----:B------:R-:W-:-:S03]  /*1e0f0*/  FMNMX.FTZ R166, R116, R97, !PT ;  /* 0x0000006174a67209 */ /* 0x000fc60007810000 */
[----:B------:R-:W2:Y:S01]  /*1e100*/  MUFU.TANH R151, R151 ;  /* 0x0000009700977308 */ /* 0x000ea20000002400 */
[----:B------:R-:W-:-:S04]  /*1e110*/  FMNMX.FTZ R97, R117, R166, !PT ;  /* 0x000000a675617209 */ /* 0x000fc80007810000 */
[----:B------:R-:W-:Y:S02]  /*1e120*/  FMNMX.FTZ R100, R88, R97, !PT ;  /* 0x0000006158647209 */ /* 0x000fe40007810000 */
[----:B------:R-:W-:Y:S01]  /*1e130*/  FSEL R97, R96, -INF , P4 ;  /* 0xff80000060617808 */ /* 0x000fe20002000000 */
[----:B------:R-:W3:Y:S01]  /*1e140*/  MUFU.TANH R150, R150 ;  /* 0x0000009600967308 */ /* 0x000ee20000002400 */
[----:B------:R-:W-:Y:S02]  /*1e150*/  FMNMX.FTZ R100, R89, R100, !PT ;  /* 0x0000006459647209 */ /* 0x000fe40007810000 */
[----:B------:R-:W-:Y:S02]  /*1e160*/  ISETP.GT.AND P4, PT, R92, 0x8, PT ;  /* 0x000000085c00780c */ /* 0x000fe40003f84270 */
[----:B------:R-:W-:Y:S02]  /*1e170*/  FMNMX.FTZ R100, R161, R100, !PT ;  /* 0x00000064a1647209 */ /* 0x000fe40007810000 */
[----:B-1----:R-:W-:Y:S01]  /*1e180*/  FSEL R21, R21, -INF , P4 ;  /* 0xff80000015157808 */ /* 0x002fe20002000000 */
[----:B------:R-:W1:Y:S01]  /*1e190*/  MUFU.TANH R152, R152 ;  /* 0x0000009800987308 */ /* 0x000e620000002400 */
[----:B------:R-:W-:-:S02]  /*1e1a0*/  FMNMX.FTZ R166, R147, R100, !PT ;  /* 0x0000006493a67209 */ /* 0x000fc40007810000 */
[----:B0-----:R-:W-:Y:S02]  /*1e1b0*/  FSEL R100, R164, -INF , P5 ;  /* 0xff800000a4647808 */ /* 0x001fe40002800000 */
[----:B------:R-:W-:Y:S02]  /*1e1c0*/  FMNMX.FTZ R111, R97, R166, !PT ;  /* 0x000000a6616f7209 */ /* 0x000fe40007810000 */
[----:B------:R-:W-:Y:S01]  /*1e1d0*/  ISETP.GT.AND P5, PT, R92, RZ, PT ;  /* 0x000000ff5c00720c */ /* 0x000fe20003fa4270 */
[----:B------:R-:W0:Y:S01]  /*1e1e0*/  MUFU.TANH R122, R122 ;  /* 0x0000007a007a7308 */ /* 0x000e220000002400 */
[----:B------:R-:W-:Y:S02]  /*1e1f0*/  FMNMX.FTZ R164, R100, R111, !PT ;  /* 0x0000006f64a47209 */ /* 0x000fe40007810000 */
[----:B--2---:R-:W-:Y:S01]  /*1e200*/  FSEL R111, R151, -INF , P3 ;  /* 0xff800000976f7808 */ /* 0x004fe20001800000 */
[----:B------:R-:W-:Y:S01]  /*1e210*/  FMUL.FTZ R151, R2, R90 ;  /* 0x0000005a02977220 */ /* 0x000fe20000410000 */
[----:B------:R-:W-:-:S02]  /*1e220*/  FMNMX.FTZ R164, R101, R164, !PT ;  /* 0x000000a465a47209 */ /* 0x000fc40007810000 */
[----:B------:R-:W-:Y:S01]  /*1e230*/  FSEL R103, R12, -INF , P5 ;  /* 0xff8000000c677808 */ /* 0x000fe20002800000 */
[----:B------:R-:W2:Y:S01]  /*1e240*/  MUFU.TANH R123, R123 ;  /* 0x0000007b007b7308 */ /* 0x000ea20000002400 */
[----:B------:R-:W-:Y:S02]  /*1e250*/  FMNMX.FTZ R164, R111, R164, !PT ;  /* 0x000000a46fa47209 */ /* 0x000fe40007810000 */
[C---:B------:R-:W-:Y:S02]  /*1e260*/  ISETP.GT.AND P3, PT, R92.reuse, 0x1, PT ;  /* 0x000000015c00780c */ /* 0x040fe40003f64270 */
[----:B------:R-:W-:Y:S01]  /*1e270*/  ISETP.GT.AND P5, PT, R92, 0x10, PT ;  /* 0x000000105c00780c */ /* 0x000fe20003fa4270 */
[----:B------:R-:W4:Y:S01]  /*1e280*/  SHFL.BFLY PT, R163, R164, 0x2, 0x1f ;  /* 0x0c401f00a4a37f89 */ /* 0x000f2200000e0000 */
[----:B------:R-:W-:Y:S01]  /*1e290*/  FSEL R13, R13, -INF , P3 ;  /* 0xff8000000d0d7808 */ /* 0x000fe20001800000 */
[----:B------:R-:W5:Y:S01]  /*1e2a0*/  MUFU.TANH R126, R126 ;  /* 0x0000007e007e7308 */ /* 0x000f620000002400 */
[----:B------:R-:W-:-:S02]  /*1e2b0*/  FSEL R155, R155, -INF , P5 ;  /* 0xff8000009b9b7808 */ /* 0x000fc40002800000 */
[C---:B------:R-:W-:Y:S02]  /*1e2c0*/  ISETP.GT.AND P3, PT, R92.reuse, 0x11, PT ;  /* 0x000000115c00780c */ /* 0x040fe40003f64270 */
[C---:B------:R-:W-:Y:S02]  /*1e2d0*/  ISETP.GT.AND P4, PT, R92.reuse, 0x18, PT ;  /* 0x000000185c00780c */ /* 0x040fe40003f84270 */
[----:B------:R-:W-:Y:S01]  /*1e2e0*/  ISETP.GT.AND P5, PT, R92, 0x20, PT ;  /* 0x000000205c00780c */ /* 0x000fe20003fa4270 */
[----:B------:R-:W5:Y:S01]  /*1e2f0*/  MUFU.TANH R160, R160 ;  /* 0x000000a000a07308 */ /* 0x000f620000002400 */
[----:B------:R-:W-:Y:S02]  /*1e300*/  FSEL R156, R156, -INF , P3 ;  /* 0xff8000009c9c7808 */ /* 0x000fe40001800000 */
[----:B------:R-:W-:Y:S02]  /*1e310*/  FSEL R159, R159, -INF , P4 ;  /* 0xff8000009f9f7808 */ /* 0x000fe40002000000 */
[----:B------:R-:W-:-:S02]  /*1e320*/  FSEL R138, R138, -INF , P5 ;  /* 0xff8000008a8a7808 */ /* 0x000fc40002800000 */
[C---:B------:R-:W-:Y:S01]  /*1e330*/  ISETP.GT.AND P3, PT, R92.reuse, 0x21, PT ;  /* 0x000000215c00780c */ /* 0x040fe20003f64270 */
[----:B------:R-:W5:Y:S01]  /*1e340*/  MUFU.TANH R127, R127 ;  /* 0x0000007f007f7308 */ /* 0x000f620000002400 */
[C---:B------:R-:W-:Y:S02]  /*1e350*/  ISETP.GT.AND P4, PT, R92.reuse, 0x28, PT ;  /* 0x000000285c00780c */ /* 0x040fe40003f84270 */
[----:B------:R-:W-:Y:S02]  /*1e360*/  ISETP.GT.AND P5, PT, R92, 0x30, PT ;  /* 0x000000305c00780c */ /* 0x000fe40003fa4270 */
[----:B------:R-:W-:Y:S02]  /*1e370*/  FSEL R139, R139, -INF , P3 ;  /* 0xff8000008b8b7808 */ /* 0x000fe40001800000 */
[----:B----4-:R-:W-:Y:S01]  /*1e380*/  FMNMX.FTZ R163, R164, R163, !PT ;  /* 0x000000a3a4a37209 */ /* 0x010fe20007810000 */
[----:B------:R-:W4:Y:S01]  /*1e390*/  MUFU.TANH R130, R130 ;  /* 0x0000008200827308 */ /* 0x000f220000002400 */
[----:B------:R-:W-:-:S02]  /*1e3a0*/  FSEL R142, R142, -INF , P4 ;  /* 0xff8000008e8e7808 */ /* 0x000fc40002000000 */
[----:B------:R-:W-:Y:S01]  /*1e3b0*/  FSEL R146, R146, -INF , P5 ;  /* 0xff80000092927808 */ /* 0x000fe20002800000 */
[----:B------:R-:W4:Y:S01]  /*1e3c0*/  SHFL.BFLY PT, R90, R163, 0x1, 0x1f ;  /* 0x0c201f00a35a7f89 */ /* 0x000f2200000e0000 */
[C---:B------:R-:W-:Y:S02]  /*1e3d0*/  ISETP.GT.AND P3, PT, R92.reuse, 0x31, PT ;  /* 0x000000315c00780c */ /* 0x040fe40003f64270 */
[C---:B------:R-:W-:Y:S01]  /*1e3e0*/  ISETP.GT.AND P4, PT, R92.reuse, 0x38, PT ;  /* 0x000000385c00780c */ /* 0x040fe20003f84270 */
[----:B------:R-:W4:Y:S01]  /*1e3f0*/  MUFU.TANH R131, R131 ;  /* 0x0000008300837308 */ /* 0x000f220000002400 */
[----:B------:R-:W-:Y:S02]  /*1e400*/  ISETP.GT.AND P5, PT, R92, 0x39, PT ;  /* 0x000000395c00780c */ /* 0x000fe40003fa4270 */
[----:B------:R-:W-:Y:S02]  /*1e410*/  FSEL R162, R162, -INF , P3 ;  /* 0xff800000a2a27808 */ /* 0x000fe40001800000 */
[----:B------:R-:W-:-:S02]  /*1e420*/  FSEL R93, R93, -INF , P4 ;  /* 0xff8000005d5d7808 */ /* 0x000fc40002000000 */
[----:B---3--:R-:W-:Y:S01]  /*1e430*/  FSEL R150, R150, -INF , P5 ;  /* 0xff80000096967808 */ /* 0x008fe20002800000 */
[----:B------:R-:W3:Y:S01]  /*1e440*/  MUFU.TANH R143, R143 ;  /* 0x0000008f008f7308 */ /* 0x000ee20000002400 */
[C---:B------:R-:W-:Y:S02]  /*1e450*/  ISETP.GT.AND P3, PT, R92.reuse, 0x40, PT ;  /* 0x000000405c00780c */ /* 0x040fe40003f64270 */
[C---:B------:R-:W-:Y:S02]  /*1e460*/  ISETP.GT.AND P4, PT, R92.reuse, 0x41, PT ;  /* 0x000000415c00780c */ /* 0x040fe40003f84270 */
[----:B------:R-:W-:Y:S02]  /*1e470*/  ISETP.GT.AND P5, PT, R92, 0x48, PT ;  /* 0x000000485c00780c */ /* 0x000fe40003fa4270 */
[----:B-1----:R-:W-:Y:S01]  /*1e480*/  FSEL R152, R152, -INF , P2 ;  /* 0xff80000098987808 */ /* 0x002fe20001000000 */
[----:B------:R-:W1:Y:S01]  /*1e490*/  MUFU.TANH R134, R134 ;  /* 0x0000008600867308 */ /* 0x000e620000002400 */
[----:B------:R-:W-:-:S02]  /*1e4a0*/  ISETP.GT.AND P2, PT, R92, 0x19, PT ;  /* 0x000000195c00780c */ /* 0x000fc40003f44270 */
[----:B0-----:R-:W-:Y:S02]  /*1e4b0*/  FSEL R122, R122, -INF , P3 ;  /* 0xff8000007a7a7808 */ /* 0x001fe40001800000 */
[----:B--2---:R-:W-:Y:S02]  /*1e4c0*/  FSEL R123, R123, -INF , P4 ;  /* 0xff8000007b7b7808 */ /* 0x004fe40002000000 */
[----:B-----5:R-:W-:Y:S01]  /*1e4d0*/  FSEL R126, R126, -INF , P5 ;  /* 0xff8000007e7e7808 */ /* 0x020fe20002800000 */
[----:B------:R-:W0:Y:S01]  /*1e4e0*/  MUFU.TANH R135, R135 ;  /* 0x0000008700877308 */ /* 0x000e220000002400 */
[C---:B------:R-:W-:Y:S02]  /*1e4f0*/  ISETP.GT.AND P3, PT, R92.reuse, 0x49, PT ;  /* 0x000000495c00780c */ /* 0x040fe40003f64270 */
[C---:B------:R-:W-:Y:S02]  /*1e500*/  ISETP.GT.AND P4, PT, R92.reuse, 0x50, PT ;  /* 0x000000505c00780c */ /* 0x040fe40003f84270 */
[----:B------:R-:W-:-:S02]  /*1e510*/  ISETP.GT.AND P5, PT, R92, 0x51, PT ;  /* 0x000000515c00780c */ /* 0x000fc40003fa4270 */
[----:B----4-:R-:W-:Y:S01]  /*1e520*/  FMNMX.FTZ R90, R163, R90, !PT ;  /* 0x0000005aa35a7209 */ /* 0x010fe20007810000 */
[----:B------:R-:W2:Y:S01]  /*1e530*/  MUFU.TANH R106, R106 ;  /* 0x0000006a006a7308 */ /* 0x000ea20000002400 */
[----:B------:R-:W-:Y:S01]  /*1e540*/  FSEL R160, R160, -INF , P2 ;  /* 0xff800000a0a07808 */ /* 0x000fe20001000000 */
[----:B------:R-:W-:Y:S01]  /*1e550*/  IMAD.U32 R163, RZ, RZ, UR51 ;  /* 0x00000033ffa37e24 */ /* 0x000fe2000f8e00ff */
[----:B------:R-:W-:Y:S02]  /*1e560*/  ISETP.GT.AND P2, PT, R92, 0x29, PT ;  /* 0x000000295c00780c */ /* 0x000fe40003f44270 */
[----:B------:R-:W-:Y:S01]  /*1e570*/  FSEL R127, R127, -INF , P3 ;  /* 0xff8000007f7f7808 */ /* 0x000fe20001800000 */
[----:B------:R-:W-:-:S01]  /*1e580*/  FFMA.FTZ R12, R90, R163, -8 ;  /* 0xc10000005a0c7423 */ /* 0x000fc200000100a3 */
[----:B------:R-:W-:Y:S01]  /*1e590*/  FSEL R130, R130, -INF , P4 ;  /* 0xff80000082827808 */ /* 0x000fe20002000000 */
[----:B------:R-:W4:Y:S01]  /*1e5a0*/  MUFU.TANH R107, R107 ;  /* 0x0000006b006b7308 */ /* 0x000f220000002400 */
[----:B------:R-:W-:-:S02]  /*1e5b0*/  FSEL R131, R131, -INF , P5 ;  /* 0xff80000083837808 */ /* 0x000fc40002800000 */
[C---:B------:R-:W-:Y:S02]  /*1e5c0*/  ISETP.GT.AND P3, PT, R92.reuse, 0x58, PT ;  /* 0x000000585c00780c */ /* 0x040fe40003f64270 */
[C---:B------:R-:W-:Y:S02]  /*1e5d0*/  ISETP.GT.AND P4, PT, R92.reuse, 0x59, PT ;  /* 0x000000595c00780c */ /* 0x040fe40003f84270 */
[----:B------:R-:W-:Y:S01]  /*1e5e0*/  ISETP.GT.AND P5, PT, R92, 0x60, PT ;  /* 0x000000605c00780c */ /* 0x000fe20003fa4270 */
[----:B------:R-:W5:Y:S01]  /*1e5f0*/  MUFU.TANH R110, R110 ;  /* 0x0000006e006e7308 */ /* 0x000f620000002400 */
[----:B---3--:R-:W-:Y:S02]  /*1e600*/  FSEL R143, R143, -INF , P2 ;  /* 0xff8000008f8f7808 */ /* 0x008fe40001000000 */
[----:B------:R-:W-:Y:S02]  /*1e610*/  FSETP.NEU.FTZ.AND P2, PT, R90, -INF , PT ;  /* 0xff8000005a00780b */ /* 0x000fe40003f5d000 */
[----:B-1----:R-:W-:-:S02]  /*1e620*/  FSEL R134, R134, -INF , P3 ;  /* 0xff80000086867808 */ /* 0x002fc40001800000 */
[----:B0-----:R-:W-:Y:S01]  /*1e630*/  FSEL R135, R135, -INF , P4 ;  /* 0xff80000087877808 */ /* 0x001fe20002000000 */
[----:B------:R0:W1:Y:S01]  /*1e640*/  MUFU.TANH R96, R165 ;  /* 0x000000a500607308 */ /* 0x0000620000002400 */
[----:B--2---:R-:W-:Y:S02]  /*1e650*/  FSEL R106, R106, -INF , P5 ;  /* 0xff8000006a6a7808 */ /* 0x004fe40002800000 */
[C---:B------:R-:W-:Y:S02]  /*1e660*/  ISETP.GT.AND P3, PT, R92.reuse, 0x61, PT ;  /* 0x000000615c00780c */ /* 0x040fe40003f64270 */
[C---:B------:R-:W-:Y:S02]  /*1e670*/  ISETP.GT.AND P4, PT, R92.reuse, 0x68, PT ;  /* 0x000000685c00780c */ /* 0x040fe40003f84270 */
[----:B------:R-:W-:Y:S01]  /*1e680*/  ISETP.GT.AND P5, PT, R92, 0x69, PT ;  /* 0x000000695c00780c */ /* 0x000fe20003fa4270 */
[----:B------:R-:W2:Y:S01]  /*1e690*/  MUFU.TANH R114, R114 ;  /* 0x0000007200727308 */ /* 0x000ea20000002400 */
[----:B------:R-:W-:Y:S01]  /*1e6a0*/  FSEL R12, R12, RZ, P2 ;  /* 0x000000ff0c0c7208 */ /* 0x000fe20001000000 */
[----:B0-----:R-:W-:Y:S01]  /*1e6b0*/  IMAD.U32 R165, RZ, RZ, UR38 ;  /* 0x00000026ffa57e24 */ /* 0x001fe2000f8e00ff */
[----:B----4-:R-:W-:-:S02]  /*1e6c0*/  FSEL R107, R107, -INF , P3 ;  /* 0xff8000006b6b7808 */ /* 0x010fc40001800000 */
[----:B-----5:R-:W-:Y:S01]  /*1e6d0*/  FSEL R110, R110, -INF , P4 ;  /* 0xff8000006e6e7808 */ /* 0x020fe20002000000 */
[----:B------:R-:W-:-:S01]  /*1e6e0*/  FFMA.FTZ R163, R153, UR51, -R12 ;  /* 0x0000003399a37c23 */ /* 0x000fc2000801080c */
[----:B------:R-:W-:Y:S01]  /*1e6f0*/  ISETP.GT.AND P3, PT, R92, 0x70, PT ;  /* 0x000000705c00780c */ /* 0x000fe20003f64270 */
[----:B------:R-:W0:Y:S01]  /*1e700*/  MUFU.TANH R115, R115 ;  /* 0x0000007300737308 */ /* 0x000e220000002400 */
[----:B-1----:R-:W-:Y:S01]  /*1e710*/  FSEL R96, R96, -INF , P5 ;  /* 0xff80000060607808 */ /* 0x002fe20002800000 */
[--C-:B------:R-:W-:Y:S01]  /*1e720*/  FFMA.FTZ R164, R157, UR51, -R12.reuse ;  /* 0x000000339da47c23 */ /* 0x100fe2000801080c */
[----:B------:R-:W-:Y:S01]  /*1e730*/  ISETP.GT.AND P4, PT, R92, 0x71, PT ;  /* 0x000000715c00780c */ /* 0x000fe20003f84270 */
[--C-:B------:R-:W-:Y:S01]  /*1e740*/  FFMA.FTZ R10, R10, UR51, -R12.reuse ;  /* 0x000000330a0a7c23 */ /* 0x100fe2000801080c */
[----:B------:R-:W-:Y:S01]  /*1e750*/  ISETP.GT.AND P5, PT, R92, 0x78, PT ;  /* 0x000000785c00780c */ /* 0x000fe20003fa4270 */
[--C-:B------:R-:W-:Y:S01]  /*1e760*/  FFMA.FTZ R11, R11, UR51, -R12.reuse ;  /* 0x000000330b0b7c23 */ /* 0x100fe2000801080c */
[----:B------:R-:W-:-:S01]  /*1e770*/  FFMA.FTZ R15, R15, UR51, -R12 ;  /* 0x000000330f0f7c23 */ /* 0x000fc2000801080c */
[----:B------:R-:W1:Y:S01]  /*1e780*/  MUFU.TANH R118, R118 ;  /* 0x0000007600767308 */ /* 0x000e620000002400 */
[----:B--2---:R-:W-:Y:S01]  /*1e790*/  FSEL R114, R114, -INF , P3 ;  /* 0xff80000072727808 */ /* 0x004fe20001800000 */
[--C-:B------:R-:W-:Y:S01]  /*1e7a0*/  FFMA.FTZ R20, R20, UR51, -R12.reuse ;  /* 0x0000003314147c23 */ /* 0x100fe2000801080c */
[----:B------:R-:W-:Y:S01]  /*1e7b0*/  ISETP.GT.AND P3, PT, R92, 0x79, PT ;  /* 0x000000795c00780c */ /* 0x000fe20003f64270 */
[--C-:B------:R-:W-:Y:S01]  /*1e7c0*/  FFMA.FTZ R154, R154, UR51, -R12.reuse ;  /* 0x000000339a9a7c23 */ /* 0x100fe2000801080c */
[----:B------:R-:W-:-:S01]  /*1e7d0*/  FFMA.FTZ R136, R136, UR51, -R12 ;  /* 0x0000003388887c23 */ /* 0x000fc2000801080c */
[--C-:B------:R-:W-:Y:S01]  /*1e7e0*/  FFMA.FTZ R137, R137, UR51, -R12.reuse ;  /* 0x0000003389897c23 */ /* 0x100fe2000801080c */
[----:B------:R-:W-:-:S01]  /*1e7f0*/  FFMA.FTZ R140, R140, UR51, -R12 ;  /* 0x000000338c8c7c23 */ /* 0x000fc2000801080c */
[----:B------:R-:W2:Y:S01]  /*1e800*/  MUFU.TANH R119, R119 ;  /* 0x0000007700777308 */ /* 0x000ea20000002400 */
[----:B0-----:R-:W-:Y:S01]  /*1e810*/  FSEL R153, R115, -INF , P4 ;  /* 0xff80000073997808 */ /* 0x001fe20002000000 */
[--C-:B------:R-:W-:Y:S01]  /*1e820*/  FFMA.FTZ R141, R141, UR51, -R12.reuse ;  /* 0x000000338d8d7c23 */ /* 0x100fe2000801080c */
[----:B------:R-:W-:Y:S01]  /*1e830*/  ISETP.GT.AND P4, PT, R92, 0x80, PT ;  /* 0x000000805c00780c */ /* 0x000fe20003f84270 */
[--C-:B------:R-:W-:Y:S01]  /*1e840*/  FFMA.FTZ R144, R144, UR51, -R12.reuse ;  /* 0x0000003390907c23 */ /* 0x100fe2000801080c */
[----:B------:R-:W-:-:S01]  /*1e850*/  FFMA.FTZ R145, R145, UR51, -R12 ;  /* 0x0000003391917c23 */ /* 0x000fc2000801080c */
[--C-:B------:R-:W-:Y:S01]  /*1e860*/  FFMA.FTZ R148, R148, UR51, -R12.reuse ;  /* 0x0000003394947c23 */ /* 0x100fe2000801080c */
[----:B------:R-:W-:-:S01]  /*1e870*/  FFMA.FTZ R149, R149, UR51, -R12 ;  /* 0x0000003395957c23 */ /* 0x000fc2000801080c */
[----:B------:R-:W0:Y:S01]  /*1e880*/  MUFU.TANH R151, R151 ;  /* 0x0000009700977308 */ /* 0x000e220000002400 */
[----:B-1----:R-:W-:Y:S01]  /*1e890*/  FSEL R118, R118, -INF , P5 ;  /* 0xff80000076767808 */ /* 0x002fe20002800000 */
[--C-:B------:R-:W-:Y:S01]  /*1e8a0*/  FFMA.FTZ R120, R120, UR51, -R12.reuse ;  /* 0x0000003378787c23 */ /* 0x100fe2000801080c */
[----:B------:R-:W-:Y:S01]  /*1e8b0*/  ISETP.GT.AND P5, PT, R92, 0x81, PT ;  /* 0x000000815c00780c */ /* 0x000fe20003fa4270 */
[--C-:B------:R-:W-:Y:S01]  /*1e8c0*/  FFMA.FTZ R121, R121, UR51, -R12.reuse ;  /* 0x0000003379797c23 */ /* 0x100fe2000801080c */
[----:B------:R-:W-:-:S01]  /*1e8d0*/  FFMA.FTZ R124, R124, UR51, -R12 ;  /* 0x000000337c7c7c23 */ /* 0x000fc2000801080c */
        /* <DEDUP_REMOVED lines=28> */
[----:B------:R-:W-:Y:S01]  /*1eaa0*/  FFMA.FTZ R101, R101, UR51, -R12 ;  /* 0x0000003365657c23 */ /* 0x000fe2000801080c */
[----:B------:R-:W-:-:S02]  /*1eab0*/  ISETP.GT.AND P3, PT, R92, 0x91, PT ;  /* 0x000000915c00780c */ /* 0x000fc40003f64270 */
[----:B------:R-:W-:-:S03]  /*1eac0*/  FSEL R166, R90, RZ, P2 ;  /* 0x000000ff5aa67208 */ /* 0x000fc60001000000 */
[----:B------:R2:W-:Y:S01]  /*1ead0*/  MUFU.EX2 R115, R163 ;  /* 0x000000a300737308 */ /* 0x0005e20000000800 */
[----:B0-----:R-:W-:Y:S01]  /*1eae0*/  FSEL R157, R95, -INF , P4 ;  /* 0xff8000005f9d7808 */ /* 0x001fe20002000000 */
[----:B------:R-:W-:Y:S01]  /*1eaf0*/  FADD.FTZ R166, -R166, R5 ;  /* 0x00000005a6a67221 */ /* 0x000fe20000010100 */
[----:B------:R-:W-:-:S05]  /*1eb00*/  ISETP.GT.AND P4, PT, R92, 0x98, PT ;  /* 0x000000985c00780c */ /* 0x000fca0003f84270 */
[----:B------:R-:W0:Y:S01]  /*1eb10*/  MUFU.TANH R99, R99 ;  /* 0x0000006300637308 */ /* 0x000e220000002400 */
[----:B-1----:R-:W-:Y:S02]  /*1eb20*/  FSEL R98, R98, -INF , P5 ;  /* 0xff80000062627808 */ /* 0x002fe40002800000 */
[----:B------:R-:W-:Y:S01]  /*1eb30*/  ISETP.GT.AND P5, PT, R92, 0x99, PT ;  /* 0x000000995c00780c */ /* 0x000fe20003fa4270 */
[----:B------:R-:W-:-:S01]  /*1eb40*/  FFMA.FTZ R92, R158, UR51, -R12 ;  /* 0x000000339e5c7c23 */ /* 0x000fc2000801080c */
[----:B------:R-:W-:-:S03]  /*1eb50*/  FMNMX.FTZ R158, R103, R4, !PT ;  /* 0x00000004679e7209 */ /* 0x000fc60007810000 */
[----:B------:R-:W1:Y:S01]  /*1eb60*/  MUFU.TANH R102, R102 ;  /* 0x0000006600667308 */ /* 0x000e620000002400 */
[----:B------:R-:W-:-:S04]  /*1eb70*/  FMNMX.FTZ R158, R13, R158, !PT ;  /* 0x0000009e0d9e7209 */ /* 0x000fc80007810000 */
[----:B--2---:R-:W-:-:S03]  /*1eb80*/  FMNMX.FTZ R163, R21, R158, !PT ;  /* 0x0000009e15a37209 */ /* 0x004fc60007810000 */
[----:B------:R-:W2:Y:S01]  /*1eb90*/  MUFU.TANH R7, R7 ;  /* 0x0000000700077308 */ /* 0x000ea20000002400 */
[----:B------:R-:W-:Y:S02]  /*1eba0*/  FMNMX.FTZ R158, R152, R163, !PT ;  /* 0x000000a3989e7209 */ /* 0x000fe40007810000 */
[----:B0-----:R-:W-:Y:S02]  /*1ebb0*/  FSEL R99, R99, -INF , P3 ;  /* 0xff80000063637808 */ /* 0x001fe40001800000 */
[----:B------:R-:W-:-:S03]  /*1ebc0*/  FMNMX.FTZ R163, R155, R158, !PT ;  /* 0x0000009e9ba37209 */ /* 0x000fc60007810000 */
[----:B------:R0:W-:Y:S01]  /*1ebd0*/  MUFU.EX2 R95, R164 ;  /* 0x000000a4005f7308 */ /* 0x0001e20000000800 */
[----:B------:R-:W-:Y:S02]  /*1ebe0*/  FMNMX.FTZ R158, R156, R163, !PT ;  /* 0x000000a39c9e7209 */ /* 0x000fe40007810000 */
[----:B-1----:R-:W-:Y:S02]  /*1ebf0*/  FSEL R102, R102, -INF , P4 ;  /* 0xff80000066667808 */ /* 0x002fe40002000000 */
[----:B------:R-:W-:-:S03]  /*1ec00*/  FMNMX.FTZ R163, R159, R158, !PT ;  /* 0x0000009e9fa37209 */ /* 0x000fc60007810000 */
[----:B------:R-:W-:Y:S01]  /*1ec10*/  MUFU.EX2 R10, R10 ;  /* 0x0000000a000a7308 */ /* 0x000fe20000000800 */
[----:B------:R-:W-:Y:S02]  /*1ec20*/  FMNMX.FTZ R163, R160, R163, !PT ;  /* 0x000000a3a0a37209 */ /* 0x000fe40007810000 */
[----:B--2---:R-:W-:Y:S02]  /*1ec30*/  FSEL R7, R7, -INF , P5 ;  /* 0xff80000007077808 */ /* 0x004fe40002800000 */
        /* <DEDUP_REMOVED lines=47> */
[----:B------:R-:W-:-:S05]  /*1ef30*/  FMNMX.FTZ R158, R7, R158, !PT ;  /* 0x0000009e079e7209 */ /* 0x000fca0007810000 */
[----:B------:R-:W1:Y:S02]  /*1ef40*/  SHFL.BFLY PT, R163, R158, 0x2, 0x1f ;  /* 0x0c401f009ea37f89 */ /* 0x000e6400000e0000 */
[----:B------:R-:W-:Y:S08]  /*1ef50*/  MUFU.EX2 R125, R125 ;  /* 0x0000007d007d7308 */ /* 0x000ff00000000800 */
[----:B------:R-:W-:Y:S08]  /*1ef60*/  MUFU.EX2 R128, R128 ;  /* 0x0000008000807308 */ /* 0x000ff00000000800 */
[----:B------:R-:W-:Y:S01]  /*1ef70*/  MUFU.EX2 R129, R129 ;  /* 0x0000008100817308 */ /* 0x000fe20000000800 */
[----:B-1----:R-:W-:Y:S01]  /*1ef80*/  FMNMX.FTZ R163, R158, R163, !PT ;  /* 0x000000a39ea37209 */ /* 0x002fe20007810000 */
[--C-:B------:R-:W-:Y:S01]  /*1ef90*/  FFMA.FTZ R158, R161, UR51, -R12.reuse ;  /* 0x00000033a19e7c23 */ /* 0x100fe2000801080c */
[----:B------:R-:W-:-:S01]  /*1efa0*/  FFMA.FTZ R161, R97, UR51, -R12 ;  /* 0x0000003361a17c23 */ /* 0x000fc2000801080c */
[----:B------:R-:W-:-:S04]  /*1efb0*/  FFMA.FTZ R12, R111, UR51, -R12 ;  /* 0x000000336f0c7c23 */ /* 0x000fc8000801080c */
[----:B------:R-:W-:Y:S01]  /*1efc0*/  MUFU.EX2 R132, R132 ;  /* 0x0000008400847308 */ /* 0x000fe20000000800 */
[----:B0-----:R-:W0:Y:S07]  /*1efd0*/  SHFL.BFLY PT, R164, R163, 0x1, 0x1f ;  /* 0x0c201f00a3a47f89 */ /* 0x001e2e00000e0000 */
[----:B------:R-:W-:Y:S08]  /*1efe0*/  MUFU.EX2 R133, R133 ;  /* 0x0000008500857308 */ /* 0x000ff00000000800 */
[----:B------:R-:W-:Y:S08]  /*1eff0*/  MUFU.EX2 R104, R104 ;  /* 0x0000006800687308 */ /* 0x000ff00000000800 */
        /* <DEDUP_REMOVED lines=12> */
[----:B------:R-:W-:Y:S02]  /*1f0c0*/  IMAD R162, R188, 0x8, R18 ;  /* 0x00000008bca27824 */ /* 0x000fe400078e0212 */
[--C-:B------:R-:W-:Y:S01]  /*1f0d0*/  FFMA.FTZ R163, R127, UR51, -R111.reuse ;  /* 0x000000337fa37c23 */ /* 0x100fe2000801086f */
[----:B------:R-:W-:Y:S01]  /*1f0e0*/  FMUL.FTZ R127, R166, UR51 ;  /* 0x00000033a67f7c20 */ /* 0x000fe20008410000 */
[--C-:B------:R-:W-:Y:S01]  /*1f0f0*/  FFMA.FTZ R103, R103, UR51, -R111.reuse ;  /* 0x0000003367677c23 */ /* 0x100fe2000801086f */
[----:B------:R-:W-:Y:S01]  /*1f100*/  MUFU.EX2 R164, R164 ;  /* 0x000000a400a47308 */ /* 0x000fe20000000800 */
[----:B------:R-:W-:Y:S01]  /*1f110*/  IADD3 R162, R162, 0x29840, RZ ;  /* 0x00029840a2a27810 */ /* 0x000fe20007ffe0ff */
[--C-:B------:R-:W-:Y:S01]  /*1f120*/  FFMA.FTZ R152, R152, UR51, -R111.reuse ;  /* 0x0000003398987c23 */ /* 0x100fe2000801086f */
[----:B------:R-:W-:-:S01]  /*1f130*/  FFMA.FTZ R156, R156, UR51, -R111 ;  /* 0x000000339c9c7c23 */ /* 0x000fc2000801086f */
[--C-:B------:R-:W-:Y:S01]  /*1f140*/  FFMA.FTZ R160, R160, UR51, -R111.reuse ;  /* 0x00000033a0a07c23 */ /* 0x100fe2000801086f */
[----:B------:R-:W-:Y:S01]  /*1f150*/  PRMT R162, R165, 0x654, R162 ;  /* 0x00000654a5a27816 */ /* 0x000fe200000000a2 */
[--C-:B------:R-:W-:Y:S01]  /*1f160*/  FFMA.FTZ R138, R138, UR51, -R111.reuse ;  /* 0x000000338a8a7c23 */ /* 0x100fe2000801086f */
[----:B------:R-:W-:Y:S01]  /*1f170*/  FSEL R165, R97, RZ, P3 ;  /* 0x000000ff61a57208 */ /* 0x000fe20001800000 */
[----:B------:R-:W0:Y:S01]  /*1f180*/  MUFU.EX2 R127, R127 ;  /* 0x0000007f007f7308 */ /* 0x000e220000000800 */
[----:B------:R0:W-:Y:S01]  /*1f190*/  SYNCS.ARRIVE.TRANS64.RED.A1T0 RZ, [R162+URZ], RZ ;  /* 0x000000ffa2ff79a7 */ /* 0x0001e2000810043f */
        /* <DEDUP_REMOVED lines=15> */
[----:B------:R-:W1:Y:S01]  /*1f290*/  MUFU.EX2 R4, R4 ;  /* 0x0000000400047308 */ /* 0x000e620000000800 */
[----:B0-----:R-:W-:-:S01]  /*1f2a0*/  FFMA.FTZ R162, R127, R3, R10 ;  /* 0x000000037fa27223 */ /* 0x001fc2000001000a */
[--C-:B------:R-:W-:Y:S01]  /*1f2b0*/  FFMA.FTZ R135, R135, UR51, -R111.reuse ;  /* 0x0000003387877c23 */ /* 0x100fe2000801086f */
[----:B------:R-:W-:-:S01]  /*1f2c0*/  FFMA.FTZ R106, R106, UR51, -R111 ;  /* 0x000000336a6a7c23 */ /* 0x000fc2000801086f */
[----:B------:R-:W-:Y:S01]  /*1f2d0*/  FFMA.FTZ R107, R107, UR51, -R111 ;  /* 0x000000336b6b7c23 */ /* 0x000fe2000801086f */
[----:B------:R-:W-:-:S01]  /*1f2e0*/  FADD.FTZ R162, R11, R162 ;  /* 0x000000a20ba27221 */ /* 0x000fc20000010000 */
        /* <DEDUP_REMOVED lines=14> */
[----:B------:R-:W-:Y:S01]  /*1f3d0*/  FFMA.FTZ R99, R99, UR51, -R111 ;  /* 0x0000003363637c23 */ /* 0x000fe2000801086f */
[----:B------:R-:W-:-:S01]  /*1f3e0*/  FADD.FTZ R0, R164, R3 ;  /* 0x00000003a4007221 */ /* 0x000fc20000010000 */
[--C-:B------:R-:W-:Y:S01]  /*1f3f0*/  FFMA.FTZ R102, R102, UR51, -R111.reuse ;  /* 0x0000003366667c23 */ /* 0x100fe2000801086f */
[----:B------:R-:W-:-:S01]  /*1f400*/  FFMA.FTZ R7, R7, UR51, -R111 ;  /* 0x0000003307077c23 */ /* 0x000fc2000801086f */
[----:B------:R-:W1:Y:S01]  /*1f410*/  MUFU.EX2 R21, R21 ;  /* 0x0000001500157308 */ /* 0x000e620000000800 */
[----:B------:R-:W-:-:S01]  /*1f420*/  FADD.FTZ R3, R15, R162 ;  /* 0x000000a20f037221 */ /* 0x000fc20000010000 */
[----:B0-----:R-:W-:-:S03]  /*1f430*/  FADD.FTZ R111, R13, R0 ;  /* 0x000000000d6f7221 */ /* 0x001fc60000010000 */
[----:B------:R-:W-:-:S03]  /*1f440*/  FADD.FTZ R0, R20, R3 ;  /* 0x0000000314007221 */ /* 0x000fc60000010000 */
[----:B------:R-:W0:Y:S01]  /*1f450*/  MUFU.EX2 R156, R156 ;  /* 0x0000009c009c7308 */ /* 0x000e220000000800 */
[----:B--2---:R-:W-:-:S01]  /*1f460*/  FADD.FTZ R162, R152, R111 ;  /* 0x0000006f98a27221 */ /* 0x004fc20000010000 */
[----:B------:R-:W-:-:S04]  /*1f470*/  FADD.FTZ R3, R115, R0 ;  /* 0x0000000073037221 */ /* 0x000fc80000010000 */
[----:B------:R-:W-:Y:S02]  /*1f480*/  FADD.FTZ R0, R154, R3 ;  /* 0x000000039a007221 */ /* 0x000fe40000010000 */
[----:B------:R-:W2:Y:S01]  /*1f490*/  MUFU.EX2 R155, R155 ;  /* 0x0000009b009b7308 */ /* 0x000ea20000000800 */
[----:B-1----:R-:W-:-:S01]  /*1f4a0*/  FADD.FTZ R111, R21, R162 ;  /* 0x000000a2156f7221 */ /* 0x002fc20000010000 */
[----:B------:R-:W-:-:S04]  /*1f4b0*/  FADD.FTZ R3, R95, R0 ;  /* 0x000000005f037221 */ /* 0x000fc80000010000 */
[----:B------:R-:W-:Y:S02]  /*1f4c0*/  FADD.FTZ R3, R92, R3 ;  /* 0x000000035c037221 */ /* 0x000fe40000010000 */
[----:B------:R-:W1:Y:S01]  /*1f4d0*/  MUFU.EX2 R160, R160 ;  /* 0x000000a000a07308 */ /* 0x000e620000000800 */
[----:B0-----:R-:W-:-:S01]  /*1f4e0*/  FADD.FTZ R162, R156, R111 ;  /* 0x0000006f9ca27221 */ /* 0x001fc20000010000 */
[----:B------:R-:W-:-:S04]  /*1f4f0*/  FADD.FTZ R0, R136, R3 ;  /* 0x0000000388007221 */ /* 0x000fc80000010000 */
[----:B------:R-:W-:Y:S02]  /*1f500*/  FADD.FTZ R3, R137, R0 ;  /* 0x0000000089037221 */ /* 0x000fe40000010000 */
        /* <DEDUP_REMOVED lines=10> */
[----:B------:R-:W-:-:S06]  /*1f5b0*/  FADD.FTZ R0, R148, R3 ;  /* 0x0000000394007221 */ /* 0x000fcc0000010000 */
[----:B------:R-:W0:Y:S01]  /*1f5c0*/  MUFU.EX2 R143, R143 ;  /* 0x0000008f008f7308 */ /* 0x000e220000000800 */
[----:B--2---:R-:W-:-:S07]  /*1f5d0*/  FADD.FTZ R111, R139, R162 ;  /* 0x000000a28b6f7221 */ /* 0x004fce0000010000 */
[----:B------:R-:W2:Y:S01]  /*1f5e0*/  MUFU.EX2 R146, R146 ;  /* 0x0000009200927308 */ /* 0x000ea20000000800 */
[----:B-1----:R-:W-:-:S07]  /*1f5f0*/  FADD.FTZ R162, R142, R111 ;  /* 0x0000006f8ea27221 */ /* 0x002fce0000010000 */
[----:B------:R-:W1:Y:S08]  /*1f600*/  MUFU.EX2 R159, R159 ;  /* 0x0000009f009f7308 */ /* 0x000e700000000800 */
[----:B------:R-:W3:Y:S08]  /*1f610*/  MUFU.EX2 R93, R93 ;  /* 0x0000005d005d7308 */ /* 0x000ef00000000800 */
[----:B------:R-:W4:Y:S08]  /*1f620*/  MUFU.EX2 R150, R150 ;  /* 0x0000009600967308 */ /* 0x000f300000000800 */
[----:B------:R0:W-:Y:S08]  /*1f630*/  MUFU.EX2 R5, R163 ;  /* 0x000000a300057308 */ /* 0x0001f00000000800 */
[----:B------:R-:W5:Y:S01]  /*1f640*/  MUFU.EX2 R122, R122 ;  /* 0x0000007a007a7308 */ /* 0x000f620000000800 */
[----:B0-----:R-:W-:-:S04]  /*1f650*/  FADD.FTZ R163, R143, R162 ;  /* 0x000000a28fa37221 */ /* 0x001fc80000010000 */
[----:B--2---:R-:W-:Y:S01]  /*1f660*/  FADD.FTZ R162, R146, R163 ;  /* 0x000000a392a27221 */ /* 0x004fe20000010000 */
[----:B------:R-:W-:-:S02]  /*1f670*/  FADD.FTZ R163, R149, R0 ;  /* 0x0000000095a37221 */ /* 0x000fc40000010000 */
[----:B------:R-:W0:Y:S01]  /*1f680*/  MUFU.EX2 R123, R123 ;  /* 0x0000007b007b7308 */ /* 0x000e220000000800 */
[----:B-1----:R-:W-:-:S01]  /*1f690*/  FADD.FTZ R162, R159, R162 ;  /* 0x000000a29fa27221 */ /* 0x002fc20000010000 */
[----:B------:R-:W-:-:S03]  /*1f6a0*/  FADD.FTZ R0, R120, R163 ;  /* 0x000000a378007221 */ /* 0x000fc60000010000 */
[----:B---3--:R-:W-:-:S03]  /*1f6b0*/  FADD.FTZ R3, R93, R162 ;  /* 0x000000a25d037221 */ /* 0x008fc60000010000 */
[----:B------:R-:W1:Y:S01]  /*1f6c0*/  MUFU.EX2 R126, R126 ;  /* 0x0000007e007e7308 */ /* 0x000e620000000800 */
[----:B----4-:R-:W-:-:S07]  /*1f6d0*/  FADD.FTZ R3, R150, R3 ;  /* 0x0000000396037221 */ /* 0x010fce0000010000 */
[----:B------:R-:W2:Y:S08]  /*1f6e0*/  MUFU.EX2 R130, R130 ;  /* 0x0000008200827308 */ /* 0x000eb00000000800 */
[----:B------:R5:W-:Y:S08]  /*1f6f0*/  MUFU.EX2 R111, R96 ;  /* 0x00000060006f7308 */ /* 0x000bf00000000800 */
[----:B------:R-:W3:Y:S01]  /*1f700*/  MUFU.EX2 R131, R131 ;  /* 0x0000008300837308 */ /* 0x000ee20000000800 */
[----:B-----5:R-:W-:-:S01]  /*1f710*/  FADD.FTZ R96, R122, R3 ;  /* 0x000000037a607221 */ /* 0x020fc20000010000 */
[----:B------:R-:W-:-:S03]  /*1f720*/  FADD.FTZ R3, R121, R0 ;  /* 0x0000000079037221 */ /* 0x000fc60000010000 */
[----:B0-----:R-:W-:Y:S01]  /*1f730*/  FADD.FTZ R163, R123, R96 ;  /* 0x000000607ba37221 */ /* 0x001fe20000010000 */
[----:B------:R-:W-:-:S02]  /*1f740*/  FADD.FTZ R0, R124, R3 ;  /* 0x000000037c007221 */ /* 0x000fc40000010000 */
[----:B------:R-:W0:Y:S01]  /*1f750*/  MUFU.EX2 R134, R134 ;  /* 0x0000008600867308 */ /* 0x000e220000000800 */
[----:B-1----:R-:W-:-:S01]  /*1f760*/  FADD.FTZ R96, R126, R163 ;  /* 0x000000a37e607221 */ /* 0x002fc20000010000 */
[----:B------:R-:W-:-:S03]  /*1f770*/  FADD.FTZ R3, R125, R0 ;  /* 0x000000007d037221 */ /* 0x000fc60000010000 */
[----:B------:R-:W-:Y:S01]  /*1f780*/  FADD.FTZ R163, R5, R96 ;  /* 0x0000006005a37221 */ /* 0x000fe20000010000 */
[----:B------:R-:W-:-:S02]  /*1f790*/  FADD.FTZ R0, R128, R3 ;  /* 0x0000000380007221 */ /* 0x000fc40000010000 */
[----:B------:R-:W1:Y:S01]  /*1f7a0*/  MUFU.EX2 R135, R135 ;  /* 0x0000008700877308 */ /* 0x000e620000000800 */
[----:B--2---:R-:W-:-:S01]  /*1f7b0*/  FADD.FTZ R96, R130, R163 ;  /* 0x000000a382607221 */ /* 0x004fc20000010000 */
[----:B------:R-:W-:-:S03]  /*1f7c0*/  FADD.FTZ R3, R129, R0 ;  /* 0x0000000081037221 */ /* 0x000fc60000010000 */
[----:B---3--:R-:W-:Y:S01]  /*1f7d0*/  FADD.FTZ R163, R131, R96 ;  /* 0x0000006083a37221 */ /* 0x008fe20000010000 */
[----:B------:R-:W-:-:S02]  /*1f7e0*/  FADD.FTZ R0, R132, R3 ;  /* 0x0000000384007221 */ /* 0x000fc40000010000 */
        /* <DEDUP_REMOVED lines=35> */
[----:B-1----:R-:W-:-:S06]  /*1fa20*/  FADD.FTZ R0, R88, R3 ;  /* 0x0000000358007221 */ /* 0x002fcc0000010000 */
[----:B------:R-:W0:Y:S01]  /*1fa30*/  MUFU.EX2 R158, R158 ;  /* 0x0000009e009e7308 */ /* 0x000e220000000800 */
[----:B--2---:R-:W-:-:S04]  /*1fa40*/  FADD.FTZ R3, R151, R162 ;  /* 0x000000a297037221 */ /* 0x004fc80000010000 */
[----:B------:R-:W-:-:S03]  /*1fa50*/  FADD.FTZ R3, R96, R3 ;  /* 0x0000000360037221 */ /* 0x000fc60000010000 */
        /* <DEDUP_REMOVED lines=26> */
.L_x_2796:
        /* <DEDUP_REMOVED lines=9> */
[-C--:B------:R-:W-:Y:S01]  /*1fc90*/  FMUL.FTZ R30, R30, R4.reuse ;  /* 0x000000041e1e7220 */ /* 0x080fe20000410000 */
[----:B------:R-:W-:Y:S01]  /*1fca0*/  IADD3 R5, R5, 0x29860, RZ ;  /* 0x0002986005057810 */ /* 0x000fe20007ffe0ff */
[-C--:B------:R-:W-:Y:S01]  /*1fcb0*/  FMUL.FTZ R31, R31, R4.reuse ;  /* 0x000000041f1f7220 */ /* 0x080fe20000410000 */
        /* <DEDUP_REMOVED lines=98> */
[----:B------:R-:W-:Y:S01]  /*202e0*/  VIADD R6, R6, 0xffffffff ;  /* 0xffffffff06067836 */ /* 0x000fe20000000000 */
[----:B------:R-:W-:Y:S01]  /*202f0*/  MOV R7, R194 ;  /* 0x000000c200077202 */ /* 0x000fe20000000f00 */
[----:B------:R-:W-:-:S02]  /*20300*/  IMAD.MOV.U32 R4, RZ, RZ, R97 ;  /* 0x000000ffff047224 */ /* 0x000fc400078e0061 */
[----:B0-----:R-:W-:Y:S02]  /*20310*/  IMAD.MOV.U32 R5, RZ, RZ, R90 ;  /* 0x000000ffff057224 */ /* 0x001fe400078e005a */
[----:B------:R-:W-:Y:S01]  /*20320*/  IMAD.MOV.U32 R8, RZ, RZ, R188 ;  /* 0x000000ffff087224 */ /* 0x000fe200078e00bc */
[----:B------:R-:W-:Y:S06]  /*20330*/  @P2 BRA `(.L_x_2797) ;  /* 0xffffffb800242947 */ /* 0x000fec000383ffff */
.L_x_2785:
[----:B------:R-:W-:-:S13]  /*20340*/  ISETP.GE.AND P0, PT, R6, RZ, PT ;  /* 0x000000ff0600720c */ /* 0x000fda0003f06270 */
[----:B------:R-:W-:Y:S05]  /*20350*/  @!P0 BRA `(.L_x_2798) ;  /* 0x0000003c00108947 */ /* 0x000fea0003800000 */
[----:B------:R-:W-:Y:S01]  /*20360*/  IMAD.MOV.U32 R4, RZ, RZ, R97 ;  /* 0x000000ffff047224 */ /* 0x000fe200078e0061 */
[----:B------:R-:W-:Y:S01]  /*20370*/  MOV R7, R194 ;  /* 0x000000c200077202 */ /* 0x000fe20000000f00 */
[----:B------:R-:W-:Y:S02]  /*20380*/  IMAD.MOV.U32 R5, RZ, RZ, R90 ;  /* 0x000000ffff057224 */ /* 0x000fe400078e005a */
[----:B------:R-:W-:-:S07]  /*20390*/  IMAD.MOV.U32 R8, RZ, RZ, R188 ;  /* 0x000000ffff087224 */ /* 0x000fce00078e00bc */
.L_x_2810:
        /* <DEDUP_REMOVED lines=10> */
.L_x_2800:
[----:B------:R-:W-:Y:S01]  /*20440*/  IMAD R10, R188, 0x8, R18 ;  /* 0x00000008bc0a7824 */ /* 0x000fe200078e0212 */
[----:B------:R-:W-:-:S04]  /*20450*/  SHF.L.U32 R11, R194, 0x1f, RZ ;  /* 0x0000001fc20b7819 */ /* 0x000fc800000006ff */
[----:B------:R0:W1:Y:S01]  /*20460*/  SYNCS.PHASECHK.TRANS64.TRYWAIT P0, [R10+URZ+0x29830], R11 ;  /* 0x0298300b0a0075a7 */ /* 0x000062000800017f */
[----:B------:R-:W-:Y:S05]  /*20470*/  @!P1 BRA `(.L_x_2801) ;  /* 0x0000000000049947 */ /* 0x000fea0003800000 */
[----:B------:R-:W-:Y:S01]  /*20480*/  BPT.TRAP 0x1 ;  /* 0x000000040000795c */ /* 0x000fe20000300000 */
.L_x_2801:
[----:B------:R-:W-:Y:S04]  /*20490*/  BSSY B0, `(.L_x_2799) ;  /* 0x0000004000007945 */ /* 0x000fe80003800000 */
[----:B-1----:R-:W-:Y:S05]  /*204a0*/  @P0 BRA `(.L_x_2802) ;  /* 0x0000000000080947 */ /* 0x002fea0003800000 */
[----:B------:R-:W1:Y:S02]  /*204b0*/  SYNCS.PHASECHK.TRANS64.TRYWAIT P0, [R10+URZ+0x29830], R11 ;  /* 0x0298300b0a0075a7 */ /* 0x000e64000800017f */
[----:B-1----:R-:W-:Y:S05]  /*204c0*/  @!P0 BRA `(.L_x_2803) ;  /* 0x000000fc00048947 */ /* 0x002fea0003800000 */
.L_x_2802:
[----:B------:R-:W-:Y:S05]  /*204d0*/  BSYNC B0 ;  /* 0x0000000000007941 */ /* 0x000fea0003800000 */
.L_x_2799:
[----:B01----:R-:W0:Y:S01]  /*204e0*/  S2R R10, SR_TID.X ;  /* 0x00000000000a7919 */ /* 0x003e220000002100 */
[----:B------:R-:W-:Y:S05]  /*204f0*/  WARPSYNC.ALL ;  /* 0x0000000000007948 */ /* 0x000fea0003800000 */
[----:B------:R-:W-:Y:S01]  /*20500*/  IMAD.MOV.U32 R11, RZ, RZ, -0x7fffffe0 ;  /* 0x80000020ff0b7424 */ /* 0x000fe200078e00ff */
[----:B------:R-:W-:Y:S01]  /*20510*/  UMOV UR44, UR24 ;  /* 0x00000018002c7c82 */ /* 0x000fe20008000000 */
[----:B------:R-:W-:Y:S01]  /*20520*/  UMOV UR45, UR25 ;  /* 0x00000019002d7c82 */ /* 0x000fe20008000000 */
[----:B------:R-:W-:Y:S01]  /*20530*/  MOV R13, 0x80000020 ;  /* 0x80000020000d7802 */ /* 0x000fe20000000f00 */
[----:B------:R-:W-:Y:S01]  /*20540*/  UMOV UR40, UR24 ;  /* 0x0000001800287c82 */ /* 0x000fe20008000000 */
[----:B------:R-:W-:Y:S01]  /*20550*/  R2UR UR47, R11 ;  /* 0x000000000b2f72ca */ /* 0x000fe200000e0000 */
[----:B------:R-:W-:Y:S01]  /*20560*/  UMOV UR41, UR25 ;  /* 0x0000001900297c82 */ /* 0x000fe20008000000 */
[C---:B------:R-:W-:Y:S01]  /*20570*/  R2UR UR43, R13.reuse ;  /* 0x000000000d2b72ca */ /* 0x040fe200000e0000 */
[----:B------:R-:W-:Y:S01]  /*20580*/  IMAD.MOV.U32 R21, RZ, RZ, -0x7fffffe0 ;  /* 0x80000020ff157424 */ /* 0x000fe200078e00ff */
[----:B------:R-:W-:Y:S01]  /*20590*/  UMOV UR28, UR24 ;  /* 0x00000018001c7c82 */ /* 0x000fe20008000000 */
[----:B------:R-:W-:Y:S01]  /*205a0*/  IMAD.MOV.U32 R15, RZ, RZ, -0x7fffffe0 ;  /* 0x80000020ff0f7424 */ /* 0x000fe200078e00ff */
        /* <DEDUP_REMOVED lines=55> */
[----:B0-----:R-:W-:-:S06]  /*20920*/  WARPGROUP.ARRIVE ;  /* 0x00000000000079c5 */ /* 0x001fcc0000000000 */
        /* <DEDUP_REMOVED lines=195> */
.L_x_2805:
[----:B------:R-:W-:Y:S01]  /*21560*/  SHF.L.U32 R7, R7, 0x1f, RZ ;  /* 0x0000001f07077819 */ /* 0x000fe200000006ff */
[----:B------:R-:W-:-:S04]  /*21570*/  IMAD R10, R8, 0x8, R18 ;  /* 0x00000008080a7824 */ /* 0x000fc800078e0212 */
[----:B------:R0:W1:Y:S01]  /*21580*/  SYNCS.PHASECHK.TRANS64.TRYWAIT P0, [R10+URZ+0x29850], R7 ;  /* 0x029850070a0075a7 */ /* 0x000062000800017f */
[----:B------:R-:W-:Y:S05]  /*21590*/  @!P1 BRA `(.L_x_2806) ;  /* 0x0000000000049947 */ /* 0x000fea0003800000 */
[----:B------:R-:W-:Y:S01]  /*215a0*/  BPT.TRAP 0x1 ;  /* 0x000000040000795c */ /* 0x000fe20000300000 */
.L_x_2806:
[----:B-1----:R-:W-:Y:S05]  /*215b0*/  @P0 BRA `(.L_x_2804) ;  /* 0x0000000000080947 */ /* 0x002fea0003800000 */
[----:B------:R-:W1:Y:S02]  /*215c0*/  SYNCS.PHASECHK.TRANS64.TRYWAIT P0, [R10+URZ+0x29850], R7 ;  /* 0x029850070a0075a7 */ /* 0x000e64000800017f */
[----:B-1----:R-:W-:Y:S05]  /*215d0*/  @!P0 BRA `(.L_x_2807) ;  /* 0x000000e800d48947 */ /* 0x002fea0003800000 */
.L_x_2804:
        /* <DEDUP_REMOVED lines=46> */
.L_x_2808:
        /* <DEDUP_REMOVED lines=243> */
[----:B0-----:R-:W-:Y:S01]  /*227f0*/  FMNMX.FTZ R163, R161, R90, !PT ;  /* 0x0000005aa1a37209 */ /* 0x001fe20007810000 */
[----:B------:R-:W-:-:S04]  /*22800*/  IMAD.U32 R161, RZ, RZ, UR51 ;  /* 0x00000033ffa17e24 */ /* 0x000fc8000f8e00ff */
[----:B------:R-:W0:Y:S01]  /*22810*/  SHFL.BFLY PT, R90, R163, 0x1, 0x1f ;  /* 0x0c201f00a35a7f89 */ /* 0x000e2200000e0000 */
[----:B-1----:R-:W-:-:S05]  /*22820*/  FMNMX.FTZ R164, R162, R97, !PT ;  /* 0x00000061a2a47209 */ /* 0x002fca0007810000 */
        /* <DEDUP_REMOVED lines=16> */
[--C-:B------:R-:W-:Y:S01]  /*22930*/  FFMA.FTZ R14, R14, UR51, -R161.reuse ;  /* 0x000000330e0e7c23 */ /* 0x100fe200080108a1 */
[----:B------:R-:W-:Y:S01]  /*22940*/  FMUL.FTZ R5, R5, UR51 ;  /* 0x0000003305057c20 */ /* 0x000fe20008410000 */
[----:B------:R-:W-:Y:S01]  /*22950*/  FFMA.FTZ R164, R100, UR51, -R161 ;  /* 0x0000003364a47c23 */ /* 0x000fe200080108a1 */
        /* <DEDUP_REMOVED lines=9> */
[----:B------:R-:W-:-:S02]  /*229f0*/  IMAD R158, R188, 0x8, R18 ;  /* 0x00000008bc9e7824 */ /* 0x000fc400078e0212 */
        /* <DEDUP_REMOVED lines=26> */
[----:B------:R-:W-:-:S01]  /*22ba0*/  FFMA.FTZ R112, R112, UR51, -R161 ;  /* 0x0000003370707c23 */ /* 0x000fc200080108a1 */
[--C-:B------:R-:W-:Y:S01]  /*22bb0*/  FFMA.FTZ R113, R113, UR51, -R161.reuse ;  /* 0x0000003371717c23 */ /* 0x100fe200080108a1 */
[----:B------:R-:W-:-:S01]  /*22bc0*/  FFMA.FTZ R116, R116, UR51, -R161 ;  /* 0x0000003374747c23 */ /* 0x000fc200080108a1 */
[--C-:B------:R-:W-:Y:S01]  /*22bd0*/  FFMA.FTZ R117, R117, UR51, -R161.reuse ;  /* 0x0000003375757c23 */ /* 0x100fe200080108a1 */
[----:B------:R-:W-:-:S01]  /*22be0*/  FFMA.FTZ R88, R88, UR51, -R161 ;  /* 0x0000003358587c23 */ /* 0x000fc200080108a1 */
[--C-:B------:R-:W-:Y:S01]  /*22bf0*/  FFMA.FTZ R89, R89, UR51, -R161.reuse ;  /* 0x0000003359597c23 */ /* 0x100fe200080108a1 */
[----:B------:R-:W-:-:S01]  /*22c00*/  FFMA.FTZ R92, R92, UR51, -R161 ;  /* 0x000000335c5c7c23 */ /* 0x000fc200080108a1 */
[----:B------:R-:W4:Y:S01]  /*22c10*/  MUFU.EX2 R7, R7 ;  /* 0x0000000700077308 */ /* 0x000f220000000800 */
[----:B------:R-:W-:-:S01]  /*22c20*/  FFMA.FTZ R93, R93, UR51, -R161 ;  /* 0x000000335d5d7c23 */ /* 0x000fc200080108a1 */
[--C-:B------:R-:W-:Y:S01]  /*22c30*/  FFMA.FTZ R96, R96, UR51, -R161.reuse ;  /* 0x0000003360607c23 */ /* 0x100fe200080108a1 */
[----:B------:R-:W-:-:S01]  /*22c40*/  FFMA.FTZ R100, R101, UR51, -R161 ;  /* 0x0000003365647c23 */ /* 0x000fc200080108a1 */
[----:B------:R-:W-:Y:S01]  /*22c50*/  IMAD.U32 R161, RZ, RZ, UR38 ;  /* 0x00000026ffa17e24 */ /* 0x000fe2000f8e00ff */
[----:B------:R-:W-:Y:S01]  /*22c60*/  IADD3 R158, R158, 0x29840, RZ ;  /* 0x000298409e9e7810 */ /* 0x000fe20007ffe0ff */
[----:B0-----:R-:W-:Y:S01]  /*22c70*/  FFMA.FTZ R3, R4, R3, R163 ;  /* 0x0000000304037223 */ /* 0x001fe200000100a3 */
[----:B-1----:R-:W-:-:S01]  /*22c80*/  FFMA.FTZ R0, R5, R0, R162 ;  /* 0x0000000005007223 */ /* 0x002fc200000100a2 */
[----:B------:R-:W0:Y:S01]  /*22c90*/  MUFU.EX2 R12, R12 ;  /* 0x0000000c000c7308 */ /* 0x000e220000000800 */
[----:B------:R-:W-:Y:S01]  /*22ca0*/  PRMT R158, R161, 0x654, R158 ;  /* 0x00000654a19e7816 */ /* 0x000fe2000000009e */
[--C-:B------:R-:W-:Y:S01]  /*22cb0*/  FFMA.FTZ R138, R138, UR51, -R160.reuse ;  /* 0x000000338a8a7c23 */ /* 0x100fe200080108a0 */
[----:B------:R-:W-:-:S01]  /*22cc0*/  FFMA.FTZ R139, R139, UR51, -R160 ;  /* 0x000000338b8b7c23 */ /* 0x000fc200080108a0 */
[--C-:B------:R-:W-:Y:S01]  /*22cd0*/  FFMA.FTZ R142, R142, UR51, -R160.reuse ;  /* 0x000000338e8e7c23 */ /* 0x100fe200080108a0 */
[----:B------:R2:W-:Y:S01]  /*22ce0*/  SYNCS.ARRIVE.TRANS64.RED.A1T0 RZ, [R158+URZ], RZ ;  /* 0x000000ff9eff79a7 */ /* 0x0005e2000810043f */
[----:B------:R-:W-:-:S01]  /*22cf0*/  FFMA.FTZ R143, R143, UR51, -R160 ;  /* 0x000000338f8f7c23 */ /* 0x000fc200080108a0 */
[--C-:B------:R-:W-:Y:S01]  /*22d00*/  FFMA.FTZ R146, R146, UR51, -R160.reuse ;  /* 0x0000003392927c23 */ /* 0x100fe200080108a0 */
[----:B------:R-:W1:Y:S01]  /*22d10*/  MUFU.EX2 R14, R14 ;  /* 0x0000000e000e7308 */ /* 0x000e620000000800 */
[----:B------:R-:W-:-:S01]  /*22d20*/  FFMA.FTZ R147, R147, UR51, -R160 ;  /* 0x0000003393937c23 */ /* 0x000fc200080108a0 */
[--C-:B------:R-:W-:Y:S01]  /*22d30*/  FFMA.FTZ R150, R150, UR51, -R160.reuse ;  /* 0x0000003396967c23 */ /* 0x100fe200080108a0 */
[----:B------:R-:W-:-:S01]  /*22d40*/  FFMA.FTZ R151, R151, UR51, -R160 ;  /* 0x0000003397977c23 */ /* 0x000fc200080108a0 */
[----:B------:R-:W-:Y:S01]  /*22d50*/  FFMA.FTZ R122, R122, UR51, -R160 ;  /* 0x000000337a7a7c23 */ /* 0x000fe200080108a0 */
[----:B--2---:R-:W-:-:S01]  /*22d60*/  FADD.FTZ R158, R10, R3 ;  /* 0x000000030a9e7221 */ /* 0x004fc20000010000 */
[----:B---3--:R-:W-:Y:S01]  /*22d70*/  FADD.FTZ R3, R11, R0 ;  /* 0x000000000b037221 */ /* 0x008fe20000010000 */
[----:B------:R-:W-:-:S01]  /*22d80*/  FFMA.FTZ R123, R123, UR51, -R160 ;  /* 0x000000337b7b7c23 */ /* 0x000fc200080108a0 */
[----:B------:R-:W2:Y:S01]  /*22d90*/  MUFU.EX2 R15, R15 ;  /* 0x0000000f000f7308 */ /* 0x000ea20000000800 */
[----:B----4-:R-:W-:-:S01]  /*22da0*/  FADD.FTZ R161, R7, R158 ;  /* 0x0000009e07a17221 */ /* 0x010fc20000010000 */
[----:B0-----:R-:W-:Y:S01]  /*22db0*/  FADD.FTZ R0, R12, R3 ;  /* 0x000000030c007221 */ /* 0x001fe20000010000 */
[----:B------:R-:W-:-:S01]  /*22dc0*/  FFMA.FTZ R126, R126, UR51, -R160 ;  /* 0x000000337e7e7c23 */ /* 0x000fc200080108a0 */
[--C-:B------:R-:W-:Y:S01]  /*22dd0*/  FFMA.FTZ R127, R127, UR51, -R160.reuse ;  /* 0x000000337f7f7c23 */ /* 0x100fe200080108a0 */
[----:B------:R-:W-:-:S01]  /*22de0*/  FFMA.FTZ R130, R130, UR51, -R160 ;  /* 0x0000003382827c23 */ /* 0x000fc200080108a0 */
[--C-:B------:R-:W-:Y:S01]  /*22df0*/  FFMA.FTZ R131, R131, UR51, -R160.reuse ;  /* 0x0000003383837c23 */ /* 0x100fe200080108a0 */
[----:B------:R-:W-:-:S01]  /*22e00*/  FFMA.FTZ R134, R134, UR51, -R160 ;  /* 0x0000003386867c23 */ /* 0x000fc200080108a0 */
[----:B------:R-:W0:Y:S01]  /*22e10*/  MUFU.EX2 R13, R13 ;  /* 0x0000000d000d7308 */ /* 0x000e220000000800 */
[----:B-1----:R-:W-:-:S01]  /*22e20*/  FADD.FTZ R158, R14, R161 ;  /* 0x000000a10e9e7221 */ /* 0x002fc20000010000 */
[--C-:B------:R-:W-:Y:S01]  /*22e30*/  FFMA.FTZ R135, R135, UR51, -R160.reuse ;  /* 0x0000003387877c23 */ /* 0x100fe200080108a0 */
[----:B------:R-:W-:-:S01]  /*22e40*/  FFMA.FTZ R106, R106, UR51, -R160 ;  /* 0x000000336a6a7c23 */ /* 0x000fc200080108a0 */
[--C-:B------:R-:W-:Y:S01]  /*22e50*/  FFMA.FTZ R107, R107, UR51, -R160.reuse ;  /* 0x000000336b6b7c23 */ /* 0x100fe200080108a0 */
[----:B------:R-:W-:-:S01]  /*22e60*/  FFMA.FTZ R110, R110, UR51, -R160 ;  /* 0x000000336e6e7c23 */ /* 0x000fc200080108a0 */
[--C-:B------:R-:W-:Y:S01]  /*22e70*/  FFMA.FTZ R111, R111, UR51, -R160.reuse ;  /* 0x000000336f6f7c23 */ /* 0x100fe200080108a0 */
[----:B------:R-:W-:-:S01]  /*22e80*/  FFMA.FTZ R114, R114, UR51, -R160 ;  /* 0x0000003372727c23 */ /* 0x000fc200080108a0 */
[----:B------:R-:W1:Y:S01]  /*22e90*/  MUFU.EX2 R20, R20 ;  /* 0x0000001400147308 */ /* 0x000e620000000800 */
[----:B--2---:R-:W-:-:S01]  /*22ea0*/  FADD.FTZ R3, R15, R0 ;  /* 0x000000000f037221 */ /* 0x004fc20000010000 */
[--C-:B------:R-:W-:Y:S01]  /*22eb0*/  FFMA.FTZ R115, R115, UR51, -R160.reuse ;  /* 0x0000003373737c23 */ /* 0x100fe200080108a0 */
[----:B------:R-:W-:-:S01]  /*22ec0*/  FFMA.FTZ R118, R118, UR51, -R160 ;  /* 0x0000003376767c23 */ /* 0x000fc200080108a0 */
[--C-:B------:R-:W-:Y:S01]  /*22ed0*/  FFMA.FTZ R119, R119, UR51, -R160.reuse ;  /* 0x0000003377777c23 */ /* 0x100fe200080108a0 */
[----:B------:R-:W-:-:S01]  /*22ee0*/  FFMA.FTZ R159, R159, UR51, -R160 ;  /* 0x000000339f9f7c23 */ /* 0x000fc200080108a0 */
[--C-:B------:R-:W-:Y:S01]  /*22ef0*/  FFMA.FTZ R91, R91, UR51, -R160.reuse ;  /* 0x000000335b5b7c23 */ /* 0x100fe200080108a0 */
[----:B------:R-:W-:-:S01]  /*22f00*/  FFMA.FTZ R94, R94, UR51, -R160 ;  /* 0x000000335e5e7c23 */ /* 0x000fc200080108a0 */
[----:B------:R-:W2:Y:S01]  /*22f10*/  MUFU.EX2 R152, R152 ;  /* 0x0000009800987308 */ /* 0x000ea20000000800 */
[----:B0-----:R-:W-:-:S01]  /*22f20*/  FADD.FTZ R161, R13, R158 ;  /* 0x0000009e0da17221 */ /* 0x001fc20000010000 */
[--C-:B------:R-:W-:Y:S01]  /*22f30*/  FFMA.FTZ R95, R95, UR51, -R160.reuse ;  /* 0x000000335f5f7c23 */ /* 0x100fe200080108a0 */
[----:B------:R-:W-:-:S01]  /*22f40*/  FFMA.FTZ R98, R98, UR51, -R160 ;  /* 0x0000003362627c23 */ /* 0x000fc200080108a0 */
[--C-:B------:R-:W-:Y:S01]  /*22f50*/  FFMA.FTZ R99, R99, UR51, -R160.reuse ;  /* 0x0000003363637c23 */ /* 0x100fe200080108a0 */
[----:B------:R-:W-:-:S01]  /*22f60*/  FFMA.FTZ R102, R102, UR51, -R160 ;  /* 0x0000003366667c23 */ /* 0x000fc200080108a0 */
[----:B------:R-:W-:-:S02]  /*22f70*/  FFMA.FTZ R103, R103, UR51, -R160 ;  /* 0x0000003367677c23 */ /* 0x000fc400080108a0 */
        /* <DEDUP_REMOVED lines=90> */
[----:B------:R-:W0:Y:S01]  /*23520*/  MUFU.EX2 R112, R112 ;  /* 0x0000007000707308 */ /* 0x000e220000000800 */
[----:B-1----:R-:W-:-:S07]  /*23530*/  FADD.FTZ R3, R109, R0 ;  /* 0x000000006d037221 */ /* 0x002fce0000010000 */
        /* <DEDUP_REMOVED lines=50> */
.L_x_2809:
[----:B------:R-:W-:Y:S01]  /*23860*/  F2FP.SATFINITE.E4M3.F32.PACK_AB_MERGE_C R7, R14, R7, RZ ;  /* 0x000000070e07723e */ /* 0x000fe200048070ff */
[-C--:B------:R-:W-:Y:S01]  /*23870*/  FMUL.FTZ R24, R24, R4.reuse ;  /* 0x0000000418187220 */ /* 0x080fe20000410000 */
[----:B------:R-:W-:Y:S01]  /*23880*/  ISETP.GT.AND P0, PT, R6, RZ, PT ;  /* 0x000000ff0600720c */ /* 0x000fe20003f04270 */
        /* <DEDUP_REMOVED lines=111> */
[----:B0-----:R-:W-:Y:S01]  /*23f80*/  MOV R7, R194 ;  /* 0x000000c200077202 */ /* 0x001fe20000000f00 */
[----:B------:R-:W-:Y:S06]  /*23f90*/  @P0 BRA `(.L_x_2810) ;  /* 0xffffffc400000947 */ /* 0x000fec000383ffff */
.L_x_2798:
[----:B------:R-:W-:Y:S05]  /*23fa0*/  WARPSYNC.ALL ;  /* 0x0000000000007948 */ /* 0x000fea0003800000 */
[----:B------:R-:W-:Y:S06]  /*23fb0*/  BAR.ARV 0x8, 0x180 ;  /* 0x0206000000007b1d */ /* 0x000fec0000002000 */
[----:B------:R-:W-:Y:S05]  /*23fc0*/  @!P1 BRA `(.L_x_2811) ;  /* 0x0000000000049947 */ /* 0x000fea0003800000 */
[----:B------:R-:W-:Y:S01]  /*23fd0*/  BPT.TRAP 0x1 ;  /* 0x000000040000795c */ /* 0x000fe20000300000 */
.L_x_2811:
[----:B------:R-:W-:Y:S01]  /*23fe0*/  IMAD R11, R188, 0x8, R18 ;  /* 0x00000008bc0b7824 */ /* 0x000fe200078e0212 */
[----:B------:R-:W-:-:S04]  /*23ff0*/  SHF.L.U32 R2, R194, 0x1f, RZ ;  /* 0x0000001fc2027819 */ /* 0x000fc800000006ff */
[----:B------:R0:W1:Y:S01]  /*24000*/  SYNCS.PHASECHK.TRANS64.TRYWAIT P0, [R11+URZ+0x29850], R2 ;  /* 0x029850020b0075a7 */ /* 0x000062000800017f */
[----:B------:R-:W-:Y:S05]  /*24010*/  @!P1 BRA `(.L_x_2812) ;  /* 0x0000000000049947 */ /* 0x000fea0003800000 */
[----:B------:R-:W-:Y:S01]  /*24020*/  BPT.TRAP 0x1 ;  /* 0x000000040000795c */ /* 0x000fe20000300000 */
.L_x_2812:
[----:B------:R-:W-:-:S05]  /*24030*/  VIADD R18, R18, 0x400 ;  /* 0x0000040012127836 */ /* 0x000fca0000000000 */
[----:B------:R-:W-:-:S04]  /*24040*/  SHF.R.U32.HI R18, RZ, 0x4, R18 ;  /* 0x00000004ff127819 */ /* 0x000fc80000011612 */
[----:B------:R-:W-:-:S04]  /*24050*/  LOP3.LUT R18, R18, 0x3fff, RZ, 0xc0, !PT ;  /* 0x00003fff12127812 */ /* 0x000fc800078ec0ff */
[----:B------:R-:W-:Y:S01]  /*24060*/  LOP3.LUT R5, R18, 0x10000, RZ, 0xfc, !PT ;  /* 0x0001000012057812 */ /* 0x000fe200078efcff */
[----:B-1----:R-:W-:Y:S06]  /*24070*/  @P0 BRA `(.L_x_2813) ;  /* 0x0000000000080947 */ /* 0x002fec0003800000 */
[----:B------:R-:W1:Y:S02]  /*24080*/  SYNCS.PHASECHK.TRANS64.TRYWAIT P0, [R11+URZ+0x29850], R2 ;  /* 0x029850020b0075a7 */ /* 0x000e64000800017f */
[----:B-1----:R-:W-:Y:S05]  /*24090*/  @!P0 BRA `(.L_x_2814) ;  /* 0x000000c000388947 */ /* 0x002fea0003800000 */
.L_x_2813:
        /* <DEDUP_REMOVED lines=20> */
[-C--:B--2---:R-:W-:Y:S02]  /*241e0*/  @P0 IMAD R2, R13, R6.reuse, RZ ;  /* 0x000000060d020224 */ /* 0x084fe400078e02ff */
[----:B------:R-:W-:Y:S02]  /*241f0*/  @P0 IMAD.IADD R9, R9, 0x1, R5 ;  /* 0x0000000109090824 */ /* 0x000fe400078e0205 */
[C---:B------:R-:W-:Y:S02]  /*24200*/  @P0 IMAD R5, R22.reuse, R7, R2 ;  /* 0x0000000716050224 */ /* 0x040fe400078e0202 */
[----:B------:R-:W-:-:S04]  /*24210*/  @P0 IMAD.WIDE.U32 R6, R22, R6, R8 ;  /* 0x0000000616060225 */ /* 0x000fc800078e0008 */
[----:B------:R-:W-:Y:S01]  /*24220*/  IMAD.MOV.U32 R2, RZ, RZ, 0x3f800000 ;  /* 0x3f800000ff027424 */ /* 0x000fe200078e00ff */
[----:B------:R-:W-:Y:S02]  /*24230*/  @P0 IADD3 R5, R7, R5, RZ ;  /* 0x0000000507050210 */ /* 0x000fe40007ffe0ff */
[C---:B------:R-:W-:Y:S01]  /*24240*/  @P0 LEA R8, P2, R6.reuse, UR4, 0x2 ;  /* 0x0000000406080c11 */ /* 0x040fe2000f8410ff */
[----:B------:R-:W-:Y:S02]  /*24250*/  WARPGROUP.DEPBAR.LE gsb0, 0x0 ;  /* 0x00008000000079c5 */ /* 0x000fe40000010000 */
[----:B------:R-:W-:Y:S01]  /*24260*/  WARPGROUP.ARRIVE ;  /* 0x00000000000079c5 */ /* 0x000fe20000000000 */
[----:B------:R-:W-:Y:S01]  /*24270*/  @P0 LEA.HI.X R9, R6, UR5, R5, 0x2, P2 ;  /* 0x0000000506090c11 */ /* 0x000fe200090f1405 */
[----:B------:R-:W-:-:S04]  /*24280*/  VIADD R6, R4, 0x200 ;  /* 0x0000020004067836 */ /* 0x000fc80000000000 */
[----:B------:R-:W-:Y:S01]  /*24290*/  QGMMA.64x128x32.F32.E4M3.E4M3 R24, R180, gdesc[UR4], R24, gsb0 ;  /* 0x01e00004b4187df3 */ /* 0x000fe20008000818 */
[----:B------:R-:W-:Y:S01]  /*242a0*/  IMAD.MOV.U32 R7, RZ, RZ, -0x3ffffff0 ;  /* 0xc0000010ff077424 */ /* 0x000fe200078e00ff */
[----:B------:R-:W-:Y:S01]  /*242b0*/  R2UR UR6, R6 ;  /* 0x00000000060672ca */ /* 0x000fe200000e0000 */
[----:B------:R0:W2:Y:S03]  /*242c0*/  @P0 LDG.E R2, desc[UR52][R8.64] ;  /* 0x0000003408020981 */ /* 0x0000a6000c1e1900 */
[----:B------:R-:W-:Y:S01]  /*242d0*/  R2UR UR7, R7 ;  /* 0x00000000070772ca */ /* 0x000fe200000e0000 */
[----:B------:R-:W-:Y:S01]  /*242e0*/  IMAD.MOV.U32 R7, RZ, RZ, -0x3ffffff0 ;  /* 0xc0000010ff077424 */ /* 0x000fe200078e00ff */
[----:B------:R-:W-:Y:S01]  /*242f0*/  IADD3 R6, R4, 0x300, RZ ;  /* 0x0000030004067810 */ /* 0x000fe20007ffe0ff */
[----:B------:R-:W-:Y:S02]  /*24300*/  WARPGROUP.DEPBAR.LE gsb0, 0x0 ;  /* 0x00008000000079c5 */ /* 0x000fe40000010000 */
[----:B------:R-:W-:-:S08]  /*24310*/  WARPGROUP.ARRIVE ;  /* 0x00000000000079c5 */ /* 0x000fd00000000000 */
        /* <DEDUP_REMOVED lines=14> */
[----:B------:R-:W1:Y:S04]  /*24400*/  SHFL.BFLY PT, R5, R6, 0x1, 0x1f ;  /* 0x0c201f0006057f89 */ /* 0x000e6800000e0000 */
[----:B------:R-:W0:Y:S01]  /*24410*/  SHFL.BFLY PT, R4, R7, 0x1, 0x1f ;  /* 0x0c201f0007047f89 */ /* 0x000e2200000e0000 */
[----:B------:R-:W-:Y:S01]  /*24420*/  MOV R3, RZ ;  /* 0x000000ff00037202 */ /* 0x000fe20000000f00 */
        /* <DEDUP_REMOVED lines=16> */
[----:B------:R-:W-:-:S02]  /*24530*/  IMAD.U32 R6, RZ, RZ, UR51 ;  /* 0x00000033ff067e24 */ /* 0x000fc4000f8e00ff */
[----:B------:R-:W-:Y:S02]  /*24540*/  IMAD.U32 R13, RZ, RZ, UR51 ;  /* 0x00000033ff0d7e24 */ /* 0x000fe4000f8e00ff */
[----:B0-----:R-:W-:Y:S01]  /*24550*/  @P2 FMUL.FTZ R0, R0, 0.69314718246459960938 ;  /* 0x3f31721800002820 */ /* 0x001fe20000410000 */
[----:B------:R-:W-:Y:S01]  /*24560*/  @P2 FMUL.FTZ R5, R6, 0.69314718246459960938 ;  /* 0x3f31721806052820 */ /* 0x000fe20000410000 */
[----:B------:R-:W-:Y:S01]  /*24570*/  @P3 FMUL.FTZ R13, R13, 0.69314718246459960938 ;  /* 0x3f3172180d0d3820 */ /* 0x000fe20000410000 */
[----:B-1----:R-:W-:Y:S01]  /*24580*/  @P3 FMUL.FTZ R4, R4, 0.69314718246459960938 ;  /* 0x3f31721804043820 */ /* 0x002fe20000410000 */
[----:B------:R-:W-:Y:S01]  /*24590*/  MOV R89, 0xff800000 ;  /* 0xff80000000597802 */ /* 0x000fe20000000f00 */
[----:B------:R-:W-:Y:S02]  /*245a0*/  IMAD.MOV.U32 R88, RZ, RZ, -0x800000 ;  /* 0xff800000ff587424 */ /* 0x000fe400078e00ff */
[----:B--2---:R-:W-:Y:S01]  /*245b0*/  FMUL.FTZ R3, R3, R2 ;  /* 0x0000000203037220 */ /* 0x004fe20000410000 */
[----:B------:R-:W-:Y:S01]  /*245c0*/  @P2 FFMA.FTZ R89, R5, R90, R0 ;  /* 0x0000005a05592223 */ /* 0x000fe20000010000 */
[----:B------:R-:W-:-:S01]  /*245d0*/  @P3 FFMA.FTZ R88, R13, R97, R4 ;  /* 0x000000610d583223 */ /* 0x000fc20000010004 */
[----:B---3--:R-:W-:Y:S01]  /*245e0*/  FMUL.FTZ R2, R7, R2 ;  /* 0x0000000207027220 */ /* 0x008fe20000410000 */
[----:B------:R-:W-:-:S02]  /*245f0*/  WARPGROUP.DEPBAR.LE gsb0, 0x0 ;  /* 0x00008000000079c5 */ /* 0x000fc40000010000 */
[----:B------:R-:W-:Y:S05]  /*24600*/  @!P1 BRA `(.L_x_2815) ;  /* 0x0000000000049947 */ /* 0x000fea0003800000 */
[----:B------:R-:W-:Y:S01]  /*24610*/  BPT.TRAP 0x1 ;  /* 0x000000040000795c */ /* 0x000fe20000300000 */
.L_x_2815:
[----:B------:R-:W-:Y:S01]  /*24620*/  VIADD R0, R11, 0x29860 ;  /* 0x000298600b007836 */ /* 0x000fe20000000000 */
[----:B------:R-:W-:Y:S01]  /*24630*/  IADD3 R188, R188, 0x1, RZ ;  /* 0x00000001bcbc7810 */ /* 0x000fe20007ffe0ff */
[----:B------:R-:W-:Y:S02]  /*24640*/  IMAD.U32 R5, RZ, RZ, UR38 ;  /* 0x00000026ff057e24 */ /* 0x000fe4000f8e00ff */
[-C--:B------:R-:W-:Y:S01]  /*24650*/  FMUL.FTZ R96, R28, R3.reuse ;  /* 0x000000031c607220 */ /* 0x080fe20000410000 */
[-C--:B------:R-:W-:Y:S01]  /*24660*/  FMUL.FTZ R94, R29, R3.reuse ;  /* 0x000000031d5e7220 */ /* 0x080fe20000410000 */
[----:B------:R-:W-:Y:S01]  /*24670*/  ISETP.NE.AND P0, PT, R188, 0x2, PT ;  /* 0x00000002bc00780c */ /* 0x000fe20003f05270 */
[-C--:B------:R-:W-:Y:S01]  /*24680*/  FMUL.FTZ R93, R32, R3.reuse ;  /* 0x00000003205d7220 */ /* 0x080fe20000410000 */
[----:B------:R-:W-:Y:S01]  /*24690*/  PRMT R0, R5, 0x654, R0 ;  /* 0x0000065405007816 */ /* 0x000fe20000000000 */
[-C--:B------:R-:W-:Y:S01]  /*246a0*/  FMUL.FTZ R91, R33, R3.reuse ;  /* 0x00000003215b7220 */ /* 0x080fe20000410000 */
[-C--:B------:R-:W-:Y:S01]  /*246b0*/  FMUL.FTZ R92, R36, R3.reuse ;  /* 0x00000003245c7220 */ /* 0x080fe20000410000 */
        /* <DEDUP_REMOVED lines=28> */
[----:B------:R-:W-:Y:S01]  /*24880*/  SEL R3, RZ, 0x1, P0 ;  /* 0x00000001ff037807 */ /* 0x000fe20000000000 */
        /* <DEDUP_REMOVED lines=35> */
[----:B0-----:R-:W-:-:S11]  /*24ac0*/  SEL R188, R188, RZ, P0 ;  /* 0x000000ffbcbc7207 */ /* 0x001fd60000000000 */
.L_x_2744:
[----:B------:R-:W-:Y:S05]  /*24ad0*/  WARPSYNC.ALL ;  /* 0x0000000000007948 */ /* 0x000fea0003800000 */
[----:B------:R-:W0:Y:S08]  /*24ae0*/  S2UR UR38, SR_CgaCtaId ;  /* 0x00000000002679c3 */ /* 0x000e300000008800 */
[----:B------:R-:W-:Y:S06]  /*24af0*/  BAR.SYNC.DEFER_BLOCKING 0x5, 0x180 ;  /* 0x0146000000007b1d */ /* 0x000fec0000010000 */
[----:B------:R-:W-:Y:S01]  /*24b00*/  UMOV UR4, 0x400 ;  /* 0x0000040000047882 */ /* 0x000fe20000000000 */
[----:B------:R-:W-:Y:S01]  /*24b10*/  BSSY B0, `(.L_x_2816) ;  /* 0x0000279000007945 */ /* 0x000fe20003800000 */
[----:B0-----:R-:W-:-:S06]  /*24b20*/  ULEA UR4, UR38, UR4, 0x18 ;  /* 0x0000000426047291 */ /* 0x001fcc000f8ec03f */
[----:B------:R-:W-:-:S05]  /*24b30*/  IMAD.U32 R18, RZ, RZ, UR4 ;  /* 0x00000004ff127e24 */ /* 0x000fca000f8e00ff */
[----:B------:R0:W1:Y:S01]  /*24b40*/  LDS.128 R20, [R18+0x298d0] ;  /* 0x0298d00012147984 */ /* 0x0000620000000c00 */
[----:B------:R-:W-:Y:S06]  /*24b50*/  BAR.ARV 0x4, 0x180 ;  /* 0x0106000000007b1d */ /* 0x000fec0000002000 */
[----:B------:R-:W-:Y:S05]  /*24b60*/  @P1 BRA `(.L_x_2817) ;  /* 0x0000001800d81947 */ /* 0x000fea0003800000 */
[----:B------:R-:W2:Y:S01]  /*24b70*/  S2R R43, SR_TID.X ;  /* 0x00000000002b7919 */ /* 0x000ea20000002100 */
[----:B------:R-:W-:Y:S01]  /*24b80*/  ULDC.64 UR4, c[0x4][0x40] ;  /* 0x0100100000047ab9 */ /* 0x000fe20000000a00 */
[----:B----4-:R-:W3:Y:S01]  /*24b90*/  LDL R42, [R1+0x38] ;  /* 0x00003800012a7983 */ /* 0x010ee20000100800 */
        /* <DEDUP_REMOVED lines=24> */
[----:B-1----:R-:W-:-:S02]  /*24d20*/  F2FP.BF16.F32.PACK_AB R20, R40, R57 ;  /* 0x000000392814723e */ /* 0x002fc400000010ff */
[----:B------:R-:W-:Y:S02]  /*24d30*/  MOV R44, R18 ;  /* 0x00000012002c7202 */ /* 0x000fe40000000f00 */
[----:B0-----:R-:W-:Y:S02]  /*24d40*/  MOV R45, R39 ;  /* 0x00000027002d7202 */ /* 0x001fe40000000f00 */
[----:B------:R-:W-:Y:S02]  /*24d50*/  F2FP.BF16.F32.PACK_AB R67, R63, R24 ;  /* 0x000000183f43723e */ /* 0x000fe400000010ff */
[----:B------:R-:W-:Y:S02]  /*24d60*/  F2FP.BF16.F32.PACK_AB R34, R77, R10 ;  /* 0x0000000a4d22723e */ /* 0x000fe400000010ff */
[----:B------:R-:W-:Y:S02]  /*24d70*/  F2FP.BF16.F32.PACK_AB R40, R85, R8 ;  /* 0x000000085528723e */ /* 0x000fe400000010ff */
[----:B--2---:R-:W-:-:S02]  /*24d80*/  LOP3.LUT P0, R2, R43, 0x3, RZ, 0xc0, !PT ;  /* 0x000000032b027812 */ /* 0x004fc4000780c0ff */
[----:B------:R-:W-:Y:S02]  /*24d90*/  F2FP.BF16.F32.PACK_AB R96, R96, R97 ;  /* 0x000000616060723e */ /* 0x000fe400000010ff */
[----:B------:R-:W-:Y:S02]  /*24da0*/  F2FP.BF16.F32.PACK_AB R95, R94, R95 ;  /* 0x0000005f5e5f723e */ /* 0x000fe400000010ff */
[----:B------:R-:W-:Y:S02]  /*24db0*/  ISETP.EQ.OR P0, PT, R2, 0x3, !P0 ;  /* 0x000000030200780c */ /* 0x000fe40004702670 */
        /* <DEDUP_REMOVED lines=8> */
[----:B------:R-:W-:-:S02]  /*24e40*/  SEL R13, R96, R95, P0 ;  /* 0x0000005f600d7207 */ /* 0x000fc40000000000 */
[----:B------:R-:W-:Y:S01]  /*24e50*/  SEL R3, R95, R96, P0 ;  /* 0x000000605f037207 */ /* 0x000fe20000000000 */
[----:B---3--:R-:W-:Y:S01]  /*24e60*/  IMAD.WIDE R4, R42, 0x2, R44 ;  /* 0x000000022a047825 */ /* 0x008fe200078e022c */
[----:B------:R-:W-:Y:S02]  /*24e70*/  F2FP.BF16.F32.PACK_AB R42, R87, R6 ;  /* 0x00000006572a723e */ /* 0x000fe400000010ff */
[C---:B------:R-:W-:Y:S02]  /*24e80*/  IADD3 R27, P1, R4.reuse, 0x4040, RZ ;  /* 0x00004040041b7810 */ /* 0x040fe40007f3e0ff */
[----:B------:R-:W-:Y:S02]  /*24e90*/  IADD3 R29, P5, R4, 0x4060, RZ ;  /* 0x00004060041d7810 */ /* 0x000fe40007fbe0ff */
[----:B------:R-:W-:Y:S02]  /*24ea0*/  LOP3.LUT R26, R27, 0x380, RZ, 0xc0, !PT ;  /* 0x000003801b1a7812 */ /* 0x000fe400078ec0ff */
[----:B------:R-:W-:-:S02]  /*24eb0*/  LOP3.LUT R28, R29, 0x380, RZ, 0xc0, !PT ;  /* 0x000003801d1c7812 */ /* 0x000fc400078ec0ff */
[----:B------:R-:W-:Y:S02]  /*24ec0*/  IADD3 R7, P3, R4, 0x4000, RZ ;  /* 0x0000400004077810 */ /* 0x000fe40007f7e0ff */
[----:B------:R-:W-:Y:S02]  /*24ed0*/  SHF.R.U64 R26, R26, 0x3, RZ ;  /* 0x000000031a1a7819 */ /* 0x000fe400000012ff */
[----:B------:R-:W-:Y:S02]  /*24ee0*/  SHF.R.U64 R28, R28, 0x3, RZ ;  /* 0x000000031c1c7819 */ /* 0x000fe400000012ff */
[----:B------:R-:W-:Y:S02]  /*24ef0*/  LOP3.LUT R14, R7, 0x380, RZ, 0xc0, !PT ;  /* 0x00000380070e7812 */ /* 0x000fe400078ec0ff */
[----:B------:R-:W-:Y:S01]  /*24f00*/  LOP3.LUT R26, R26, R27, RZ, 0x3c, !PT ;  /* 0x0000001b1a1a7212 */ /* 0x000fe200078e3cff */
[----:B------:R-:W-:Y:S01]  /*24f10*/  IMAD.X R27, RZ, RZ, R5, P1 ;  /* 0x000000ffff1b7224 */ /* 0x000fe200008e0605 */
[----:B------:R-:W-:-:S02]  /*24f20*/  LOP3.LUT R28, R28, R29, RZ, 0x3c, !PT ;  /* 0x0000001d1c1c7212 */ /* 0x000fc400078e3cff */
[----:B------:R-:W-:Y:S02]  /*24f30*/  SHF.R.U64 R14, R14, 0x3, RZ ;  /* 0x000000030e0e7819 */ /* 0x000fe400000012ff */
[C---:B------:R-:W-:Y:S02]  /*24f40*/  IADD3 R25, P2, R4.reuse, 0x4020, RZ ;  /* 0x0000402004197810 */ /* 0x040fe40007f5e0ff */
[C---:B------:R-:W-:Y:S02]  /*24f50*/  IADD3 R15, P4, R4.reuse, 0x60, RZ ;  /* 0x00000060040f7810 */ /* 0x040fe40007f9e0ff */
[----:B------:R-:W-:Y:S02]  /*24f60*/  IADD3.X R29, RZ, R5, RZ, P5, !PT ;  /* 0x00000005ff1d7210 */ /* 0x000fe40002ffe4ff */
[C---:B------:R-:W-:Y:S02]  /*24f70*/  IADD3 R9, P1, R4.reuse, 0x20, RZ ;  /* 0x0000002004097810 */ /* 0x040fe40007f3e0ff */
[----:B------:R-:W-:-:S02]  /*24f80*/  IADD3 R11, P5, R4, 0x40, RZ ;  /* 0x00000040040b7810 */ /* 0x000fc40007fbe0ff */
[----:B------:R-:W-:Y:S02]  /*24f90*/  LOP3.LUT R14, R14, R7, RZ, 0x3c, !PT ;  /* 0x000000070e0e7212 */ /* 0x000fe400078e3cff */
[----:B------:R-:W-:Y:S02]  /*24fa0*/  LOP3.LUT R24, R25, 0x380, RZ, 0xc0, !PT ;  /* 0x0000038019187812 */ /* 0x000fe400078ec0ff */
[----:B------:R-:W-:Y:S02]  /*24fb0*/  LOP3.LUT R10, R15, 0x380, RZ, 0xc0, !PT ;  /* 0x000003800f0a7812 */ /* 0x000fe400078ec0ff */
[----:B------:R-:W-:Y:S02]  /*24fc0*/  LOP3.LUT R8, R9, 0x380, RZ, 0xc0, !PT ;  /* 0x0000038009087812 */ /* 0x000fe400078ec0ff */
[----:B------:R-:W-:Y:S02]  /*24fd0*/  LOP3.LUT R7, R4, 0x380, RZ, 0xc0, !PT ;  /* 0x0000038004077812 */ /* 0x000fe400078ec0ff */
[----:B------:R-:W-:-:S02]  /*24fe0*/  LOP3.LUT R6, R11, 0x380, RZ, 0xc0, !PT ;  /* 0x000003800b067812 */ /* 0x000fc400078ec0ff */
[----:B------:R-:W-:Y:S02]  /*24ff0*/  SHF.R.U64 R24, R24, 0x3, RZ ;  /* 0x0000000318187819 */ /* 0x000fe400000012ff */
[----:B------:R-:W-:Y:S02]  /*25000*/  SHF.R.U64 R10, R10, 0x3, RZ ;  /* 0x000000030a0a7819 */ /* 0x000fe400000012ff */
        /* <DEDUP_REMOVED lines=12> */
[-C--:B------:R-:W-:Y:S02]  /*250d0*/  IADD3.X R11, RZ, R5.reuse, RZ, P4, !PT ;  /* 0x00000005ff0b7210 */ /* 0x080fe400027fe4ff */
[----:B------:R-:W-:Y:S02]  /*250e0*/  MOV R81, R4 ;  /* 0x0000000400517202 */ /* 0x000fe40000000f00 */
[----:B------:R-:W-:Y:S02]  /*250f0*/  MOV R64, R28 ;  /* 0x0000001c00407202 */ /* 0x000fe40000000f00 */
[----:B------:R-:W-:Y:S02]  /*25100*/  MOV R66, R26 ;  /* 0x0000001a00427202 */ /* 0x000fe40000000f00 */
[----:B------:R-:W-:Y:S02]  /*25110*/  MOV R72, R24 ;  /* 0x0000001800487202 */ /* 0x000fe40000000f00 */
[----:B------:R-:W-:-:S02]  /*25120*/  MOV R74, R14 ;  /* 0x0000000e004a7202 */ /* 0x000fc40000000f00 */
        /* <DEDUP_REMOVED lines=30> */
[----:B------:R-:W1:Y:S01]  /*25310*/  SHFL.IDX PT, R10, R5, R0, 0x1c1f ;  /* 0x001c1f00050a7589 */ /* 0x000e6200000e0000 */
        /* <DEDUP_REMOVED lines=14> */
[----:B------:R-:W3:Y:S01]  /*25400*/  SHFL.IDX PT, R30, R31, R0, 0x1c1f ;  /* 0x001c1f001f1e7589 */ /* 0x000ee200000e0000 */
[----:B------:R-:W-:Y:S02]  /*25410*/  SEL R75, R38, R75, P0 ;  /* 0x0000004b264b7207 */ /* 0x000fe40000000000 */
[----:B------:R-:W-:Y:S01]  /*25420*/  SEL R77, R79, R42, P0 ;  /* 0x0000002a4f4d7207 */ /* 0x000fe20000000000 */
[----:B------:R-:W4:Y:S01]  /*25430*/  SHFL.IDX PT, R20, R25, R2, 0x1c1f ;  /* 0x001c1f0219147589 */ /* 0x000f2200000e0000 */
[----:B------:R-:W-:-:S02]  /*25440*/  SEL R79, R42, R79, P0 ;  /* 0x0000004f2a4f7207 */ /* 0x000fc40000000000 */
[----:B0-----:R-:W-:Y:S01]  /*25450*/  SEL R24, R26, R29, P0 ;  /* 0x0000001d1a187207 */ /* 0x001fe20000000000 */
[----:B------:R-:W0:Y:S01]  /*25460*/  SHFL.IDX PT, R38, R39, R0, 0x1c1f ;  /* 0x001c1f0027267589 */ /* 0x000e2200000e0000 */
[----:B-1----:R-:W-:Y:S02]  /*25470*/  SEL R8, R10, R7, P0 ;  /* 0x000000070a087207 */ /* 0x002fe40000000000 */
[----:B------:R-:W-:Y:S01]  /*25480*/  SEL R26, R29, R26, P0 ;  /* 0x0000001a1d1a7207 */ /* 0x000fe20000000000 */
[----:B------:R-:W1:Y:S01]  /*25490*/  SHFL.IDX PT, R42, R43, R0, 0x1c1f ;  /* 0x001c1f002b2a7589 */ /* 0x000e6200000e0000 */
[----:B--2---:R-:W-:Y:S02]  /*254a0*/  SEL R32, R34, R37, P0 ;  /* 0x0000002522207207 */ /* 0x004fe40000000000 */
[----:B------:R-:W-:Y:S01]  /*254b0*/  SEL R4, R6, R3, P0 ;  /* 0x0000000306047207 */ /* 0x000fe20000000000 */
[----:B------:R-:W-:Y:S01]  /*254c0*/  SHFL.IDX PT, R31, R65, R0, 0x1c1f ;  /* 0x001c1f00411f7589 */ /* 0x000fe200000e0000 */
[----:B------:R-:W-:-:S02]  /*254d0*/  SEL R10, R7, R10, P0 ;  /* 0x0000000a070a7207 */ /* 0x000fc40000000000 */
[----:B------:R-:W-:Y:S01]  /*254e0*/  SEL R34, R37, R34, P0 ;  /* 0x0000002225227207 */ /* 0x000fe20000000000 */
[----:B------:R-:W-:Y:S01]  /*254f0*/  SHFL.IDX PT, R35, R69, R0, 0x1c1f ;  /* 0x001c1f0045237589 */ /* 0x000fe200000e0000 */
[----:B------:R-:W-:-:S03]  /*25500*/  SEL R6, R3, R6, P0 ;  /* 0x0000000603067207 */ /* 0x000fc60000000000 */
[----:B------:R-:W2:Y:S01]  /*25510*/  SHFL.IDX PT, R52, R63, R2, 0x1c1f ;  /* 0x001c1f023f347589 */ /* 0x000ea200000e0000 */
[----:B---3--:R-:W-:Y:S02]  /*25520*/  SEL R28, R30, R33, P0 ;  /* 0x000000211e1c7207 */ /* 0x008fe40000000000 */
[----:B------:R-:W-:Y:S01]  /*25530*/  SEL R30, R33, R30, P0 ;  /* 0x0000001e211e7207 */ /* 0x000fe20000000000 */
[----:B------:R-:W3:Y:S01]  /*25540*/  SHFL.IDX PT, R54, R67, R2, 0x1c1f ;  /* 0x001c1f0243367589 */ /* 0x000ee200000e0000 */
[----:B----4-:R-:W-:Y:S02]  /*25550*/  SEL R12, R9, R20, P0 ;  /* 0x00000014090c7207 */ /* 0x010fe40000000000 */
[----:B------:R-:W-:Y:S01]  /*25560*/  SEL R14, R20, R9, P0 ;  /* 0x00000009140e7207 */ /* 0x000fe20000000000 */
[----:B------:R-:W4:Y:S01]  /*25570*/  SHFL.IDX PT, R56, R71, R2, 0x1c1f ;  /* 0x001c1f0247387589 */ /* 0x000f2200000e0000 */
[----:B0-----:R-:W-:Y:S02]  /*25580*/  SEL R36, R38, R41, P0 ;  /* 0x0000002926247207 */ /* 0x001fe40000000000 */
[----:B------:R-:W-:Y:S01]  /*25590*/  SEL R38, R41, R38, P0 ;  /* 0x0000002629267207 */ /* 0x000fe20000000000 */
[----:B------:R-:W-:Y:S01]  /*255a0*/  SHFL.IDX PT, R49, R49, R0, 0x1c1f ;  /* 0x001c1f0031317589 */ /* 0x000fe200000e0000 */
[----:B-1----:R-:W-:-:S02]  /*255b0*/  SEL R40, R42, R47, P0 ;  /* 0x0000002f2a287207 */ /* 0x002fc40000000000 */
[----:B------:R-:W-:Y:S01]  /*255c0*/  SEL R42, R47, R42, P0 ;  /* 0x0000002a2f2a7207 */ /* 0x000fe20000000000 */
[----:B------:R-:W-:Y:S04]  /*255d0*/  SHFL.IDX PT, R53, R53, R0, 0x1c1f ;  /* 0x001c1f0035357589 */ /* 0x000fe800000e0000 */
[----:B------:R-:W-:Y:S04]  /*255e0*/  SHFL.IDX PT, R57, R57, R0, 0x1c1f ;  /* 0x001c1f0039397589 */ /* 0x000fe800000e0000 */
[----:B------:R-:W-:Y:S01]  /*255f0*/  SHFL.IDX PT, R73, R73, R0, 0x1c1f ;  /* 0x001c1f0049497589 */ /* 0x000fe200000e0000 */
[----:B--2---:R-:W-:-:S02]  /*25600*/  SEL R25, R27, R52, P0 ;  /* 0x000000341b197207 */ /* 0x004fc40000000000 */
[----:B------:R-:W-:Y:S01]  /*25610*/  SEL R27, R52, R27, P0 ;  /* 0x0000001b341b7207 */ /* 0x000fe20000000000 */
[----:B------:R-:W0:Y:S01]  /*25620*/  SHFL.IDX PT, R46, R51, R2, 0x1c1f ;  /* 0x001c1f02332e7589 */ /* 0x000e2200000e0000 */
[----:B---3--:R-:W-:Y:S02]  /*25630*/  SEL R29, R31, R54, P0 ;  /* 0x000000361f1d7207 */ /* 0x008fe40000000000 */
[----:B------:R-:W-:Y:S01]  /*25640*/  SEL R31, R54, R31, P0 ;  /* 0x0000001f361f7207 */ /* 0x000fe20000000000 */
[----:B------:R-:W1:Y:S01]  /*25650*/  SHFL.IDX PT, R48, R55, R2, 0x1c1f ;  /* 0x001c1f0237307589 */ /* 0x000e6200000e0000 */
[----:B----4-:R-:W-:Y:S02]  /*25660*/  SEL R33, R35, R56, P0 ;  /* 0x0000003823217207 */ /* 0x010fe40000000000 */
[----:B------:R-:W-:Y:S01]  /*25670*/  SEL R35, R56, R35, P0 ;  /* 0x0000002338237207 */ /* 0x000fe20000000000 */
[----:B------:R-:W2:Y:S04]  /*25680*/  SHFL.IDX PT, R50, R59, R2, 0x1c1f ;  /* 0x001c1f023b327589 */ /* 0x000ea800000e0000 */
[----:B------:R-:W3:Y:S04]  /*25690*/  SHFL.IDX PT, R58, R75, R2, 0x1c1f ;  /* 0x001c1f024b3a7589 */ /* 0x000ee800000e0000 */
[----:B------:R-:W4:Y:S04]  /*256a0*/  SHFL.IDX PT, R77, R77, R0, 0x1c1f ;  /* 0x001c1f004d4d7589 */ /* 0x000f2800000e0000 */
[----:B------:R2:W4:Y:S01]  /*256b0*/  SHFL.IDX PT, R60, R79, R2, 0x1c1f ;  /* 0x001c1f024f3c7589 */ /* 0x00052200000e0000 */
[----:B0-----:R-:W-:-:S02]  /*256c0*/  SEL R5, R49, R46, P0 ;  /* 0x0000002e31057207 */ /* 0x001fc40000000000 */
[----:B------:R-:W-:Y:S02]  /*256d0*/  SEL R7, R46, R49, P0 ;  /* 0x000000312e077207 */ /* 0x000fe40000000000 */
[----:B-1----:R-:W-:Y:S02]  /*256e0*/  SEL R9, R53, R48, P0 ;  /* 0x0000003035097207 */ /* 0x002fe40000000000 */
[----:B------:R-:W-:Y:S01]  /*256f0*/  SEL R11, R48, R53, P0 ;  /* 0x00000035300b7207 */ /* 0x000fe20000000000 */
[----:B--2---:R-:W-:Y:S01]  /*25700*/  IMAD.MOV.U32 R2, RZ, RZ, RZ ;  /* 0x000000ffff027224 */ /* 0x004fe200078e00ff */
[----:B------:R-:W-:Y:S02]  /*25710*/  SEL R13, R57, R50, P0 ;  /* 0x00000032390d7207 */ /* 0x000fe40000000000 */
[----:B------:R-:W-:Y:S02]  /*25720*/  SEL R15, R50, R57, P0 ;  /* 0x00000039320f7207 */ /* 0x000fe40000000000 */
[----:B---3--:R-:W-:-:S02]  /*25730*/  SEL R37, R73, R58, P0 ;  /* 0x0000003a49257207 */ /* 0x008fc40000000000 */
[----:B------:R-:W-:-:S07]  /*25740*/  SEL R39, R58, R73, P0 ;  /* 0x000000493a277207 */ /* 0x000fce0000000000 */
.L_x_3058:
[----:B------:R-:W-:Y:S05]  /*25750*/  WARPSYNC.ALL ;  /* 0x0000000000007948 */ /* 0x000fea0003800000 */
[----:B------:R-:W-:Y:S01]  /*25760*/  BAR.SYNC.DEFER_BLOCKING 0x1, 0x100 ;  /* 0x0044000000007b1d */ /* 0x000fe20000010000 */
[----:B----4-:R-:W-:Y:S02]  /*25770*/  SEL R41, R77, R60, P0 ;  /* 0x0000003c4d297207 */ /* 0x010fe40000000000 */
[----:B------:R-:W-:-:S03]  /*25780*/  SEL R43, R60, R77, P0 ;  /* 0x0000004d3c2b7207 */ /* 0x000fc60000000000 */
[----:B------:R-:W-:Y:S02]  /*25790*/  ULDC.64 UR4, c[0x0][0xc00] ;  /* 0x0003000000047ab9 */ /* 0x000fe40000000a00 */
[----:B------:R-:W0:Y:S01]  /*257a0*/  LDC R51, c[0x0][0xbe8] ;  /* 0x0002fa00ff337b82 */ /* 0x000e220000000800 */
[----:B------:R-:W-:Y:S02]  /*257b0*/  ISETP.NE.U32.AND P1, PT, RZ, UR4, PT ;  /* 0x00000004ff007c0c */ /* 0x000fe4000bf25070 */
[----:B------:R-:W-:Y:S02]  /*257c0*/  IADD3 R46, P2, R225, UR4, RZ ;  /* 0x00000004e12e7c10 */ /* 0x000fe4000ff5e0ff */
[----:B------:R-:W-:Y:S02]  /*257d0*/  ISETP.NE.AND.EX P1, PT, RZ, UR5, PT, P1 ;  /* 0x00000005ff007c0c */ /* 0x000fe4000bf25310 */
[----:B------:R-:W-:Y:S01]  /*257e0*/  IADD3.X R47, R226, UR5, RZ, P2, !PT ;  /* 0x00000005e22f7c10 */ /* 0x000fe200097fe4ff */
[----:B------:R-:W-:-:S02]  /*257f0*/  ULDC.64 UR4, c[0x0][0xc08] ;  /* 0x0003020000047ab9 */ /* 0x000fc40000000a00 */
[----:B------:R-:W-:Y:S01]  /*25800*/  ISETP.NE.U32.AND P0, PT, RZ, UR4, PT ;  /* 0x00000004ff007c0c */ /* 0x000fe2000bf05070 */
[----:B------:R1:W-:Y:S04]  /*25810*/  STSM.16.M88.4 [R81], R4 ;  /* 0x0000000451007844 */ /* 0x0003e80000000200 */
[----:B------:R2:W-:Y:S04]  /*25820*/  STSM.16.M88.4 [R80], R8 ;  /* 0x0000000850007844 */ /* 0x0005e80000000200 */
        /* <DEDUP_REMOVED lines=8> */
[----:B-1----:R-:W-:Y:S01]  /*258b0*/  @P0 IADD3 R4, P3, R225, UR4, RZ ;  /* 0x00000004e1040c10 */ /* 0x002fe2000ff7e0ff */
[----:B------:R-:W-:-:S02]  /*258c0*/  ULDC UR4, c[0x0][0xa88] ;  /* 0x0002a20000047ab9 */ /* 0x000fc40000000800 */
[----:B------:R-:W-:Y:S02]  /*258d0*/  MOV R0, UR4 ;  /* 0x0000000400007c02 */ /* 0x000fe40008000f00 */
[----:B------:R-:W-:Y:S01]  /*258e0*/  @P0 IADD3.X R5, R226, UR5, RZ, P3, !PT ;  /* 0x00000005e2050c10 */ /* 0x000fe20009ffe4ff */
[----:B------:R3:W5:Y:S01]  /*258f0*/  @P1 LDG.E R2, desc[UR52][R46.64] ;  /* 0x000000342e021981 */ /* 0x000762000c1e1900 */
[----:B0-----:R-:W-:Y:S01]  /*25900*/  ISETP.NE.AND P2, PT, R51, 0x1, PT ;  /* 0x000000013300780c */ /* 0x001fe20003f45270 */
[----:B--2---:R-:W-:Y:S02]  /*25910*/  IMAD.IADD R8, R218, 0x1, R212 ;  /* 0x00000001da087824 */ /* 0x004fe400078e02d4 */
[----:B------:R3:W5:Y:S10]  /*25920*/  @P0 LDG.E R0, desc[UR52][R4.64] ;  /* 0x0000003404000981 */ /* 0x000774000c1e1900 */
[----:B------:R-:W0:Y:S08]  /*25930*/  @P2 LDC R3, c[0x0][0xbec] ;  /* 0x0002fb00ff032b82 */ /* 0x000e300000000800 */
[----:B------:R-:W1:Y:S01]  /*25940*/  @P2 LDC R11, c[0x0][0xbf0] ;  /* 0x0002fc00ff0b2b82 */ /* 0x000e620000000800 */
[----:B---3--:R-:W-:Y:S05]  /*25950*/  @P0 BRA `(.L_x_2819) ;  /* 0x0000000000100947 */ /* 0x008fea0003800000 */
[----:B------:R-:W-:Y:S05]  /*25960*/  @!P1 BRA `(.L_x_2819) ;  /* 0x00000000000c9947 */ /* 0x000fea0003800000 */
[----:B------:R-:W2:Y:S04]  /*25970*/  LDG.E R5, desc[UR52][R46.64] ;  /* 0x000000342e057981 */ /* 0x000ea8000c1e1900 */
[----:B-----5:R-:W2:Y:S02]  /*25980*/  LDG.E R0, desc[UR52][R46.64+0x4] ;  /* 0x000004342e007981 */ /* 0x020ea4000c1e1900 */
[----:B--2---:R-:W-:-:S07]  /*25990*/  IMAD.IADD R0, R0, 0x1, -R5 ;  /* 0x0000000100007824 */ /* 0x004fce00078e0a05 */
.L_x_2819:
[----:B------:R-:W2:Y:S01]  /*259a0*/  LDL R10, [R1+0x30] ;  /* 0x00003000010a7983 */ /* 0x000ea20000100800 */
[----:B------:R-:W-:Y:S01]  /*259b0*/  SHF.R.S32.HI R50, RZ, 0x1f, R224 ;  /* 0x0000001fff327819 */ /* 0x000fe200000114e0 */
[----:B0-----:R-:W-:Y:S01]  /*259c0*/  @P2 IMAD.HI.U32 R4, R8, R3, RZ ;  /* 0x0000000308042227 */ /* 0x001fe200078e00ff */
[----:B------:R-:W-:Y:S01]  /*259d0*/  ULDC.64 UR4, c[0x0][0xb90] ;  /* 0x0002e40000047ab9 */ /* 0x000fe20000000a00 */
[----:B------:R-:W0:Y:S01]  /*259e0*/  S2R R14, SR_TID.X ;  /* 0x00000000000e7919 */ /* 0x000e220000002100 */
[----:B-----5:R-:W-:Y:S01]  /*259f0*/  SHF.R.S32.HI R3, RZ, 0x1f, R2 ;  /* 0x0000001fff037819 */ /* 0x020fe20000011402 */
[----:B------:R-:W-:Y:S01]  /*25a00*/  IMAD R9, R50, UR4, RZ ;  /* 0x0000000432097c24 */ /* 0x000fe2000f8e02ff */
[----:B------:R-:W-:Y:S01]  /*25a10*/  SEL R20, R227, RZ, !P1 ;  /* 0x000000ffe3147207 */ /* 0x000fe20004800000 */
[----:B------:R-:W-:Y:S01]  /*25a20*/  IMAD.MOV.U32 R7, RZ, RZ, R8 ;  /* 0x000000ffff077224 */ /* 0x000fe200078e0008 */
[----:B-1----:R-:W-:Y:S01]  /*25a30*/  @P2 SHF.R.U32.HI R7, RZ, R11, R4 ;  /* 0x0000000bff072219 */ /* 0x002fe20000011604 */
[C---:B------:R-:W-:Y:S01]  /*25a40*/  IMAD.WIDE.U32 R4, R224.reuse, UR4, R2 ;  /* 0x00000004e0047c25 */ /* 0x040fe2000f8e0002 */
[----:B------:R-:W-:Y:S01]  /*25a50*/  SEL R221, R221, RZ, !P1 ;  /* 0x000000ffdddd7207 */ /* 0x000fe20004800000 */
[----:B------:R-:W1:Y:S01]  /*25a60*/  @P2 LDC R55, c[0x0][0xbec] ;  /* 0x0002fb00ff372b82 */ /* 0x000e620000000800 */
[----:B------:R-:W-:Y:S01]  /*25a70*/  LEA R11, R229, R215, 0x6 ;  /* 0x000000d7e50b7211 */ /* 0x000fe200078e30ff */
[----:B------:R-:W-:Y:S01]  /*25a80*/  IMAD R9, R224, UR5, R9 ;  /* 0x00000005e0097c24 */ /* 0x000fe2000f8e0209 */
[----:B------:R-:W-:Y:S01]  /*25a90*/  ULDC.64 UR4, c[0x0][0xb98] ;  /* 0x0002e60000047ab9 */ /* 0x000fe20000000a00 */
[----:B------:R-:W-:-:S02]  /*25aa0*/  IMAD.MOV R6, RZ, RZ, -R7 ;  /* 0x000000ffff067224 */ /* 0x000fc400078e0a07 */
        /* <DEDUP_REMOVED lines=14> */
[----:B0-----:R-:W-:-:S02]  /*25b90*/  IADD3 R15, R14, -0x80, RZ ;  /* 0xffffff800e0f7810 */ /* 0x001fc40007ffe0ff */
[C---:B------:R-:W-:Y:S01]  /*25ba0*/  IADD3 R13, P4, R44.reuse, 0x2000, RZ ;  /* 0x000020002c0d7810 */ /* 0x040fe20007f9e0ff */
[C---:B------:R-:W-:Y:S01]  /*25bb0*/  IMAD R11, R9.reuse, UR5, R6 ;  /* 0x00000005090b7c24 */ /* 0x040fe2000f8e0206 */
[----:B------:R-:W-:Y:S01]  /*25bc0*/  SHF.R.S32.HI R14, RZ, 0x1f, R15 ;  /* 0x0000001fff0e7819 */ /* 0x000fe2000001140f */
[----:B------:R-:W-:Y:S01]  /*25bd0*/  IMAD.WIDE.U32 R4, R9, UR4, R4 ;  /* 0x0000000409047c25 */ /* 0x000fe2000f8e0004 */
[----:B------:R-:W-:Y:S01]  /*25be0*/  ULDC.64 UR4, c[0x0][0xb50] ;  /* 0x0002d40000047ab9 */ /* 0x000fe20000000a00 */
[----:B------:R-:W-:Y:S02]  /*25bf0*/  IADD3 R29, P3, R44, 0x4000, RZ ;  /* 0x000040002c1d7810 */ /* 0x000fe40007f7e0ff */
[----:B------:R-:W-:Y:S01]  /*25c00*/  IMAD.IADD R5, R5, 0x1, R11 ;  /* 0x0000000105057824 */ /* 0x000fe200078e020b */
[----:B------:R-:W-:Y:S01]  /*25c10*/  LEA R6, P1, R4, UR4, 0x2 ;  /* 0x0000000404067c11 */ /* 0x000fe2000f8210ff */
[----:B------:R-:W-:Y:S01]  /*25c20*/  IMAD.X R9, RZ, RZ, R45, P0 ;  /* 0x000000ffff097224 */ /* 0x000fe200000e062d */
[----:B------:R-:W-:-:S02]  /*25c30*/  LEA.HI R14, R14, R15, RZ, 0x7 ;  /* 0x0000000f0e0e7211 */ /* 0x000fc400078f38ff */
[----:B------:R-:W-:Y:S01]  /*25c40*/  LEA.HI.X R4, R4, UR5, R5, 0x2, P1 ;  /* 0x0000000504047c11 */ /* 0x000fe200088f1405 */
[----:B------:R-:W-:Y:S01]  /*25c50*/  SHFL.IDX PT, R46, R6, RZ, 0x1c1f ;  /* 0x001c1fff062e7589 */ /* 0x000fe200000e0000 */
[----:B------:R-:W-:Y:S01]  /*25c60*/  IADD3 R25, P1, R44, 0x3000, RZ ;  /* 0x000030002c197810 */ /* 0x000fe20007f3e0ff */
[----:B------:R-:W-:Y:S01]  /*25c70*/  ULDC.64 UR4, c[0x0][0xaa0] ;  /* 0x0002a80000047ab9 */ /* 0x000fe20000000a00 */
[----:B------:R-:W-:Y:S01]  /*25c80*/  LOP3.LUT R14, R14, 0xffffff80, RZ, 0xc0, !PT ;  /* 0xffffff800e0e7812 */ /* 0x000fe200078ec0ff */
[----:B------:R-:W0:Y:S01]  /*25c90*/  SHFL.IDX PT, R47, R4, RZ, 0x1c1f ;  /* 0x001c1fff042f7589 */ /* 0x000e2200000e0000 */
[----:B------:R-:W-:Y:S02]  /*25ca0*/  LOP3.LUT R24, R25, 0x380, RZ, 0xc0, !PT ;  /* 0x0000038019187812 */ /* 0x000fe400078ec0ff */
[----:B------:R-:W-:Y:S01]  /*25cb0*/  LOP3.LUT R12, R13, 0x380, RZ, 0xc0, !PT ;  /* 0x000003800d0c7812 */ /* 0x000fe200078ec0ff */
[----:B------:R-:W-:Y:S01]  /*25cc0*/  SHFL.IDX PT, R48, R6, 0x1, 0x1c1f ;  /* 0x003c1f0006307f89 */ /* 0x000fe200000e0000 */
[----:B------:R-:W-:Y:S01]  /*25cd0*/  IMAD.IADD R14, R15, 0x1, -R14 ;  /* 0x000000010f0e7824 */ /* 0x000fe200078e0a0e */
[----:B------:R-:W-:-:S02]  /*25ce0*/  SHF.R.U64 R24, R24, 0x3, RZ ;  /* 0x0000000318187819 */ /* 0x000fc400000012ff */
[----:B------:R-:W3:Y:S01]  /*25cf0*/  SHFL.IDX PT, R49, R4, 0x1, 0x1c1f ;  /* 0x003c1f0004317f89 */ /* 0x000ee200000e0000 */
[----:B------:R-:W-:Y:S02]  /*25d00*/  LOP3.LUT R28, R29, 0x380, RZ, 0xc0, !PT ;  /* 0x000003801d1c7812 */ /* 0x000fe400078ec0ff */
[----:B------:R-:W-:Y:S02]  /*25d10*/  LOP3.LUT R8, R7, 0x380, RZ, 0xc0, !PT ;  /* 0x0000038007087812 */ /* 0x000fe400078ec0ff */
[----:B------:R-:W-:Y:S02]  /*25d20*/  LOP3.LUT P0, RZ, R14, 0x3, RZ, 0xc0, !PT ;  /* 0x000000030eff7812 */ /* 0x000fe4000780c0ff */
[----:B------:R-:W-:Y:S01]  /*25d30*/  LOP3.LUT R24, R24, R25, RZ, 0x3c, !PT ;  /* 0x0000001918187212 */ /* 0x000fe200078e3cff */
[----:B------:R-:W-:Y:S01]  /*25d40*/  IMAD.X R25, RZ, RZ, R45, P1 ;  /* 0x000000ffff197224 */ /* 0x000fe200008e062d */
[----:B------:R-:W-:Y:S02]  /*25d50*/  SHF.R.U64 R12, R12, 0x3, RZ ;  /* 0x000000030c0c7819 */ /* 0x000fe400000012ff */
[----:B------:R-:W-:-:S02]  /*25d60*/  SHF.R.U64 R28, R28, 0x3, RZ ;  /* 0x000000031c1c7819 */ /* 0x000fc400000012ff */
[----:B------:R-:W-:Y:S02]  /*25d70*/  SHF.R.U64 R8, R8, 0x3, RZ ;  /* 0x0000000308087819 */ /* 0x000fe400000012ff */
[----:B------:R-:W-:Y:S02]  /*25d80*/  LOP3.LUT R12, R12, R13, RZ, 0x3c, !PT ;  /* 0x0000000d0c0c7212 */ /* 0x000fe400078e3cff */
[----:B------:R-:W-:Y:S01]  /*25d90*/  LOP3.LUT R28, R28, R29, RZ, 0x3c, !PT ;  /* 0x0000001d1c1c7212 */ /* 0x000fe200078e3cff */
[----:B------:R-:W-:Y:S01]  /*25da0*/  IMAD.X R29, RZ, RZ, R45, P3 ;  /* 0x000000ffff1d7224 */ /* 0x000fe200018e062d */
[----:B------:R-:W-:Y:S02]  /*25db0*/  LOP3.LUT R8, R8, R7, RZ, 0x3c, !PT ;  /* 0x0000000708087212 */ /* 0x000fe400078e3cff */
[----:B------:R-:W-:Y:S02]  /*25dc0*/  IADD3.X R13, RZ, R45, RZ, P4, !PT ;  /* 0x0000002dff0d7210 */ /* 0x000fe400027fe4ff */
[----:B------:R-:W-:-:S02]  /*25dd0*/  IADD3 R33, P5, R44, 0x5000, RZ ;  /* 0x000050002c217810 */ /* 0x000fc40007fbe0ff */
[C---:B------:R-:W-:Y:S02]  /*25de0*/  IADD3 R37, P4, R44.reuse, 0x6000, RZ ;  /* 0x000060002c257810 */ /* 0x040fe40007f9e0ff */
[C---:B------:R-:W-:Y:S02]  /*25df0*/  LOP3.LUT R7, R44.reuse, 0x380, RZ, 0xc0, !PT ;  /* 0x000003802c077812 */ /* 0x040fe400078ec0ff */
[----:B------:R-:W-:Y:S02]  /*25e00*/  IADD3 R5, P3, R44, 0x7000, RZ ;  /* 0x000070002c057810 */ /* 0x000fe40007f7e0ff */
[----:B------:R-:W-:Y:S02]  /*25e10*/  LOP3.LUT R32, R33, 0x380, RZ, 0xc0, !PT ;  /* 0x0000038021207812 */ /* 0x000fe400078ec0ff */
[----:B------:R-:W-:Y:S01]  /*25e20*/  LOP3.LUT R36, R37, 0x380, RZ, 0xc0, !PT ;  /* 0x0000038025247812 */ /* 0x000fe200078ec0ff */
[----:B------:R-:W-:Y:S01]  /*25e30*/  IMAD R3, R3, UR4, RZ ;  /* 0x0000000403037c24 */ /* 0x000fe2000f8e02ff */
[----:B------:R-:W-:Y:S01]  /*25e40*/  SHF.R.U64 R7, R7, 0x3, RZ ;  /* 0x0000000307077819 */ /* 0x000fe200000012ff */
[----:B------:R-:W-:Y:S01]  /*25e50*/  IMAD.X R41, RZ, RZ, R45, P3 ;  /* 0x000000ffff297224 */ /* 0x000fe200018e062d */
[----:B------:R-:W-:-:S02]  /*25e60*/  SHF.R.U64 R32, R32, 0x3, RZ ;  /* 0x0000000320207819 */ /* 0x000fc400000012ff */
[----:B------:R-:W-:Y:S02]  /*25e70*/  SHF.R.U64 R36, R36, 0x3, RZ ;  /* 0x0000000324247819 */ /* 0x000fe400000012ff */
[----:B------:R-:W-:Y:S02]  /*25e80*/  LOP3.LUT R44, R7, R44, RZ, 0x3c, !PT ;  /* 0x0000002c072c7212 */ /* 0x000fe400078e3cff */
[----:B------:R-:W-:Y:S02]  /*25e90*/  LOP3.LUT R32, R32, R33, RZ, 0x3c, !PT ;  /* 0x0000002120207212 */ /* 0x000fe400078e3cff */
[----:B------:R-:W-:Y:S01]  /*25ea0*/  LOP3.LUT R36, R36, R37, RZ, 0x3c, !PT ;  /* 0x0000002524247212 */ /* 0x000fe200078e3cff */
[----:B------:R-:W-:Y:S01]  /*25eb0*/  IMAD.X R37, RZ, RZ, R45, P4 ;  /* 0x000000ffff257224 */ /* 0x000fe200020e062d */
[----:B------:R-:W-:Y:S01]  /*25ec0*/  IADD3.X R33, RZ, R45, RZ, P5, !PT ;  /* 0x0000002dff217210 */ /* 0x000fe20002ffe4ff */
[----:B------:R-:W-:Y:S01]  /*25ed0*/  BSSY B1, `(.L_x_2820) ;  /* 0x0000053000017945 */ /* 0x000fe20003800000 */
[----:B------:R-:W-:-:S02]  /*25ee0*/  SHF.R.S32.HI R52, RZ, 0x1f, R222 ;  /* 0x0000001fff347819 */ /* 0x000fc400000114de */
[----:B------:R-:W-:Y:S01]  /*25ef0*/  SHF.R.S32.HI R54, RZ, 0x1f, R215 ;  /* 0x0000001fff367819 */ /* 0x000fe200000114d7 */
[----:B--2---:R-:W-:-:S04]  /*25f00*/  IMAD.IADD R10, R10, 0x1, R212 ;  /* 0x000000010a0a7824 */ /* 0x004fc800078e02d4 */
[C---:B------:R-:W-:Y:S01]  /*25f10*/  VIADD R0, R10.reuse, 0x8 ;  /* 0x000000080a007836 */ /* 0x040fe20000000000 */
[----:B------:R-:W-:-:S04]  /*25f20*/  ISETP.GE.OR P1, PT, R10, R53, P0 ;  /* 0x000000350a00720c */ /* 0x000fc80000726670 */
[----:B------:R-:W-:Y:S02]  /*25f30*/  ISETP.GE.OR P0, PT, R0, R53, P0 ;  /* 0x000000350000720c */ /* 0x000fe40000706670 */
[----:B------:R-:W-:-:S04]  /*25f40*/  LOP3.LUT R0, R5, 0x380, RZ, 0xc0, !PT ;  /* 0x0000038005007812 */ /* 0x000fc800078ec0ff */
[----:B------:R-:W-:-:S03]  /*25f50*/  SHF.R.U64 R0, R0, 0x3, RZ ;  /* 0x0000000300007819 */ /* 0x000fc600000012ff */
[----:B0-----:R-:W-:Y:S01]  /*25f60*/  @!P1 ST.E desc[UR52][R46.64], R89 ;  /* 0x000000592e009985 */ /* 0x001fe2000c101934 */
[----:B------:R-:W-:-:S03]  /*25f70*/  LOP3.LUT R40, R0, R5, RZ, 0x3c, !PT ;  /* 0x0000000500287212 */ /* 0x000fc600078e3cff */
[----:B---3--:R0:W-:Y:S04]  /*25f80*/  @!P0 ST.E desc[UR52][R48.64], R88 ;  /* 0x0000005830008985 */ /* 0x0081e8000c101934 */
[----:B------:R2:W5:Y:S04]  /*25f90*/  LD.E.128 R4, desc[UR52][R44.64] ;  /* 0x000000342c047980 */ /* 0x000568000c101d00 */
[----:B------:R-:W5:Y:S01]  /*25fa0*/  LD.E.128 R8, desc[UR52][R8.64] ;  /* 0x0000003408087980 */ /* 0x000f62000c101d00 */
[----:B0-----:R-:W0:Y:S03]  /*25fb0*/  @P2 LDC R49, c[0x0][0xbf0] ;  /* 0x0002fc00ff312b82 */ /* 0x001e260000000800 */
[----:B------:R-:W5:Y:S01]  /*25fc0*/  LD.E.128 R12, desc[UR52][R12.64] ;  /* 0x000000340c0c7980 */ /* 0x000f62000c101d00 */
[----:B--2---:R-:W-:-:S02]  /*25fd0*/  IMAD R45, R2, UR5, R3 ;  /* 0x00000005022d7c24 */ /* 0x004fc4000f8e0203 */
[----:B------:R-:W-:Y:S01]  /*25fe0*/  IMAD.WIDE.U32 R2, R2, UR4, RZ ;  /* 0x0000000402027c25 */ /* 0x000fe2000f8e00ff */
[----:B------:R-:W-:Y:S01]  /*25ff0*/  ULDC.64 UR4, c[0x0][0xae8] ;  /* 0x0002ba0000047ab9 */ /* 0x000fe20000000a00 */
[----:B------:R-:W5:Y:S02]  /*26000*/  LD.E.128 R24, desc[UR52][R24.64] ;  /* 0x0000003418187980 */ /* 0x000f64000c101d00 */
[----:B------:R-:W-:Y:S01]  /*26010*/  IMAD.IADD R3, R3, 0x1, R45 ;  /* 0x0000000103037824 */ /* 0x000fe200078e022d */
[----:B------:R-:W-:Y:S01]  /*26020*/  LEA R45, R223, R229, 0x5 ;  /* 0x000000e5df2d7211 */ /* 0x000fe200078e28ff */
[----:B------:R-:W-:Y:S01]  /*26030*/  IMAD R47, R50, UR4, RZ ;  /* 0x00000004322f7c24 */ /* 0x000fe2000f8e02ff */
[----:B------:R-:W5:Y:S03]  /*26040*/  LD.E.128 R28, desc[UR52][R28.64] ;  /* 0x000000341c1c7980 */ /* 0x000f66000c101d00 */
[----:B------:R-:W-:Y:S01]  /*26050*/  IMAD.IADD R44, R212, 0x1, R45 ;  /* 0x00000001d42c7824 */ /* 0x000fe200078e022d */
[----:B------:R-:W5:Y:S01]  /*26060*/  LD.E.128 R32, desc[UR52][R32.64] ;  /* 0x0000003420207980 */ /* 0x000f62000c101d00 */
[----:B------:R-:W-:-:S02]  /*26070*/  IMAD R47, R224, UR5, R47 ;  /* 0x00000005e02f7c24 */ /* 0x000fc4000f8e022f */
[----:B-1----:R-:W-:Y:S01]  /*26080*/  @P2 IMAD.HI.U32 R0, R44, R55, RZ ;  /* 0x000000372c002227 */ /* 0x002fe200078e00ff */
[----:B------:R-:W5:Y:S03]  /*26090*/  LD.E.128 R36, desc[UR52][R36.64] ;  /* 0x0000003424247980 */ /* 0x000f66000c101d00 */
[----:B------:R-:W-:Y:S01]  /*260a0*/  IMAD.WIDE.U32 R2, R224, UR4, R2 ;  /* 0x00000004e0027c25 */ /* 0x000fe2000f8e0002 */
[----:B------:R-:W-:Y:S01]  /*260b0*/  ULDC.64 UR4, c[0x0][0xaf0] ;  /* 0x0002bc0000047ab9 */ /* 0x000fe20000000a00 */
[----:B------:R-:W5:Y:S02]  /*260c0*/  LD.E.128 R40, desc[UR52][R40.64] ;  /* 0x0000003428287980 */ /* 0x000f64000c101d00 */
[----:B------:R-:W-:Y:S01]  /*260d0*/  IMAD.MOV.U32 R45, RZ, RZ, R44 ;  /* 0x000000ffff2d7224 */ /* 0x000fe200078e002c */
[----:B0-----:R-:W-:Y:S01]  /*260e0*/  @P2 SHF.R.U32.HI R45, RZ, R49, R0 ;  /* 0x00000031ff2d2219 */ /* 0x001fe20000011600 */
[----:B------:R-:W-:Y:S01]  /*260f0*/  IMAD R20, R20, UR4, RZ ;  /* 0x0000000414147c24 */ /* 0x000fe2000f8e02ff */
[----:B------:R-:W-:Y:S01]  /*26100*/  @!PT LDS RZ, [RZ] ;  /* 0x00000000fffff984 */ /* 0x000fe20000000800 */
[----:B------:R-:W-:Y:S01]  /*26110*/  @!PT LDS RZ, [RZ] ;  /* 0x00000000fffff984 */ /* 0x000fe20000000800 */
[----:B------:R-:W-:Y:S01]  /*26120*/  @!PT LDS RZ, [RZ] ;  /* 0x00000000fffff984 */ /* 0x000fe20000000800 */
[----:B------:R-:W-:Y:S01]  /*26130*/  @!PT LDS RZ, [RZ] ;  /* 0x00000000fffff984 */ /* 0x000fe20000000800 */
[----:B------:R0:W-:Y:S06]  /*26140*/  MEMBAR.ALL.CTA ;  /* 0x0000000000007992 */ /* 0x0001ec0000008000 */
[----:B0-----:R-:W0:Y:S01]  /*26150*/  FENCE.VIEW.ASYNC.S ;  /* 0x00000000000073c6 */ /* 0x001e220000000000 */
        /* <DEDUP_REMOVED lines=14> */
[----:B------:R-:W-:Y:S02]  /*26240*/  IMAD.IADD R3, R3, 0x1, R49 ;  /* 0x0000000103037824 */ /* 0x000fe400078e0231 */
[----:B------:R-:W-:Y:S01]  /*26250*/  IMAD R20, R0, UR4, RZ ;  /* 0x0000000400147c24 */ /* 0x000fe2000f8e02ff */
[C---:B------:R-:W-:Y:S01]  /*26260*/  IADD3 R0, R212.reuse, 0x20, RZ ;  /* 0x00000020d4007810 */ /* 0x040fe20007ffe0ff */
[C---:B------:R-:W-:Y:S01]  /*26270*/  IMAD.WIDE.U32 R2, R47.reuse, UR4, R2 ;  /* 0x000000042f027c25 */ /* 0x040fe2000f8e0002 */
[-C--:B------:R-:W-:Y:S02]  /*26280*/  ISETP.GE.AND P2, PT, R212, R53.reuse, PT ;  /* 0x00000035d400720c */ /* 0x080fe40003f46270 */
[----:B------:R-:W-:Y:S01]  /*26290*/  ISETP.GE.AND P0, PT, R0, R53, PT ;  /* 0x000000350000720c */ /* 0x000fe20003f06270 */
[----:B------:R-:W-:Y:S01]  /*262a0*/  IMAD R45, R47, UR5, R20 ;  /* 0x000000052f2d7c24 */ /* 0x000fe2000f8e0214 */
[----:B------:R-:W-:Y:S01]  /*262b0*/  ULDC.64 UR4, c[0x0][0xa80] ;  /* 0x0002a00000047ab9 */ /* 0x000fe20000000a00 */
[----:B------:R-:W-:Y:S01]  /*262c0*/  VIADD R0, R18, 0x29820 ;  /* 0x0002982012007836 */ /* 0x000fe20000000000 */
[----:B------:R-:W-:Y:S01]  /*262d0*/  LEA R46, P3, R2, UR4, 0x1 ;  /* 0x00000004022e7c11 */ /* 0x000fe2000f8608ff */
[----:B------:R-:W-:-:S02]  /*262e0*/  VIADD R20, R212, 0x40 ;  /* 0x00000040d4147836 */ /* 0x000fc40000000000 */
[----:B------:R-:W-:Y:S01]  /*262f0*/  IMAD.IADD R3, R3, 0x1, R45 ;  /* 0x0000000103037824 */ /* 0x000fe200078e022d */
[----:B------:R-:W-:Y:S01]  /*26300*/  PRMT R0, RZ, 0x654, R0 ;  /* 0x00000654ff007816 */ /* 0x000fe20000000000 */
[----:B0-----:R0:W1:Y:S01]  /*26310*/  SHFL.IDX PT, R44, R46, RZ, 0x181f ;  /* 0x00181fff2e2c7589 */ /* 0x00106200000e0000 */
[----:B------:R-:W-:Y:S02]  /*26320*/  ISETP.GE.AND P1, PT, R20, R53, PT ;  /* 0x000000351400720c */ /* 0x000fe40003f26270 */
[----:B------:R-:W-:Y:S01]  /*26330*/  LEA.HI.X R20, R2, UR5, R3, 0x1, P3 ;  /* 0x0000000502147c11 */ /* 0x000fe200098f0c03 */
[----:B------:R2:W-:Y:S04]  /*26340*/  SYNCS.ARRIVE.TRANS64.RED.A1T0 RZ, [R0+URZ], RZ ;  /* 0x000000ff00ff79a7 */ /* 0x0005e8000810043f */
        /* <DEDUP_REMOVED lines=11> */
.L_x_2821:
[----:B------:R-:W-:Y:S05]  /*26400*/  BSYNC B1 ;  /* 0x0000000000017941 */ /* 0x000fea0003800000 */
.L_x_2820:
        /* <DEDUP_REMOVED lines=13> */
.L_x_2823:
[----:B------:R-:W-:Y:S05]  /*264e0*/  BSYNC B1 ;  /* 0x0000000000017941 */ /* 0x000fea0003800000 */
.L_x_2822:
        /* <DEDUP_REMOVED lines=13> */
.L_x_2825:
[----:B------:R-:W-:Y:S05]  /*265c0*/  BSYNC B1 ;  /* 0x0000000000017941 */ /* 0x000fea0003800000 */
.L_x_2824:
[----:B0-----:R-:W-:Y:S01]  /*265d0*/  IADD3 R0, R212, 0x60, RZ ;  /* 0x00000060d4007810 */ /* 0x001fe20007ffe0ff */
[----:B--2-4-:R-:W0:Y:S03]  /*265e0*/  SHFL.IDX PT, R20, R20, 0x3, 0x181f ;  /* 0x00781f0014147f89 */ /* 0x014e2600000e0000 */
        /* <DEDUP_REMOVED lines=14> */
.L_x_2817:
[----:B------:R-:W-:Y:S01]  /*266d0*/  ULDC.64 UR4, c[0x0][0xc00] ;  /* 0x0003000000047ab9 */ /* 0x000fe20000000a00 */
[----:B------:R-:W-:Y:S01]  /*266e0*/  IMAD.MOV.U32 R0, RZ, RZ, RZ ;  /* 0x000000ffff007224 */ /* 0x000fe200078e00ff */
[----:B------:R-:W-:Y:S01]  /*266f0*/  ISETP.NE.U32.AND P0, PT, RZ, UR4, PT ;  /* 0x00000004ff007c0c */ /* 0x000fe2000bf05070 */
[----:B------:R-:W2:Y:S01]  /*26700*/  LDC R25, c[0x0][0xbe8] ;  /* 0x0002fa00ff197b82 */ /* 0x000ea20000000800 */
[----:B------:R-:W-:Y:S02]  /*26710*/  IADD3 R2, P1, R225, UR4, RZ ;  /* 0x00000004e1027c10 */ /* 0x000fe4000ff3e0ff */
[----:B------:R-:W-:Y:S02]  /*26720*/  ISETP.NE.AND.EX P0, PT, RZ, UR5, PT, P0 ;  /* 0x00000005ff007c0c */ /* 0x000fe4000bf05300 */
[----:B------:R-:W-:Y:S01]  /*26730*/  IADD3.X R3, R226, UR5, RZ, P1, !PT ;  /* 0x00000005e2037c10 */ /* 0x000fe20008ffe4ff */
[----:B------:R-:W-:Y:S02]  /*26740*/  ULDC.64 UR4, c[0x0][0xc08] ;  /* 0x0003020000047ab9 */ /* 0x000fe40000000a00 */
        /* <DEDUP_REMOVED lines=19> */
.L_x_2827:
        /* <DEDUP_REMOVED lines=8> */
[----:B-----5:R-:W-:Y:S01]  /*26900*/  IMAD R2, R6, R9, RZ ;  /* 0x0000000906027224 */ /* 0x020fe200078e02ff */
[----:B---3--:R-:W-:-:S04]  /*26910*/  IADD3 R8, R212, -0x80, R3 ;  /* 0xffffff80d4087810 */ /* 0x008fc80007ffe003 */
        /* <DEDUP_REMOVED lines=9> */
[----:B------:R-:W3:Y:S01]  /*269b0*/  @P0 LDC R13, c[0x0][0xbec] ;  /* 0x0002fb00ff0d0b82 */ /* 0x000ee20000000800 */
[----:B------:R-:W-:Y:S01]  /*269c0*/  IMAD R7, R224, UR5, R7 ;  /* 0x00000005e0077c24 */ /* 0x000fe2000f8e0207 */
[----:B------:R-:W-:-:S04]  /*269d0*/  ULDC.64 UR4, c[0x0][0xb98] ;  /* 0x0002e60000047ab9 */ /* 0x000fc80000000a00 */
[----:B------:R-:W-:Y:S02]  /*269e0*/  IADD3 R3, R3, R7, RZ ;  /* 0x0000000703037210 */ /* 0x000fe40007ffe0ff */
[----:B------:R-:W5:Y:S01]  /*269f0*/  @P0 LDC R15, c[0x0][0xbf0] ;  /* 0x0002fc00ff0f0b82 */ /* 0x000f620000000800 */
[----:B------:R-:W-:-:S04]  /*26a00*/  IMAD.WIDE.U32 R2, R221, UR4, R2 ;  /* 0x00000004dd027c25 */ /* 0x000fc8000f8e0002 */
[----:B---3--:R-:W-:-:S05]  /*26a10*/  @P0 IMAD.HI.U32 R4, R8, R13, RZ ;  /* 0x0000000d08040227 */ /* 0x008fca00078e00ff */
        /* <DEDUP_REMOVED lines=19> */
.L_x_2829:
[----:B------:R-:W-:Y:S05]  /*26b50*/  BSYNC B1 ;  /* 0x0000000000017941 */ /* 0x000fea0003800000 */
.L_x_2828:
[----:B------:R-:W-:Y:S01]  /*26b60*/  ULDC.64 UR4, c[0x0][0xaa0] ;  /* 0x0002a80000047ab9 */ /* 0x000fe20000000a00 */
[----:B------:R-:W-:Y:S01]  /*26b70*/  LEA R7, R223, R229, 0x5 ;  /* 0x000000e5df077211 */ /* 0x000fe200078e28ff */
[----:B---3--:R-:W-:-:S04]  /*26b80*/  IMAD R3, R11, UR4, RZ ;  /* 0x000000040b037c24 */ /* 0x008fc8000f8e02ff */
[C---:B------:R-:W-:Y:S02]  /*26b90*/  IMAD R5, R0.reuse, UR5, R3 ;  /* 0x0000000500057c24 */ /* 0x040fe4000f8e0203 */
[----:B------:R-:W-:Y:S01]  /*26ba0*/  IMAD.WIDE.U32 R2, R0, UR4, RZ ;  /* 0x0000000400027c25 */ /* 0x000fe2000f8e00ff */
[----:B------:R-:W-:-:S03]  /*26bb0*/  ULDC.64 UR4, c[0x0][0xae8] ;  /* 0x0002ba0000047ab9 */ /* 0x000fc60000000a00 */
[----:B------:R-:W-:Y:S02]  /*26bc0*/  IMAD.IADD R9, R212, 0x1, R7 ;  /* 0x00000001d4097824 */ /* 0x000fe400078e0207 */
[----:B------:R-:W-:Y:S02]  /*26bd0*/  IMAD.IADD R3, R3, 0x1, R5 ;  /* 0x0000000103037824 */ /* 0x000fe400078e0205 */
[----:B------:R-:W-:Y:S02]  /*26be0*/  IMAD R7, R10, UR4, RZ ;  /* 0x000000040a077c24 */ /* 0x000fe4000f8e02ff */
[----:B------:R-:W-:-:S04]  /*26bf0*/  IMAD.WIDE.U32 R2, R224, UR4, R2 ;  /* 0x00000004e0027c25 */ /* 0x000fc8000f8e0002 */
[----:B------:R-:W-:Y:S01]  /*26c00*/  IMAD R7, R224, UR5, R7 ;  /* 0x00000005e0077c24 */ /* 0x000fe2000f8e0207 */
[----:B------:R-:W-:Y:S01]  /*26c10*/  ULDC.64 UR4, c[0x0][0xaf0] ;  /* 0x0002bc0000047ab9 */ /* 0x000fe20000000a00 */
[----:B--2---:R-:W-:-:S03]  /*26c20*/  @P2 IMAD.HI.U32 R0, R9, R12, RZ ;  /* 0x0000000c09002227 */ /* 0x004fc600078e00ff */
[----:B------:R-:W-:Y:S01]  /*26c30*/  IADD3 R3, R3, R7, RZ ;  /* 0x0000000703037210 */ /* 0x000fe20007ffe0ff */
[----:B------:R-:W-:Y:S01]  /*26c40*/  IMAD.MOV.U32 R5, RZ, RZ, R9 ;  /* 0x000000ffff057224 */ /* 0x000fe200078e0009 */
[----:B----4-:R-:W-:Y:S01]  /*26c50*/  @P2 SHF.R.U32.HI R5, RZ, R27, R0 ;  /* 0x0000001bff052219 */ /* 0x010fe20000011600 */
[----:B------:R-:W-:Y:S02]  /*26c60*/  IMAD R4, R227, UR4, RZ ;  /* 0x00000004e3047c24 */ /* 0x000fe4000f8e02ff */
        /* <DEDUP_REMOVED lines=24> */
.L_x_3061:
[----:B------:R-:W-:Y:S01]  /*26df0*/  IMAD R25, R6, R25, RZ ;  /* 0x0000001906197224 */ /* 0x000fe200078e02ff */
[----:B------:R-:W-:Y:S01]  /*26e00*/  BSSY B1, `(.L_x_2831) ;  /* 0x000000f000017945 */ /* 0x000fe20003800000 */
[----:B------:R-:W-:-:S05]  /*26e10*/  IMAD.IADD R212, R229, 0x1, R212 ;  /* 0x00000001e5d47824 */ /* 0x000fca00078e02d4 */
        /* <DEDUP_REMOVED lines=13> */
.L_x_2832:
[----:B------:R-:W-:Y:S05]  /*26ef0*/  BSYNC B1 ;  /* 0x0000000000017941 */ /* 0x000fea0003800000 */
.L_x_2831:
[----:B------:R-:W-:-:S03]  /*26f00*/  UMOV UR4, 0xffffffff ;  /* 0xffffffff00047882 */ /* 0x000fc60000000000 */
[----:B------:R-:W-:Y:S05]  /*26f10*/  BRA.DIV UR4, `(.L_x_2833) ;  /* 0x000000a204dc7947 */ /* 0x000fea000b800000 */
[----:B---3--:R3:W0:Y:S04]  /*26f20*/  SHFL.IDX PT, R0, R3, 0x1, 0x181f ;  /* 0x00381f0003007f89 */ /* 0x00862800000e0000 */
[----:B----4-:R3:W4:Y:S02]  /*26f30*/  SHFL.IDX PT, R14, R2, 0x1, 0x181f ;  /* 0x00381f00020e7f89 */ /* 0x01072400000e0000 */
.L_x_3065:
        /* <DEDUP_REMOVED lines=15> */
.L_x_2835:
[----:B------:R-:W-:Y:S05]  /*27030*/  BSYNC B1 ;  /* 0x0000000000017941 */ /* 0x000fea0003800000 */
.L_x_2834:
[----:B------:R-:W-:-:S03]  /*27040*/  UMOV UR4, 0xffffffff ;  /* 0xffffffff00047882 */ /* 0x000fc60000000000 */
[----:B------:R-:W-:Y:S05]  /*27050*/  BRA.DIV UR4, `(.L_x_2836) ;  /* 0x000000a204d47947 */ /* 0x000fea000b800000 */
[----:B0-----:R0:W0:Y:S04]  /*27060*/  SHFL.IDX PT, R0, R3, 0x2, 0x181f ;  /* 0x00581f0003007f89 */ /* 0x00102800000e0000 */
[----:B----4-:R4:W0:Y:S02]  /*27070*/  SHFL.IDX PT, R14, R2, 0x2, 0x181f ;  /* 0x00581f00020e7f89 */ /* 0x01082400000e0000 */
.L_x_3069:
        /* <DEDUP_REMOVED lines=15> */
.L_x_2838:
[----:B------:R-:W-:Y:S05]  /*27170*/  BSYNC B1 ;  /* 0x0000000000017941 */ /* 0x000fea0003800000 */
.L_x_2837:
[----:B------:R-:W-:-:S03]  /*27180*/  UMOV UR4, 0xffffffff ;  /* 0xffffffff00047882 */ /* 0x000fc60000000000 */
[----:B------:R-:W-:Y:S05]  /*27190*/  BRA.DIV UR4, `(.L_x_2839) ;  /* 0x000000a204cc7947 */ /* 0x000fea000b800000 */
[----:B0-----:R0:W0:Y:S04]  /*271a0*/  SHFL.IDX PT, R0, R3, 0x3, 0x181f ;  /* 0x00781f0003007f89 */ /* 0x00102800000e0000 */
[----:B------:R0:W0:Y:S02]  /*271b0*/  SHFL.IDX PT, R14, R2, 0x3, 0x181f ;  /* 0x00781f00020e7f89 */ /* 0x00002400000e0000 */
.L_x_3073:
[----:B0-234-:R-:W-:-:S04]  /*271c0*/  IADD3 R2, R212, 0x60, RZ ;  /* 0x00000060d4027810 */ /* 0x01dfc80007ffe0ff */
        /* <DEDUP_REMOVED lines=13> */
.L_x_2826:
[----:B------:R-:W-:Y:S05]  /*272a0*/  BSYNC B0 ;  /* 0x0000000000007941 */ /* 0x000fea0003800000 */
.L_x_2816:
[----:B------:R-:W-:Y:S02]  /*272b0*/  ULDC UR4, c[0x0][0xc3c] ;  /* 0x00030f0000047ab9 */ /* 0x000fe40000000800 */
[----:B-1----:R-:W-:-:S13]  /*272c0*/  ISETP.GE.AND P0, PT, R23, UR4, PT ;  /* 0x0000000417007c0c */ /* 0x002fda000bf06270 */
[----:B------:R-:W-:Y:S05]  /*272d0*/  @!P0 BRA `(.L_x_2840) ;  /* 0xfffffda000888947 */ /* 0x000fea000383ffff */
[----:B------:R-:W-:Y:S05]  /*272e0*/  BRA `(.L_x_2628) ;  /* 0x0000007c00dc7947 */ /* 0x000fea0003800000 */
.L_x_2626:
        /* <DEDUP_REMOVED lines=58> */
.L_x_2846:
[----:B------:R-:W-:Y:S01]  /*27690*/  UIADD3 UR4, UR4, 0x1f, URZ ;  /* 0x0000001f04047890 */ /* 0x000fe2000fffe03f */
[----:B------:R-:W-:-:S05]  /*276a0*/  IMAD.U32 R19, RZ, RZ, UR7 ;  /* 0x00000007ff137e24 */ /* 0x000fca000f8e00ff */
[----:B0-----:R-:W-:-:S13]  /*276b0*/  ISETP.LE.AND P6, PT, R10, UR4, PT ;  /* 0x000000040a007c0c */ /* 0x001fda000bfc3270 */
[----:B------:R-:W-:Y:S05]  /*276c0*/  @P6 BRA `(.L_x_2843) ;  /* 0x0000000400b06947 */ /* 0x000fea0003800000 */
[----:B------:R-:W-:Y:S01]  /*276d0*/  VIADD R7, R5, UR4 ;  /* 0x0000000405077c36 */ /* 0x000fe20008000000 */
[----:B------:R-:W-:Y:S01]  /*276e0*/  BSSY B0, `(.L_x_2844) ;  /* 0x0000007000007945 */ /* 0x000fe20003800000 */
[----:B------:R-:W-:-:S03]  /*276f0*/  MOV R0, RZ ;  /* 0x000000ff00007202 */ /* 0x000fc60000000f00 */
[----:B------:R-:W-:-:S13]  /*27700*/  ISETP.GE.OR P6, PT, R7, R10, !P0 ;  /* 0x0000000a0700720c */ /* 0x000fda00047c6670 */
[----:B------:R-:W-:Y:S05]  /*27710*/  @P6 BRA `(.L_x_2845) ;  /* 0x00000000000c6947 */ /* 0x000fea0003800000 */
[----:B------:R-:W0:Y:S02]  /*27720*/  LDC.64 R2, c[0x0][0xc80] ;  /* 0x00032000ff027b82 */ /* 0x000e240000000a00 */
[----:B0-----:R-:W-:-:S05]  /*27730*/  IMAD.WIDE R2, R7, 0x4, R2 ;  /* 0x0000000407027825 */ /* 0x001fca00078e0202 */
[----:B------:R0:W5:Y:S02]  /*27740*/  LDG.E R0, desc[UR52][R2.64] ;  /* 0x0000003402007981 */ /* 0x000164000c1e1900 */
.L_x_2845:
[----:B------:R-:W-:Y:S05]  /*27750*/  BSYNC B0 ;  /* 0x0000000000007941 */ /* 0x000fea0003800000 */
.L_x_2844:
        /* <DEDUP_REMOVED lines=20> */
.L_x_2842:
[----:B------:R-:W-:-:S04]  /*278a0*/  IMAD.IADD R11, R4, 0x1, -R3 ;  /* 0x00000001040b7824 */ /* 0x000fc800078e0a03 */
[----:B------:R-:W-:-:S05]  /*278b0*/  IMAD R2, R6, UR5, R11 ;  /* 0x0000000506027c24 */ /* 0x000fca000f8e020b */
[----:B------:R-:W-:Y:S02]  /*278c0*/  ISETP.GT.AND P0, PT, R2, UR6, PT ;  /* 0x0000000602007c0c */ /* 0x000fe4000bf04270 */
[----:B------:R-:W0:Y:S11]  /*278d0*/  LDC.64 R2, c[0x0][0xc90] ;  /* 0x00032400ff027b82 */ /* 0x000e360000000a00 */
[----:B------:R-:W-:-:S04]  /*278e0*/  VOTE.ANY R8, PT, !P0 ;  /* 0x0000000000087806 */ /* 0x000fc800040e0100 */
[----:B------:R-:W1:Y:S02]  /*278f0*/  POPC R13, R8 ;  /* 0x00000008000d7309 */ /* 0x000e640000000000 */
[----:B-1----:R-:W-:-:S05]  /*27900*/  IADD3 R19, R13, UR4, RZ ;  /* 0x000000040d137c10 */ /* 0x002fca000fffe0ff */
        /* <DEDUP_REMOVED lines=13> */
.L_x_2847:
[----:B-1----:R-:W-:Y:S02]  /*279e0*/  IMAD.MOV R2, RZ, RZ, -R3 ;  /* 0x000000ffff027224 */ /* 0x002fe400078e0a03 */
[----:B---3--:R-:W-:-:S03]  /*279f0*/  IMAD R16, R16, UR5, R11 ;  /* 0x0000000510107c24 */ /* 0x008fc6000f8e020b */
[----:B------:R-:W-:Y:S02]  /*27a00*/  MOV R11, R2 ;  /* 0x00000002000b7202 */ /* 0x000fe40000000f00 */
[----:B------:R-:W-:Y:S02]  /*27a10*/  IABS R2, R4 ;  /* 0x0000000400027213 */ /* 0x000fe40000000000 */
[----:B--2---:R-:W-:Y:S01]  /*27a20*/  IADD3 R9, -R16, UR6, RZ ;  /* 0x0000000610097c10 */ /* 0x004fe2000fffe1ff */
[----:B------:R-:W-:Y:S02]  /*27a30*/  IMAD R11, R11, R12, RZ ;  /* 0x0000000c0b0b7224 */ /* 0x000fe400078e02ff */
[----:B------:R-:W-:Y:S01]  /*27a40*/  IMAD.MOV R8, RZ, RZ, -R2 ;  /* 0x000000ffff087224 */ /* 0x000fe200078e0a02 */
[----:B------:R-:W-:Y:S01]  /*27a50*/  IABS R6, R9 ;  /* 0x0000000900067213 */ /* 0x000fe20000000000 */
[----:B------:R-:W-:-:S04]  /*27a60*/  IMAD.MOV.U32 R2, RZ, RZ, RZ ;  /* 0x000000ffff027224 */ /* 0x000fc800078e00ff */
[----:B------:R-:W-:-:S04]  /*27a70*/  IMAD.HI.U32 R2, R3, R11, R2 ;  /* 0x0000000b03027227 */ /* 0x000fc800078e0002 */
[----:B------:R-:W-:Y:S01]  /*27a80*/  IMAD.MOV.U32 R3, RZ, RZ, R6 ;  /* 0x000000ffff037224 */ /* 0x000fe200078e0006 */
[----:B------:R-:W-:-:S03]  /*27a90*/  MOV R6, R8 ;  /* 0x0000000800067202 */ /* 0x000fc60000000f00 */
        /* <DEDUP_REMOVED lines=10> */
[----:B------:R-:W-:Y:S02]  /*27b40*/  @!P2 IADD3 R2, -R2, RZ, RZ ;  /* 0x000000ff0202a210 */ /* 0x000fe40007ffe1ff */
        /* <DEDUP_REMOVED lines=8> */
[-C--:B------:R-:W-:Y:S02]  /*27bd0*/  IABS R8, R13.reuse ;  /* 0x0000000d00087213 */ /* 0x080fe40000000000 */
[----:B0-----:R-:W-:Y:S02]  /*27be0*/  IABS R10, R13 ;  /* 0x0000000d000a7213 */ /* 0x001fe40000000000 */
[----:B------:R-:W0:Y:S01]  /*27bf0*/  I2F.RP R6, R8 ;  /* 0x0000000800067306 */ /* 0x000e220000209400 */
[----:B------:R-:W-:-:S07]  /*27c00*/  IADD3 R18, -R13, RZ, RZ ;  /* 0x000000ff0d127210 */ /* 0x000fce0007ffe1ff */
[----:B0-----:R-:W0:Y:S02]  /*27c10*/  MUFU.RCP R6, R6 ;  /* 0x0000000600067308 */ /* 0x001e240000001000 */
[----:B0-----:R-:W-:-:S06]  /*27c20*/  VIADD R3, R6, 0xffffffe ;  /* 0x0ffffffe06037836 */ /* 0x001fcc0000000000 */
[----:B------:R-:W0:Y:S02]  /*27c30*/  F2I.FTZ.U32.TRUNC.NTZ R3, R3 ;  /* 0x0000000300037305 */ /* 0x000e24000021f000 */
[----:B0-----:R-:W-:-:S05]  /*27c40*/  IADD3 R7, RZ, -R3, RZ ;  /* 0x80000003ff077210 */ /* 0x001fca0007ffe0ff */
[----:B------:R-:W-:-:S04]  /*27c50*/  IMAD R7, R7, R8, RZ ;  /* 0x0000000807077224 */ /* 0x000fc800078e02ff */
[----:B------:R-:W-:-:S04]  /*27c60*/  IMAD.HI.U32 R2, R3, R7, R2 ;  /* 0x0000000703027227 */ /* 0x000fc800078e0002 */
        /* <DEDUP_REMOVED lines=18> */
.L_x_2843:
[----:B------:R-:W-:Y:S01]  /*27d90*/  IMAD.MOV.U32 R17, RZ, RZ, RZ ;  /* 0x000000ffff117224 */ /* 0x000fe200078e00ff */
[----:B------:R-:W-:Y:S01]  /*27da0*/  MOV R18, RZ ;  /* 0x000000ff00127202 */ /* 0x000fe20000000f00 */
[----:B------:R-:W-:-:S07]  /*27db0*/  IMAD.U32 R16, RZ, RZ, UR6 ;  /* 0x00000006ff107e24 */ /* 0x000fce000f8e00ff */
.L_x_2848:
[----:B------:R-:W-:-:S13]  /*27dc0*/  ISETP.NE.AND P0, PT, R5, RZ, PT ;  /* 0x000000ff0500720c */ /* 0x000fda0003f05270 */
[----:B------:R-:W0:Y:S01]  /*27dd0*/  @!P0 S2R R3, SR_CgaCtaId ;  /* 0x0000000000038919 */ /* 0x000e220000008800 */
[----:B------:R-:W-:-:S04]  /*27de0*/  @!P0 MOV R0, 0x400 ;  /* 0x0000040000008802 */ /* 0x000fc80000000f00 */
[----:B0-----:R-:W-:-:S05]  /*27df0*/  @!P0 LEA R0, R3, R0, 0x18 ;  /* 0x0000000003008211 */ /* 0x001fca00078ec0ff */
[----:B------:R2:W-:Y:S01]  /*27e00*/  @!P0 STS.128 [R0+0x298d0], R16 ;  /* 0x0298d01000008388 */ /* 0x0005e20000000c00 */
[----:B------:R-:W-:Y:S06]  /*27e10*/  BAR.ARV 0x5, 0x180 ;  /* 0x0146000000007b1d */ /* 0x000fec0000002000 */
.L_x_2841:
        /* <DEDUP_REMOVED lines=9> */
[----:B------:R-:W-:Y:S01]  /*27eb0*/  BSSY B7, `(.L_x_2849) ;  /* 0x00006fb000077945 */ /* 0x000fe20003800000 */
[----:B------:R-:W-:Y:S01]  /*27ec0*/  MOV R35, 0x1 ;  /* 0x0000000100237802 */ /* 0x000fe20000000f00 */
[----:B------:R-:W-:Y:S01]  /*27ed0*/  IMAD.MOV.U32 R28, RZ, RZ, RZ ;  /* 0x000000ffff1c7224 */ /* 0x000fe200078e00ff */
[----:B------:R-:W-:Y:S01]  /*27ee0*/  ULDC.64 UR40, c[0x0][0x198] ;  /* 0x0000660000287ab9 */ /* 0x000fe20000000a00 */
[----:B------:R-:W-:Y:S01]  /*27ef0*/  IMAD.MOV.U32 R23, RZ, RZ, RZ ;  /* 0x000000ffff177224 */ /* 0x000fe200078e00ff */
[----:B------:R-:W-:Y:S01]  /*27f00*/  ULOP3.LUT UR39, UR36, 0x2, URZ, 0xfc, !UPT ;  /* 0x0000000224277892 */ /* 0x000fe2000f8efc3f */
[----:B------:R-:W-:Y:S01]  /*27f10*/  IMAD.MOV.U32 R34, RZ, RZ, 0x1 ;  /* 0x00000001ff227424 */ /* 0x000fe200078e00ff */
[----:B------:R-:W-:Y:S01]  /*27f20*/  ULOP3.LUT UR37, UR36, 0x1, URZ, 0xfc, !UPT ;  /* 0x0000000124257892 */ /* 0x000fe2000f8efc3f */
[----:B------:R-:W-:Y:S01]  /*27f30*/  ULDC UR38, c[0x0][0xc] ;  /* 0x0000030000267ab9 */ /* 0x000fe20000000800 */
[C---:B-1----:R-:W-:Y:S01]  /*27f40*/  LOP3.LUT R10, R12.reuse, 0x7f, RZ, 0xc0, !PT ;  /* 0x0000007f0c0a7812 */ /* 0x042fe200078ec0ff */
[C---:B0-----:R-:W-:Y:S01]  /*27f50*/  IMAD.SHL.U32 R2, R12.reuse, 0x10, RZ ;  /* 0x000000100c027824 */ /* 0x041fe200078e00ff */
[C---:B------:R-:W-:Y:S01]  /*27f60*/  SHF.L.U32 R3, R12.reuse, 0x7, RZ ;  /* 0x000000070c037819 */ /* 0x040fe200000006ff */
[----:B------:R-:W-:Y:S01]  /*27f70*/  IMAD.SHL.U32 R11, R12, 0x2, RZ ;  /* 0x000000020c0b7824 */ /* 0x000fe200078e00ff */
[----:B------:R-:W-:-:S02]  /*27f80*/  SHF.R.U32.HI R7, RZ, 0x5, R10 ;  /* 0x00000005ff077819 */ /* 0x000fc4000001160a */
[----:B--2---:R-:W-:Y:S02]  /*27f90*/  LOP3.LUT R0, R2, 0x1b0, RZ, 0xc0, !PT ;  /* 0x000001b002007812 */ /* 0x004fe400078ec0ff */
[----:B------:R-:W-:Y:S01]  /*27fa0*/  SHF.R.U32.HI R5, RZ, 0x1, R12 ;  /* 0x00000001ff057819 */ /* 0x000fe2000001160c */
[----:B------:R-:W-:Y:S01]  /*27fb0*/  IMAD.SHL.U32 R9, R7, 0x200, RZ ;  /* 0x0000020007097824 */ /* 0x000fe200078e00ff */
[----:B------:R-:W-:Y:S01]  /*27fc0*/  LOP3.LUT R11, R0, 0x30, R11, 0x78, !PT ;  /* 0x00000030000b7812 */ /* 0x000fe200078e780b */
[----:B------:R-:W-:Y:S01]  /*27fd0*/  IMAD.SHL.U32 R0, R12, 0x20, RZ ;  /* 0x000000200c007824 */ /* 0x000fe200078e00ff */
[----:B------:R-:W-:Y:S02]  /*27fe0*/  LOP3.LUT R4, R3, 0x380, RZ, 0xc0, !PT ;  /* 0x0000038003047812 */ /* 0x000fe400078ec0ff */
[----:B------:R-:W-:Y:S02]  /*27ff0*/  LOP3.LUT R6, R9, 0x40, R2, 0xf8, !PT ;  /* 0x0000004009067812 */ /* 0x000fe400078ef802 */
[----:B------:R-:W-:-:S02]  /*28000*/  LOP3.LUT R5, R4, 0x30, R5, 0xf8, !PT ;  /* 0x0000003004057812 */ /* 0x000fc400078ef805 */
[----:B------:R-:W-:Y:S02]  /*28010*/  LOP3.LUT R4, R0, 0x80, RZ, 0xc0, !PT ;  /* 0x0000008000047812 */ /* 0x000fe400078ec0ff */
[----:B------:R-:W-:Y:S02]  /*28020*/  LOP3.LUT R8, R6, R11, RZ, 0xfc, !PT ;  /* 0x0000000b06087212 */ /* 0x000fe400078efcff */
[----:B------:R-:W-:Y:S02]  /*28030*/  SHF.L.U32 R37, R12, 0x2, RZ ;  /* 0x000000020c257819 */ /* 0x000fe400000006ff */
[----:B------:R-:W-:Y:S01]  /*28040*/  LOP3.LUT R6, R4, 0x10, R12, 0xf8, !PT ;  /* 0x0000001004067812 */ /* 0x000fe200078ef80c */
[----:B------:R-:W-:Y:S01]  /*28050*/  STL [R1+0x14], R8 ;  /* 0x0000140801007387 */ /* 0x000fe20000100800 */
[----:B------:R-:W-:Y:S02]  /*28060*/  LOP3.LUT R9, R9, 0x60, R0, 0xf8, !PT ;  /* 0x0000006009097812 */ /* 0x000fe400078ef800 */
[----:B------:R-:W-:-:S02]  /*28070*/  LOP3.LUT R4, R5, 0x70, R2, 0x78, !PT ;  /* 0x0000007005047812 */ /* 0x000fc400078e7802 */
[----:B------:R-:W-:Y:S02]  /*28080*/  LOP3.LUT R6, R6, 0x10, R37, 0x78, !PT ;  /* 0x0000001006067812 */ /* 0x000fe400078e7825 */
[----:B------:R-:W-:Y:S02]  /*28090*/  LOP3.LUT R9, R9, 0x100, R0, 0xf8, !PT ;  /* 0x0000010009097812 */ /* 0x000fe400078ef800 */
[----:B------:R-:W-:Y:S02]  /*280a0*/  LOP3.LUT R4, R4, 0xc00, R3, 0xf8, !PT ;  /* 0x00000c0004047812 */ /* 0x000fe400078ef803 */
[----:B------:R-:W-:Y:S01]  /*280b0*/  LOP3.LUT R3, R9, R6, RZ, 0xfc, !PT ;  /* 0x0000000609037212 */ /* 0x000fe200078efcff */
[----:B------:R-:W-:Y:S01]  /*280c0*/  IMAD.SHL.U32 R6, R7, 0x400, RZ ;  /* 0x0000040007067824 */ /* 0x000fe200078e00ff */
[----:B------:R-:W-:Y:S01]  /*280d0*/  R2P PR, R12, 0x14 ;  /* 0x000000140c007804 */ /* 0x000fe20000000000 */
[----:B------:R3:W-:Y:S01]  /*280e0*/  STL [R1+0x20], R4 ;  /* 0x0000200401007387 */ /* 0x0007e20000100800 */
[----:B------:R-:W-:-:S02]  /*280f0*/  LOP3.LUT R11, R0, 0x380, RZ, 0xc0, !PT ;  /* 0x00000380000b7812 */ /* 0x000fc400078ec0ff */
[----:B------:R-:W-:Y:S01]  /*28100*/  SHF.R.U32.HI R5, RZ, 0x2, R10 ;  /* 0x00000002ff057819 */ /* 0x000fe2000001160a */
[----:B------:R0:W-:Y:S01]  /*28110*/  STL [R1+0x1c], R3 ;  /* 0x00001c0301007387 */ /* 0x0001e20000100800 */
[----:B------:R-:W-:Y:S02]  /*28120*/  LOP3.LUT R11, R11, 0x30, R2, 0xf8, !PT ;  /* 0x000000300b0b7812 */ /* 0x000fe400078ef802 */
[----:B------:R-:W-:Y:S02]  /*28130*/  LOP3.LUT R2, R2, 0x30, RZ, 0xc0, !PT ;  /* 0x0000003002027812 */ /* 0x000fe400078ec0ff */
[----:B------:R-:W-:Y:S01]  /*28140*/  LOP3.LUT R0, R5, 0x60, R0, 0xf8, !PT ;  /* 0x0000006005007812 */ /* 0x000fe200078ef800 */
[----:B---3--:R-:W-:Y:S01]  /*28150*/  IMAD.U32 R4, RZ, RZ, UR4 ;  /* 0x00000004ff047e24 */ /* 0x008fe2000f8e00ff */
[----:B------:R-:W-:Y:S01]  /*28160*/  LOP3.LUT R37, R11, 0x70, R37, 0x78, !PT ;  /* 0x000000700b257812 */ /* 0x000fe200078e7825 */
[----:B0-----:R-:W-:-:S03]  /*28170*/  IMAD.MOV.U32 R3, RZ, RZ, 0x40 ;  /* 0x00000040ff037424 */ /* 0x001fc600078e00ff */
[----:B------:R-:W-:Y:S02]  /*28180*/  LEA R22, R4, R22, 0x18 ;  /* 0x0000001604167211 */ /* 0x000fe400078ec0ff */
        /* <DEDUP_REMOVED lines=11> */
.L_x_2965:
[----:B------:R-:W0:Y:S02]  /*28240*/  LDC.64 R24, c[0x0][0xc88] ;  /* 0x00032200ff187b82 */ /* 0x000e240000000a00 */
[----:B0-----:R-:W-:-:S06]  /*28250*/  IMAD.WIDE R24, R19, 0x4, R24 ;  /* 0x0000000413187825 */ /* 0x001fcc00078e0218 */
[----:B--2---:R-:W2:Y:S01]  /*28260*/  LDG.E R24, desc[UR52][R24.64] ;  /* 0x0000003418187981 */ /* 0x004ea2000c1e1900 */
[----:B------:R-:W-:Y:S05]  /*28270*/  YIELD ;  /* 0x0000000000007946 */ /* 0x000fea0003800000 */
[----:B------:R-:W-:Y:S01]  /*28280*/  ULDC.64 UR4, c[0x0][0xa28] ;  /* 0x00028a0000047ab9 */ /* 0x000fe20000000a00 */
[----:B------:R-:W-:Y:S01]  /*28290*/  IMAD.MOV.U32 R8, RZ, RZ, RZ ;  /* 0x000000ffff087224 */ /* 0x000fe200078e00ff */
[----:B------:R-:W-:Y:S01]  /*282a0*/  ISETP.NE.U32.AND P0, PT, RZ, UR4, PT ;  /* 0x00000004ff007c0c */ /* 0x000fe2000bf05070 */
[----:B------:R-:W-:Y:S01]  /*282b0*/  ULDC.64 UR6, c[0x0][0xa10] ;  /* 0x0002840000067ab9 */ /* 0x000fe20000000a00 */
[----:B------:R-:W-:Y:S01]  /*282c0*/  IMAD.MOV.U32 R29, RZ, RZ, RZ ;  /* 0x000000ffff1d7224 */ /* 0x000fe200078e00ff */
[----:B------:R-:W-:Y:S01]  /*282d0*/  ULDC.64 UR8, c[0x0][0xa18] ;  /* 0x0002860000087ab9 */ /* 0x000fe20000000a00 */
[----:B------:R-:W-:-:S02]  /*282e0*/  ISETP.NE.AND.EX P0, PT, RZ, UR5, PT, P0 ;  /* 0x00000005ff007c0c */ /* 0x000fc4000bf05300 */
[----:B-12---:R-:W-:-:S11]  /*282f0*/  SHF.R.S32.HI R0, RZ, 0x1f, R24 ;  /* 0x0000001fff007819 */ /* 0x006fd60000011418 */
[C---:B------:R-:W-:Y:S01]  /*28300*/  @P0 LEA R2, P1, R24.reuse, UR4, 0x2 ;  /* 0x0000000418020c11 */ /* 0x040fe2000f8210ff */
[C---:B------:R-:W-:Y:S01]  /*28310*/  IMAD.SHL.U32 R25, R24.reuse, 0x4, RZ ;  /* 0x0000000418197824 */ /* 0x040fe200078e00ff */
[C-C-:B------:R-:W-:Y:S01]  /*28320*/  SHF.L.U64.HI R26, R24.reuse, 0x2, R0.reuse ;  /* 0x00000002181a7819 */ /* 0x140fe20000010200 */
[----:B------:R0:W-:Y:S01]  /*28330*/  STL [R1+0x38], R0 ;  /* 0x0000380001007387 */ /* 0x0001e20000100800 */
[----:B------:R-:W-:Y:S01]  /*28340*/  @P0 LEA.HI.X R3, R24, UR5, R0, 0x2, P1 ;  /* 0x0000000518030c11 */ /* 0x000fe200088f1400 */
[----:B------:R-:W-:-:S04]  /*28350*/  ULDC.64 UR4, c[0x0][0xa00] ;  /* 0x0002800000047ab9 */ /* 0x000fc80000000a00 */
[----:B------:R1:W2:Y:S01]  /*28360*/  @P0 LDG.E R8, desc[UR52][R2.64] ;  /* 0x0000003402080981 */ /* 0x0002a2000c1e1900 */
[----:B------:R-:W-:Y:S02]  /*28370*/  ISETP.NE.U32.AND P0, PT, RZ, UR4, PT ;  /* 0x00000004ff007c0c */ /* 0x000fe4000bf05070 */
[----:B------:R-:W-:Y:S02]  /*28380*/  ISETP.NE.U32.AND P1, PT, RZ, UR6, PT ;  /* 0x00000006ff007c0c */ /* 0x000fe4000bf25070 */
[----:B------:R-:W-:Y:S02]  /*28390*/  ISETP.NE.AND.EX P0, PT, RZ, UR5, PT, P0 ;  /* 0x00000005ff007c0c */ /* 0x000fe4000bf05300 */
[----:B------:R-:W-:Y:S02]  /*283a0*/  ISETP.NE.AND.EX P1, PT, RZ, UR7, PT, P1 ;  /* 0x00000007ff007c0c */ /* 0x000fe4000bf25310 */
[C---:B------:R-:W-:Y:S02]  /*283b0*/  IADD3 R4, P4, R25.reuse, UR6, RZ ;  /* 0x0000000619047c10 */ /* 0x040fe4000ff9e0ff */
[----:B-1----:R-:W-:-:S02]  /*283c0*/  IADD3 R2, P3, R25, UR4, RZ ;  /* 0x0000000419027c10 */ /* 0x002fc4000ff7e0ff */
[----:B0-----:R-:W-:Y:S02]  /*283d0*/  MOV R0, RZ ;  /* 0x000000ff00007202 */ /* 0x001fe40000000f00 */
[C---:B------:R-:W-:Y:S02]  /*283e0*/  IADD3.X R3, R26.reuse, UR5, RZ, P3, !PT ;  /* 0x000000051a037c10 */ /* 0x040fe40009ffe4ff */
[----:B------:R-:W-:Y:S02]  /*283f0*/  IADD3.X R5, R26, UR7, RZ, P4, !PT ;  /* 0x000000071a057c10 */ /* 0x000fe4000a7fe4ff */
[----:B------:R-:W-:Y:S01]  /*28400*/  ISETP.NE.U32.AND P2, PT, RZ, UR8, PT ;  /* 0x00000008ff007c0c */ /* 0x000fe2000bf45070 */
[----:B------:R-:W5:Y:S01]  /*28410*/  @P0 LDG.E R29, desc[UR52][R2.64] ;  /* 0x00000034021d0981 */ /* 0x000f62000c1e1900 */
[----:B------:R-:W-:Y:S02]  /*28420*/  ULDC UR4, c[0x0][0x288] ;  /* 0x0000a20000047ab9 */ /* 0x000fe40000000800 */
[----:B------:R-:W-:Y:S01]  /*28430*/  ISETP.NE.AND.EX P2, PT, RZ, UR9, PT, P2 ;  /* 0x00000009ff007c0c */ /* 0x000fe2000bf45320 */
[----:B------:R-:W5:Y:S01]  /*28440*/  @P1 LDG.E R0, desc[UR52][R4.64] ;  /* 0x0000003404001981 */ /* 0x000f62000c1e1900 */
[----:B------:R-:W-:Y:S01]  /*28450*/  IMAD.U32 R30, RZ, RZ, UR4 ;  /* 0x00000004ff1e7e24 */ /* 0x000fe2000f8e00ff */
[----:B------:R-:W-:-:S02]  /*28460*/  ULDC.64 UR4, c[0x0][0x418] ;  /* 0x0001060000047ab9 */ /* 0x000fc40000000a00 */
[----:B------:R-:W-:-:S03]  /*28470*/  UISETP.NE.U32.AND UP0, UPT, UR4, URZ, UPT ;  /* 0x0000003f0400728c */ /* 0x000fc6000bf05070 */
[----:B------:R-:W-:Y:S01]  /*28480*/  ULDC UR4, c[0x0][0x424] ;  /* 0x0001090000047ab9 */ /* 0x000fe20000000800 */
[----:B------:R-:W-:-:S03]  /*28490*/  UISETP.NE.AND.EX UP0, UPT, UR5, URZ, UPT, UP0 ;  /* 0x0000003f0500728c */ /* 0x000fc6000bf05300 */
[----:B------:R-:W-:Y:S01]  /*284a0*/  ULDC UR5, c[0x0][0x2f0] ;  /* 0x0000bc0000057ab9 */ /* 0x000fe20000000800 */
[----:B------:R-:W-:Y:S01]  /*284b0*/  @P2 IADD3 R6, P3, R25, UR8, RZ ;  /* 0x0000000819062c10 */ /* 0x000fe2000ff7e0ff */
[----:B------:R-:W-:-:S03]  /*284c0*/  USEL UR4, UR4, 0x1, UP0 ;  /* 0x0000000104047887 */ /* 0x000fc60008000000 */
[----:B------:R-:W-:Y:S01]  /*284d0*/  @P2 IADD3.X R7, R26, UR9, RZ, P3, !PT ;  /* 0x000000091a072c10 */ /* 0x000fe20009ffe4ff */
[----:B------:R-:W-:-:S03]  /*284e0*/  UIMAD UR4, UR4, UR5, URZ ;  /* 0x00000005040472a4 */ /* 0x000fc6000f8e023f */
[----:B------:R-:W-:Y:S01]  /*284f0*/  ULDC UR5, c[0x0][0x348] ;  /* 0x0000d20000057ab9 */ /* 0x000fe20000000800 */
[----:B------:R0:W5:Y:S02]  /*28500*/  @P2 LDG.E R30, desc[UR52][R6.64] ;  /* 0x00000034061e2981 */ /* 0x000164000c1e1900 */
[----:B0-----:R-:W-:Y:S02]  /*28510*/  IMAD.U32 R6, RZ, RZ, UR5 ;  /* 0x00000005ff067e24 */ /* 0x001fe4000f8e00ff */
[----:B------:R-:W-:Y:S01]  /*28520*/  IMAD.U32 R7, RZ, RZ, UR4 ;  /* 0x00000004ff077e24 */ /* 0x000fe2000f8e00ff */
[----:B--2---:R0:W-:Y:S01]  /*28530*/  STL [R1+0x8], R8 ;  /* 0x0000080801007387 */ /* 0x0041e20000100800 */
[----:B------:R-:W-:Y:S05]  /*28540*/  @P2 BRA `(.L_x_2850) ;  /* 0x0000000000102947 */ /* 0x000fea0003800000 */
[----:B------:R-:W-:Y:S05]  /*28550*/  @!P0 BRA `(.L_x_2850) ;  /* 0x00000000000c8947 */ /* 0x000fea0003800000 */
[----:B-----5:R-:W2:Y:S04]  /*28560*/  LDG.E R30, desc[UR52][R2.64] ;  /* 0x00000034021e7981 */ /* 0x020ea8000c1e1900 */
[----:B------:R-:W2:Y:S02]  /*28570*/  LDG.E R2, desc[UR52][R2.64+0x4] ;  /* 0x0000043402027981 */ /* 0x000ea4000c1e1900 */
[----:B--2---:R-:W-:-:S07]  /*28580*/  IADD3 R30, -R30, R2, RZ ;  /* 0x000000021e1e7210 */ /* 0x004fce0007ffe1ff */
.L_x_2850:
        /* <DEDUP_REMOVED lines=9> */
.L_x_2851:
        /* <DEDUP_REMOVED lines=9> */
.L_x_2852:
[----:B-1----:R-:W2:Y:S01]  /*286b0*/  @P1 LDG.E R2, desc[UR52][R4.64] ;  /* 0x0000003404021981 */ /* 0x002ea2000c1e1900 */
[----:B------:R-:W1:Y:S03]  /*286c0*/  LDC R3, c[0x0][0x448] ;  /* 0x00011200ff037b82 */ /* 0x000e660000000800 */
[----:B------:R3:W2:Y:S01]  /*286d0*/  @P1 LDG.E R4, desc[UR52][R4.64+0x4] ;  /* 0x0000043404041981 */ /* 0x0006a2000c1e1900 */
[----:B-----5:R-:W-:Y:S01]  /*286e0*/  IMAD.IADD R7, R7, 0x1, -R8 ;  /* 0x0000000107077824 */ /* 0x020fe200078e0a08 */
[----:B------:R-:W-:Y:S01]  /*286f0*/  BSSY B0, `(.L_x_2853) ;  /* 0x0000125000007945 */ /* 0x000fe20003800000 */
[----:B-1----:R-:W-:-:S13]  /*28700*/  ISETP.NE.AND P0, PT, R3, 0x1, PT ;  /* 0x000000010300780c */ /* 0x002fda0003f05270 */
[----:B------:R-:W1:Y:S08]  /*28710*/  @P0 LDC R3, c[0x0][0x44c] ;  /* 0x00011300ff030b82 */ /* 0x000e700000000800 */
[----:B---3--:R-:W3:Y:S01]  /*28720*/  @P0 LDC R5, c[0x0][0x450] ;  /* 0x00011400ff050b82 */ /* 0x008ee20000000800 */
[----:B--2---:R-:W-:Y:S01]  /*28730*/  @P1 IMAD.IADD R6, R4, 0x1, -R2 ;  /* 0x0000000104061824 */ /* 0x004fe200078e0a02 */
[----:B------:R-:W-:-:S03]  /*28740*/  SHF.L.U32 R2, R17, 0x7, RZ ;  /* 0x0000000711027819 */ /* 0x000fc600000006ff */
[----:B------:R-:W-:Y:S02]  /*28750*/  IMAD.IADD R27, R7, 0x1, R6 ;  /* 0x00000001071b7824 */ /* 0x000fe400078e0206 */
[----:B------:R-:W-:-:S03]  /*28760*/  VIADD R2, R2, 0x7f ;  /* 0x0000007f02027836 */ /* 0x000fc60000000000 */
[C---:B------:R-:W-:Y:S01]  /*28770*/  IADD3 R32, R27.reuse, 0x9f, RZ ;  /* 0x0000009f1b207810 */ /* 0x040fe20007ffe0ff */
[----:B-1----:R-:W-:Y:S01]  /*28780*/  @P0 IMAD.HI.U32 R3, R2, R3, RZ ;  /* 0x0000000302030227 */ /* 0x002fe200078e00ff */
[----:B------:R-:W-:-:S03]  /*28790*/  IADD3 R20, R27, 0xa0, -R30 ;  /* 0x000000a01b147810 */ /* 0x000fc60007ffe81e */
[----:B------:R-:W-:Y:S01]  /*287a0*/  IMAD.HI R32, R32, 0x66666667, RZ ;  /* 0x6666666720207827 */ /* 0x000fe200078e02ff */
[----:B---3--:R-:W-:-:S04]  /*287b0*/  @P0 SHF.R.U32.HI R2, RZ, R5, R3 ;  /* 0x00000005ff020219 */ /* 0x008fc80000011603 */
[----:B------:R-:W-:Y:S01]  /*287c0*/  SHF.R.U32.HI R3, RZ, 0x1f, R32 ;  /* 0x0000001fff037819 */ /* 0x000fe20000011620 */
[----:B------:R-:W-:-:S03]  /*287d0*/  IMAD.IADD R2, R20, 0x1, R2 ;  /* 0x0000000114027824 */ /* 0x000fc600078e0202 */
[----:B------:R-:W-:Y:S01]  /*287e0*/  LEA.HI.SX32 R32, R32, R3, 0x1a ;  /* 0x0000000320207211 */ /* 0x000fe200078fd2ff */
[----:B------:R-:W-:-:S05]  /*287f0*/  IMAD.HI R2, R2, 0x66666667, RZ ;  /* 0x6666666702027827 */ /* 0x000fca00078e02ff */
[----:B------:R-:W-:-:S04]  /*28800*/  SHF.R.U32.HI R3, RZ, 0x1f, R2 ;  /* 0x0000001fff037819 */ /* 0x000fc80000011602 */
[----:B------:R-:W-:-:S04]  /*28810*/  LEA.HI.SX32 R3, R2, R3, 0x1a ;  /* 0x0000000302037211 */ /* 0x000fc800078fd2ff */
[----:B------:R-:W-:-:S05]  /*28820*/  VIMNMX R2, R32, R3, PT ;  /* 0x0000000320027248 */ /* 0x000fca0003fe0100 */
[--C-:B------:R-:W-:Y:S02]  /*28830*/  IMAD R2, R2, 0xa0, -R7.reuse ;  /* 0x000000a002027824 */ /* 0x100fe400078e0a07 */
[----:B------:R-:W-:-:S03]  /*28840*/  IMAD.MOV R7, RZ, RZ, -R7 ;  /* 0x000000ffff077224 */ /* 0x000fc600078e0a07 */
[----:B------:R-:W-:Y:S02]  /*28850*/  VIMNMX R2, R2, R6, PT ;  /* 0x0000000602027248 */ /* 0x000fe40003fe0100 */
[----:B------:R-:W-:-:S04]  /*28860*/  VIMNMX R7, RZ, R7, !PT ;  /* 0x00000007ff077248 */ /* 0x000fc80007fe0100 */
[----:B------:R-:W-:Y:S01]  /*28870*/  ISETP.GT.AND P0, PT, R2, R7, PT ;  /* 0x000000070200720c */ /* 0x000fe20003f04270 */
[----:B------:R-:W-:-:S05]  /*28880*/  IMAD.WIDE.U32 R4, R7, -0x33333333, RZ ;  /* 0xcccccccd07047825 */ /* 0x000fca00078e00ff */
[----:B------:R-:W-:-:S04]  /*28890*/  SHF.R.U32.HI R4, RZ, 0x7, R5 ;  /* 0x00000007ff047819 */ /* 0x000fc80000011605 */
[----:B------:R-:W-:-:S03]  /*288a0*/  MOV R3, R4 ;  /* 0x0000000400037202 */ /* 0x000fc60000000f00 */
        /* <DEDUP_REMOVED lines=14> */
.L_x_3076:
[----:B--2---:R-:W-:Y:S02]  /*28990*/  ISETP.NE.AND P0, PT, R14, RZ, PT ;  /* 0x000000ff0e00720c */ /* 0x004fe40003f05270 */
[----:B------:R-:W-:-:S11]  /*289a0*/  PLOP3.LUT P6, PT, PT, PT, PT, 0x8, 0x0 ;  /* 0x000000000000781c */ /* 0x000fd60003fce170 */
[----:B------:R-:W-:Y:S05]  /*289b0*/  @P0 BRA `(.L_x_2856) ;  /* 0x00000000000c0947 */ /* 0x000fea0003800000 */
[----:B------:R-:W-:-:S03]  /*289c0*/  UMOV UR4, 0xffffffff ;  /* 0xffffffff00047882 */ /* 0x000fc60000000000 */
[----:B------:R-:W-:Y:S05]  /*289d0*/  BRA.DIV UR4, `(.L_x_2857) ;  /* 0x0000008e04387947 */ /* 0x000fea000b800000 */
[----:B------:R-:W-:-:S13]  /*289e0*/  ELECT P6, URZ, PT ;  /* 0x00000000003f782f */ /* 0x000fda00038c0000 */
.L_x_2856:
[----:B-1----:R-:W2:Y:S01]  /*289f0*/  LDL R5, [R1+0x3c] ;  /* 0x00003c0001057983 */ /* 0x002ea20000100800 */
[----:B------:R-:W-:Y:S01]  /*28a00*/  BSSY B1, `(.L_x_2858) ;  /* 0x0000008000017945 */ /* 0x000fe20003800000 */
[----:B--2---:R-:W-:-:S05]  /*28a10*/  VIADD R5, R5, 0x1 ;  /* 0x0000000105057836 */ /* 0x004fca0000000000 */
[----:B------:R-:W-:-:S04]  /*28a20*/  LEA.HI R6, R5, R5, RZ, 0x1 ;  /* 0x0000000505067211 */ /* 0x000fc800078f08ff */
[----:B------:R-:W-:-:S05]  /*28a30*/  LOP3.LUT R6, R6, 0xfffffffe, RZ, 0xc0, !PT ;  /* 0xfffffffe06067812 */ /* 0x000fca00078ec0ff */
[----:B------:R-:W-:-:S05]  /*28a40*/  IMAD.IADD R5, R5, 0x1, -R6 ;  /* 0x0000000105057824 */ /* 0x000fca00078e0a06 */
[----:B------:R-:W-:-:S04]  /*28a50*/  SHF.L.U32 R5, R5, 0x1f, RZ ;  /* 0x0000001f05057819 */ /* 0x000fc800000006ff */
[----:B------:R-:W1:Y:S02]  /*28a60*/  SYNCS.PHASECHK.TRANS64.TRYWAIT P0, [R22+URZ+0x29820], R5 ;  /* 0x02982005160075a7 */ /* 0x000e64000800017f */
[----:B-1----:R-:W-:Y:S05]  /*28a70*/  @!P0 BRA `(.L_x_2859) ;  /* 0x0000008c00308947 */ /* 0x002fea0003800000 */
.L_x_3079:
[----:B------:R-:W-:Y:S05]  /*28a80*/  BSYNC B1 ;  /* 0x0000000000017941 */ /* 0x000fea0003800000 */
.L_x_2858:
[----:B------:R-:W-:Y:S04]  /*28a90*/  BSSY B1, `(.L_x_2860) ;  /* 0x000006c000017945 */ /* 0x000fe80003800000 */
[----:B------:R-:W-:Y:S05]  /*28aa0*/  @!P6 BRA `(.L_x_2861) ;  /* 0x0000000400a8e947 */ /* 0x000fea0003800000 */
[----:B------:R-:W-:Y:S01]  /*28ab0*/  IMAD R9, R28, 0x8, R22 ;  /* 0x000000081c097824 */ /* 0x000fe200078e0216 */
[----:B0-----:R-:W-:Y:S01]  /*28ac0*/  SHF.L.U32 R8, R35, 0x1f, RZ ;  /* 0x0000001f23087819 */ /* 0x001fe200000006ff */
[----:B------:R-:W0:Y:S01]  /*28ad0*/  S2R R6, SR_TID.X ;  /* 0x0000000000067919 */ /* 0x000e220000002100 */
[----:B------:R-:W-:Y:S02]  /*28ae0*/  BSSY B2, `(.L_x_2862) ;  /* 0x0000005000027945 */ /* 0x000fe40003800000 */
[----:B------:R-:W2:Y:S01]  /*28af0*/  SYNCS.PHASECHK.TRANS64.TRYWAIT P0, [R9+URZ+0x298a0], R8 ;  /* 0x0298a008090075a7 */ /* 0x000ea2000800017f */
[----:B0-----:R-:W-:-:S04]  /*28b00*/  LOP3.LUT R6, R6, 0x7f, RZ, 0xc0, !PT ;  /* 0x0000007f06067812 */ /* 0x001fc800078ec0ff */
[----:B------:R-:W-:Y:S01]  /*28b10*/  ISETP.NE.AND P1, PT, R6, RZ, PT ;  /* 0x000000ff0600720c */ /* 0x000fe20003f25270 */
[----:B--2---:R-:W-:-:S12]  /*28b20*/  @!P0 BRA `(.L_x_2863) ;  /* 0x0000008c00188947 */ /* 0x004fd80003800000 */
.L_x_3080:
[----:B------:R-:W-:Y:S05]  /*28b30*/  BSYNC B2 ;  /* 0x0000000000027941 */ /* 0x000fea0003800000 */
.L_x_2862:
        /* <DEDUP_REMOVED lines=9> */
.L_x_2865:
[----:B------:R-:W-:Y:S05]  /*28bd0*/  BSYNC B2 ;  /* 0x0000000000027941 */ /* 0x000fea0003800000 */
.L_x_2864:
[----:B------:R-:W-:Y:S01]  /*28be0*/  IMAD.MOV.U32 R11, RZ, RZ, RZ ;  /* 0x000000ffff0b7224 */ /* 0x000fe200078e00ff */
[----:B------:R-:W-:Y:S01]  /*28bf0*/  UIADD3 UR4, UP0, UR40, 0x570, URZ ;  /* 0x0000057028047890 */ /* 0x000fe2000ff1e03f */
[----:B------:R-:W-:Y:S01]  /*28c00*/  IMAD R7, R28, 0x7800, R22 ;  /* 0x000078001c077824 */ /* 0x000fe200078e0216 */
[----:B------:R-:W-:Y:S01]  /*28c10*/  PLOP3.LUT P0, PT, PT, PT, PT, 0x80, 0x0 ;  /* 0x000000000000781c */ /* 0x000fe20003f0f070 */
[----:B------:R-:W-:Y:S01]  /*28c20*/  IMAD R6, R3, 0xa0, R0 ;  /* 0x000000a003067824 */ /* 0x000fe200078e0200 */
[----:B------:R-:W-:Y:S01]  /*28c30*/  R2UR UR10, R11 ;  /* 0x000000000b0a72ca */ /* 0x000fe200000e0000 */
[----:B-1----:R-:W-:Y:S01]  /*28c40*/  VIADD R5, R9, 0x29890 ;  /* 0x0002989009057836 */ /* 0x002fe20000000000 */
[----:B------:R-:W-:Y:S01]  /*28c50*/  IADD3 R10, R7, 0x1a400, RZ ;  /* 0x0001a400070a7810 */ /* 0x000fe20007ffe0ff */
[----:B------:R-:W-:Y:S01]  /*28c60*/  VIADD R6, R6, 0xffffff60 ;  /* 0xffffff6006067836 */ /* 0x000fe20000000000 */
[----:B------:R-:W-:Y:S01]  /*28c70*/  UIADD3.X UR5, URZ, UR41, URZ, UP0, !UPT ;  /* 0x000000293f057290 */ /* 0x000fe200087fe43f */
[----:B------:R-:W-:Y:S01]  /*28c80*/  UMOV UR6, 0x0 ;  /* 0x0000000000067882 */ /* 0x000fe20000000000 */
[----:B------:R-:W-:-:S10]  /*28c90*/  UMOV UR7, 0x12f00000 ;  /* 0x12f0000000077882 */ /* 0x000fd40000000000 */
.L_x_2866:
        /* <DEDUP_REMOVED lines=15> */
.L_x_2867:
        /* <DEDUP_REMOVED lines=15> */
.L_x_2868:
        /* <DEDUP_REMOVED lines=13> */
.L_x_3081:
[----:B------:R-:W-:Y:S05]  /*28f50*/  BSYNC B2 ;  /* 0x0000000000027941 */ /* 0x000fea0003800000 */
.L_x_2869:
[----:B------:R-:W-:Y:S01]  /*28f60*/  BSSY B2, `(.L_x_2871) ;  /* 0x000000b000027945 */ /* 0x000fe20003800000 */
[----:B------:R-:W-:Y:S01]  /*28f70*/  IMAD.MOV.U32 R12, RZ, RZ, 0x0 ;  /* 0x00000000ff0c7424 */ /* 0x000fe200078e00ff */
[----:B------:R-:W-:Y:S02]  /*28f80*/  MOV R13, 0x12f00000 ;  /* 0x12f00000000d7802 */ /* 0x000fe40000000f00 */
[----:B------:R-:W-:Y:S05]  /*28f90*/  @P1 BRA `(.L_x_2872) ;  /* 0x00000000001c1947 */ /* 0x000fea0003800000 */
[----:B------:R-:W2:Y:S02]  /*28fa0*/  S2R R5, SR_TID.X ;  /* 0x0000000000057919 */ /* 0x000ea40000002100 */
[----:B--2---:R-:W-:Y:S01]  /*28fb0*/  LOP3.LUT R7, R5, 0x1f, RZ, 0xc0, !PT ;  /* 0x0000001f05077812 */ /* 0x004fe200078ec0ff */
[----:B------:R-:W-:-:S03]  /*28fc0*/  IMAD.MOV.U32 R5, RZ, RZ, 0x5000 ;  /* 0x00005000ff057424 */ /* 0x000fc600078e00ff */
[----:B------:R-:W-:Y:S01]  /*28fd0*/  ISETP.NE.AND P0, PT, R7, RZ, PT ;  /* 0x000000ff0700720c */ /* 0x000fe20003f05270 */
[----:B------:R2:W-:-:S12]  /*28fe0*/  SYNCS.ARRIVE.TRANS64 RZ, [R9+URZ+0x298b0], R5 ;  /* 0x0298b00509ff79a7 */ /* 0x0005d8000800003f */
[----:B--2---:R-:W-:Y:S05]  /*28ff0*/  @!P0 BRA `(.L_x_2872) ;  /* 0x0000000000048947 */ /* 0x004fea0003800000 */
[----:B------:R-:W-:Y:S01]  /*29000*/  BPT.TRAP 0x1 ;  /* 0x000000040000795c */ /* 0x000fe20000300000 */
.L_x_2872:
[----:B------:R-:W-:Y:S05]  /*29010*/  BSYNC B2 ;  /* 0x0000000000027941 */ /* 0x000fea0003800000 */
.L_x_2871:
        /* <DEDUP_REMOVED lines=9> */
.L_x_2873:
        /* <DEDUP_REMOVED lines=10> */
.L_x_2861:
[----:B------:R-:W-:Y:S05]  /*29150*/  BSYNC B1 ;  /* 0x0000000000017941 */ /* 0x000fea0003800000 */
.L_x_2860:
[----:B------:R-:W-:Y:S01]  /*29160*/  VIADD R9, R3, 0xfffffffe ;  /* 0xfffffffe03097836 */ /* 0x000fe20000000000 */
        /* <DEDUP_REMOVED lines=8> */
.L_x_2888:
[----:B------:R-:W-:Y:S05]  /*291f0*/  YIELD ;  /* 0x0000000000007946 */ /* 0x000fea0003800000 */
        /* <DEDUP_REMOVED lines=10> */
.L_x_3082:
[----:B------:R-:W-:Y:S05]  /*292a0*/  BSYNC B2 ;  /* 0x0000000000027941 */ /* 0x000fea0003800000 */
.L_x_2876:
[----:B------:R-:W-:Y:S04]  /*292b0*/  BSSY B2, `(.L_x_2878) ;  /* 0x0000009000027945 */ /* 0x000fe80003800000 */
[----:B------:R-:W-:Y:S05]  /*292c0*/  @P2 BRA `(.L_x_2879) ;  /* 0x00000000001c2947 */ /* 0x000fea0003800000 */
[----:B------:R-:W1:Y:S02]  /*292d0*/  S2R R3, SR_TID.X ;  /* 0x0000000000037919 */ /* 0x000e640000002100 */
[----:B-1----:R-:W-:Y:S01]  /*292e0*/  LOP3.LUT R5, R3, 0x1f, RZ, 0xc0, !PT ;  /* 0x0000001f03057812 */ /* 0x002fe200078ec0ff */
[----:B------:R-:W-:-:S03]  /*292f0*/  IMAD.MOV.U32 R3, RZ, RZ, 0x7800 ;  /* 0x00007800ff037424 */ /* 0x000fc600078e00ff */
[----:B------:R-:W-:Y:S01]  /*29300*/  ISETP.NE.AND P1, PT, R5, RZ, PT ;  /* 0x000000ff0500720c */ /* 0x000fe20003f25270 */
[----:B------:R2:W-:-:S12]  /*29310*/  SYNCS.ARRIVE.TRANS64 RZ, [R8+URZ+0x29890], R3 ;  /* 0x0298900308ff79a7 */ /* 0x0005d8000800003f */
[----:B--2---:R-:W-:Y:S05]  /*29320*/  @!P1 BRA `(.L_x_2879) ;  /* 0x0000000000049947 */ /* 0x004fea0003800000 */
[----:B------:R-:W-:Y:S01]  /*29330*/  BPT.TRAP 0x1 ;  /* 0x000000040000795c */ /* 0x000fe20000300000 */
.L_x_2879:
[----:B------:R-:W-:Y:S05]  /*29340*/  BSYNC B2 ;  /* 0x0000000000027941 */ /* 0x000fea0003800000 */
.L_x_2878:
[----:B------:R-:W-:Y:S01]  /*29350*/  MOV R11, RZ ;  /* 0x000000ff000b7202 */ /* 0x000fe20000000f00 */
[----:B------:R-:W-:Y:S01]  /*29360*/  IMAD R6, R28, 0x7800, R22 ;  /* 0x000078001c067824 */ /* 0x000fe200078e0216 */
[----:B------:R-:W-:Y:S01]  /*29370*/  UIADD3 UR4, UP0, UR40, 0x570, URZ ;  /* 0x0000057028047890 */ /* 0x000fe2000ff1e03f */
[----:B------:R-:W-:Y:S01]  /*29380*/  PLOP3.LUT P1, PT, PT, PT, PT, 0x80, 0x0 ;  /* 0x000000000000781c */ /* 0x000fe20003f2f070 */
[----:B-1----:R-:W-:Y:S01]  /*29390*/  IMAD R5, R9, 0xa0, R0 ;  /* 0x000000a009057824 */ /* 0x002fe200078e0200 */
[----:B------:R-:W-:Y:S01]  /*293a0*/  R2UR UR10, R11 ;  /* 0x000000000b0a72ca */ /* 0x000fe200000e0000 */
[----:B------:R-:W-:Y:S01]  /*293b0*/  VIADD R3, R8, 0x29890 ;  /* 0x0002989008037836 */ /* 0x000fe20000000000 */
[----:B------:R-:W-:Y:S01]  /*293c0*/  UIADD3.X UR5, URZ, UR41, URZ, UP0, !UPT ;  /* 0x000000293f057290 */ /* 0x000fe200087fe43f */
[----:B------:R-:W-:Y:S01]  /*293d0*/  VIADD R10, R6, 0x1a400 ;  /* 0x0001a400060a7836 */ /* 0x000fe20000000000 */
[----:B------:R-:W-:Y:S01]  /*293e0*/  UMOV UR6, 0x0 ;  /* 0x0000000000067882 */ /* 0x000fe20000000000 */
[----:B------:R-:W-:-:S10]  /*293f0*/  UMOV UR7, 0x12f00000 ;  /* 0x12f0000000077882 */ /* 0x000fd40000000000 */
.L_x_2880:
        /* <DEDUP_REMOVED lines=15> */
.L_x_2881:
        /* <DEDUP_REMOVED lines=15> */
.L_x_2882:
        /* <DEDUP_REMOVED lines=13> */
.L_x_3083:
[----:B------:R-:W-:Y:S05]  /*296b0*/  BSYNC B2 ;  /* 0x0000000000027941 */ /* 0x000fea0003800000 */
.L_x_2883:
[----:B------:R-:W-:Y:S01]  /*296c0*/  BSSY B2, `(.L_x_2885) ;  /* 0x000000b000027945 */ /* 0x000fe20003800000 */
[----:B------:R-:W-:Y:S02]  /*296d0*/  IMAD.MOV.U32 R6, RZ, RZ, 0x0 ;  /* 0x00000000ff067424 */ /* 0x000fe400078e00ff */
[----:B01----:R-:W-:Y:S01]  /*296e0*/  IMAD.MOV.U32 R7, RZ, RZ, 0x12f00000 ;  /* 0x12f00000ff077424 */ /* 0x003fe200078e00ff */
[----:B------:R-:W-:Y:S06]  /*296f0*/  @P2 BRA `(.L_x_2886) ;  /* 0x00000000001c2947 */ /* 0x000fec0003800000 */
[----:B------:R-:W0:Y:S02]  /*29700*/  S2R R3, SR_TID.X ;  /* 0x0000000000037919 */ /* 0x000e240000002100 */
[----:B0-----:R-:W-:Y:S01]  /*29710*/  LOP3.LUT R10, R3, 0x1f, RZ, 0xc0, !PT ;  /* 0x0000001f030a7812 */ /* 0x001fe200078ec0ff */
[----:B------:R-:W-:-:S03]  /*29720*/  IMAD.MOV.U32 R3, RZ, RZ, 0x5000 ;  /* 0x00005000ff037424 */ /* 0x000fc600078e00ff */
[----:B------:R-:W-:Y:S01]  /*29730*/  ISETP.NE.AND P1, PT, R10, RZ, PT ;  /* 0x000000ff0a00720c */ /* 0x000fe20003f25270 */
[----:B------:R0:W-:-:S12]  /*29740*/  SYNCS.ARRIVE.TRANS64 RZ, [R8+URZ+0x298b0], R3 ;  /* 0x0298b00308ff79a7 */ /* 0x0001d8000800003f */
[----:B0-----:R-:W-:Y:S05]  /*29750*/  @!P1 BRA `(.L_x_2886) ;  /* 0x0000000000049947 */ /* 0x001fea0003800000 */
[----:B------:R-:W-:Y:S01]  /*29760*/  BPT.TRAP 0x1 ;  /* 0x000000040000795c */ /* 0x000fe20000300000 */
.L_x_2886:
[----:B------:R-:W-:Y:S05]  /*29770*/  BSYNC B2 ;  /* 0x0000000000027941 */ /* 0x000fea0003800000 */
.L_x_2885:
        /* <DEDUP_REMOVED lines=9> */
.L_x_2887:
        /* <DEDUP_REMOVED lines=10> */
.L_x_2875:
[----:B------:R-:W-:Y:S05]  /*298b0*/  BSYNC B1 ;  /* 0x0000000000017941 */ /* 0x000fea0003800000 */
.L_x_2874:
        /* <DEDUP_REMOVED lines=8> */
.L_x_2854:
[----:B------:R-:W-:Y:S05]  /*29940*/  BSYNC B0 ;  /* 0x0000000000007941 */ /* 0x000fea0003800000 */
.L_x_2853:
[----:B------:R-:W2:Y:S01]  /*29950*/  LDC R0, c[0x0][0x448] ;  /* 0x00011200ff007b82 */ /* 0x000ea20000000800 */
[----:B------:R-:W-:Y:S01]  /*29960*/  LEA R2, R17, 0x7f, 0x7 ;  /* 0x0000007f11027811 */ /* 0x000fe200078e38ff */
[----:B------:R-:W-:Y:S06]  /*29970*/  @!P0 WARPSYNC.ALL ;  /* 0x0000000000008948 */ /* 0x000fec0003800000 */
[----:B------:R-:W-:Y:S01]  /*29980*/  @!P0 BAR.SYNC.DEFER_BLOCKING 0xc, 0x180 ;  /* 0x0306000000008b1d */ /* 0x000fe20000010000 */
[----:B--2---:R-:W-:-:S13]  /*29990*/  ISETP.NE.AND P1, PT, R0, 0x1, PT ;  /* 0x000000010000780c */ /* 0x004fda0003f25270 */
[----:B------:R-:W2:Y:S08]  /*299a0*/  @P1 LDC R3, c[0x0][0x44c] ;  /* 0x00011300ff031b82 */ /* 0x000eb00000000800 */
[----:B------:R-:W3:Y:S01]  /*299b0*/  @P1 LDC R0, c[0x0][0x450] ;  /* 0x00011400ff001b82 */ /* 0x000ee20000000800 */
[----:B--2---:R-:W-:-:S05]  /*299c0*/  @P1 IMAD.HI.U32 R3, R2, R3, RZ ;  /* 0x0000000302031227 */ /* 0x004fca00078e00ff */
[----:B---3--:R-:W-:-:S04]  /*299d0*/  @P1 SHF.R.U32.HI R2, RZ, R0, R3 ;  /* 0x00000000ff021219 */ /* 0x008fc80000011603 */
[----:B------:R-:W-:-:S05]  /*299e0*/  IADD3 R0, R20, R2, RZ ;  /* 0x0000000214007210 */ /* 0x000fca0007ffe0ff */
[----:B------:R-:W-:-:S05]  /*299f0*/  IMAD.HI R0, R0, 0x66666667, RZ ;  /* 0x6666666700007827 */ /* 0x000fca00078e02ff */
[----:B------:R-:W-:-:S04]  /*29a00*/  SHF.R.U32.HI R2, RZ, 0x1f, R0 ;  /* 0x0000001fff027819 */ /* 0x000fc80000011600 */
[----:B------:R-:W-:-:S04]  /*29a10*/  LEA.HI.SX32 R2, R0, R2, 0x1a ;  /* 0x0000000200027211 */ /* 0x000fc800078fd2ff */
[----:B------:R-:W-:-:S04]  /*29a20*/  VIMNMX R32, R32, R2, PT ;  /* 0x0000000220207248 */ /* 0x000fc80003fe0100 */
[----:B------:R-:W-:-:S13]  /*29a30*/  ISETP.GT.AND P0, PT, R32, RZ, PT ;  /* 0x000000ff2000720c */ /* 0x000fda0003f04270 */
[----:B------:R-:W-:Y:S05]  /*29a40*/  @P0 BRA `(.L_x_2889) ;  /* 0x0000000000440947 */ /* 0x000fea0003800000 */
[----:B-1----:R-:W1:Y:S02]  /*29a50*/  S2R R5, SR_TID.X ;  /* 0x0000000000057919 */ /* 0x002e640000002100 */
[----:B-1----:R-:W-:-:S04]  /*29a60*/  LOP3.LUT R5, R5, 0x7f, RZ, 0xc0, !PT ;  /* 0x0000007f05057812 */ /* 0x002fc800078ec0ff */
[----:B------:R-:W-:-:S13]  /*29a70*/  ISETP.NE.AND P0, PT, R5, RZ, PT ;  /* 0x000000ff0500720c */ /* 0x000fda0003f05270 */
        /* <DEDUP_REMOVED lines=14> */
.L_x_2889:
        /* <DEDUP_REMOVED lines=10> */
[----:B------:R-:W2:Y:S01]  /*29c00*/  LDC.64 R2, c[0x4][R2] ;  /* 0x0100000002027b82 */ /* 0x000ea20000000a00 */
[----:B-1----:R-:W-:Y:S01]  /*29c10*/  IMAD.U32 R5, RZ, RZ, UR7 ;  /* 0x00000007ff057e24 */ /* 0x002fe2000f8e00ff */
[----:B0-----:R-:W-:Y:S01]  /*29c20*/  MOV R8, 0x70 ;  /* 0x0000007000087802 */ /* 0x001fe20000000f00 */
[----:B------:R-:W-:Y:S02]  /*29c30*/  IMAD.U32 R7, RZ, RZ, UR9 ;  /* 0x00000009ff077e24 */ /* 0x000fe4000f8e00ff */
[----:B------:R-:W-:-:S02]  /*29c40*/  IMAD.U32 R10, RZ, RZ, UR4 ;  /* 0x00000004ff0a7e24 */ /* 0x000fc4000f8e00ff */
[----:B------:R-:W-:Y:S02]  /*29c50*/  IMAD.U32 R11, RZ, RZ, UR5 ;  /* 0x00000005ff0b7e24 */ /* 0x000fe4000f8e00ff */
[----:B------:R-:W-:Y:S02]  /*29c60*/  IMAD.MOV.U32 R12, RZ, RZ, 0x1 ;  /* 0x00000001ff0c7424 */ /* 0x000fe400078e00ff */
[----:B------:R-:W-:-:S07]  /*29c70*/  IMAD.MOV.U32 R13, RZ, RZ, RZ ;  /* 0x000000ffff0d7224 */ /* 0x000fce00078e00ff */
[----:B------:R-:W-:-:S07]  /*29c80*/  LEPC R20, `(.L_x_2892) ;  /* 0x000000001014794e */ /* 0x000fce0000000000 */
[----:B--2---:R-:W-:Y:S05]  /*29c90*/  CALL.ABS.NOINC R2 ;  /* 0x0000000002007343 */ /* 0x004fea0003c00000 */
.L_x_2892:
[----:B------:R-:W-:Y:S05]  /*29ca0*/  BSYNC B6 ;  /* 0x0000000000067941 */ /* 0x000fea0003800000 */
.L_x_2891:
        /* <DEDUP_REMOVED lines=18> */
[----:B------:R-:W-:Y:S01]  /*29dd0*/  MOV R13, RZ ;  /* 0x000000ff000d7202 */ /* 0x000fe20000000f00 */
[----:B------:R-:W-:-:S02]  /*29de0*/  IMAD.U32 R11, RZ, RZ, UR5 ;  /* 0x00000005ff0b7e24 */ /* 0x000fc4000f8e00ff */
[----:B0-----:R-:W-:Y:S02]  /*29df0*/  IMAD.MOV.U32 R8, RZ, RZ, 0x70 ;  /* 0x00000070ff087424 */ /* 0x001fe400078e00ff */
[----:B------:R-:W-:-:S07]  /*29e00*/  IMAD.MOV.U32 R12, RZ, RZ, 0x1 ;  /* 0x00000001ff0c7424 */ /* 0x000fce00078e00ff */
[----:B------:R-:W-:-:S07]  /*29e10*/  LEPC R20, `(.L_x_2894) ;  /* 0x000000001014794e */ /* 0x000fce0000000000 */
[----:B-12---:R-:W-:Y:S05]  /*29e20*/  CALL.ABS.NOINC R2 ;  /* 0x0000000002007343 */ /* 0x006fea0003c00000 */
.L_x_2894:
[----:B------:R-:W-:Y:S05]  /*29e30*/  BSYNC B6 ;  /* 0x0000000000067941 */ /* 0x000fea0003800000 */
.L_x_2893:
        /* <DEDUP_REMOVED lines=19> */
[----:B--23--:R-:W-:Y:S05]  /*29f70*/  CALL.ABS.NOINC R2 ;  /* 0x0000000002007343 */ /* 0x00cfea0003c00000 */
.L_x_2896:
[----:B------:R-:W-:Y:S05]  /*29f80*/  BSYNC B6 ;  /* 0x0000000000067941 */ /* 0x000fea0003800000 */
.L_x_2895:
        /* <DEDUP_REMOVED lines=12> */
[----:B------:R-:W-:Y:S02]  /*2a050*/  IMAD.U32 R7, RZ, RZ, UR7 ;  /* 0x00000007ff077e24 */ /* 0x000fe4000f8e00ff */
[----:B------:R-:W-:-:S02]  /*2a060*/  IMAD.U32 R10, RZ, RZ, UR8 ;  /* 0x00000008ff0a7e24 */ /* 0x000fc4000f8e00ff */
[----:B0-----:R-:W-:Y:S02]  /*2a070*/  IMAD.MOV.U32 R8, RZ, RZ, 0x70 ;  /* 0x00000070ff087424 */ /* 0x001fe400078e00ff */
[----:B------:R-:W-:Y:S02]  /*2a080*/  IMAD.MOV.U32 R12, RZ, RZ, 0x1 ;  /* 0x00000001ff0c7424 */ /* 0x000fe400078e00ff */
[----:B------:R-:W-:-:S07]  /*2a090*/  IMAD.MOV.U32 R13, RZ, RZ, RZ ;  /* 0x000000ffff0d7224 */ /* 0x000fce00078e00ff */
[----:B------:R-:W-:-:S07]  /*2a0a0*/  LEPC R20, `(.L_x_2898) ;  /* 0x000000001014794e */ /* 0x000fce0000000000 */
[----:B-12---:R-:W-:Y:S05]  /*2a0b0*/  CALL.ABS.NOINC R2 ;  /* 0x0000000002007343 */ /* 0x006fea0003c00000 */
.L_x_2898:
[----:B------:R-:W-:Y:S05]  /*2a0c0*/  BSYNC B6 ;  /* 0x0000000000067941 */ /* 0x000fea0003800000 */
.L_x_2897:
[----:B------:R-:W-:Y:S01]  /*2a0d0*/  ULDC.64 UR4, c[0x0][0x9f8] ;  /* 0x00027e0000047ab9 */ /* 0x000fe20000000a00 */
[----:B------:R-:W3:Y:S01]  /*2a0e0*/  S2R R20, SR_TID.X ;  /* 0x0000000000147919 */ /* 0x000ee20000002100 */
[----:B------:R-:W-:Y:S01]  /*2a0f0*/  ISETP.NE.U32.AND P0, PT, RZ, UR4, PT ;  /* 0x00000004ff007c0c */ /* 0x000fe2000bf05070 */
[----:B------:R-:W4:Y:S03]  /*2a100*/  LDC R14, c[0x0][0x430] ;  /* 0x00010c00ff0e7b82 */ /* 0x000f260000000800 */
[----:B------:R-:W-:-:S13]  /*2a110*/  ISETP.NE.AND.EX P0, PT, RZ, UR5, PT, P0 ;  /* 0x00000005ff007c0c */ /* 0x000fda000bf05300 */
[----:B------:R-:W-:Y:S01]  /*2a120*/  @P0 IADD3 R2, P1, R25, UR4, RZ ;  /* 0x0000000419020c10 */ /* 0x000fe2000ff3e0ff */
[----:B------:R-:W-:Y:S01]  /*2a130*/  IMAD.MOV.U32 R0, RZ, RZ, 0xa0 ;  /* 0x000000a0ff007424 */ /* 0x000fe200078e00ff */
[----:B------:R-:W4:Y:S01]  /*2a140*/  LDL R25, [R1+0x8] ;  /* 0x0000080001197983 */ /* 0x000f220000100800 */
[----:B------:R-:W-:Y:S01]  /*2a150*/  ULDC UR4, c[0x0][0x2f4] ;  /* 0x0000bd0000047ab9 */ /* 0x000fe20000000800 */
[----:B------:R-:W-:Y:S01]  /*2a160*/  @P0 IADD3.X R3, R26, UR5, RZ, P1, !PT ;  /* 0x000000051a030c10 */ /* 0x000fe20008ffe4ff */
[----:B------:R-:W-:Y:S01]  /*2a170*/  IMAD R0, R32, R0, -0xa0 ;  /* 0xffffff6020007424 */ /* 0x000fe200078e0200 */
[----:B--2---:R-:W-:Y:S01]  /*2a180*/  LOP3.LUT R31, R31, 0xffffffbf, RZ, 0xc0, !PT ;  /* 0xffffffbf1f1f7812 */ /* 0x004fe200078ec0ff */
[----:B------:R-:W-:Y:S02]  /*2a190*/  ULDC UR5, c[0x0][0x320] ;  /* 0x0000c80000057ab9 */ /* 0x000fe40000000800 */
[----:B------:R2:W2:Y:S01]  /*2a1a0*/  @P0 LDG.E R33, desc[UR52][R2.64] ;  /* 0x0000003402210981 */ /* 0x0004a2000c1e1900 */
[----:B---3--:R-:W-:-:S02]  /*2a1b0*/  LOP3.LUT R21, R20, 0x7f, RZ, 0xc0, !PT ;  /* 0x0000007f14157812 */ /* 0x008fc400078ec0ff */
[----:B------:R-:W-:Y:S02]  /*2a1c0*/  SHF.L.U32 R20, R20, 0x5, RZ ;  /* 0x0000000514147819 */ /* 0x000fe400000006ff */
[----:B------:R-:W-:Y:S02]  /*2a1d0*/  SHF.R.U32.HI R21, RZ, 0x2, R21 ;  /* 0x00000002ff157819 */ /* 0x000fe40000011615 */
[----:B----4-:R-:W-:Y:S02]  /*2a1e0*/  ISETP.NE.AND P2, PT, R14, 0x1, PT ;  /* 0x000000010e00780c */ /* 0x010fe40003f45270 */
[----:B------:R-:W-:-:S05]  /*2a1f0*/  LOP3.LUT R20, R21, 0x60, R20, 0xf8, !PT ;  /* 0x0000006015147812 */ /* 0x000fca00078ef814 */
[----:B------:R-:W-:Y:S02]  /*2a200*/  IMAD.IADD R10, R20, 0x1, R0 ;  /* 0x00000001140a7824 */ /* 0x000fe400078e0200 */
[----:B------:R-:W3:Y:S03]  /*2a210*/  S2R R20, SR_TID.X ;  /* 0x0000000000147919 */ /* 0x000ee60000002100 */
[----:B------:R-:W-:Y:S01]  /*2a220*/  ISETP.GE.AND P1, PT, R10, R27, PT ;  /* 0x0000001b0a00720c */ /* 0x000fe20003f26270 */
[----:B------:R-:W4:Y:S01]  /*2a230*/  S2R R21, SR_TID.X ;  /* 0x0000000000157919 */ /* 0x000f220000002100 */
[----:B------:R-:W4:Y:S08]  /*2a240*/  @P2 LDC R7, c[0x0][0x434] ;  /* 0x00010d00ff072b82 */ /* 0x000f300000000800 */
[----:B0-----:R-:W0:Y:S08]  /*2a250*/  @P2 LDC R8, c[0x0][0x438] ;  /* 0x00010e00ff082b82 */ /* 0x001e300000000800 */
[----:B--2---:R-:W2:Y:S08]  /*2a260*/  @!P1 LDC.64 R2, c[0x0][0x428] ;  /* 0x00010a00ff029b82 */ /* 0x004eb00000000a00 */
[----:B-1----:R-:W1:Y:S01]  /*2a270*/  @!P1 LDC.64 R4, c[0x0][0x418] ;  /* 0x00010600ff049b82 */ /* 0x002e620000000a00 */
[----:B---3--:R-:W-:-:S04]  /*2a280*/  LOP3.LUT R20, R20, 0x7f, RZ, 0xc0, !PT ;  /* 0x0000007f14147812 */ /* 0x008fc800078ec0ff */
[----:B------:R-:W-:Y:S01]  /*2a290*/  SHF.R.U32.HI R12, RZ, 0x2, R20 ;  /* 0x00000002ff0c7819 */ /* 0x000fe20000011614 */
[----:B----4-:R-:W-:-:S05]  /*2a2a0*/  IMAD.SHL.U32 R20, R21, 0x20, RZ ;  /* 0x0000002015147824 */ /* 0x010fca00078e00ff */
[----:B------:R-:W-:-:S04]  /*2a2b0*/  LOP3.LUT R20, R12, 0x60, R20, 0xf8, !PT ;  /* 0x000000600c147812 */ /* 0x000fc800078ef814 */
[----:B------:R-:W-:-:S05]  /*2a2c0*/  LOP3.LUT R20, R20, 0x80, RZ, 0xfc, !PT ;  /* 0x0000008014147812 */ /* 0x000fca00078efcff */
[----:B------:R-:W-:Y:S01]  /*2a2d0*/  IMAD.IADD R0, R20, 0x1, R0 ;  /* 0x0000000114007824 */ /* 0x000fe200078e0200 */
[----:B------:R-:W-:Y:S01]  /*2a2e0*/  UMOV UR6, 0xffffffff ;  /* 0xffffffff00067882 */ /* 0x000fe20000000000 */
[----:B------:R-:W-:-:S04]  /*2a2f0*/  IMAD.IADD R10, R10, 0x1, R25 ;  /* 0x000000010a0a7824 */ /* 0x000fc800078e0219 */
[----:B------:R-:W-:Y:S01]  /*2a300*/  @P2 IMAD.HI.U32 R7, R10, R7, RZ ;  /* 0x000000070a072227 */ /* 0x000fe200078e00ff */
[----:B------:R-:W-:Y:S02]  /*2a310*/  MOV R6, R10 ;  /* 0x0000000a00067202 */ /* 0x000fe40000000f00 */
[----:B------:R-:W-:Y:S02]  /*2a320*/  SHF.R.S32.HI R15, RZ, 0x1f, R33 ;  /* 0x0000001fff0f7819 */ /* 0x000fe40000011421 */
[----:B0-----:R-:W-:-:S04]  /*2a330*/  @P2 SHF.R.U32.HI R6, RZ, R8, R7 ;  /* 0x00000008ff062219 */ /* 0x001fc80000011607 */
[--C-:B------:R-:W-:Y:S01]  /*2a340*/  @!P1 SHF.R.S32.HI R7, RZ, 0x1f, R6.reuse ;  /* 0x0000001fff079819 */ /* 0x100fe20000011406 */
[-C--:B--2---:R-:W-:Y:S02]  /*2a350*/  @!P1 IMAD R11, R15, R2.reuse, RZ ;  /* 0x000000020f0b9224 */ /* 0x084fe400078e02ff */
[----:B------:R-:W-:-:S04]  /*2a360*/  @!P1 IMAD.WIDE.U32 R8, R33, R2, R6 ;  /* 0x0000000221089225 */ /* 0x000fc800078e0006 */
[----:B------:R-:W-:Y:S01]  /*2a370*/  @!P1 IMAD R2, R33, R3, R11 ;  /* 0x0000000321029224 */ /* 0x000fe200078e020b */
[----:B-1----:R-:W-:Y:S02]  /*2a380*/  @!P1 LEA R12, P0, R8, R4, 0x2 ;  /* 0x00000004080c9211 */ /* 0x002fe400078010ff */
[----:B------:R-:W0:Y:S01]  /*2a390*/  @P2 LDC R4, c[0x0][0x434] ;  /* 0x00010d00ff042b82 */ /* 0x000e220000000800 */
[----:B------:R-:W-:-:S05]  /*2a3a0*/  @!P1 IMAD.IADD R2, R9, 0x1, R2 ;  /* 0x0000000109029824 */ /* 0x000fca00078e0202 */
[----:B------:R-:W-:Y:S02]  /*2a3b0*/  @!P1 LEA.HI.X R13, R8, R5, R2, 0x2, P0 ;  /* 0x00000005080d9211 */ /* 0x000fe400000f1402 */
[----:B------:R-:W-:Y:S01]  /*2a3c0*/  ISETP.GE.AND P0, PT, R0, R27, PT ;  /* 0x0000001b0000720c */ /* 0x000fe20003f06270 */
[----:B------:R-:W1:Y:S03]  /*2a3d0*/  @P2 LDC R5, c[0x0][0x438] ;  /* 0x00010e00ff052b82 */ /* 0x000e660000000800 */
[----:B------:R-:W-:-:S13]  /*2a3e0*/  ISETP.GT.U32.OR P0, PT, R20, 0x9f, P0 ;  /* 0x0000009f1400780c */ /* 0x000fda0000704470 */
[----:B------:R-:W2:Y:S01]  /*2a3f0*/  @!P0 LDC.64 R2, c[0x0][0x428] ;  /* 0x00010a00ff028b82 */ /* 0x000ea20000000a00 */
[----:B------:R-:W-:Y:S01]  /*2a400*/  IADD3 R8, R0, R25, RZ ;  /* 0x0000001900087210 */ /* 0x000fe20007ffe0ff */
[----:B------:R-:W3:Y:S04]  /*2a410*/  S2R R11, SR_TID.X ;  /* 0x00000000000b7919 */ /* 0x000ee80000002100 */
[----:B0-----:R-:W-:-:S04]  /*2a420*/  @P2 IMAD.HI.U32 R4, R8, R4, RZ ;  /* 0x0000000408042227 */ /* 0x001fc800078e00ff */
[----:B------:R-:W-:Y:S01]  /*2a430*/  IMAD.MOV.U32 R0, RZ, RZ, R8 ;  /* 0x000000ffff007224 */ /* 0x000fe200078e0008 */
[----:B-1----:R-:W-:Y:S01]  /*2a440*/  @P2 SHF.R.U32.HI R0, RZ, R5, R4 ;  /* 0x00000005ff002219 */ /* 0x002fe20000011604 */
[----:B------:R-:W-:-:S03]  /*2a450*/  IMAD.MOV R9, RZ, RZ, -R6 ;  /* 0x000000ffff097224 */ /* 0x000fc600078e0a06 */
[----:B------:R-:W-:Y:S01]  /*2a460*/  @!P0 SHF.R.S32.HI R5, RZ, 0x1f, R0 ;  /* 0x0000001fff058819 */ /* 0x000fe20000011400 */
[----:B--2---:R-:W-:-:S04]  /*2a470*/  @!P0 IMAD R4, R15, R2, RZ ;  /* 0x000000020f048224 */ /* 0x004fc800078e02ff */
[----:B------:R-:W-:Y:S02]  /*2a480*/  @!P0 IMAD R6, R33, R3, R4 ;  /* 0x0000000321068224 */ /* 0x000fe400078e0204 */
[----:B------:R-:W-:-:S04]  /*2a490*/  @!P0 IMAD.MOV.U32 R4, RZ, RZ, R0 ;  /* 0x000000ffff048224 */ /* 0x000fc800078e0000 */
[----:B------:R-:W-:Y:S02]  /*2a4a0*/  @!P0 IMAD.WIDE.U32 R4, R33, R2, R4 ;  /* 0x0000000221048225 */ /* 0x000fe400078e0004 */
[----:B------:R-:W0:Y:S01]  /*2a4b0*/  @!P0 LDC.64 R2, c[0x0][0x418] ;  /* 0x00010600ff028b82 */ /* 0x000e220000000a00 */
[----:B------:R1:W-:Y:S02]  /*2a4c0*/  STL [R1+0xc], R15 ;  /* 0x00000c0f01007387 */ /* 0x0003e40000100800 */
[----:B------:R-:W-:Y:S01]  /*2a4d0*/  @!P0 IADD3 R5, R6, R5, RZ ;  /* 0x0000000506058210 */ /* 0x000fe20007ffe0ff */
[----:B-1----:R-:W-:Y:S01]  /*2a4e0*/  IMAD.U32 R15, RZ, RZ, UR39 ;  /* 0x00000027ff0f7e24 */ /* 0x002fe2000f8e00ff */
[----:B------:R-:W-:-:S04]  /*2a4f0*/  CS2R R6, SRZ ;  /* 0x0000000000067805 */ /* 0x000fc8000001ff00 */
[----:B------:R-:W-:Y:S01]  /*2a500*/  ISETP.NE.AND P3, PT, R15, 0x3, PT ;  /* 0x000000030f00780c */ /* 0x000fe20003f65270 */
[----:B---3--:R-:W-:Y:S01]  /*2a510*/  IMAD.SHL.U32 R15, R11, 0x10, RZ ;  /* 0x000000100b0f7824 */ /* 0x008fe200078e00ff */
[----:B------:R1:W5:Y:S04]  /*2a520*/  @!P1 LDG.E R6, desc[UR52][R12.64] ;  /* 0x000000340c069981 */ /* 0x000368000c1e1900 */
[----:B------:R-:W-:Y:S02]  /*2a530*/  LOP3.LUT R15, R15, 0x30, RZ, 0xc0, !PT ;  /* 0x000000300f0f7812 */ /* 0x000fe400078ec0ff */
[----:B0-----:R-:W-:Y:S02]  /*2a540*/  @!P0 LEA R2, P2, R4, R2, 0x2 ;  /* 0x0000000204028211 */ /* 0x001fe400078410ff */
[----:B------:R-:W-:-:S02]  /*2a550*/  ISETP.GE.AND P1, PT, R15, UR4, PT ;  /* 0x000000040f007c0c */ /* 0x000fc4000bf26270 */
[----:B------:R-:W-:Y:S02]  /*2a560*/  @!P0 LEA.HI.X R3, R4, R3, R5, 0x2, P2 ;  /* 0x0000000304038211 */ /* 0x000fe400010f1405 */
[----:B------:R-:W-:Y:S02]  /*2a570*/  SHF.L.U32 R25, R11, 0x4, RZ ;  /* 0x000000040b197819 */ /* 0x000fe400000006ff */
[----:B------:R-:W-:Y:S01]  /*2a580*/  LOP3.LUT R11, R15, 0x40, RZ, 0xfc, !PT ;  /* 0x000000400f0b7812 */ /* 0x000fe200078efcff */
[----:B------:R1:W5:Y:S01]  /*2a590*/  @!P0 LDG.E R7, desc[UR52][R2.64] ;  /* 0x0000003402078981 */ /* 0x000362000c1e1900 */
[----:B------:R-:W-:Y:S02]  /*2a5a0*/  @P3 LOP3.LUT R31, R31, 0x40, RZ, 0xfc, !PT ;  /* 0x000000401f1f3812 */ /* 0x000fe400078efcff */
[----:B------:R-:W-:Y:S02]  /*2a5b0*/  LOP3.LUT R25, R25, 0x30, RZ, 0xc0, !PT ;  /* 0x0000003019197812 */ /* 0x000fe400078ec0ff */
[----:B------:R-:W-:-:S02]  /*2a5c0*/  ISETP.GE.AND P0, PT, R11, UR4, PT ;  /* 0x000000040b007c0c */ /* 0x000fc4000bf06270 */
[----:B------:R-:W-:Y:S02]  /*2a5d0*/  LOP3.LUT R31, R31, 0xffffffef, RZ, 0xc0, !PT ;  /* 0xffffffef1f1f7812 */ /* 0x000fe400078ec0ff */
[----:B------:R-:W-:Y:S02]  /*2a5e0*/  LOP3.LUT R25, R25, 0x80, RZ, 0xfc, !PT ;  /* 0x0000008019197812 */ /* 0x000fe400078efcff */
[----:B------:R-:W-:Y:S02]  /*2a5f0*/  @P1 LOP3.LUT R31, R31, 0x10, RZ, 0xfc, !PT ;  /* 0x000000101f1f1812 */ /* 0x000fe400078efcff */
[----:B------:R-:W-:Y:S02]  /*2a600*/  ISETP.GE.AND P2, PT, R25, UR4, PT ;  /* 0x0000000419007c0c */ /* 0x000fe4000bf46270 */
        /* <DEDUP_REMOVED lines=11> */
[----:B------:R-:W-:Y:S02]  /*2a6c0*/  IMAD R9, R14, R9, R10 ;  /* 0x000000090e097224 */ /* 0x000fe400078e020a */
[----:B------:R-:W-:-:S04]  /*2a6d0*/  IMAD.MOV R10, RZ, RZ, -R0 ;  /* 0x000000ffff0a7224 */ /* 0x000fc800078e0a00 */
[----:B------:R-:W-:Y:S01]  /*2a6e0*/  IMAD R10, R14, R10, R8 ;  /* 0x0000000a0e0a7224 */ /* 0x000fe200078e0208 */
[----:B------:R-:W-:Y:S06]  /*2a6f0*/  BRA.DIV UR6, `(.L_x_2899) ;  /* 0x0000007206747947 */ /* 0x000fec000b800000 */
.L_x_3086:
[----:B------:R-:W-:Y:S01]  /*2a700*/  ISETP.GT.U32.AND P0, PT, R20, 0x9f, PT ;  /* 0x0000009f1400780c */ /* 0x000fe20003f04070 */
[----:B------:R-:W-:Y:S01]  /*2a710*/  IMAD.MOV.U32 R0, RZ, RZ, R31 ;  /* 0x000000ffff007224 */ /* 0x000fe200078e001f */
[----:B------:R-:W-:Y:S01]  /*2a720*/  SHF.R.S32.HI R36, RZ, 0x1f, R18 ;  /* 0x0000001fff247819 */ /* 0x000fe20000011412 */
[----:B------:R-:W-:-:S03]  /*2a730*/  VIADD R5, R32, 0xffffffff ;  /* 0xffffffff20057836 */ /* 0x000fc60000000000 */
[----:B------:R-:W-:-:S07]  /*2a740*/  LOP3.LUT R0, R0, 0xffffffdf, RZ, 0xc0, !PT ;  /* 0xffffffdf00007812 */ /* 0x000fce00078ec0ff */
[----:B------:R-:W-:-:S05]  /*2a750*/  @P0 LOP3.LUT R0, R0, 0x20, RZ, 0xfc, !PT ;  /* 0x0000002000000812 */ /* 0x000fca00078efcff */
[----:B------:R0:W-:Y:S01]  /*2a760*/  STL [R1], R0 ;  /* 0x0000000001007387 */ /* 0x0001e20000100800 */
[----:B------:R-:W-:Y:S05]  /*2a770*/  @!P3 BRA `(.L_x_2900) ;  /* 0x000000000004b947 */ /* 0x000fea0003800000 */
[----:B------:R-:W-:Y:S01]  /*2a780*/  BPT.TRAP 0x1 ;  /* 0x000000040000795c */ /* 0x000fe20000300000 */
.L_x_2900:
[----:B0-----:R-:W-:Y:S01]  /*2a790*/  IMAD R0, R23, 0x8, R22 ;  /* 0x0000000817007824 */ /* 0x001fe200078e0216 */
[----:B-1----:R-:W-:Y:S01]  /*2a7a0*/  SHF.L.U32 R2, R34, 0x1f, RZ ;  /* 0x0000001f22027819 */ /* 0x002fe200000006ff */
[----:B------:R-:W-:Y:S01]  /*2a7b0*/  BSSY B0, `(.L_x_2901) ;  /* 0x0000006000007945 */ /* 0x000fe20003800000 */
[----:B------:R-:W-:Y:S02]  /*2a7c0*/  SHF.R.S32.HI R3, RZ, 0x1f, R9 ;  /* 0x0000001fff037819 */ /* 0x000fe40000011409 */
[----:B------:R-:W0:Y:S01]  /*2a7d0*/  SYNCS.PHASECHK.TRANS64.TRYWAIT P0, [R0+URZ+0x29880], R2 ;  /* 0x02988002000075a7 */ /* 0x000e22000800017f */
[----:B------:R1:W-:Y:S04]  /*2a7e0*/  STL [R1+0x34], R2 ;  /* 0x0000340201007387 */ /* 0x0003e80000100800 */
[----:B------:R1:W-:Y:S02]  /*2a7f0*/  STL [R1+0x2c], R3 ;  /* 0x00002c0301007387 */ /* 0x0003e40000100800 */
[----:B01----:R-:W-:Y:S05]  /*2a800*/  @!P0 BRA `(.L_x_2902) ;  /* 0x0000007000608947 */ /* 0x003fea0003800000 */
.L_x_3087:
[----:B------:R-:W-:Y:S05]  /*2a810*/  BSYNC B0 ;  /* 0x0000000000007941 */ /* 0x000fea0003800000 */
.L_x_2901:
[----:B0-----:R-:W2:Y:S01]  /*2a820*/  LDL R2, [R1+0x2c] ;  /* 0x00002c0001027983 */ /* 0x001ea20000100800 */
[----:B------:R-:W-:-:S03]  /*2a830*/  ULDC.64 UR4, c[0x0][0x328] ;  /* 0x0000ca0000047ab9 */ /* 0x000fc60000000a00 */
[----:B------:R-:W3:Y:S01]  /*2a840*/  LDL R20, [R1] ;  /* 0x0000000001147983 */ /* 0x000ee20000100800 */
[----:B-----5:R-:W-:Y:S01]  /*2a850*/  SHF.R.S32.HI R8, RZ, 0x1f, R6 ;  /* 0x0000001fff087819 */ /* 0x020fe20000011406 */
[----:B------:R-:W-:Y:S01]  /*2a860*/  ULDC.64 UR6, c[0x0][0x338] ;  /* 0x0000ce0000067ab9 */ /* 0x000fe20000000a00 */
[----:B------:R-:W-:Y:S01]  /*2a870*/  IMAD R12, R5, -0xa0, R27 ;  /* 0xffffff60050c7824 */ /* 0x000fe200078e021b */
[----:B------:R-:W0:Y:S01]  /*2a880*/  S2R R13, SR_TID.X ;  /* 0x00000000000d7919 */ /* 0x000e220000002100 */
[----:B------:R-:W-:Y:S01]  /*2a890*/  SHF.R.S32.HI R27, RZ, 0x1f, R10 ;  /* 0x0000001fff1b7819 */ /* 0x000fe2000001140a */
[----:B------:R-:W-:Y:S01]  /*2a8a0*/  ULDC.64 UR8, c[0x0][0x330] ;  /* 0x0000cc0000087ab9 */ /* 0x000fe20000000a00 */
[----:B------:R-:W-:Y:S01]  /*2a8b0*/  SHF.R.S32.HI R31, RZ, 0x1f, R7 ;  /* 0x0000001fff1f7819 */ /* 0x000fe20000011407 */
[----:B------:R1:W-:Y:S01]  /*2a8c0*/  STL [R1+0x30], R8 ;  /* 0x0000300801007387 */ /* 0x0003e20000100800 */
[----:B------:R-:W-:Y:S01]  /*2a8d0*/  ULDC.64 UR10, c[0x0][0x318] ;  /* 0x0000c600000a7ab9 */ /* 0x000fe20000000a00 */
[----:B0-----:R-:W-:-:S04]  /*2a8e0*/  LOP3.LUT R13, R13, 0x7f, RZ, 0xc0, !PT ;  /* 0x0000007f0d0d7812 */ /* 0x001fc800078ec0ff */
[--C-:B------:R-:W-:Y:S02]  /*2a8f0*/  SHF.R.U32.HI R14, RZ, 0x2, R13.reuse ;  /* 0x00000002ff0e7819 */ /* 0x100fe4000001160d */
[----:B------:R-:W-:-:S04]  /*2a900*/  SHF.R.U32.HI R13, RZ, 0x5, R13 ;  /* 0x00000005ff0d7819 */ /* 0x000fc8000001160d */
[----:B------:R-:W-:Y:S01]  /*2a910*/  SHF.L.U32 R13, R13, 0xa, RZ ;  /* 0x0000000a0d0d7819 */ /* 0x000fe200000006ff */
[----:B--2---:R-:W-:-:S04]  /*2a920*/  IMAD R2, R2, UR4, RZ ;  /* 0x0000000402027c24 */ /* 0x004fc8000f8e02ff */
[C---:B------:R-:W-:Y:S01]  /*2a930*/  IMAD R4, R9.reuse, UR5, R2 ;  /* 0x0000000509047c24 */ /* 0x040fe2000f8e0202 */
[----:B---3--:R-:W-:Y:S01]  /*2a940*/  LOP3.LUT P1, RZ, R20, 0x1, RZ, 0xc0, !PT ;  /* 0x0000000114ff7812 */ /* 0x008fe2000782c0ff */
[----:B------:R-:W-:-:S05]  /*2a950*/  IMAD.WIDE.U32 R2, R9, UR4, RZ ;  /* 0x0000000409027c25 */ /* 0x000fca000f8e00ff */
[----:B------:R-:W-:Y:S01]  /*2a960*/  IADD3 R3, R3, R4, RZ ;  /* 0x0000000403037210 */ /* 0x000fe20007ffe0ff */
[----:B------:R-:W-:Y:S02]  /*2a970*/  IMAD R4, R8, UR6, RZ ;  /* 0x0000000608047c24 */ /* 0x000fe4000f8e02ff */
[----:B-1----:R-:W-:Y:S02]  /*2a980*/  IMAD R8, R36, UR8, RZ ;  /* 0x0000000824087c24 */ /* 0x002fe4000f8e02ff */
[C---:B------:R-:W-:Y:S02]  /*2a990*/  IMAD R4, R6.reuse, UR7, R4 ;  /* 0x0000000706047c24 */ /* 0x040fe4000f8e0204 */
[----:B------:R-:W-:-:S04]  /*2a9a0*/  IMAD.WIDE.U32 R2, R6, UR6, R2 ;  /* 0x0000000606027c25 */ /* 0x000fc8000f8e0002 */
[----:B------:R-:W-:Y:S02]  /*2a9b0*/  IMAD.IADD R3, R3, 0x1, R4 ;  /* 0x0000000103037824 */ /* 0x000fe400078e0204 */
[----:B------:R-:W-:Y:S02]  /*2a9c0*/  IMAD R4, R27, UR4, RZ ;  /* 0x000000041b047c24 */ /* 0x000fe4000f8e02ff */
[----:B------:R-:W-:-:S04]  /*2a9d0*/  IMAD.WIDE.U32 R2, R18, UR8, R2 ;  /* 0x0000000812027c25 */ /* 0x000fc8000f8e0002 */
[----:B------:R-:W-:Y:S01]  /*2a9e0*/  IMAD R11, R10, UR5, R4 ;  /* 0x000000050a0b7c24 */ /* 0x000fe2000f8e0204 */
[----:B------:R-:W-:Y:S01]  /*2a9f0*/  IADD3 R2, P0, R2, UR10, RZ ;  /* 0x0000000a02027c10 */ /* 0x000fe2000ff1e0ff */
[----:B------:R-:W-:Y:S01]  /*2aa00*/  IMAD.WIDE.U32 R4, R10, UR4, RZ ;  /* 0x000000040a047c25 */ /* 0x000fe2000f8e00ff */
[----:B------:R-:W-:-:S03]  /*2aa10*/  UMOV UR4, 0xffffffff ;  /* 0xffffffff00047882 */ /* 0x000fc60000000000 */
[----:B------:R-:W-:Y:S02]  /*2aa20*/  IMAD.IADD R5, R5, 0x1, R11 ;  /* 0x0000000105057824 */ /* 0x000fe400078e020b */
[----:B------:R-:W-:Y:S02]  /*2aa30*/  IMAD R11, R31, UR6, RZ ;  /* 0x000000061f0b7c24 */ /* 0x000fe4000f8e02ff */
[----:B------:R-:W-:-:S04]  /*2aa40*/  IMAD.WIDE.U32 R4, R7, UR6, R4 ;  /* 0x0000000607047c25 */ /* 0x000fc8000f8e0004 */
[----:B------:R-:W-:Y:S02]  /*2aa50*/  IMAD R11, R7, UR7, R11 ;  /* 0x00000007070b7c24 */ /* 0x000fe4000f8e020b */
[----:B------:R-:W-:Y:S02]  /*2aa60*/  IMAD R8, R18, UR9, R8 ;  /* 0x0000000912087c24 */ /* 0x000fe4000f8e0208 */
[----:B------:R-:W-:-:S03]  /*2aa70*/  IMAD.IADD R5, R5, 0x1, R11 ;  /* 0x0000000105057824 */ /* 0x000fc600078e020b */
[----:B------:R-:W-:Y:S01]  /*2aa80*/  IADD3.X R3, R3, UR11, R8, P0, !PT ;  /* 0x0000000b03037c10 */ /* 0x000fe200087fe408 */
[----:B------:R-:W-:-:S03]  /*2aa90*/  IMAD.WIDE.U32 R4, R18, UR8, R4 ;  /* 0x0000000812047c25 */ /* 0x000fc6000f8e0004 */
[----:B------:R-:W-:-:S04]  /*2aaa0*/  IADD3 R26, P0, R4, UR10, RZ ;  /* 0x0000000a041a7c10 */ /* 0x000fc8000ff1e0ff */
[----:B------:R-:W-:Y:S01]  /*2aab0*/  IADD3.X R25, R8, UR11, R5, P0, !PT ;  /* 0x0000000b08197c10 */ /* 0x000fe200087fe405 */
[----:B------:R-:W-:Y:S02]  /*2aac0*/  IMAD.IADD R8, R12, 0x1, -R14 ;  /* 0x000000010c087824 */ /* 0x000fe400078e0a0e */
[----:B------:R-:W-:-:S03]  /*2aad0*/  IMAD R5, R23, 0x5000, R13 ;  /* 0x0000500017057824 */ /* 0x000fc600078e020d */
        /* <DEDUP_REMOVED lines=39> */
[----:B-1----:R-:W-:-:S05]  /*2ad50*/  IADD3 R2, P0, R14, R2, RZ ;  /* 0x000000020e027210 */ /* 0x002fca0007f1e0ff */
[----:B--2---:R-:W-:Y:S01]  /*2ad60*/  IMAD.X R3, RZ, RZ, R3, P0 ;  /* 0x000000ffff037224 */ /* 0x004fe200000e0603 */
        /* <DEDUP_REMOVED lines=10> */
.L_x_3099:
[----:B------:R-:W4:Y:S01]  /*2ae10*/  LDL R12, [R1] ;  /* 0x00000000010c7983 */ /* 0x000f220000100800 */
[----:B0-----:R-:W0:Y:S02]  /*2ae20*/  S2R R11, SR_TID.X ;  /* 0x00000000000b7919 */ /* 0x001e240000002100 */
[----:B0-----:R-:W-:-:S04]  /*2ae30*/  SHF.L.U32 R11, R11, 0x4, RZ ;  /* 0x000000040b0b7819 */ /* 0x001fc800000006ff */
        /* <DEDUP_REMOVED lines=13> */
.L_x_2904:
        /* <DEDUP_REMOVED lines=11> */
.L_x_2905:
[----:B------:R0:W-:Y:S01]  /*2afc0*/  SYNCS.ARRIVE.TRANS64.A1T0 RZ, [R0+URZ+0x29870], RZ ;  /* 0x029870ff00ff79a7 */ /* 0x0001e2000810003f */
[----:B------:R-:W-:Y:S05]  /*2afd0*/  @!P6 BRA `(.L_x_2906) ;  /* 0x000000000004e947 */ /* 0x000fea0003800000 */
[----:B------:R-:W-:Y:S01]  /*2afe0*/  BPT.TRAP 0x1 ;  /* 0x000000040000795c */ /* 0x000fe20000300000 */
.L_x_2906:
[----:B------:R-:W2:Y:S01]  /*2aff0*/  LDL R2, [R1+0x34] ;  /* 0x0000340001027983 */ /* 0x000ea20000100800 */
[----:B------:R-:W-:Y:S01]  /*2b000*/  BSSY B0, `(.L_x_2907) ;  /* 0x0000003000007945 */ /* 0x000fe20003800000 */
[----:B--2---:R-:W1:Y:S03]  /*2b010*/  SYNCS.PHASECHK.TRANS64.TRYWAIT P0, [R0+URZ+0x29840], R2 ;  /* 0x02984002000075a7 */ /* 0x004e66000800017f */
[----:B-1----:R-:W-:Y:S05]  /*2b020*/  @!P0 BRA `(.L_x_2908) ;  /* 0x0000007000608947 */ /* 0x002fea0003800000 */
.L_x_3100:
[----:B------:R-:W-:Y:S05]  /*2b030*/  BSYNC B0 ;  /* 0x0000000000007941 */ /* 0x000fea0003800000 */
.L_x_2907:
        /* <DEDUP_REMOVED lines=15> */
[----:B------:R-:W-:-:S03]  /*2b130*/  IMAD R6, R27, UR4, RZ ;  /* 0x000000041b067c24 */ /* 0x000fc6000f8e02ff */
[----:B------:R-:W-:Y:S01]  /*2b140*/  IADD3 R5, R3, R4, RZ ;  /* 0x0000000403057210 */ /* 0x000fe20007ffe0ff */
[----:B------:R-:W-:Y:S02]  /*2b150*/  IMAD.MOV.U32 R4, RZ, RZ, R2 ;  /* 0x000000ffff047224 */ /* 0x000fe400078e0002 */
        /* <DEDUP_REMOVED lines=19> */
[C---:B-----5:R-:W-:Y:S02]  /*2b290*/  LOP3.LUT P6, RZ, R20.reuse, 0x8, RZ, 0xc0, !PT ;  /* 0x0000000814ff7812 */ /* 0x060fe400078cc0ff */
[----:B------:R-:W-:Y:S01]  /*2b2a0*/  LOP3.LUT P1, RZ, R20, 0x4, RZ, 0xc0, !PT ;  /* 0x0000000414ff7812 */ /* 0x000fe2000782c0ff */
[----:B------:R-:W2:Y:S01]  /*2b2b0*/  SHFL.IDX PT, R3, R5, RZ, 0x1c1f ;  /* 0x001c1fff05037589 */ /* 0x000ea200000e0000 */
[----:B------:R-:W-:-:S03]  /*2b2c0*/  @P4 IADD3 R21, R22, R4, RZ ;  /* 0x0000000416154210 */ /* 0x000fc60007ffe0ff */
        /* <DEDUP_REMOVED lines=16> */
[----:B------:R-:W-:-:S03]  /*2b3d0*/  @P3 IMAD.IADD R9, R22, 0x1, R4 ;  /* 0x0000000116093824 */ /* 0x000fc600078e0204 */
[----:B------:R-:W2:Y:S01]  /*2b3e0*/  SHFL.IDX PT, R2, R6, 0x1, 0x1c1f ;  /* 0x003c1f0006027f89 */ /* 0x000ea200000e0000 */
        /* <DEDUP_REMOVED lines=8> */
[----:B-1----:R-:W1:Y:S01]  /*2b470*/  SHFL.IDX PT, R3, R5, 0x2, 0x1c1f ;  /* 0x005c1f0005037f89 */ /* 0x002e6200000e0000 */
[----:B------:R-:W-:-:S03]  /*2b480*/  @P2 IADD3 R21, R22, R4, RZ ;  /* 0x0000000416152210 */ /* 0x000fc60007ffe0ff */
        /* <DEDUP_REMOVED lines=18> */
.L_x_3112:
[----:B------:R-:W-:Y:S01]  /*2b5b0*/  LOP3.LUT P0, RZ, R20, 0x80, RZ, 0xc0, !PT ;  /* 0x0000008014ff7812 */ /* 0x000fe2000780c0ff */
[----:B------:R-:W-:-:S12]  /*2b5c0*/  BSSY B0, `(.L_x_2910) ;  /* 0x0000011000007945 */ /* 0x000fd80003800000 */
[----:B------:R-:W-:Y:S05]  /*2b5d0*/  @!P0 BRA `(.L_x_2911) ;  /* 0x00000000003c8947 */ /* 0x000fea0003800000 */
[----:B------:R-:W4:Y:S01]  /*2b5e0*/  S2R R5, SR_TID.X ;  /* 0x0000000000057919 */ /* 0x000f220000002100 */
[----:B------:R-:W-:Y:S01]  /*2b5f0*/  LOP3.LUT P3, RZ, R20, 0x10, RZ, 0xc0, !PT ;  /* 0x0000001014ff7812 */ /* 0x000fe2000786c0ff */
[----:B------:R-:W-:Y:S01]  /*2b600*/  IMAD.IADD R4, R22, 0x1, R4 ;  /* 0x0000000116047824 */ /* 0x000fe200078e0204 */
[C---:B------:R-:W-:Y:S02]  /*2b610*/  LOP3.LUT P2, RZ, R20.reuse, 0x8, RZ, 0xc0, !PT ;  /* 0x0000000814ff7812 */ /* 0x040fe4000784c0ff */
[----:B------:R-:W-:Y:S01]  /*2b620*/  LOP3.LUT P1, RZ, R20, 0x4, RZ, 0xc0, !PT ;  /* 0x0000000414ff7812 */ /* 0x000fe2000782c0ff */
[----:B----4-:R-:W-:-:S05]  /*2b630*/  IMAD.SHL.U32 R5, R5, 0x10, RZ ;  /* 0x0000001005057824 */ /* 0x010fca00078e00ff */
        /* <DEDUP_REMOVED lines=9> */
.L_x_2911:
[----:B------:R-:W-:Y:S05]  /*2b6d0*/  BSYNC B0 ;  /* 0x0000000000007941 */ /* 0x000fea0003800000 */
.L_x_2910:
[----:B------:R-:W-:Y:S01]  /*2b6e0*/  NOP ;  /* 0x0000000000007918 */ /* 0x000fe20000000000 */
[----:B------:R-:W-:-:S13]  /*2b6f0*/  PLOP3.LUT P0, PT, PT, PT, PT, 0x80, 0x0 ;  /* 0x000000000000781c */ /* 0x000fda0003f0f070 */
.L_x_2912:
        /* <DEDUP_REMOVED lines=11> */
.L_x_2913:
[----:B------:R3:W5:Y:S01]  /*2b7b0*/  LDL.LU R2, [R1+0x38] ;  /* 0x0000380001027983 */ /* 0x0007620000300800 */
[----:B------:R3:W-:Y:S02]  /*2b7c0*/  SYNCS.ARRIVE.TRANS64.A1T0 RZ, [R0+URZ+0x29830], RZ ;  /* 0x029830ff00ff79a7 */ /* 0x0007e4000810003f */
[----:B------:R-:W-:Y:S05]  /*2b7d0*/  WARPSYNC.ALL ;  /* 0x0000000000007948 */ /* 0x000fea0003800000 */
[----:B------:R-:W-:Y:S01]  /*2b7e0*/  ULDC.64 UR4, c[0x0][0xa00] ;  /* 0x0002800000047ab9 */ /* 0x000fe20000000a00 */
[----:B------:R-:W-:Y:S01]  /*2b7f0*/  SHF.R.S32.HI R27, RZ, 0x1f, R29 ;  /* 0x0000001fff1b7819 */ /* 0x000fe2000001141d */
[----:B0--3--:R-:W-:Y:S01]  /*2b800*/  VIADD R0, R22, 0x14400 ;  /* 0x0001440016007836 */ /* 0x009fe20000000000 */
[----:B------:R-:W-:Y:S01]  /*2b810*/  BAR.SYNC.DEFER_BLOCKING 0x8, 0x180 ;  /* 0x0206000000007b1d */ /* 0x000fe20000010000 */
[----:B------:R-:W-:-:S04]  /*2b820*/  ISETP.NE.U32.AND P0, PT, RZ, UR4, PT ;  /* 0x00000004ff007c0c */ /* 0x000fc8000bf05070 */
[----:B------:R-:W-:Y:S01]  /*2b830*/  ISETP.NE.AND.EX P0, PT, RZ, UR5, PT, P0 ;  /* 0x00000005ff007c0c */ /* 0x000fe2000bf05300 */
[----:B------:R-:W-:Y:S01]  /*2b840*/  ULDC.64 UR4, c[0x0][0x298] ;  /* 0x0000a60000047ab9 */ /* 0x000fe20000000a00 */
[----:B------:R-:W-:Y:S01]  /*2b850*/  BSSY B6, `(.L_x_2914) ;  /* 0x0000019000067945 */ /* 0x000fe20003800000 */
[----:B------:R-:W-:Y:S01]  /*2b860*/  IMAD R27, R27, UR4, RZ ;  /* 0x000000041b1b7c24 */ /* 0x000fe2000f8e02ff */
[----:B------:R-:W-:Y:S01]  /*2b870*/  SEL R26, R24, RZ, !P0 ;  /* 0x000000ff181a7207 */ /* 0x000fe20004000000 */
[----:B------:R-:W-:-:S04]  /*2b880*/  IMAD.WIDE.U32 R24, R29, UR4, RZ ;  /* 0x000000041d187c25 */ /* 0x000fc8000f8e00ff */
[----:B------:R-:W-:-:S04]  /*2b890*/  IMAD R27, R29, UR5, R27 ;  /* 0x000000051d1b7c24 */ /* 0x000fc8000f8e021b */
[----:B------:R-:W-:Y:S01]  /*2b8a0*/  IMAD.IADD R27, R25, 0x1, R27 ;  /* 0x00000001191b7824 */ /* 0x000fe200078e021b */
[----:B-----5:R-:W-:Y:S02]  /*2b8b0*/  SEL R31, R2, RZ, !P0 ;  /* 0x000000ff021f7207 */ /* 0x020fe40004000000 */
        /* <DEDUP_REMOVED lines=8> */
[----:B--2---:R-:W0:Y:S01]  /*2b940*/  LDC.64 R2, c[0x4][R2] ;  /* 0x0100000002027b82 */ /* 0x004e220000000a00 */
[----:B------:R-:W-:Y:S01]  /*2b950*/  IMAD.U32 R6, RZ, RZ, UR6 ;  /* 0x00000006ff067e24 */ /* 0x000fe2000f8e00ff */
[----:B------:R-:W-:Y:S01]  /*2b960*/  MOV R11, UR9 ;  /* 0x00000009000b7c02 */ /* 0x000fe20008000f00 */
[----:B-1----:R-:W-:Y:S02]  /*2b970*/  IMAD.U32 R7, RZ, RZ, UR7 ;  /* 0x00000007ff077e24 */ /* 0x002fe4000f8e00ff */
[----:B------:R-:W-:-:S02]  /*2b980*/  IMAD.U32 R10, RZ, RZ, UR8 ;  /* 0x00000008ff0a7e24 */ /* 0x000fc4000f8e00ff */
[----:B------:R-:W-:Y:S02]  /*2b990*/  IMAD.MOV.U32 R8, RZ, RZ, 0x70 ;  /* 0x00000070ff087424 */ /* 0x000fe400078e00ff */
[----:B------:R-:W-:Y:S02]  /*2b9a0*/  IMAD.MOV.U32 R12, RZ, RZ, 0x1 ;  /* 0x00000001ff0c7424 */ /* 0x000fe400078e00ff */
[----:B------:R-:W-:-:S07]  /*2b9b0*/  IMAD.MOV.U32 R13, RZ, RZ, RZ ;  /* 0x000000ffff0d7224 */ /* 0x000fce00078e00ff */
[----:B------:R-:W-:-:S07]  /*2b9c0*/  LEPC R20, `(.L_x_2915) ;  /* 0x000000001014794e */ /* 0x000fce0000000000 */
[----:B0-----:R-:W-:Y:S05]  /*2b9d0*/  CALL.ABS.NOINC R2 ;  /* 0x0000000002007343 */ /* 0x001fea0003c00000 */
.L_x_2915:
[----:B------:R-:W-:Y:S05]  /*2b9e0*/  BSYNC B6 ;  /* 0x0000000000067941 */ /* 0x000fea0003800000 */
.L_x_2914:
[----:B-1----:R0:W5:Y:S01]  /*2b9f0*/  LDL R8, [R1+0x28] ;  /* 0x0000280001087983 */ /* 0x0021620000100800 */
[----:B------:R-:W1:Y:S01]  /*2ba00*/  LDC R7, c[0x0][0x448] ;  /* 0x00011200ff077b82 */ /* 0x000e620000000800 */
[----:B------:R-:W-:Y:S01]  /*2ba10*/  ULDC.64 UR4, c[0x0][0x2d8] ;  /* 0x0000b60000047ab9 */ /* 0x000fe20000000a00 */
[----:B------:R-:W-:Y:S01]  /*2ba20*/  MOV R2, R24 ;  /* 0x0000001800027202 */ /* 0x000fe20000000f00 */
[----:B------:R-:W3:Y:S01]  /*2ba30*/  S2R R20, SR_TID.X ;  /* 0x0000000000147919 */ /* 0x000ee20000002100 */
[----:B--2---:R-:W-:Y:S02]  /*2ba40*/  IMAD.MOV.U32 R3, RZ, RZ, R27 ;  /* 0x000000ffff037224 */ /* 0x004fe400078e001b */
[----:B------:R-:W-:Y:S02]  /*2ba50*/  IMAD R0, R36, UR4, RZ ;  /* 0x0000000424007c24 */ /* 0x000fe4000f8e02ff */
[----:B------:R-:W-:-:S04]  /*2ba60*/  IMAD.WIDE.U32 R2, R18, UR4, R2 ;  /* 0x0000000412027c25 */ /* 0x000fc8000f8e0002 */
[----:B------:R-:W-:Y:S01]  /*2ba70*/  IMAD R0, R18, UR5, R0 ;  /* 0x0000000512007c24 */ /* 0x000fe2000f8e0200 */
[----:B------:R-:W-:-:S03]  /*2ba80*/  ULDC.64 UR4, c[0x0][0x2e0] ;  /* 0x0000b80000047ab9 */ /* 0x000fc60000000a00 */
[----:B------:R-:W-:Y:S02]  /*2ba90*/  IMAD.IADD R3, R3, 0x1, R0 ;  /* 0x0000000103037824 */ /* 0x000fe400078e0200 */
[----:B------:R-:W-:Y:S02]  /*2baa0*/  IMAD R0, R31, UR4, RZ ;  /* 0x000000041f007c24 */ /* 0x000fe4000f8e02ff */
[----:B------:R-:W-:Y:S01]  /*2bab0*/  IMAD.WIDE.U32 R2, R26, UR4, R2 ;  /* 0x000000041a027c25 */ /* 0x000fe2000f8e0002 */
[----:B-1----:R-:W-:-:S03]  /*2bac0*/  ISETP.NE.AND P0, PT, R7, 0x1, PT ;  /* 0x000000010700780c */ /* 0x002fc60003f05270 */
[----:B------:R-:W-:Y:S01]  /*2bad0*/  IMAD R0, R26, UR5, R0 ;  /* 0x000000051a007c24 */ /* 0x000fe2000f8e0200 */
[----:B------:R-:W1:Y:S01]  /*2bae0*/  S2R R29, SR_TID.X ;  /* 0x00000000001d7919 */ /* 0x000e620000002100 */
[----:B------:R-:W-:Y:S02]  /*2baf0*/  ULDC.64 UR4, c[0x0][0x2d0] ;  /* 0x0000b40000047ab9 */ /* 0x000fe40000000a00 */
[----:B------:R-:W-:Y:S01]  /*2bb00*/  IMAD.IADD R3, R3, 0x1, R0 ;  /* 0x0000000103037824 */ /* 0x000fe200078e0200 */
[----:B---3--:R-:W-:-:S05]  /*2bb10*/  LOP3.LUT R21, R20, 0x7f, RZ, 0xc0, !PT ;  /* 0x0000007f14157812 */ /* 0x008fca00078ec0ff */
[----:B------:R-:W2:Y:S01]  /*2bb20*/  @P0 LDC R6, c[0x0][0x44c] ;  /* 0x00011300ff060b82 */ /* 0x000ea20000000800 */
[----:B------:R-:W-:Y:S02]  /*2bb30*/  SHF.L.U32 R20, R20, 0x5, RZ ;  /* 0x0000000514147819 */ /* 0x000fe400000006ff */
[----:B------:R-:W-:-:S04]  /*2bb40*/  SHF.R.U32.HI R21, RZ, 0x2, R21 ;  /* 0x00000002ff157819 */ /* 0x000fc80000011615 */
[----:B------:R-:W-:Y:S01]  /*2bb50*/  LOP3.LUT R20, R21, 0x60, R20, 0xf8, !PT ;  /* 0x0000006015147812 */ /* 0x000fe200078ef814 */
[----:B------:R-:W3:Y:S04]  /*2bb60*/  @P0 LDC R0, c[0x0][0x450] ;  /* 0x00011400ff000b82 */ /* 0x000ee80000000800 */
[----:B------:R-:W-:-:S04]  /*2bb70*/  IMAD R5, R17, 0x80, R20 ;  /* 0x0000008011057824 */ /* 0x000fc800078e0214 */
[----:B------:R-:W-:Y:S02]  /*2bb80*/  IMAD.MOV.U32 R4, RZ, RZ, R5 ;  /* 0x000000ffff047224 */ /* 0x000fe400078e0005 */
[----:B--2---:R-:W-:-:S05]  /*2bb90*/  @P0 IMAD.HI.U32 R6, R5, R6, RZ ;  /* 0x0000000605060227 */ /* 0x004fca00078e00ff */
[----:B---3--:R-:W-:-:S05]  /*2bba0*/  @P0 SHF.R.U32.HI R4, RZ, R0, R6 ;  /* 0x00000000ff040219 */ /* 0x008fca0000011606 */
[----:B------:R-:W-:-:S04]  /*2bbb0*/  IMAD.MOV R0, RZ, RZ, -R4 ;  /* 0x000000ffff007224 */ /* 0x000fc800078e0a04 */
[----:B------:R-:W-:Y:S01]  /*2bbc0*/  IMAD R0, R7, R0, R5 ;  /* 0x0000000007007224 */ /* 0x000fe200078e0205 */
[----:B------:R-:W-:Y:S01]  /*2bbd0*/  SHF.R.S32.HI R5, RZ, 0x1f, R4 ;  /* 0x0000001fff057819 */ /* 0x000fe20000011404 */
[----:B------:R-:W-:-:S04]  /*2bbe0*/  IMAD.WIDE.U32 R2, R4, UR4, R2 ;  /* 0x0000000404027c25 */ /* 0x000fc8000f8e0002 */
[----:B------:R-:W-:-:S04]  /*2bbf0*/  IMAD R5, R5, UR4, RZ ;  /* 0x0000000405057c24 */ /* 0x000fc8000f8e02ff */
[----:B------:R-:W-:Y:S01]  /*2bc00*/  IMAD R5, R4, UR5, R5 ;  /* 0x0000000504057c24 */ /* 0x000fe2000f8e0205 */
[----:B------:R-:W-:Y:S01]  /*2bc10*/  SHF.R.S32.HI R4, RZ, 0x1f, R0 ;  /* 0x0000001fff047819 */ /* 0x000fe20000011400 */
[----:B------:R-:W-:-:S03]  /*2bc20*/  ULDC.64 UR4, c[0x0][0x2c8] ;  /* 0x0000b20000047ab9 */ /* 0x000fc60000000a00 */
[----:B------:R-:W-:Y:S01]  /*2bc30*/  IADD3 R3, R3, R5, RZ ;  /* 0x0000000503037210 */ /* 0x000fe20007ffe0ff */
[----:B------:R-:W-:Y:S02]  /*2bc40*/  IMAD R4, R4, UR4, RZ ;  /* 0x0000000404047c24 */ /* 0x000fe4000f8e02ff */
[----:B-1----:R-:W-:Y:S02]  /*2bc50*/  IMAD.SHL.U32 R21, R29, 0x10, RZ ;  /* 0x000000101d157824 */ /* 0x002fe400078e00ff */
[----:B------:R-:W-:-:S03]  /*2bc60*/  IMAD.WIDE.U32 R2, R0, UR4, R2 ;  /* 0x0000000400027c25 */ /* 0x000fc6000f8e0002 */
[----:B------:R-:W-:Y:S01]  /*2bc70*/  LOP3.LUT R21, R21, 0x30, RZ, 0xc0, !PT ;  /* 0x0000003015157812 */ /* 0x000fe200078ec0ff */
[----:B------:R-:W-:Y:S01]  /*2bc80*/  IMAD R0, R0, UR5, R4 ;  /* 0x0000000500007c24 */ /* 0x000fe2000f8e0204 */
[----:B------:R-:W-:Y:S01]  /*2bc90*/  ULDC.64 UR4, c[0x0][0x280] ;  /* 0x0000a00000047ab9 */ /* 0x000fe20000000a00 */
[----:B------:R-:W-:Y:S01]  /*2bca0*/  IMAD.SHL.U32 R20, R29, 0x10, RZ ;  /* 0x000000101d147824 */ /* 0x000fe200078e00ff */
        /* <DEDUP_REMOVED lines=14> */
[----:B------:R-:W-:Y:S02]  /*2bd90*/  IMAD R5, R30, R7, RZ ;  /* 0x000000071e057224 */ /* 0x000fe400078e02ff */
[----:B------:R-:W-:Y:S01]  /*2bda0*/  IMAD R17, R17, 0x80, R9 ;  /* 0x0000008011117824 */ /* 0x000fe200078e0209 */
        /* <DEDUP_REMOVED lines=28> */
[----:B0-----:R-:W-:-:S04]  /*2bf70*/  @!P0 IADD3 R3, P4, R20, R3, RZ ;  /* 0x0000000314038210 */ /* 0x001fc80007f9e0ff */
[----:B-1----:R-:W-:-:S04]  /*2bf80*/  @!P0 IADD3.X R2, RZ, R2, RZ, P4, !PT ;  /* 0x00000002ff028210 */ /* 0x002fc800027fe4ff */
[----:B------:R-:W-:-:S04]  /*2bf90*/  @!P0 LOP3.LUT R3, R3, R2, RZ, 0x3c, !PT ;  /* 0x0000000203038212 */ /* 0x000fc800078e3cff */
[----:B------:R-:W-:-:S04]  /*2bfa0*/  @!P0 LOP3.LUT R2, R3, R2, RZ, 0x3c, !PT ;  /* 0x0000000203028212 */ /* 0x000fc800078e3cff */
[----:B------:R-:W-:-:S05]  /*2bfb0*/  @!P0 LOP3.LUT R3, R3, R2, RZ, 0x3c, !PT ;  /* 0x0000000203038212 */ /* 0x000fca00078e3cff */
[----:B------:R-:W-:Y:S04]  /*2bfc0*/  @!P0 LDGSTS.E.BYPASS.LTC128B.128 [R8+0x15400], desc[UR52][R2.64], !P3 ;  /* 0x1540000002088fae */ /* 0x000fe8000d901d74 */
[----:B------:R-:W-:Y:S04]  /*2bfd0*/  @!P0 LDGSTS.E.BYPASS.LTC128B.128 [R8+0x17400], desc[UR52][R2.64+0x40], !P2 ;  /* 0x1740004002088fae */ /* 0x000fe8000d101d74 */
[----:B------:R0:W-:Y:S04]  /*2bfe0*/  @!P0 LDGSTS.E.BYPASS.LTC128B.128 [R8+0x19400], desc[UR52][R2.64+0x80], !P1 ;  /* 0x1940008002088fae */ /* 0x0001e8000c901d74 */
[----:B0-2---:R0:W1:Y:S02]  /*2bff0*/  SHFL.IDX PT, R2, R4, 0x3, 0x1c1f ;  /* 0x007c1f0004027f89 */ /* 0x00506400000e0000 */
.L_x_3121:
        /* <DEDUP_REMOVED lines=12> */
.L_x_2918:
[----:B------:R-:W-:Y:S05]  /*2c0c0*/  BSYNC B0 ;  /* 0x0000000000007941 */ /* 0x000fea0003800000 */
.L_x_2917:
[----:B------:R-:W-:Y:S01]  /*2c0d0*/  NOP ;  /* 0x0000000000007918 */ /* 0x000fe20000000000 */
[----:B------:R-:W-:-:S13]  /*2c0e0*/  PLOP3.LUT P0, PT, PT, PT, PT, 0x80, 0x0 ;  /* 0x000000000000781c */ /* 0x000fda0003f0f070 */
.L_x_2919:
        /* <DEDUP_REMOVED lines=10> */
[----:B------:R-:W-:-:S04]  /*2c190*/  LOP3.LUT R0, R0, 0xfffffffe, RZ, 0xc0, !PT ;  /* 0xfffffffe00007812 */ /* 0x000fc800078ec0ff */
[----:B------:R-:W-:-:S04]  /*2c1a0*/  IADD3 R0, R2, -R0, RZ ;  /* 0x8000000002007210 */ /* 0x000fc80007ffe0ff */
[----:B------:R-:W-:Y:S01]  /*2c1b0*/  SHF.L.U32 R3, R0, 0x1f, RZ ;  /* 0x0000001f00037819 */ /* 0x000fe200000006ff */
[----:B------:R-:W-:Y:S01]  /*2c1c0*/  NOP ;  /* 0x0000000000007918 */ /* 0x000fe20000000000 */
[----:B------:R1:W-:Y:S01]  /*2c1d0*/  SYNCS.ARRIVE.TRANS64.A1T0 RZ, [R22+URZ+0x29800], RZ ;  /* 0x029800ff16ff79a7 */ /* 0x0003e2000810003f */
[----:B------:R-:W-:Y:S01]  /*2c1e0*/  BSSY B0, `(.L_x_2920) ;  /* 0x0000003000007945 */ /* 0x000fe20003800000 */
[----:B------:R-:W2:Y:S03]  /*2c1f0*/  SYNCS.PHASECHK.TRANS64.TRYWAIT P0, [R22+URZ+0x29820], R3 ;  /* 0x02982003160075a7 */ /* 0x000ea6000800017f */
[----:B-12---:R-:W-:Y:S05]  /*2c200*/  @!P0 BRA `(.L_x_2921) ;  /* 0x0000006c00608947 */ /* 0x006fea0003800000 */
.L_x_3122:
[----:B------:R-:W-:Y:S05]  /*2c210*/  BSYNC B0 ;  /* 0x0000000000007941 */ /* 0x000fea0003800000 */
.L_x_2920:
[----:B------:R-:W-:-:S13]  /*2c220*/  ISETP.GE.AND P0, PT, R32, 0x2, PT ;  /* 0x000000022000780c */ /* 0x000fda0003f06270 */
[----:B------:R-:W-:Y:S05]  /*2c230*/  @!P0 BRA `(.L_x_2922) ;  /* 0x0000001400f08947 */ /* 0x000fea0003800000 */
[----:B------:R-:W-:Y:S02]  /*2c240*/  VIADD R32, R32, 0xfffffffe ;  /* 0xfffffffe20207836 */ /* 0x000fe40000000000 */
[----:B------:R-:W-:Y:S02]  /*2c250*/  IMAD.MOV.U32 R20, RZ, RZ, R23 ;  /* 0x000000ffff147224 */ /* 0x000fe400078e0017 */
[----:B------:R-:W-:-:S07]  /*2c260*/  IMAD.MOV.U32 R21, RZ, RZ, R34 ;  /* 0x000000ffff157224 */ /* 0x000fce00078e0022 */
.L_x_2942:
[----:B--2---:R-:W2:Y:S01]  /*2c270*/  LDL R0, [R1+0x8] ;  /* 0x0000080001007983 */ /* 0x004ea20000100800 */
[----:B0-----:R-:W0:Y:S03]  /*2c280*/  LDC R4, c[0x0][0x430] ;  /* 0x00010c00ff047b82 */ /* 0x001e260000000800 */
[----:B------:R-:W3:Y:S01]  /*2c290*/  LDL R9, [R1+0xc] ;  /* 0x00000c0001097983 */ /* 0x000ee20000100800 */
[----:B------:R-:W1:Y:S01]  /*2c2a0*/  S2R R2, SR_TID.X ;  /* 0x0000000000027919 */ /* 0x000e620000002100 */
[----:B0-----:R-:W-:Y:S01]  /*2c2b0*/  ISETP.NE.AND P0, PT, R4, 0x1, PT ;  /* 0x000000010400780c */ /* 0x001fe20003f05270 */
[----:B------:R-:W0:-:S12]  /*2c2c0*/  S2R R7, SR_TID.X ;  /* 0x0000000000077919 */ /* 0x000e180000002100 */
[----:B------:R-:W4:Y:S01]  /*2c2d0*/  @P0 LDC R6, c[0x0][0x434] ;  /* 0x00010d00ff060b82 */ /* 0x000f220000000800 */
[C---:B-1----:R-:W-:Y:S02]  /*2c2e0*/  LOP3.LUT R3, R2.reuse, 0x7f, RZ, 0xc0, !PT ;  /* 0x0000007f02037812 */ /* 0x042fe400078ec0ff */
[----:B------:R-:W-:Y:S02]  /*2c2f0*/  SHF.L.U32 R5, R2, 0x5, RZ ;  /* 0x0000000502057819 */ /* 0x000fe400000006ff */
[----:B------:R-:W-:-:S04]  /*2c300*/  SHF.R.U32.HI R3, RZ, 0x2, R3 ;  /* 0x00000002ff037819 */ /* 0x000fc80000011603 */
[----:B------:R-:W-:Y:S02]  /*2c310*/  LOP3.LUT R5, R3, 0x60, R5, 0xf8, !PT ;  /* 0x0000006003057812 */ /* 0x000fe400078ef805 */
[----:B------:R-:W1:Y:S01]  /*2c320*/  @P0 LDC R3, c[0x0][0x438] ;  /* 0x00010e00ff030b82 */ /* 0x000e620000000800 */
[----:B------:R-:W-:-:S04]  /*2c330*/  LOP3.LUT R2, R2, 0x7f, RZ, 0xc0, !PT ;  /* 0x0000007f02027812 */ /* 0x000fc800078ec0ff */
[----:B------:R-:W-:Y:S01]  /*2c340*/  SHF.R.U32.HI R8, RZ, 0x2, R2 ;  /* 0x00000002ff087819 */ /* 0x000fe20000011602 */
[----:B0-----:R-:W-:-:S05]  /*2c350*/  IMAD.SHL.U32 R7, R7, 0x20, RZ ;  /* 0x0000002007077824 */ /* 0x001fca00078e00ff */
        /* <DEDUP_REMOVED lines=8> */
[----:B----4-:R-:W-:-:S04]  /*2c3e0*/  @P0 IMAD.HI.U32 R6, R5, R6, RZ ;  /* 0x0000000605060227 */ /* 0x010fc800078e00ff */
[----:B------:R-:W-:Y:S01]  /*2c3f0*/  IMAD.MOV.U32 R2, RZ, RZ, R5 ;  /* 0x000000ffff027224 */ /* 0x000fe200078e0005 */
[----:B-1----:R-:W-:Y:S02]  /*2c400*/  @P0 SHF.R.U32.HI R2, RZ, R3, R6 ;  /* 0x00000003ff020219 */ /* 0x002fe40000011606 */
[----:B------:R-:W0:Y:S08]  /*2c410*/  @P0 LDC R6, c[0x0][0x434] ;  /* 0x00010d00ff060b82 */ /* 0x000e300000000800 */
[----:B------:R-:W1:Y:S01]  /*2c420*/  @P0 LDC R3, c[0x0][0x438] ;  /* 0x00010e00ff030b82 */ /* 0x000e620000000800 */
[----:B------:R-:W-:-:S05]  /*2c430*/  IADD3 R0, R7, R0, RZ ;  /* 0x0000000007007210 */ /* 0x000fca0007ffe0ff */
[----:B------:R-:W-:Y:S02]  /*2c440*/  IMAD.MOV.U32 R8, RZ, RZ, R0 ;  /* 0x000000ffff087224 */ /* 0x000fe400078e0000 */
[----:B0-----:R-:W-:-:S05]  /*2c450*/  @P0 IMAD.HI.U32 R6, R0, R6, RZ ;  /* 0x0000000600060227 */ /* 0x001fca00078e00ff */
[----:B-1----:R-:W-:Y:S01]  /*2c460*/  @P0 SHF.R.U32.HI R8, RZ, R3, R6 ;  /* 0x00000003ff080219 */ /* 0x002fe20000011606 */
[----:B------:R-:W-:-:S04]  /*2c470*/  IMAD.MOV R6, RZ, RZ, -R2 ;  /* 0x000000ffff067224 */ /* 0x000fc800078e0a02 */
[----:B------:R-:W-:Y:S02]  /*2c480*/  IMAD.MOV R3, RZ, RZ, -R8 ;  /* 0x000000ffff037224 */ /* 0x000fe400078e0a08 */
[C---:B------:R-:W-:Y:S02]  /*2c490*/  IMAD R5, R4.reuse, R6, R5 ;  /* 0x0000000604057224 */ /* 0x040fe400078e0205 */
[----:B------:R-:W-:Y:S01]  /*2c4a0*/  IMAD R4, R4, R3, R0 ;  /* 0x0000000304047224 */ /* 0x000fe200078e0200 */
[----:B------:R-:W-:Y:S01]  /*2c4b0*/  SHF.R.S32.HI R3, RZ, 0x1f, R2 ;  /* 0x0000001fff037819 */ /* 0x000fe20000011402 */
[----:B---3--:R-:W-:-:S04]  /*2c4c0*/  IMAD R0, R9, UR4, RZ ;  /* 0x0000000409007c24 */ /* 0x008fc8000f8e02ff */
[C---:B------:R-:W-:Y:S02]  /*2c4d0*/  IMAD R0, R33.reuse, UR5, R0 ;  /* 0x0000000521007c24 */ /* 0x040fe4000f8e0200 */
[----:B------:R-:W-:-:S05]  /*2c4e0*/  IMAD.WIDE.U32 R2, R33, UR4, R2 ;  /* 0x0000000421027c25 */ /* 0x000fca000f8e0002 */
[----:B------:R-:W-:Y:S02]  /*2c4f0*/  IADD3 R3, R0, R3, RZ ;  /* 0x0000000300037210 */ /* 0x000fe40007ffe0ff */
[----:B------:R-:W-:-:S04]  /*2c500*/  LEA R6, P0, R2, UR6, 0x2 ;  /* 0x0000000602067c11 */ /* 0x000fc8000f8010ff */
[----:B------:R-:W-:-:S05]  /*2c510*/  LEA.HI.X R7, R2, UR7, R3, 0x2, P0 ;  /* 0x0000000702077c11 */ /* 0x000fca00080f1403 */
[----:B------:R-:W2:Y:S01]  /*2c520*/  LDG.E R6, desc[UR52][R6.64] ;  /* 0x0000003406067981 */ /* 0x000ea2000c1e1900 */
[--C-:B------:R-:W-:Y:S01]  /*2c530*/  @!P1 SHF.R.S32.HI R3, RZ, 0x1f, R8.reuse ;  /* 0x0000001fff039819 */ /* 0x100fe20000011408 */
[----:B------:R-:W-:-:S04]  /*2c540*/  @!P1 IMAD.MOV.U32 R2, RZ, RZ, R8 ;  /* 0x000000ffff029224 */ /* 0x000fc800078e0008 */
        /* <DEDUP_REMOVED lines=11> */
[----:B------:R-:W-:Y:S01]  /*2c600*/  SEL R34, RZ, 0x1, P0 ;  /* 0x00000001ff227807 */ /* 0x000fe20000000000 */
[----:B------:R-:W-:Y:S01]  /*2c610*/  VIADD R32, R32, 0xffffffff ;  /* 0xffffffff20207836 */ /* 0x000fe20000000000 */
[----:B------:R-:W-:Y:S02]  /*2c620*/  SEL R23, R23, RZ, P0 ;  /* 0x000000ff17177207 */ /* 0x000fe40000000000 */
[----:B------:R-:W-:Y:S02]  /*2c630*/  LOP3.LUT R34, R21, R34, RZ, 0x3c, !PT ;  /* 0x0000002215227212 */ /* 0x000fe400078e3cff */
[----:B------:R-:W-:Y:S02]  /*2c640*/  ISETP.GT.AND P2, PT, R0, RZ, PT ;  /* 0x000000ff0000720c */ /* 0x000fe40003f44270 */
[----:B--2---:R-:W-:Y:S01]  /*2c650*/  SHF.R.S32.HI R30, RZ, 0x1f, R6 ;  /* 0x0000001fff1e7819 */ /* 0x004fe20000011406 */
[----:B0-----:R-:W-:Y:S10]  /*2c660*/  @!P1 BRA `(.L_x_2923) ;  /* 0x0000000000049947 */ /* 0x001ff40003800000 */
[----:B------:R-:W-:Y:S01]  /*2c670*/  BPT.TRAP 0x1 ;  /* 0x000000040000795c */ /* 0x000fe20000300000 */
.L_x_2923:
[----:B------:R-:W-:Y:S01]  /*2c680*/  LEA R0, R23, R22, 0x3 ;  /* 0x0000001617007211 */ /* 0x000fe200078e18ff */
[----:B------:R-:W-:Y:S01]  /*2c690*/  BSSY B0, `(.L_x_2924) ;  /* 0x0000005000007945 */ /* 0x000fe20003800000 */
[----:B------:R-:W-:Y:S02]  /*2c6a0*/  SHF.L.U32 R31, R34, 0x1f, RZ ;  /* 0x0000001f221f7819 */ /* 0x000fe400000006ff */
[----:B------:R-:W-:Y:S02]  /*2c6b0*/  SHF.R.S32.HI R29, RZ, 0x1f, R5 ;  /* 0x0000001fff1d7819 */ /* 0x000fe40000011405 */
[----:B------:R-:W0:Y:S02]  /*2c6c0*/  SYNCS.PHASECHK.TRANS64.TRYWAIT P0, [R0+URZ+0x29880], R31 ;  /* 0x0298801f000075a7 */ /* 0x000e24000800017f */
[----:B0-----:R-:W-:Y:S05]  /*2c6d0*/  @!P0 BRA `(.L_x_2925) ;  /* 0x0000006800408947 */ /* 0x001fea0003800000 */
.L_x_3123:
[----:B------:R-:W-:Y:S05]  /*2c6e0*/  BSYNC B0 ;  /* 0x0000000000007941 */ /* 0x000fea0003800000 */
.L_x_2924:
        /* <DEDUP_REMOVED lines=15> */
[----:B------:R-:W-:-:S05]  /*2c7e0*/  SHF.R.U32.HI R11, RZ, 0x5, R11 ;  /* 0x00000005ff0b7819 */ /* 0x000fca000001160b */
[----:B------:R-:W-:Y:S01]  /*2c7f0*/  IMAD.SHL.U32 R11, R11, 0x400, RZ ;  /* 0x000004000b0b7824 */ /* 0x000fe200078e00ff */
[C---:B--2---:R-:W-:Y:S02]  /*2c800*/  LOP3.LUT P3, RZ, R2.reuse, 0x2, RZ, 0xc0, !PT ;  /* 0x0000000202ff7812 */ /* 0x044fe4000786c0ff */
[----:B------:R-:W-:Y:S01]  /*2c810*/  LOP3.LUT P1, RZ, R2, 0x1, RZ, 0xc0, !PT ;  /* 0x0000000102ff7812 */ /* 0x000fe2000782c0ff */
[----:B------:R-:W-:-:S04]  /*2c820*/  IMAD.WIDE.U32 R2, R5, UR4, RZ ;  /* 0x0000000405027c25 */ /* 0x000fc8000f8e00ff */
        /* <DEDUP_REMOVED lines=13> */
[----:B------:R-:W-:-:S05]  /*2c900*/  IMAD R10, R8, UR7, R10 ;  /* 0x00000007080a7c24 */ /* 0x000fca000f8e020a */
[----:B------:R-:W-:Y:S01]  /*2c910*/  IADD3 R3, R3, R10, RZ ;  /* 0x0000000a03037210 */ /* 0x000fe20007ffe0ff */
        /* <DEDUP_REMOVED lines=31> */
[----:B------:R-:W-:Y:S04]  /*2cb10*/  SHFL.IDX PT, R9, R9, 0x3, 0x1c1f ;  /* 0x007c1f0009097f89 */ /* 0x000fe800000e0000 */
[----:B-1----:R-:W1:Y:S02]  /*2cb20*/  SHFL.IDX PT, R2, R7, 0x3, 0x1c1f ;  /* 0x007c1f0007027f89 */ /* 0x002e6400000e0000 */
[----:B-1----:R-:W-:-:S05]  /*2cb30*/  IADD3 R2, P0, R11, R2, RZ ;  /* 0x000000020b027210 */ /* 0x002fca0007f1e0ff */
[----:B------:R-:W-:-:S05]  /*2cb40*/  IMAD.X R3, RZ, RZ, R9, P0 ;  /* 0x000000ffff037224 */ /* 0x000fca00000e0609 */
[----:B------:R-:W-:Y:S04]  /*2cb50*/  LDGSTS.E.BYPASS.LTC128B.128 [R10+0xd400], desc[UR52][R2.64], !P3 ;  /* 0x0d400000020a7fae */ /* 0x000fe8000d901d74 */
[----:B------:R1:W-:Y:S04]  /*2cb60*/  LDGSTS.E.BYPASS.LTC128B.128 [R17+0xd400], desc[UR52][R2.64+0x40], !P1 ;  /* 0x0d40004002117fae */ /* 0x0003e8000c901d74 */
[----:B-1----:R1:W2:Y:S02]  /*2cb70*/  SHFL.IDX PT, R2, R25, RZ, 0x1c1f ;  /* 0x001c1fff19027589 */ /* 0x0022a400000e0000 */
.L_x_3135:
[----:B------:R-:W3:Y:S02]  /*2cb80*/  S2R R3, SR_TID.X ;  /* 0x0000000000037919 */ /* 0x000ee40000002100 */
[----:B---3--:R-:W-:-:S04]  /*2cb90*/  SHF.L.U32 R3, R3, 0x4, RZ ;  /* 0x0000000403037819 */ /* 0x008fc800000006ff */
        /* <DEDUP_REMOVED lines=10> */
.L_x_2927:
        /* <DEDUP_REMOVED lines=11> */
.L_x_2928:
[----:B------:R2:W-:Y:S01]  /*2ccf0*/  SYNCS.ARRIVE.TRANS64.A1T0 RZ, [R0+URZ+0x29870], RZ ;  /* 0x029870ff00ff79a7 */ /* 0x0005e2000810003f */
[----:B------:R-:W-:Y:S05]  /*2cd00*/  @!P3 BRA `(.L_x_2929) ;  /* 0x000000000004b947 */ /* 0x000fea0003800000 */
[----:B------:R-:W-:Y:S01]  /*2cd10*/  BPT.TRAP 0x1 ;  /* 0x000000040000795c */ /* 0x000fe20000300000 */
.L_x_2929:
[----:B------:R-:W3:Y:S01]  /*2cd20*/  SYNCS.PHASECHK.TRANS64.TRYWAIT P0, [R0+URZ+0x29840], R31 ;  /* 0x0298401f000075a7 */ /* 0x000ee2000800017f */
[----:B------:R-:W-:Y:S04]  /*2cd30*/  BSSY B0, `(.L_x_2930) ;  /* 0x0000002000007945 */ /* 0x000fe80003800000 */
[----:B---3--:R-:W-:Y:S05]  /*2cd40*/  @!P0 BRA `(.L_x_2931) ;  /* 0x00000068006c8947 */ /* 0x008fea0003800000 */
.L_x_3136:
[----:B------:R-:W-:Y:S05]  /*2cd50*/  BSYNC B0 ;  /* 0x0000000000007941 */ /* 0x000fea0003800000 */
.L_x_2930:
        /* <DEDUP_REMOVED lines=52> */
[----:B0-----:R-:W-:-:S05]  /*2d0a0*/  IADD3 R2, P0, R10, R2, RZ ;  /* 0x000000020a027210 */ /* 0x001fca0007f1e0ff */
[----:B----4-:R-:W-:-:S05]  /*2d0b0*/  IMAD.X R3, RZ, RZ, R3, P0 ;  /* 0x000000ffff037224 */ /* 0x010fca00000e0603 */
[----:B------:R-:W-:Y:S04]  /*2d0c0*/  LDGSTS.E.BYPASS.LTC128B.128 [R7+0x1ac00], desc[UR52][R2.64], !P4 ;  /* 0x1ac0000002077fae */ /* 0x000fe8000e101d74 */
[----:B------:R-:W-:Y:S04]  /*2d0d0*/  LDGSTS.E.BYPASS.LTC128B.128 [R7+0x1d400], desc[UR52][R2.64+0x40], !P3 ;  /* 0x1d40004002077fae */ /* 0x000fe8000d901d74 */
[----:B------:R0:W-:Y:S04]  /*2d0e0*/  LDGSTS.E.BYPASS.LTC128B.128 [R7+0x1fc00], desc[UR52][R2.64+0x80], !P1 ;  /* 0x1fc0008002077fae */ /* 0x0001e8000c901d74 */
[----:B0-----:R-:W0:Y:S02]  /*2d0f0*/  SHFL.IDX PT, R2, R4, 0x2, 0x1c1f ;  /* 0x005c1f0004027f89 */ /* 0x001e2400000e0000 */
[----:B0-----:R-:W-:-:S04]  /*2d100*/  IADD3 R2, P0, R10, R2, RZ ;  /* 0x000000020a027210 */ /* 0x001fc80007f1e0ff */
[----:B------:R-:W-:Y:S02]  /*2d110*/  IADD3.X R3, RZ, R9, RZ, P0, !PT ;  /* 0x00000009ff037210 */ /* 0x000fe400007fe4ff */
        /* <DEDUP_REMOVED lines=11> */
.L_x_3148:
        /* <DEDUP_REMOVED lines=10> */
.L_x_2933:
        /* <DEDUP_REMOVED lines=11> */
.L_x_2934:
[----:B------:R2:W-:Y:S02]  /*2d320*/  SYNCS.ARRIVE.TRANS64.A1T0 RZ, [R0+URZ+0x29830], RZ ;  /* 0x029830ff00ff79a7 */ /* 0x0005e4000810003f */
[----:B--23--:R-:W-:-:S04]  /*2d330*/  MOV R0, UR37 ;  /* 0x0000002500007c02 */ /* 0x00cfc80008000f00 */
[----:B------:R-:W-:-:S13]  /*2d340*/  ISETP.NE.AND P1, PT, R0, 0x3, PT ;  /* 0x000000030000780c */ /* 0x000fda0003f25270 */
[----:B------:R-:W-:Y:S05]  /*2d350*/  @!P1 BRA `(.L_x_2935) ;  /* 0x0000000000049947 */ /* 0x000fea0003800000 */
[----:B------:R-:W-:Y:S01]  /*2d360*/  BPT.TRAP 0x1 ;  /* 0x000000040000795c */ /* 0x000fe20000300000 */
.L_x_2935:
[----:B------:R-:W-:Y:S01]  /*2d370*/  LOP3.LUT R0, R21, 0x1, RZ, 0x3c, !PT ;  /* 0x0000000115007812 */ /* 0x000fe200078e3cff */
[----:B------:R-:W-:Y:S01]  /*2d380*/  IMAD R3, R20, 0x8, R22 ;  /* 0x0000000814037824 */ /* 0x000fe200078e0216 */
[----:B------:R-:W-:Y:S02]  /*2d390*/  BSSY B0, `(.L_x_2936) ;  /* 0x0000004000007945 */ /* 0x000fe40003800000 */
[----:B------:R-:W-:-:S04]  /*2d3a0*/  SHF.L.U32 R0, R0, 0x1f, RZ ;  /* 0x0000001f00007819 */ /* 0x000fc800000006ff */
[----:B------:R-:W2:Y:S02]  /*2d3b0*/  SYNCS.PHASECHK.TRANS64.TRYWAIT P0, [R3+URZ+0x29870], R0 ;  /* 0x02987000030075a7 */ /* 0x000ea4000800017f */
[----:B--2---:R-:W-:Y:S05]  /*2d3c0*/  @!P0 BRA `(.L_x_2937) ;  /* 0x0000006800608947 */ /* 0x004fea0003800000 */
.L_x_3149:
[----:B------:R-:W-:Y:S05]  /*2d3d0*/  BSYNC B0 ;  /* 0x0000000000007941 */ /* 0x000fea0003800000 */
.L_x_2936:
[----:B------:R-:W-:-:S05]  /*2d3e0*/  IMAD.U32 R2, RZ, RZ, UR39 ;  /* 0x00000027ff027e24 */ /* 0x000fca000f8e00ff */
[----:B------:R-:W-:-:S13]  /*2d3f0*/  ISETP.NE.AND P0, PT, R2, 0x3, PT ;  /* 0x000000030200780c */ /* 0x000fda0003f05270 */
[----:B------:R-:W-:Y:S05]  /*2d400*/  @!P0 BRA `(.L_x_2938) ;  /* 0x0000000000048947 */ /* 0x000fea0003800000 */
[----:B------:R-:W-:Y:S01]  /*2d410*/  BPT.TRAP 0x1 ;  /* 0x000000040000795c */ /* 0x000fe20000300000 */
.L_x_2938:
[----:B--2---:R-:W-:Y:S01]  /*2d420*/  SHF.L.U32 R0, R21, 0x1f, RZ ;  /* 0x0000001f15007819 */ /* 0x004fe200000006ff */
[----:B------:R-:W-:-:S03]  /*2d430*/  IMAD R12, R20, 0x5000, RZ ;  /* 0x00005000140c7824 */ /* 0x000fc600078e02ff */
[----:B------:R-:W2:Y:S02]  /*2d440*/  SYNCS.PHASECHK.TRANS64.TRYWAIT P0, [R3+URZ+0x29860], R0 ;  /* 0x02986000030075a7 */ /* 0x000ea4000800017f */
[----:B--2---:R-:W-:Y:S05]  /*2d450*/  @!P0 BRA `(.L_x_2939) ;  /* 0x0000006800508947 */ /* 0x004fea0003800000 */
.L_x_3150:
        /* <DEDUP_REMOVED lines=79> */
.L_x_2940:
[----:B-1----:R1:W-:Y:S01]  /*2d950*/  SYNCS.ARRIVE.TRANS64.A1T0 RZ, [R3+URZ+0x29850], RZ ;  /* 0x029850ff03ff79a7 */ /* 0x0023e2000810003f */
[----:B------:R-:W-:Y:S06]  /*2d960*/  BAR.SYNC.DEFER_BLOCKING 0x2, 0x80 ;  /* 0x0082000000007b1d */ /* 0x000fec0000010000 */
[----:B------:R-:W-:Y:S05]  /*2d970*/  @!P1 BRA `(.L_x_2941) ;  /* 0x0000000000049947 */ /* 0x000fea0003800000 */
[----:B------:R-:W-:Y:S01]  /*2d980*/  BPT.TRAP 0x1 ;  /* 0x000000040000795c */ /* 0x000fe20000300000 */
.L_x_2941:
[----:B------:R-:W2:Y:S01]  /*2d990*/  LDL R0, [R1+0x10] ;  /* 0x0000100001007983 */ /* 0x000ea20000100800 */
[----:B-1----:R-:W-:Y:S01]  /*2d9a0*/  VIADD R3, R3, 0x29880 ;  /* 0x0002988003037836 */ /* 0x002fe20000000000 */
[----:B------:R-:W-:Y:S01]  /*2d9b0*/  MOV R20, R23 ;  /* 0x0000001700147202 */ /* 0x000fe20000000f00 */
[----:B------:R-:W-:-:S03]  /*2d9c0*/  IMAD.MOV.U32 R21, RZ, RZ, R34 ;  /* 0x000000ffff157224 */ /* 0x000fc600078e0022 */
[----:B--2---:R-:W-:-:S04]  /*2d9d0*/  PRMT R3, R0, 0x654, R3 ;  /* 0x0000065400037816 */ /* 0x004fc80000000003 */
[----:B------:R2:W-:Y:S01]  /*2d9e0*/  SYNCS.ARRIVE.TRANS64.RED.A1T0 RZ, [R3+URZ], RZ ;  /* 0x000000ff03ff79a7 */ /* 0x0005e2000810043f */
[----:B------:R-:W-:Y:S05]  /*2d9f0*/  @P2 BRA `(.L_x_2942) ;  /* 0xffffffe8001c2947 */ /* 0x000fea000383ffff */
.L_x_2922:
[----:B------:R-:W3:Y:S01]  /*2da00*/  S2R R0, SR_TID.X ;  /* 0x0000000000007919 */ /* 0x000ee20000002100 */
[----:B------:R-:W-:Y:S01]  /*2da10*/  BSSY B0, `(.L_x_2943) ;  /* 0x0000012000007945 */ /* 0x000fe20003800000 */
[----:B---3--:R-:W-:Y:S01]  /*2da20*/  LOP3.LUT R2, R0, 0x7f, RZ, 0xc0, !PT ;  /* 0x0000007f00027812 */ /* 0x008fe200078ec0ff */
[----:B------:R-:W-:-:S03]  /*2da30*/  IMAD.U32 R0, RZ, RZ, UR37 ;  /* 0x00000025ff007e24 */ /* 0x000fc6000f8e00ff */
[----:B------:R-:W-:Y:S02]  /*2da40*/  ISETP.NE.AND P1, PT, R2, RZ, PT ;  /* 0x000000ff0200720c */ /* 0x000fe40003f25270 */
[----:B------:R-:W-:-:S11]  /*2da50*/  ISETP.NE.AND P0, PT, R0, 0x3, PT ;  /* 0x000000030000780c */ /* 0x000fd60003f05270 */
[----:B------:R-:W-:Y:S05]  /*2da60*/  @P1 BRA `(.L_x_2944) ;  /* 0x0000000000301947 */ /* 0x000fea0003800000 */
[----:B------:R-:W3:Y:S01]  /*2da70*/  S2R R5, SR_LANEID ;  /* 0x0000000000057919 */ /* 0x000ee20000000000 */
[----:B------:R-:W-:Y:S01]  /*2da80*/  VOTEU.ANY UR4, UPT, PT ;  /* 0x0000000000047886 */ /* 0x000fe200038e0100 */
[----:B-12---:R-:W1:Y:S01]  /*2da90*/  LDC.64 R2, c[0x0][0xc60] ;  /* 0x00031800ff027b82 */ /* 0x006e620000000a00 */
[----:B------:R-:W3:Y:S02]  /*2daa0*/  FLO.U32 R0, UR4 ;  /* 0x0000000400007d00 */ /* 0x000ee400080e0000 */
[----:B---3--:R-:W-:-:S06]  /*2dab0*/  ISETP.EQ.U32.AND P1, PT, R0, R5, PT ;  /* 0x000000050000720c */ /* 0x008fcc0003f22070 */
[----:B------:R-:W1:Y:S07]  /*2dac0*/  POPC R5, UR4 ;  /* 0x0000000400057d09 */ /* 0x000e6e0008000000 */
[----:B-1----:R-:W2:Y:S01]  /*2dad0*/  @P1 ATOMG.E.ADD.STRONG.GPU PT, R3, desc[UR52][R2.64], R5 ;  /* 0x00000005020319a8 */ /* 0x002ea200081ee1f4 */
[----:B0-----:R-:W0:Y:S02]  /*2dae0*/  S2R R4, SR_LTMASK ;  /* 0x0000000000047919 */ /* 0x001e240000003900 */
[----:B0-----:R-:W-:-:S04]  /*2daf0*/  LOP3.LUT R4, R4, UR4, RZ, 0xc0, !PT ;  /* 0x0000000404047c12 */ /* 0x001fc8000f8ec0ff */
[----:B------:R-:W0:Y:S01]  /*2db00*/  POPC R7, R4 ;  /* 0x0000000400077309 */ /* 0x000e220000000000 */
[----:B--2---:R-:W0:Y:S02]  /*2db10*/  SHFL.IDX PT, R0, R3, R0, 0x1f ;  /* 0x00001f0003007589 */ /* 0x004e2400000e0000 */
[----:B0-----:R-:W-:-:S07]  /*2db20*/  IADD3 R16, R0, UR38, R7 ;  /* 0x0000002600107c10 */ /* 0x001fce000fffe007 */
.L_x_2944:
[----:B------:R-:W-:Y:S05]  /*2db30*/  BSYNC B0 ;  /* 0x0000000000007941 */ /* 0x000fea0003800000 */
.L_x_2943:
[----:B------:R-:W-:Y:S05]  /*2db40*/  @!P0 BRA `(.L_x_2945) ;  /* 0x0000000000048947 */ /* 0x000fea0003800000 */
[----:B------:R-:W-:Y:S01]  /*2db50*/  BPT.TRAP 0x1 ;  /* 0x000000040000795c */ /* 0x000fe20000300000 */
.L_x_2945:
[----:B------:R-:W-:Y:S01]  /*2db60*/  LOP3.LUT R0, R34, 0x1, RZ, 0x3c, !PT ;  /* 0x0000000122007812 */ /* 0x000fe200078e3cff */
[----:B0-----:R-:W-:Y:S01]  /*2db70*/  IMAD R17, R23, 0x8, R22 ;  /* 0x0000000817117824 */ /* 0x001fe200078e0216 */
[----:B------:R-:W-:Y:S02]  /*2db80*/  BSSY B0, `(.L_x_2946) ;  /* 0x0000004000007945 */ /* 0x000fe40003800000 */
[----:B------:R-:W-:-:S04]  /*2db90*/  SHF.L.U32 R0, R0, 0x1f, RZ ;  /* 0x0000001f00007819 */ /* 0x000fc800000006ff */
[----:B------:R-:W0:Y:S02]  /*2dba0*/  SYNCS.PHASECHK.TRANS64.TRYWAIT P1, [R17+URZ+0x29870], R0 ;  /* 0x02987000110075a7 */ /* 0x000e24000802017f */
[----:B0-----:R-:W-:Y:S05]  /*2dbb0*/  @!P1 BRA `(.L_x_2947) ;  /* 0x00000060008c9947 */ /* 0x001fea0003800000 */
.L_x_3151:
[----:B------:R-:W-:Y:S05]  /*2dbc0*/  BSYNC B0 ;  /* 0x0000000000007941 */ /* 0x000fea0003800000 */
.L_x_2946:
[----:B------:R-:W-:-:S04]  /*2dbd0*/  MOV R2, UR39 ;  /* 0x0000002700027c02 */ /* 0x000fc80008000f00 */
[----:B------:R-:W-:-:S13]  /*2dbe0*/  ISETP.NE.AND P1, PT, R2, 0x3, PT ;  /* 0x000000030200780c */ /* 0x000fda0003f25270 */
[----:B------:R-:W-:Y:S05]  /*2dbf0*/  @!P1 BRA `(.L_x_2948) ;  /* 0x0000000000049947 */ /* 0x000fea0003800000 */
[----:B------:R-:W-:Y:S01]  /*2dc00*/  BPT.TRAP 0x1 ;  /* 0x000000040000795c */ /* 0x000fe20000300000 */
.L_x_2948:
[----:B0-----:R-:W-:-:S04]  /*2dc10*/  SHF.L.U32 R0, R34, 0x1f, RZ ;  /* 0x0000001f22007819 */ /* 0x001fc800000006ff */
[----:B------:R-:W0:Y:S02]  /*2dc20*/  SYNCS.PHASECHK.TRANS64.TRYWAIT P1, [R17+URZ+0x29860], R0 ;  /* 0x02986000110075a7 */ /* 0x000e24000802017f */
[----:B0-----:R-:W-:Y:S05]  /*2dc30*/  @!P1 BRA `(.L_x_2949) ;  /* 0x0000006000809947 */ /* 0x001fea0003800000 */
.L_x_3152:
[----:B------:R-:W1:Y:S04]  /*2dc40*/  LDL R2, [R1+0x20] ;  /* 0x0000200001027983 */ /* 0x000e680000100800 */
[----:B------:R-:W3:Y:S04]  /*2dc50*/  LDL R13, [R1+0x24] ;  /* 0x00002400010d7983 */ /* 0x000ee80000100800 */
[----:B------:R-:W4:Y:S01]  /*2dc60*/  LDL R12, [R1+0x1c] ;  /* 0x00001c00010c7983 */ /* 0x000f220000100800 */
[----:B0-----:R-:W-:Y:S01]  /*2dc70*/  IMAD R0, R23, 0x5000, RZ ;  /* 0x0000500017007824 */ /* 0x001fe200078e02ff */
[----:B------:R-:W-:Y:S05]  /*2dc80*/  WARPSYNC.ALL ;  /* 0x0000000000007948 */ /* 0x000fea0003800000 */
[----:B------:R-:W-:-:S04]  /*2dc90*/  MOV R18, UR39 ;  /* 0x0000002700127c02 */ /* 0x000fc80008000f00 */
[----:B------:R-:W-:Y:S02]  /*2dca0*/  ISETP.NE.AND P1, PT, R18, 0x3, PT ;  /* 0x000000031200780c */ /* 0x000fe40003f25270 */
[----:B-12---:R-:W-:-:S05]  /*2dcb0*/  LOP3.LUT R3, R0, R2, RZ, 0xfc, !PT ;  /* 0x0000000200037212 */ /* 0x006fca00078efcff */
[----:B------:R-:W-:Y:S01]  /*2dcc0*/  IMAD.IADD R2, R22, 0x1, R3 ;  /* 0x0000000116027824 */ /* 0x000fe200078e0203 */
        /* <DEDUP_REMOVED lines=71> */
.L_x_2950:
[----:B0-----:R0:W-:Y:S01]  /*2e140*/  SYNCS.ARRIVE.TRANS64.A1T0 RZ, [R17+URZ+0x29850], RZ ;  /* 0x029850ff11ff79a7 */ /* 0x0011e2000810003f */
[----:B------:R-:W-:Y:S06]  /*2e150*/  BAR.SYNC.DEFER_BLOCKING 0x2, 0x80 ;  /* 0x0082000000007b1d */ /* 0x000fec0000010000 */
[----:B------:R-:W-:Y:S05]  /*2e160*/  @!P0 BRA `(.L_x_2951) ;  /* 0x0000000000048947 */ /* 0x000fea0003800000 */
[----:B------:R-:W-:Y:S01]  /*2e170*/  BPT.TRAP 0x1 ;  /* 0x000000040000795c */ /* 0x000fe20000300000 */
.L_x_2951:
        /* <DEDUP_REMOVED lines=9> */
.L_x_2890:
[----:B------:R-:W2:Y:S02]  /*2e210*/  LDL R0, [R1] ;  /* 0x0000000001007983 */ /* 0x000ea40000100800 */
[----:B--2---:R-:W-:-:S13]  /*2e220*/  LOP3.LUT P0, RZ, R0, 0x100, RZ, 0xc0, !PT ;  /* 0x0000010000ff7812 */ /* 0x004fda000780c0ff */
[----:B------:R-:W-:Y:S05]  /*2e230*/  @!P0 BRA `(.L_x_2952) ;  /* 0x0000000000288947 */ /* 0x000fea0003800000 */
[----:B------:R-:W-:Y:S05]  /*2e240*/  WARPSYNC.ALL ;  /* 0x0000000000007948 */ /* 0x000fea0003800000 */
[----:B------:R-:W1:Y:S08]  /*2e250*/  S2UR UR4, SR_CgaCtaId ;  /* 0x00000000000479c3 */ /* 0x000e700000008800 */
[----:B------:R-:W-:Y:S01]  /*2e260*/  BAR.SYNC.DEFER_BLOCKING 0x5, 0x180 ;  /* 0x0146000000007b1d */ /* 0x000fe20000010000 */
[----:B------:R-:W-:Y:S01]  /*2e270*/  MOV R22, 0x400 ;  /* 0x0000040000167802 */ /* 0x000fe20000000f00 */
[----:B-1----:R-:W-:-:S05]  /*2e280*/  IMAD.U32 R0, RZ, RZ, UR4 ;  /* 0x00000004ff007e24 */ /* 0x002fca000f8e00ff */
[----:B------:R-:W-:Y:S01]  /*2e290*/  LEA R22, R0, R22, 0x18 ;  /* 0x0000001600167211 */ /* 0x000fe200078ec0ff */
[----:B------:R1:W-:Y:S04]  /*2e2a0*/  STL [R1+0x10], R0 ;  /* 0x0000100001007387 */ /* 0x0003e80000100800 */
[----:B0-----:R1:W0:Y:S01]  /*2e2b0*/  LDS.128 R16, [R22+0x298d0] ;  /* 0x0298d00016107984 */ /* 0x0012220000000c00 */
[----:B------:R-:W-:Y:S06]  /*2e2c0*/  BAR.ARV 0x4, 0x180 ;  /* 0x0106000000007b1d */ /* 0x000fec0000002000 */
[----:B------:R-:W-:Y:S05]  /*2e2d0*/  BRA `(.L_x_2953) ;  /* 0x0000000800d47947 */ /* 0x000fea0003800000 */
.L_x_2952:
[----:B------:R-:W1:Y:S01]  /*2e2e0*/  S2R R0, SR_TID.X ;  /* 0x0000000000007919 */ /* 0x000e620000002100 */
[----:B------:R-:W-:Y:S01]  /*2e2f0*/  UMOV UR4, 0xffffffff ;  /* 0xffffffff00047882 */ /* 0x000fe20000000000 */
[----:B-1----:R-:W-:-:S04]  /*2e300*/  LOP3.LUT R7, R0, 0x1f, RZ, 0xc0, !PT ;  /* 0x0000001f00077812 */ /* 0x002fc800078ec0ff */
[----:B------:R-:W-:Y:S01]  /*2e310*/  ISETP.NE.AND P0, PT, R7, 0x1f, PT ;  /* 0x0000001f0700780c */ /* 0x000fe20003f05270 */
[----:B------:R-:W-:-:S12]  /*2e320*/  BRA.DIV UR4, `(.L_x_2954) ;  /* 0x0000005a04d87947 */ /* 0x000fd8000b800000 */
[----:B------:R-:W-:Y:S01]  /*2e330*/  IADD3 R5, R19, R7, RZ ;  /* 0x0000000713057210 */ /* 0x000fe20007ffe0ff */
[----:B------:R-:W-:-:S03]  /*2e340*/  ULDC UR4, c[0x0][0xc3c] ;  /* 0x00030f0000047ab9 */ /* 0x000fc60000000800 */
[----:B------:R-:W-:-:S13]  /*2e350*/  ISETP.GE.OR P1, PT, R5, UR4, !P0 ;  /* 0x0000000405007c0c */ /* 0x000fda000c726670 */
[----:B------:R-:W1:Y:S02]  /*2e360*/  @!P1 LDC.64 R2, c[0x0][0xc80] ;  /* 0x00032000ff029b82 */ /* 0x000e640000000a00 */
[----:B-1----:R-:W-:-:S06]  /*2e370*/  @!P1 IMAD.WIDE R2, R5, 0x4, R2 ;  /* 0x0000000405029825 */ /* 0x002fcc00078e0202 */
[----:B------:R1:W2:Y:S01]  /*2e380*/  @!P1 LDG.E R3, desc[UR52][R2.64] ;  /* 0x0000003402039981 */ /* 0x0002a2000c1e1900 */
[C---:B------:R-:W-:Y:S02]  /*2e390*/  ISETP.GE.U32.AND P2, PT, R7.reuse, 0x2, PT ;  /* 0x000000020700780c */ /* 0x040fe40003f46070 */
[C---:B------:R-:W-:Y:S01]  /*2e3a0*/  ISETP.GE.U32.AND P3, PT, R7.reuse, 0x4, PT ;  /* 0x000000040700780c */ /* 0x040fe20003f66070 */
[----:B------:R-:W-:Y:S01]  /*2e3b0*/  SHFL.IDX PT, R0, R16, RZ, 0x1f ;  /* 0x00001fff10007589 */ /* 0x000fe200000e0000 */
[C---:B------:R-:W-:Y:S02]  /*2e3c0*/  ISETP.GE.U32.AND P4, PT, R7.reuse, 0x8, PT ;  /* 0x000000080700780c */ /* 0x040fe40003f86070 */
[C---:B------:R-:W-:Y:S01]  /*2e3d0*/  ISETP.GE.U32.AND P5, PT, R7.reuse, 0x10, PT ;  /* 0x000000100700780c */ /* 0x040fe20003fa6070 */
[----:B------:R-:W-:Y:S01]  /*2e3e0*/  SHFL.IDX PT, R16, R16, 0x1, 0x1f ;  /* 0x00201f0010107f89 */ /* 0x000fe200000e0000 */
[----:B-1----:R-:W-:Y:S02]  /*2e3f0*/  IMAD.MOV.U32 R2, RZ, RZ, RZ ;  /* 0x000000ffff027224 */ /* 0x002fe400078e00ff */
[----:B--2---:R-:W-:Y:S01]  /*2e400*/  @!P1 IMAD.MOV.U32 R2, RZ, RZ, R3 ;  /* 0x000000ffff029224 */ /* 0x004fe200078e0003 */
[----:B------:R-:W-:-:S04]  /*2e410*/  ISETP.NE.AND P1, PT, R7, RZ, PT ;  /* 0x000000ff0700720c */ /* 0x000fc80003f25270 */
[----:B------:R-:W1:Y:S02]  /*2e420*/  SHFL.UP PT, R14, R2, 0x1, RZ ;  /* 0x04200000020e7989 */ /* 0x000e6400000e00ff */
[----:B-1----:R-:W-:-:S05]  /*2e430*/  SEL R5, R14, RZ, P1 ;  /* 0x000000ff0e057207 */ /* 0x002fca0000800000 */
[----:B------:R-:W-:-:S05]  /*2e440*/  IMAD.IADD R4, R2, 0x1, R5 ;  /* 0x0000000102047824 */ /* 0x000fca00078e0205 */
[----:B------:R-:W1:Y:S02]  /*2e450*/  SHFL.UP PT, R14, R4, 0x2, RZ ;  /* 0x04400000040e7989 */ /* 0x000e6400000e00ff */
        /* <DEDUP_REMOVED lines=11> */
[----:B------:R1:W2:Y:S02]  /*2e510*/  SHFL.IDX PT, R14, R3, 0x1f, 0x1f ;  /* 0x03e01f00030e7f89 */ /* 0x0002a400000e0000 */
.L_x_3162:
[----:B------:R-:W-:Y:S02]  /*2e520*/  ULDC UR4, c[0x0][0xc38] ;  /* 0x00030e0000047ab9 */ /* 0x000fe40000000800 */
[----:B------:R-:W-:-:S05]  /*2e530*/  MOV R4, UR4 ;  /* 0x0000000400047c02 */ /* 0x000fca0008000f00 */
[----:B--2---:R-:W-:-:S04]  /*2e540*/  IMAD R5, R14, R4, RZ ;  /* 0x000000040e057224 */ /* 0x004fc800078e02ff */
[----:B------:R-:W-:-:S05]  /*2e550*/  IMAD.IADD R16, R16, 0x1, R5 ;  /* 0x0000000110107824 */ /* 0x000fca00078e0205 */
[----:B------:R-:W-:-:S13]  /*2e560*/  ISETP.GT.AND P6, PT, R16, R0, PT ;  /* 0x000000001000720c */ /* 0x000fda0003fc4270 */
[----:B------:R-:W-:Y:S05]  /*2e570*/  @P6 BRA `(.L_x_2955) ;  /* 0x00000000009c6947 */ /* 0x000fea0003800000 */
.L_x_2960:
[----:B------:R-:W2:Y:S01]  /*2e580*/  LDC R4, c[0x0][0xc3c] ;  /* 0x00030f00ff047b82 */ /* 0x000ea20000000800 */
[----:B------:R-:W-:-:S05]  /*2e590*/  VIADD R19, R19, 0x1f ;  /* 0x0000001f13137836 */ /* 0x000fca0000000000 */
[----:B--2---:R-:W-:-:S13]  /*2e5a0*/  ISETP.GE.AND P6, PT, R19, R4, PT ;  /* 0x000000041300720c */ /* 0x004fda0003fc6270 */
[----:B------:R-:W-:Y:S05]  /*2e5b0*/  @P6 BRA `(.L_x_2956) ;  /* 0x0000000400d06947 */ /* 0x000fea0003800000 */
[----:B------:R-:W2:Y:S01]  /*2e5c0*/  S2R R2, SR_TID.X ;  /* 0x0000000000027919 */ /* 0x000ea20000002100 */
[----:B------:R-:W-:Y:S01]  /*2e5d0*/  BSSY B0, `(.L_x_2957) ;  /* 0x0000009000007945 */ /* 0x000fe20003800000 */
[----:B--2---:R-:W-:-:S05]  /*2e5e0*/  LOP3.LUT R2, R2, 0x1f, RZ, 0xc0, !PT ;  /* 0x0000001f02027812 */ /* 0x004fca00078ec0ff */
[----:B------:R-:W-:Y:S01]  /*2e5f0*/  IMAD.IADD R5, R19, 0x1, R2 ;  /* 0x0000000113057824 */ /* 0x000fe200078e0202 */
[----:B------:R-:W-:-:S04]  /*2e600*/  MOV R2, RZ ;  /* 0x000000ff00027202 */ /* 0x000fc80000000f00 */
[----:B------:R-:W-:-:S13]  /*2e610*/  ISETP.GE.OR P6, PT, R5, R4, !P0 ;  /* 0x000000040500720c */ /* 0x000fda00047c6670 */
[----:B------:R-:W-:Y:S05]  /*2e620*/  @P6 BRA `(.L_x_2958) ;  /* 0x00000000000c6947 */ /* 0x000fea0003800000 */
[----:B-1----:R-:W1:Y:S02]  /*2e630*/  LDC.64 R2, c[0x0][0xc80] ;  /* 0x00032000ff027b82 */ /* 0x002e640000000a00 */
[----:B-1----:R-:W-:-:S06]  /*2e640*/  IMAD.WIDE R2, R5, 0x4, R2 ;  /* 0x0000000405027825 */ /* 0x002fcc00078e0202 */
[----:B------:R2:W5:Y:S02]  /*2e650*/  LDG.E R2, desc[UR52][R2.64] ;  /* 0x0000003402027981 */ /* 0x000564000c1e1900 */
.L_x_2958:
[----:B------:R-:W-:Y:S05]  /*2e660*/  BSYNC B0 ;  /* 0x0000000000007941 */ /* 0x000fea0003800000 */
.L_x_2957:
[----:B------:R-:W-:-:S03]  /*2e670*/  UMOV UR4, 0xffffffff ;  /* 0xffffffff00047882 */ /* 0x000fc60000000000 */
[----:B------:R-:W-:Y:S05]  /*2e680*/  BRA.DIV UR4, `(.L_x_2959) ;  /* 0x0000005e04247947 */ /* 0x000fea000b800000 */
[----:B-----5:R-:W3:Y:S02]  /*2e690*/  SHFL.UP PT, R14, R2, 0x1, RZ ;  /* 0x04200000020e7989 */ /* 0x020ee400000e00ff */
[----:B---3--:R-:W-:-:S05]  /*2e6a0*/  SEL R13, R14, RZ, P1 ;  /* 0x000000ff0e0d7207 */ /* 0x008fca0000800000 */
[----:B------:R-:W-:-:S05]  /*2e6b0*/  IMAD.IADD R13, R2, 0x1, R13 ;  /* 0x00000001020d7824 */ /* 0x000fca00078e020d */
[----:B------:R-:W3:Y:S02]  /*2e6c0*/  SHFL.UP PT, R14, R13, 0x2, RZ ;  /* 0x044000000d0e7989 */ /* 0x000ee400000e00ff */
[----:B---3--:R-:W-:-:S05]  /*2e6d0*/  SEL R14, R14, RZ, P2 ;  /* 0x000000ff0e0e7207 */ /* 0x008fca0001000000 */
[----:B-12---:R-:W-:-:S05]  /*2e6e0*/  IMAD.IADD R3, R13, 0x1, R14 ;  /* 0x000000010d037824 */ /* 0x006fca00078e020e */
        /* <DEDUP_REMOVED lines=9> */
[----:B------:R1:W2:Y:S02]  /*2e780*/  SHFL.IDX PT, R14, R3, 0x1f, 0x1f ;  /* 0x03e01f00030e7f89 */ /* 0x0002a400000e0000 */
.L_x_3170:
[----:B------:R-:W-:Y:S02]  /*2e790*/  ULDC UR4, c[0x0][0xc38] ;  /* 0x00030e0000047ab9 */ /* 0x000fe40000000800 */
[----:B------:R-:W-:-:S04]  /*2e7a0*/  IMAD.U32 R4, RZ, RZ, UR4 ;  /* 0x00000004ff047e24 */ /* 0x000fc8000f8e00ff */
[----:B--2---:R-:W-:-:S04]  /*2e7b0*/  IMAD R5, R14, R4, RZ ;  /* 0x000000040e057224 */ /* 0x004fc800078e02ff */
[----:B------:R-:W-:-:S05]  /*2e7c0*/  IMAD.IADD R16, R5, 0x1, R16 ;  /* 0x0000000105107824 */ /* 0x000fca00078e0210 */
[----:B------:R-:W-:-:S13]  /*2e7d0*/  ISETP.GT.AND P6, PT, R16, R0, PT ;  /* 0x000000001000720c */ /* 0x000fda0003fc4270 */
[----:B------:R-:W-:Y:S05]  /*2e7e0*/  @!P6 BRA `(.L_x_2960) ;  /* 0xfffffffc0064e947 */ /* 0x000fea000383ffff */
.L_x_2955:
[----:B------:R-:W-:Y:S01]  /*2e7f0*/  IADD3 R16, -R5, R16, RZ ;  /* 0x0000001005107210 */ /* 0x000fe20007ffe1ff */
[----:B------:R-:W-:-:S04]  /*2e800*/  UMOV UR4, 0xffffffff ;  /* 0xffffffff00047882 */ /* 0x000fc80000000000 */
[----:B------:R-:W-:-:S05]  /*2e810*/  IMAD R5, R3, R4, R16 ;  /* 0x0000000403057224 */ /* 0x000fca00078e0210 */
[----:B------:R-:W-:Y:S01]  /*2e820*/  ISETP.GT.AND P6, PT, R5, R0, PT ;  /* 0x000000000500720c */ /* 0x000fe20003fc4270 */
[----:B------:R-:W-:-:S12]  /*2e830*/  BRA.DIV UR4, `(.L_x_2961) ;  /* 0x0000005e04747947 */ /* 0x000fd8000b800000 */
[----:B------:R-:W-:-:S04]  /*2e840*/  VOTE.ANY R5, PT, !P6 ;  /* 0x0000000000057806 */ /* 0x000fc800070e0100 */
[----:B------:R-:W0:Y:S02]  /*2e850*/  POPC R6, R5 ;  /* 0x0000000500067309 */ /* 0x000e240000000000 */
[----:B0-----:R0:W2:Y:S02]  /*2e860*/  SHFL.IDX PT, R17, R2, R6, 0x1f ;  /* 0x00001f0602117589 */ /* 0x0010a400000e0000 */
.L_x_3174:
[----:B------:R-:W-:Y:S01]  /*2e870*/  ISETP.NE.AND P0, PT, R5, RZ, PT ;  /* 0x000000ff0500720c */ /* 0x000fe20003f05270 */
[----:B------:R-:W-:-:S12]  /*2e880*/  IMAD.MOV.U32 R5, RZ, RZ, RZ ;  /* 0x000000ffff057224 */ /* 0x000fd800078e00ff */
[----:B------:R-:W-:Y:S05]  /*2e890*/  @!P0 BRA `(.L_x_2962) ;  /* 0x0000000000108947 */ /* 0x000fea0003800000 */
[----:B------:R-:W-:Y:S01]  /*2e8a0*/  UMOV UR4, 0xffffffff ;  /* 0xffffffff00047882 */ /* 0x000fe20000000000 */
[----:B------:R-:W-:Y:S02]  /*2e8b0*/  VIADD R12, R6, 0xffffffff ;  /* 0xffffffff060c7836 */ /* 0x000fe40000000000 */
[----:B------:R-:W-:Y:S05]  /*2e8c0*/  BRA.DIV UR4, `(.L_x_2963) ;  /* 0x0000005e04987947 */ /* 0x000fea000b800000 */
[----:B------:R3:W4:Y:S02]  /*2e8d0*/  SHFL.IDX PT, R5, R3, R12, 0x1f ;  /* 0x00001f0c03057589 */ /* 0x00072400000e0000 */
.L_x_2962:
        /* <DEDUP_REMOVED lines=17> */
[----:B------:R-:W-:Y:S02]  /*2e9f0*/  IABS R3, R5 ;  /* 0x0000000500037213 */ /* 0x000fe40000000000 */
[----:B------:R-:W-:-:S03]  /*2ea00*/  IADD3 R0, RZ, -R0, RZ ;  /* 0x80000000ff007210 */ /* 0x000fc60007ffe0ff */
        /* <DEDUP_REMOVED lines=9> */
[----:B------:R-:W-:-:S05]  /*2eaa0*/  @P0 VIADD R2, R2, 0x1 ;  /* 0x0000000102020836 */ /* 0x000fca0000000000 */
[----:B------:R-:W-:Y:S02]  /*2eab0*/  @!P2 IADD3 R2, -R2, RZ, RZ ;  /* 0x000000ff0202a210 */ /* 0x000fe40007ffe1ff */
[----:B------:R-:W-:-:S05]  /*2eac0*/  @!P1 LOP3.LUT R2, RZ, R6, RZ, 0x33, !PT ;  /* 0x00000006ff029212 */ /* 0x000fca00078e33ff */
[----:B------:R-:W-:Y:S02]  /*2ead0*/  IMAD R0, R7, R2, RZ ;  /* 0x0000000207007224 */ /* 0x000fe400078e02ff */
[----:B------:R-:W-:Y:S02]  /*2eae0*/  IMAD.MOV R2, RZ, RZ, -R2 ;  /* 0x000000ffff027224 */ /* 0x000fe400078e0a02 */
[----:B------:R-:W-:Y:S02]  /*2eaf0*/  IMAD.MOV R3, RZ, RZ, -R0 ;  /* 0x000000ffff037224 */ /* 0x000fe400078e0a00 */
[----:B------:R-:W-:-:S03]  /*2eb00*/  IMAD R5, R6, R2, R5 ;  /* 0x0000000206057224 */ /* 0x000fc600078e0205 */
[----:B------:R-:W-:Y:S01]  /*2eb10*/  VIADDMNMX R4, R3, R4, R7, PT ;  /* 0x0000000403047246 */ /* 0x000fe20003800107 */
[----:B------:R-:W-:-:S03]  /*2eb20*/  IMAD.IADD R0, R5, 0x1, R0 ;  /* 0x0000000105007824 */ /* 0x000fc600078e0200 */
        /* <DEDUP_REMOVED lines=23> */
[----:B------:R-:W-:Y:S02]  /*2eca0*/  @!P1 LOP3.LUT R3, RZ, R4, RZ, 0x33, !PT ;  /* 0x00000004ff039212 */ /* 0x000fe400078e33ff */
[----:B------:R-:W-:-:S05]  /*2ecb0*/  IADD3 R4, -R4, RZ, RZ ;  /* 0x000000ff04047210 */ /* 0x000fca0007ffe1ff */
[----:B------:R-:W-:Y:S01]  /*2ecc0*/  IMAD R18, R3, R4, R0 ;  /* 0x0000000403127224 */ /* 0x000fe200078e0200 */
[----:B------:R-:W-:-:S05]  /*2ecd0*/  LOP3.LUT R0, RZ, R3, RZ, 0x33, !PT ;  /* 0x00000003ff007212 */ /* 0x000fca00078e33ff */
[----:B------:R-:W-:Y:S01]  /*2ece0*/  IMAD.IADD R17, R17, 0x1, R0 ;  /* 0x0000000111117824 */ /* 0x000fe200078e0200 */
[----:B------:R-:W-:Y:S06]  /*2ecf0*/  BRA `(.L_x_2964) ;  /* 0x00000000001c7947 */ /* 0x000fec0003800000 */
.L_x_2956:
[----:B------:R-:W-:Y:S01]  /*2ed00*/  UMOV UR4, URZ ;  /* 0x0000003f00047c82 */ /* 0x000fe20008000000 */
[----:B------:R-:W-:Y:S01]  /*2ed10*/  UMOV UR5, URZ ;  /* 0x0000003f00057c82 */ /* 0x000fe20008000000 */
[----:B------:R-:W-:Y:S01]  /*2ed20*/  ULDC UR6, c[0x0][0xc3c] ;  /* 0x00030f0000067ab9 */ /* 0x000fe20000000800 */
[----:B------:R-:W-:Y:S01]  /*2ed30*/  IMAD.MOV.U32 R16, RZ, RZ, R0 ;  /* 0x000000ffff107224 */ /* 0x000fe200078e0000 */
[----:B------:R-:W-:Y:S01]  /*2ed40*/  MOV R18, UR5 ;  /* 0x0000000500127c02 */ /* 0x000fe20008000f00 */
[----:B0-----:R-:W-:Y:S02]  /*2ed50*/  IMAD.U32 R17, RZ, RZ, UR4 ;  /* 0x00000004ff117e24 */ /* 0x001fe4000f8e00ff */
[----:B------:R-:W-:-:S07]  /*2ed60*/  IMAD.U32 R19, RZ, RZ, UR6 ;  /* 0x00000006ff137e24 */ /* 0x000fce000f8e00ff */
.L_x_2964:
[----:B------:R2:W3:Y:S01]  /*2ed70*/  LDL R2, [R1+0x10] ;  /* 0x0000100001027983 */ /* 0x0004e20000100800 */
[----:B------:R-:W0:Y:S01]  /*2ed80*/  S2R R0, SR_TID.X ;  /* 0x0000000000007919 */ /* 0x000e220000002100 */
[----:B------:R-:W-:Y:S05]  /*2ed90*/  WARPSYNC.ALL ;  /* 0x0000000000007948 */ /* 0x000fea0003800000 */
[----:B0-----:R-:W-:Y:S01]  /*2eda0*/  LOP3.LUT R0, R0, 0x1f, RZ, 0xc0, !PT ;  /* 0x0000001f00007812 */ /* 0x001fe200078ec0ff */
[----:B------:R-:W-:Y:S03]  /*2edb0*/  BAR.SYNC.DEFER_BLOCKING 0x4, 0x180 ;  /* 0x0106000000007b1d */ /* 0x000fe60000010000 */
[----:B------:R-:W-:-:S13]  /*2edc0*/  ISETP.NE.AND P0, PT, R0, RZ, PT ;  /* 0x000000ff0000720c */ /* 0x000fda0003f05270 */
[----:B------:R-:W-:Y:S01]  /*2edd0*/  @!P0 MOV R0, 0x400 ;  /* 0x0000040000008802 */ /* 0x000fe20000000f00 */
[----:B---3--:R-:W0:Y:S03]  /*2ede0*/  @!P0 S2R R2, SR_CgaCtaId ;  /* 0x0000000000028919 */ /* 0x008e260000008800 */
[----:B0-----:R-:W-:Y:S01]  /*2edf0*/  @!P0 LEA R22, R2, R0, 0x18 ;  /* 0x0000000002168211 */ /* 0x001fe200078ec0ff */
[----:B------:R2:W-:Y:S04]  /*2ee00*/  @!P0 STL [R1+0x10], R2 ;  /* 0x0000100201008387 */ /* 0x0005e80000100800 */
[----:B------:R2:W-:Y:S01]  /*2ee10*/  @!P0 STS.128 [R22+0x298d0], R16 ;  /* 0x0298d01016008388 */ /* 0x0005e20000000c00 */
[----:B------:R-:W-:Y:S06]  /*2ee20*/  BAR.ARV 0x5, 0x180 ;  /* 0x0146000000007b1d */ /* 0x000fec0000002000 */
.L_x_2953:
[----:B------:R-:W-:Y:S02]  /*2ee30*/  ULDC UR4, c[0x0][0xc3c] ;  /* 0x00030f0000047ab9 */ /* 0x000fe40000000800 */
[----:B0-----:R-:W-:-:S13]  /*2ee40*/  ISETP.GE.AND P0, PT, R19, UR4, PT ;  /* 0x0000000413007c0c */ /* 0x001fda000bf06270 */
[----:B------:R-:W-:Y:S05]  /*2ee50*/  @!P0 BRA `(.L_x_2965) ;  /* 0xffffff9000f88947 */ /* 0x000fea000383ffff */
[----:B------:R-:W-:Y:S05]  /*2ee60*/  BSYNC B7 ;  /* 0x0000000000077941 */ /* 0x000fea0003800000 */
.L_x_2849:
[----:B-12---:R-:W2:Y:S01]  /*2ee70*/  LDL.LU R0, [R1+0x3c] ;  /* 0x00003c0001007983 */ /* 0x006ea20000300800 */
[----:B------:R-:W-:Y:S01]  /*2ee80*/  BSSY B0, `(.L_x_2966) ;  /* 0x000000b000007945 */ /* 0x000fe20003800000 */
[----:B------:R-:W1:Y:S01]  /*2ee90*/  S2R R5, SR_CgaCtaId ;  /* 0x0000000000057919 */ /* 0x000e620000008800 */
[----:B--2---:R-:W-:-:S05]  /*2eea0*/  VIADD R0, R0, 0x1 ;  /* 0x0000000100007836 */ /* 0x004fca0000000000 */
[----:B0-----:R-:W-:-:S04]  /*2eeb0*/  LEA.HI R2, R0, R0, RZ, 0x1 ;  /* 0x0000000000027211 */ /* 0x001fc800078f08ff */
[----:B------:R-:W-:Y:S02]  /*2eec0*/  LOP3.LUT R3, R2, 0xfffffffe, RZ, 0xc0, !PT ;  /* 0xfffffffe02037812 */ /* 0x000fe400078ec0ff */
[----:B------:R-:W-:-:S03]  /*2eed0*/  MOV R2, 0x400 ;  /* 0x0000040000027802 */ /* 0x000fc60000000f00 */
[----:B------:R-:W-:Y:S01]  /*2eee0*/  IMAD.IADD R0, R0, 0x1, -R3 ;  /* 0x0000000100007824 */ /* 0x000fe200078e0a03 */
[----:B-1----:R-:W-:-:S04]  /*2eef0*/  LEA R4, R5, R2, 0x18 ;  /* 0x0000000205047211 */ /* 0x002fc800078ec0ff */
[----:B------:R-:W-:-:S04]  /*2ef00*/  SHF.L.U32 R0, R0, 0x1f, RZ ;  /* 0x0000001f00007819 */ /* 0x000fc800000006ff */
[----:B------:R-:W0:Y:S02]  /*2ef10*/  SYNCS.PHASECHK.TRANS64.TRYWAIT P0, [R4+URZ+0x29820], R0 ;  /* 0x02982000040075a7 */ /* 0x000e24000800017f */
[----:B0-----:R-:W-:Y:S05]  /*2ef20*/  @!P0 BRA `(.L_x_2967) ;  /* 0x0000005800288947 */ /* 0x001fea0003800000 */
.L_x_3177:
[----:B------:R-:W-:Y:S05]  /*2ef30*/  BSYNC B0 ;  /* 0x0000000000007941 */ /* 0x000fea0003800000 */
.L_x_2966:
[----:B------:R-:W-:-:S03]  /*2ef40*/  UMOV UR4, 0xffffffff ;  /* 0xffffffff00047882 */ /* 0x000fc60000000000 */
[----:B------:R-:W-:Y:S05]  /*2ef50*/  BRA.DIV UR4, `(.L_x_2968) ;  /* 0x0000005a04307947 */ /* 0x000fea000b800000 */
[----:B0-----:R-:W0:Y:S02]  /*2ef60*/  S2R R0, SR_TID.X ;  /* 0x0000000000007919 */ /* 0x001e240000002100 */
[----:B0-----:R-:W-:-:S04]  /*2ef70*/  SHF.R.U32.HI R0, RZ, 0x5, R0 ;  /* 0x00000005ff007819 */ /* 0x001fc80000011600 */
[----:B------:R-:W-:-:S05]  /*2ef80*/  LOP3.LUT R0, R0, 0x3, RZ, 0xc0, !PT ;  /* 0x0000000300007812 */ /* 0x000fca00078ec0ff */
[----:B------:R0:W1:Y:S02]  /*2ef90*/  SHFL.IDX PT, R14, R0, RZ, 0x1f ;  /* 0x00001fff000e7589 */ /* 0x00006400000e0000 */
.L_x_3180:
[----:B-1----:R-:W-:-:S13]  /*2efa0*/  ISETP.NE.AND P0, PT, R14, RZ, PT ;  /* 0x000000ff0e00720c */ /* 0x002fda0003f05270 */
[----:B------:R-:W-:Y:S05]  /*2efb0*/  @P0 BRA `(.L_x_2628) ;  /* 0x0000000000a80947 */ /* 0x000fea0003800000 */
[----:B------:R-:W-:-:S03]  /*2efc0*/  UMOV UR4, 0xffffffff ;  /* 0xffffffff00047882 */ /* 0x000fc60000000000 */
[----:B------:R-:W-:Y:S05]  /*2efd0*/  BRA.DIV UR4, `(.L_x_2969) ;  /* 0x0000005a04447947 */ /* 0x000fea000b800000 */
[----:B------:R-:W-:-:S13]  /*2efe0*/  ELECT P6, URZ, PT ;  /* 0x00000000003f782f */ /* 0x000fda00038c0000 */
.L_x_3183:
[----:B------:R-:W-:Y:S05]  /*2eff0*/  @!P6 BRA `(.L_x_2628) ;  /* 0x000000000098e947 */ /* 0x000fea0003800000 */
[----:B------:R-:W-:-:S06]  /*2f000*/  ULOP3.LUT UR4, UR36, 0x2, URZ, 0xfc, !UPT ;  /* 0x0000000224047892 */ /* 0x000fcc000f8efc3f */
[----:B0-----:R-:W-:-:S04]  /*2f010*/  MOV R0, UR4 ;  /* 0x0000000400007c02 */ /* 0x001fc80008000f00 */
[----:B------:R-:W-:-:S13]  /*2f020*/  ISETP.NE.AND P0, PT, R0, 0x3, PT ;  /* 0x000000030000780c */ /* 0x000fda0003f05270 */
[----:B------:R-:W-:Y:S05]  /*2f030*/  @!P0 BRA `(.L_x_2970) ;  /* 0x0000000000048947 */ /* 0x000fea0003800000 */
[----:B------:R-:W-:Y:S01]  /*2f040*/  BPT.TRAP 0x1 ;  /* 0x000000040000795c */ /* 0x000fe20000300000 */
.L_x_2970:
[C---:B------:R-:W-:Y:S01]  /*2f050*/  IMAD R5, R23.reuse, 0x8, R4 ;  /* 0x0000000817057824 */ /* 0x040fe200078e0204 */
[----:B------:R-:W-:Y:S01]  /*2f060*/  SHF.L.U32 R0, R34, 0x1f, RZ ;  /* 0x0000001f22007819 */ /* 0x000fe200000006ff */
[----:B------:R-:W-:-:S03]  /*2f070*/  VIADD R23, R23, 0x1 ;  /* 0x0000000117177836 */ /* 0x000fc60000000000 */
[----:B------:R-:W0:Y:S02]  /*2f080*/  SYNCS.PHASECHK.TRANS64.TRYWAIT P1, [R5+URZ+0x29840], R0 ;  /* 0x02984000050075a7 */ /* 0x000e24000802017f */
[----:B------:R-:W-:-:S04]  /*2f090*/  ISETP.NE.AND P2, PT, R23, 0x2, PT ;  /* 0x000000021700780c */ /* 0x000fc80003f45270 */
[----:B------:R-:W-:Y:S01]  /*2f0a0*/  SEL R3, RZ, 0x1, P2 ;  /* 0x00000001ff037807 */ /* 0x000fe20001000000 */
[----:B0-----:R-:W-:Y:S08]  /*2f0b0*/  @!P1 BRA `(.L_x_2971) ;  /* 0x00000058002c9947 */ /* 0x001ff00003800000 */
.L_x_3184:
[----:B------:R-:W-:Y:S02]  /*2f0c0*/  SEL R23, R23, RZ, P2 ;  /* 0x000000ff17177207 */ /* 0x000fe40001000000 */
[----:B------:R-:W-:Y:S01]  /*2f0d0*/  LOP3.LUT R2, R34, R3, RZ, 0x3c, !PT ;  /* 0x0000000322027212 */ /* 0x000fe200078e3cff */
[----:B------:R-:W-:Y:S06]  /*2f0e0*/  @!P0 BRA `(.L_x_2972) ;  /* 0x0000000000048947 */ /* 0x000fec0003800000 */
[----:B------:R-:W-:Y:S01]  /*2f0f0*/  BPT.TRAP 0x1 ;  /* 0x000000040000795c */ /* 0x000fe20000300000 */
.L_x_2972:
[----:B------:R-:W-:Y:S01]  /*2f100*/  IMAD R23, R23, 0x8, R4 ;  /* 0x0000000817177824 */ /* 0x000fe200078e0204 */
[----:B------:R-:W-:-:S04]  /*2f110*/  SHF.L.U32 R2, R2, 0x1f, RZ ;  /* 0x0000001f02027819 */ /* 0x000fc800000006ff */
[----:B------:R-:W1:Y:S02]  /*2f120*/  SYNCS.PHASECHK.TRANS64.TRYWAIT P1, [R23+URZ+0x29840], R2 ;  /* 0x02984002170075a7 */ /* 0x000e64000802017f */
[----:B-1----:R-:W-:Y:S05]  /*2f130*/  @!P1 BRA `(.L_x_2973) ;  /* 0x0000005800209947 */ /* 0x002fea0003800000 */
.L_x_3185:
[----:B------:R-:W-:Y:S05]  /*2f140*/  @!P0 BRA `(.L_x_2974) ;  /* 0x0000000000048947 */ /* 0x000fea0003800000 */
[----:B------:R-:W-:Y:S01]  /*2f150*/  BPT.TRAP 0x1 ;  /* 0x000000040000795c */ /* 0x000fe20000300000 */
.L_x_2974:
[----:B------:R-:W2:Y:S02]  /*2f160*/  SYNCS.PHASECHK.TRANS64.TRYWAIT P1, [R5+URZ+0x29860], R0 ;  /* 0x02986000050075a7 */ /* 0x000ea4000802017f */
[----:B--2---:R-:W-:Y:S05]  /*2f170*/  @!P1 BRA `(.L_x_2975) ;  /* 0x0000005800249947 */ /* 0x004fea0003800000 */
.L_x_3186:
[----:B------:R-:W-:Y:S05]  /*2f180*/  @!P0 BRA `(.L_x_2976) ;  /* 0x0000000000048947 */ /* 0x000fea0003800000 */
[----:B------:R-:W-:Y:S01]  /*2f190*/  BPT.TRAP 0x1 ;  /* 0x000000040000795c */ /* 0x000fe20000300000 */
.L_x_2976:
[----:B------:R-:W3:Y:S02]  /*2f1a0*/  SYNCS.PHASECHK.TRANS64.TRYWAIT P1, [R23+URZ+0x29860], R2 ;  /* 0x02986002170075a7 */ /* 0x000ee4000802017f */
[----:B---3--:R-:W-:Y:S05]  /*2f1b0*/  @!P1 BRA `(.L_x_2977) ;  /* 0x0000005800289947 */ /* 0x008fea0003800000 */
.L_x_3187:
[----:B------:R-:W-:Y:S05]  /*2f1c0*/  @!P0 BRA `(.L_x_2978) ;  /* 0x0000000000048947 */ /* 0x000fea0003800000 */
[----:B------:R-:W-:Y:S01]  /*2f1d0*/  BPT.TRAP 0x1 ;  /* 0x000000040000795c */ /* 0x000fe20000300000 */
.L_x_2978:
[----:B------:R-:W4:Y:S02]  /*2f1e0*/  SYNCS.PHASECHK.TRANS64.TRYWAIT P1, [R5+URZ+0x29880], R0 ;  /* 0x02988000050075a7 */ /* 0x000f24000802017f */
[----:B----4-:R-:W-:Y:S05]  /*2f1f0*/  @!P1 BRA `(.L_x_2979) ;  /* 0x00000058002c9947 */ /* 0x010fea0003800000 */
.L_x_3188:
[----:B------:R-:W-:Y:S05]  /*2f200*/  @!P0 BRA `(.L_x_2980) ;  /* 0x0000000000048947 */ /* 0x000fea0003800000 */
[----:B------:R-:W-:Y:S01]  /*2f210*/  BPT.TRAP 0x1 ;  /* 0x000000040000795c */ /* 0x000fe20000300000 */
.L_x_2980:
[----:B------:R0:W0:Y:S02]  /*2f220*/  SYNCS.PHASECHK.TRANS64.TRYWAIT P0, [R23+URZ+0x29880], R2 ;  /* 0x02988002170075a7 */ /* 0x000024000800017f */
[----:B0-----:R-:W-:Y:S05]  /*2f230*/  @!P0 NANOSLEEP.SYNCS 0x989680 ;  /* 0x009896800000895d */ /* 0x001fea0003900000 */
[----:B------:R-:W0:Y:S02]  /*2f240*/  @!P0 SYNCS.PHASECHK.TRANS64 P0, [R23+URZ+0x29880], R2 ;  /* 0x02988002170085a7 */ /* 0x000e24000800007f */
[----:B0-----:R-:W-:Y:S05]  /*2f250*/  @!P0 BRA `(.L_x_2980) ;  /* 0xfffffffc00f08947 */ /* 0x001fea000383ffff */
.L_x_2628:
[----:B------:R-:W-:Y:S05]  /*2f260*/  BSYNC B8 ;  /* 0x0000000000087941 */ /* 0x000fea0003800000 */
.L_x_2625:
[----:B------:R-:W-:Y:S05]  /*2f270*/  EXIT ;  /* 0x000000000000794d */ /* 0x000fea0003800000 */
.L_x_2646:
[----:B-1----:R1:W2:Y:S02]  /*2f280*/  SYNCS.PHASECHK.TRANS64.TRYWAIT P5, [R94+URZ+0x29890], R95 ;  /* 0x0298905f5e0075a7 */ /* 0x0022a400080a017f */
[----:B--2---:R-:W-:Y:S05]  /*2f290*/  @!P5 NANOSLEEP.SYNCS 0x989680 ;  /* 0x009896800000d95d */ /* 0x004fea0003900000 */
[----:B------:R-:W2:Y:S02]  /*2f2a0*/  @!P5 SYNCS.PHASECHK.TRANS64 P5, [R94+URZ+0x29890], R95 ;  /* 0x0298905f5e00d5a7 */ /* 0x000ea400080a007f */
[----:B--2---:R-:W-:Y:S05]  /*2f2b0*/  @!P5 BRA `(.L_x_2646) ;  /* 0xfffffffc00f0d947 */ /* 0x004fea000383ffff */
[----:B------:R-:W-:Y:S05]  /*2f2c0*/  BRA `(.L_x_2981) ;  /* 0xfffffd4000f87947 */ /* 0x000fea000383ffff */
.L_x_2647:
[----:B------:R-:W-:Y:S01]  /*2f2d0*/  BSSY B1, `(.L_x_2982) ;  /* 0x0000008000017945 */ /* 0x000fe20003800000 */
[----:B0-----:R-:W-:Y:S01]  /*2f2e0*/  MOV R13, R119 ;  /* 0x00000077000d7202 */ /* 0x001fe20000000f00 */
[----:B------:R-:W-:Y:S02]  /*2f2f0*/  IMAD.MOV.U32 R12, RZ, RZ, RZ ;  /* 0x000000ffff0c7224 */ /* 0x000fe400078e00ff */
[----:B------:R-:W-:Y:S02]  /*2f300*/  IMAD.MOV.U32 R11, RZ, RZ, 0x1e1f ;  /* 0x00001e1fff0b7424 */ /* 0x000fe400078e00ff */
[----:B------:R-:W-:-:S07]  /*2f310*/  IMAD.MOV.U32 R15, RZ, RZ, -0x1 ;  /* 0xffffffffff0f7424 */ /* 0x000fce00078e00ff */
[----:B-1----:R-:W-:Y:S05]  /*2f320*/  WARPSYNC.COLLECTIVE R15, `(.L_x_2983) ;  /* 0x000000000f087348 */ /* 0x002fea0003c00000 */
[----:B------:R0:W2:Y:S02]  /*2f330*/  SHFL.IDX P6, R14, R13, R12, R11 ;  /* 0x0000000c0d0e7389 */ /* 0x0000a400000c000b */
[----:B012---:R-:W-:Y:S01]  /*2f340*/  ENDCOLLECTIVE ;  /* 0x000000000000791b */ /* 0x007fe20003800000 */
.L_x_2983:
[----:B------:R-:W-:Y:S05]  /*2f350*/  BSYNC B1 ;  /* 0x0000000000017941 */ /* 0x000fea0003800000 */
.L_x_2982:
[----:B------:R-:W-:Y:S01]  /*2f360*/  IMAD.MOV.U32 R13, RZ, RZ, R120 ;  /* 0x000000ffff0d7224 */ /* 0x000fe200078e0078 */
[----:B------:R-:W-:Y:S01]  /*2f370*/  MOV R15, 0xffffffff ;  /* 0xffffffff000f7802 */ /* 0x000fe20000000f00 */
[----:B------:R-:W-:Y:S01]  /*2f380*/  IMAD.MOV.U32 R12, RZ, RZ, RZ ;  /* 0x000000ffff0c7224 */ /* 0x000fe200078e00ff */
[----:B------:R-:W-:Y:S01]  /*2f390*/  MOV R149, R14 ;  /* 0x0000000e00957202 */ /* 0x000fe20000000f00 */
[----:B------:R-:W-:-:S07]  /*2f3a0*/  IMAD.MOV.U32 R11, RZ, RZ, 0x1e1f ;  /* 0x00001e1fff0b7424 */ /* 0x000fce00078e00ff */
[----:B------:R-:W-:Y:S05]  /*2f3b0*/  WARPSYNC.COLLECTIVE R15, `(.L_x_2984) ;  /* 0x000000000f087348 */ /* 0x000fea0003c00000 */
[----:B------:R0:W1:Y:S02]  /*2f3c0*/  SHFL.IDX P6, R14, R13, R12, R11 ;  /* 0x0000000c0d0e7389 */ /* 0x00006400000c000b */
[----:B01----:R-:W-:Y:S01]  /*2f3d0*/  ENDCOLLECTIVE ;  /* 0x000000000000791b */ /* 0x003fe20003800000 */
.L_x_2984:
[----:B------:R-:W-:Y:S01]  /*2f3e0*/  IMAD.MOV.U32 R11, RZ, RZ, R14 ;  /* 0x000000ffff0b7224 */ /* 0x000fe200078e000e */
[----:B------:R-:W-:Y:S06]  /*2f3f0*/  BRA `(.L_x_2985) ;  /* 0xfffffd4000c07947 */ /* 0x000fec000383ffff */
.L_x_2672:
        /* <DEDUP_REMOVED lines=8> */
.L_x_2987:
[----:B------:R-:W-:Y:S05]  /*2f480*/  BSYNC B1 ;  /* 0x0000000000017941 */ /* 0x000fea0003800000 */
.L_x_2986:
        /* <DEDUP_REMOVED lines=8> */
.L_x_2988:
[----:B------:R-:W-:Y:S01]  /*2f510*/  IMAD.MOV.U32 R120, RZ, RZ, R14 ;  /* 0x000000ffff787224 */ /* 0x000fe200078e000e */
[----:B------:R-:W-:Y:S06]  /*2f520*/  BRA `(.L_x_2989) ;  /* 0xfffffd6c008c7947 */ /* 0x000fec000383ffff */
.L_x_2702:
[----:B--2---:R2:W3:Y:S02]  /*2f530*/  SYNCS.PHASECHK.TRANS64.TRYWAIT P5, [R94+URZ+0x29890], R95 ;  /* 0x0298905f5e0075a7 */ /* 0x0044e400080a017f */
[----:B---3--:R-:W-:Y:S05]  /*2f540*/  @!P5 NANOSLEEP.SYNCS 0x989680 ;  /* 0x009896800000d95d */ /* 0x008fea0003900000 */
[----:B------:R-:W3:Y:S02]  /*2f550*/  @!P5 SYNCS.PHASECHK.TRANS64 P5, [R94+URZ+0x29890], R95 ;  /* 0x0298905f5e00d5a7 */ /* 0x000ee400080a007f */
[----:B---3--:R-:W-:Y:S05]  /*2f560*/  @!P5 BRA `(.L_x_2702) ;  /* 0xfffffffc00f0d947 */ /* 0x008fea000383ffff */
[----:B------:R-:W-:Y:S05]  /*2f570*/  BRA `(.L_x_2990) ;  /* 0xfffffda0004c7947 */ /* 0x000fea000383ffff */
.L_x_2703:
[----:B------:R-:W-:Y:S01]  /*2f580*/  BSSY B1, `(.L_x_2991) ;  /* 0x0000008000017945 */ /* 0x000fe20003800000 */
[----:B0-----:R-:W-:Y:S01]  /*2f590*/  MOV R13, R119 ;  /* 0x00000077000d7202 */ /* 0x001fe20000000f00 */
[----:B------:R-:W-:Y:S02]  /*2f5a0*/  IMAD.MOV.U32 R12, RZ, RZ, RZ ;  /* 0x000000ffff0c7224 */ /* 0x000fe400078e00ff */
[----:B------:R-:W-:Y:S02]  /*2f5b0*/  IMAD.MOV.U32 R11, RZ, RZ, 0x1e1f ;  /* 0x00001e1fff0b7424 */ /* 0x000fe400078e00ff */
[----:B------:R-:W-:-:S07]  /*2f5c0*/  IMAD.MOV.U32 R15, RZ, RZ, -0x1 ;  /* 0xffffffffff0f7424 */ /* 0x000fce00078e00ff */
[----:B--2---:R-:W-:Y:S05]  /*2f5d0*/  WARPSYNC.COLLECTIVE R15, `(.L_x_2992) ;  /* 0x000000000f087348 */ /* 0x004fea0003c00000 */
[----:B------:R0:W1:Y:S02]  /*2f5e0*/  SHFL.IDX P6, R14, R13, R12, R11 ;  /* 0x0000000c0d0e7389 */ /* 0x00006400000c000b */
[----:B012---:R-:W-:Y:S01]  /*2f5f0*/  ENDCOLLECTIVE ;  /* 0x000000000000791b */ /* 0x007fe20003800000 */
.L_x_2992:
[----:B------:R-:W-:Y:S05]  /*2f600*/  BSYNC B1 ;  /* 0x0000000000017941 */ /* 0x000fea0003800000 */
.L_x_2991:
        /* <DEDUP_REMOVED lines=8> */
.L_x_2993:
[----:B------:R-:W-:Y:S01]  /*2f690*/  IMAD.MOV.U32 R11, RZ, RZ, R14 ;  /* 0x000000ffff0b7224 */ /* 0x000fe200078e000e */
[----:B------:R-:W-:Y:S06]  /*2f6a0*/  BRA `(.L_x_2994) ;  /* 0xfffffda000187947 */ /* 0x000fec000383ffff */
.L_x_2716:
        /* <DEDUP_REMOVED lines=8> */
.L_x_2996:
[----:B------:R-:W-:Y:S05]  /*2f730*/  BSYNC B1 ;  /* 0x0000000000017941 */ /* 0x000fea0003800000 */
.L_x_2995:
        /* <DEDUP_REMOVED lines=8> */
.L_x_2997:
[----:B------:R-:W-:Y:S01]  /*2f7c0*/  IMAD.MOV.U32 R45, RZ, RZ, R14 ;  /* 0x000000ffff2d7224 */ /* 0x000fe200078e000e */
[----:B------:R-:W-:Y:S06]  /*2f7d0*/  BRA `(.L_x_2998) ;  /* 0xfffffdcc00487947 */ /* 0x000fec000383ffff */
.L_x_2729:
[----:B-1----:R1:W2:Y:S02]  /*2f7e0*/  SYNCS.PHASECHK.TRANS64.TRYWAIT P2, [R94+URZ+0x29890], R95 ;  /* 0x0298905f5e0075a7 */ /* 0x0022a4000804017f */
[----:B--2---:R-:W-:Y:S05]  /*2f7f0*/  @!P2 NANOSLEEP.SYNCS 0x989680 ;  /* 0x009896800000a95d */ /* 0x004fea0003900000 */
[----:B------:R-:W2:Y:S02]  /*2f800*/  @!P2 SYNCS.PHASECHK.TRANS64 P2, [R94+URZ+0x29890], R95 ;  /* 0x0298905f5e00a5a7 */ /* 0x000ea4000804007f */
[----:B--2---:R-:W-:Y:S05]  /*2f810*/  @!P2 BRA `(.L_x_2729) ;  /* 0xfffffffc00f0a947 */ /* 0x004fea000383ffff */
[----:B------:R-:W-:Y:S05]  /*2f820*/  BRA `(.L_x_2999) ;  /* 0xfffffdf800d47947 */ /* 0x000fea000383ffff */
.L_x_2730:
[----:B------:R-:W-:Y:S01]  /*2f830*/  BSSY B1, `(.L_x_3000) ;  /* 0x0000008000017945 */ /* 0x000fe20003800000 */
[----:B------:R-:W-:Y:S01]  /*2f840*/  MOV R13, R47 ;  /* 0x0000002f000d7202 */ /* 0x000fe20000000f00 */
[----:B------:R-:W-:Y:S02]  /*2f850*/  IMAD.MOV.U32 R12, RZ, RZ, RZ ;  /* 0x000000ffff0c7224 */ /* 0x000fe400078e00ff */
[----:B------:R-:W-:Y:S02]  /*2f860*/  IMAD.MOV.U32 R11, RZ, RZ, 0x1e1f ;  /* 0x00001e1fff0b7424 */ /* 0x000fe400078e00ff */
[----:B------:R-:W-:-:S07]  /*2f870*/  IMAD.MOV.U32 R15, RZ, RZ, -0x1 ;  /* 0xffffffffff0f7424 */ /* 0x000fce00078e00ff */
[----:B-1----:R-:W-:Y:S05]  /*2f880*/  WARPSYNC.COLLECTIVE R15, `(.L_x_3001) ;  /* 0x000000000f087348 */ /* 0x002fea0003c00000 */
[----:B------:R0:W2:Y:S02]  /*2f890*/  SHFL.IDX P6, R14, R13, R12, R11 ;  /* 0x0000000c0d0e7389 */ /* 0x0000a400000c000b */
[----:B012---:R-:W-:Y:S01]  /*2f8a0*/  ENDCOLLECTIVE ;  /* 0x000000000000791b */ /* 0x007fe20003800000 */
.L_x_3001:
[----:B------:R-:W-:Y:S05]  /*2f8b0*/  BSYNC B1 ;  /* 0x0000000000017941 */ /* 0x000fea0003800000 */
.L_x_3000:
        /* <DEDUP_REMOVED lines=8> */
.L_x_3002:
[----:B------:R-:W-:Y:S01]  /*2f940*/  IMAD.MOV.U32 R45, RZ, RZ, R14 ;  /* 0x000000ffff2d7224 */ /* 0x000fe200078e000e */
[----:B------:R-:W-:Y:S06]  /*2f950*/  BRA `(.L_x_3003) ;  /* 0xfffffdf800f47947 */ /* 0x000fec000383ffff */
.L_x_2733:
[----:B------:R-:W-:Y:S01]  /*2f960*/  BSSY B1, `(.L_x_3004) ;  /* 0x0000008000017945 */ /* 0x000fe20003800000 */
[----:B----4-:R-:W-:Y:S01]  /*2f970*/  IMAD.MOV.U32 R13, RZ, RZ, R47 ;  /* 0x000000ffff0d7224 */ /* 0x010fe200078e002f */
[----:B------:R-:W-:Y:S01]  /*2f980*/  MOV R11, 0x1e1f ;  /* 0x00001e1f000b7802 */ /* 0x000fe20000000f00 */
[----:B------:R-:W-:Y:S02]  /*2f990*/  IMAD.MOV.U32 R12, RZ, RZ, 0x1 ;  /* 0x00000001ff0c7424 */ /* 0x000fe400078e00ff */
[----:B------:R-:W-:-:S07]  /*2f9a0*/  IMAD.MOV.U32 R15, RZ, RZ, -0x1 ;  /* 0xffffffffff0f7424 */ /* 0x000fce00078e00ff */
[----:B0123--:R-:W-:Y:S05]  /*2f9b0*/  WARPSYNC.COLLECTIVE R15, `(.L_x_3005) ;  /* 0x000000000f087348 */ /* 0x00ffea0003c00000 */
[----:B------:R4:W0:Y:S02]  /*2f9c0*/  SHFL.IDX P6, R14, R13, R12, R11 ;  /* 0x0000000c0d0e7389 */ /* 0x00082400000c000b */
[----:B01234-:R-:W-:Y:S01]  /*2f9d0*/  ENDCOLLECTIVE ;  /* 0x000000000000791b */ /* 0x01ffe20003800000 */
.L_x_3005:
[----:B------:R-:W-:Y:S05]  /*2f9e0*/  BSYNC B1 ;  /* 0x0000000000017941 */ /* 0x000fea0003800000 */
.L_x_3004:
        /* <DEDUP_REMOVED lines=8> */
.L_x_3006:
[----:B------:R-:W-:Y:S01]  /*2fa70*/  IMAD.MOV.U32 R45, RZ, RZ, R14 ;  /* 0x000000ffff2d7224 */ /* 0x000fe200078e000e */
[----:B------:R-:W-:Y:S06]  /*2fa80*/  BRA `(.L_x_3007) ;  /* 0xfffffdfc00487947 */ /* 0x000fec000383ffff */
.L_x_2737:
[----:B------:R0:W0:Y:S02]  /*2fa90*/  SYNCS.PHASECHK.TRANS64.TRYWAIT P1, [R94+URZ+0x298b0], R95 ;  /* 0x0298b05f5e0075a7 */ /* 0x000024000802017f */
[----:B0-----:R-:W-:Y:S05]  /*2faa0*/  @!P1 NANOSLEEP.SYNCS 0x989680 ;  /* 0x009896800000995d */ /* 0x001fea0003900000 */
[----:B------:R-:W0:Y:S02]  /*2fab0*/  @!P1 SYNCS.PHASECHK.TRANS64 P1, [R94+URZ+0x298b0], R95 ;  /* 0x0298b05f5e0095a7 */ /* 0x000e24000802007f */
[----:B0-----:R-:W-:Y:S05]  /*2fac0*/  @!P1 BRA `(.L_x_2737) ;  /* 0xfffffffc00f09947 */ /* 0x001fea000383ffff */
[----:B------:R-:W-:Y:S05]  /*2fad0*/  BRA `(.L_x_3008) ;  /* 0xfffffe0000147947 */ /* 0x000fea000383ffff */
.L_x_2745:
[----:B------:R-:W0:Y:S01]  /*2fae0*/  S2R R0, SR_TID.X ;  /* 0x0000000000007919 */ /* 0x000e220000002100 */
[----:B------:R-:W-:Y:S01]  /*2faf0*/  BSSY B0, `(.L_x_3009) ;  /* 0x000000c000007945 */ /* 0x000fe20003800000 */
[----:B------:R-:W-:Y:S01]  /*2fb00*/  IMAD.MOV.U32 R12, RZ, RZ, RZ ;  /* 0x000000ffff0c7224 */ /* 0x000fe200078e00ff */
[----:B------:R-:W-:Y:S01]  /*2fb10*/  MOV R15, 0xffffffff ;  /* 0xffffffff000f7802 */ /* 0x000fe20000000f00 */
[----:B------:R-:W-:Y:S01]  /*2fb20*/  IMAD.MOV.U32 R11, RZ, RZ, 0x1f ;  /* 0x0000001fff0b7424 */ /* 0x000fe200078e00ff */
[----:B0-----:R-:W-:-:S04]  /*2fb30*/  IADD3 R2, R0, -0x80, RZ ;  /* 0xffffff8000027810 */ /* 0x001fc80007ffe0ff */
[----:B------:R-:W-:-:S04]  /*2fb40*/  SHF.R.S32.HI R0, RZ, 0x1f, R2 ;  /* 0x0000001fff007819 */ /* 0x000fc80000011402 */
[----:B------:R-:W-:-:S04]  /*2fb50*/  LEA.HI R0, R0, R2, RZ, 0x7 ;  /* 0x0000000200007211 */ /* 0x000fc800078f38ff */
[----:B------:R-:W-:-:S05]  /*2fb60*/  SHF.R.S32.HI R0, RZ, 0x7, R0 ;  /* 0x00000007ff007819 */ /* 0x000fca0000011400 */
[----:B------:R-:W-:-:S07]  /*2fb70*/  IMAD.MOV.U32 R13, RZ, RZ, R0 ;  /* 0x000000ffff0d7224 */ /* 0x000fce00078e0000 */
[----:B----45:R-:W-:Y:S05]  /*2fb80*/  WARPSYNC.COLLECTIVE R15, `(.L_x_3010) ;  /* 0x000000000f087348 */ /* 0x030fea0003c00000 */
[----:B------:R0:W1:Y:S02]  /*2fb90*/  SHFL.IDX P6, R14, R13, R12, R11 ;  /* 0x0000000c0d0e7389 */ /* 0x00006400000c000b */
[----:B01--45:R-:W-:Y:S01]  /*2fba0*/  ENDCOLLECTIVE ;  /* 0x000000000000791b */ /* 0x033fe20003800000 */
.L_x_3010:
[----:B------:R-:W-:Y:S05]  /*2fbb0*/  BSYNC B0 ;  /* 0x0000000000007941 */ /* 0x000fea0003800000 */
.L_x_3009:
[----:B------:R-:W-:Y:S01]  /*2fbc0*/  IMAD.MOV.U32 R23, RZ, RZ, R14 ;  /* 0x000000ffff177224 */ /* 0x000fe200078e000e */
[----:B------:R-:W-:Y:S06]  /*2fbd0*/  BRA `(.L_x_3011) ;  /* 0xfffffe0800687947 */ /* 0x000fec000383ffff */
.L_x_2755:
[----:B------:R-:W-:Y:S01]  /*2fbe0*/  BSSY B1, `(.L_x_3012) ;  /* 0x0000007000017945 */ /* 0x000fe20003800000 */
[----:B------:R-:W-:Y:S01]  /*2fbf0*/  IMAD.MOV.U32 R12, RZ, RZ, RZ ;  /* 0x000000ffff0c7224 */ /* 0x000fe200078e00ff */
[----:B------:R-:W-:Y:S01]  /*2fc00*/  MOV R15, 0xffffffff ;  /* 0xffffffff000f7802 */ /* 0x000fe20000000f00 */
[----:B------:R-:W-:-:S07]  /*2fc10*/  IMAD.MOV.U32 R11, RZ, RZ, 0x1e1f ;  /* 0x00001e1fff0b7424 */ /* 0x000fce00078e00ff */
[----:B----4-:R-:W-:Y:S05]  /*2fc20*/  WARPSYNC.COLLECTIVE R15, `(.L_x_3013) ;  /* 0x000000000f087348 */ /* 0x010fea0003c00000 */
[----:B------:R0:W1:Y:S02]  /*2fc30*/  SHFL.IDX P6, R14, R13, R12, R11 ;  /* 0x0000000c0d0e7389 */ /* 0x00006400000c000b */
[----:B01--4-:R-:W-:Y:S01]  /*2fc40*/  ENDCOLLECTIVE ;  /* 0x000000000000791b */ /* 0x013fe20003800000 */
.L_x_3013:
[----:B------:R-:W-:Y:S05]  /*2fc50*/  BSYNC B1 ;  /* 0x0000000000017941 */ /* 0x000fea0003800000 */
.L_x_3012:
        /* <DEDUP_REMOVED lines=8> */
.L_x_3014:
[----:B------:R-:W-:Y:S02]  /*2fce0*/  IMAD.MOV.U32 R13, RZ, RZ, R4 ;  /* 0x000000ffff0d7224 */ /* 0x000fe400078e0004 */
[----:B------:R-:W-:-:S07]  /*2fcf0*/  IMAD.MOV.U32 R3, RZ, RZ, R14 ;  /* 0x000000ffff037224 */ /* 0x000fce00078e000e */
[----:B------:R-:W-:Y:S05]  /*2fd00*/  WARPSYNC.COLLECTIVE R15, `(.L_x_3015) ;  /* 0x000000000f087348 */ /* 0x000fea0003c00000 */
[----:B------:R0:W1:Y:S02]  /*2fd10*/  SHFL.IDX P6, R14, R13, R12, R11 ;  /* 0x0000000c0d0e7389 */ /* 0x00006400000c000b */
[----:B01----:R-:W-:Y:S01]  /*2fd20*/  ENDCOLLECTIVE ;  /* 0x000000000000791b */ /* 0x003fe20003800000 */
.L_x_3015:
[----:B------:R-:W-:Y:S01]  /*2fd30*/  IMAD.MOV.U32 R13, RZ, RZ, R5 ;  /* 0x000000ffff0d7224 */ /* 0x000fe200078e0005 */
[----:B------:R-:W-:-:S07]  /*2fd40*/  MOV R4, R14 ;  /* 0x0000000e00047202 */ /* 0x000fce0000000f00 */
[----:B------:R-:W-:Y:S05]  /*2fd50*/  WARPSYNC.COLLECTIVE R15, `(.L_x_3016) ;  /* 0x000000000f087348 */ /* 0x000fea0003c00000 */
[----:B------:R0:W1:Y:S02]  /*2fd60*/  SHFL.IDX P6, R14, R13, R12, R11 ;  /* 0x0000000c0d0e7389 */ /* 0x00006400000c000b */
[----:B01----:R-:W-:Y:S01]  /*2fd70*/  ENDCOLLECTIVE ;  /* 0x000000000000791b */ /* 0x003fe20003800000 */
.L_x_3016:
[----:B------:R-:W-:Y:S05]  /*2fd80*/  BRA `(.L_x_3017) ;  /* 0xfffffe1000547947 */ /* 0x000fea000383ffff */
.L_x_2759:
[----:B0-----:R0:W2:Y:S02]  /*2fd90*/  SYNCS.PHASECHK.TRANS64.TRYWAIT P0, [R18+URZ+0x29800], R5 ;  /* 0x02980005120075a7 */ /* 0x0010a4000800017f */
[----:B--2---:R-:W-:Y:S05]  /*2fda0*/  @!P0 NANOSLEEP.SYNCS 0x989680 ;  /* 0x009896800000895d */ /* 0x004fea0003900000 */
[----:B------:R-:W2:Y:S02]  /*2fdb0*/  @!P0 SYNCS.PHASECHK.TRANS64 P0, [R18+URZ+0x29800], R5 ;  /* 0x02980005120085a7 */ /* 0x000ea4000800007f */
[----:B--2---:R-:W-:Y:S05]  /*2fdc0*/  @!P0 BRA `(.L_x_2759) ;  /* 0xfffffffc00f08947 */ /* 0x004fea000383ffff */
[----:B------:R-:W-:Y:S05]  /*2fdd0*/  BRA `(.L_x_3018) ;  /* 0xfffffe1400a07947 */ /* 0x000fea000383ffff */
.L_x_2771:
[----:B------:R-:W-:Y:S01]  /*2fde0*/  BSSY B1, `(.L_x_3019) ;  /* 0x0000007000017945 */ /* 0x000fe20003800000 */
[----:B------:R-:W-:Y:S01]  /*2fdf0*/  IMAD.MOV.U32 R12, RZ, RZ, RZ ;  /* 0x000000ffff0c7224 */ /* 0x000fe200078e00ff */
[----:B------:R-:W-:Y:S01]  /*2fe00*/  MOV R15, 0xffffffff ;  /* 0xffffffff000f7802 */ /* 0x000fe20000000f00 */
[----:B------:R-:W-:-:S07]  /*2fe10*/  IMAD.MOV.U32 R11, RZ, RZ, 0x1e1f ;  /* 0x00001e1fff0b7424 */ /* 0x000fce00078e00ff */
[----:B----4-:R-:W-:Y:S05]  /*2fe20*/  WARPSYNC.COLLECTIVE R15, `(.L_x_3020) ;  /* 0x000000000f087348 */ /* 0x010fea0003c00000 */
[----:B------:R0:W1:Y:S02]  /*2fe30*/  SHFL.IDX P6, R14, R13, R12, R11 ;  /* 0x0000000c0d0e7389 */ /* 0x00006400000c000b */
[----:B01--4-:R-:W-:Y:S01]  /*2fe40*/  ENDCOLLECTIVE ;  /* 0x000000000000791b */ /* 0x013fe20003800000 */
.L_x_3020:
[----:B------:R-:W-:Y:S05]  /*2fe50*/  BSYNC B1 ;  /* 0x0000000000017941 */ /* 0x000fea0003800000 */
.L_x_3019:
        /* <DEDUP_REMOVED lines=8> */
.L_x_3021:
[----:B------:R-:W-:Y:S02]  /*2fee0*/  IMAD.MOV.U32 R13, RZ, RZ, R37 ;  /* 0x000000ffff0d7224 */ /* 0x000fe400078e0025 */
[----:B------:R-:W-:-:S07]  /*2fef0*/  IMAD.MOV.U32 R21, RZ, RZ, R14 ;  /* 0x000000ffff157224 */ /* 0x000fce00078e000e */
[----:B------:R-:W-:Y:S05]  /*2ff00*/  WARPSYNC.COLLECTIVE R15, `(.L_x_3022) ;  /* 0x000000000f087348 */ /* 0x000fea0003c00000 */
[----:B------:R0:W1:Y:S02]  /*2ff10*/  SHFL.IDX P6, R14, R13, R12, R11 ;  /* 0x0000000c0d0e7389 */ /* 0x00006400000c000b */
[----:B01----:R-:W-:Y:S01]  /*2ff20*/  ENDCOLLECTIVE ;  /* 0x000000000000791b */ /* 0x003fe20003800000 */
.L_x_3022:
[----:B------:R-:W-:Y:S01]  /*2ff30*/  IMAD.MOV.U32 R13, RZ, RZ, R39 ;  /* 0x000000ffff0d7224 */ /* 0x000fe200078e0027 */
[----:B------:R-:W-:-:S07]  /*2ff40*/  MOV R37, R14 ;  /* 0x0000000e00257202 */ /* 0x000fce0000000f00 */
[----:B------:R-:W-:Y:S05]  /*2ff50*/  WARPSYNC.COLLECTIVE R15, `(.L_x_3023) ;  /* 0x000000000f087348 */ /* 0x000fea0003c00000 */
[----:B------:R0:W1:Y:S02]  /*2ff60*/  SHFL.IDX P6, R14, R13, R12, R11 ;  /* 0x0000000c0d0e7389 */ /* 0x00006400000c000b */
[----:B01----:R-:W-:Y:S01]  /*2ff70*/  ENDCOLLECTIVE ;  /* 0x000000000000791b */ /* 0x003fe20003800000 */
.L_x_3023:
[----:B------:R-:W-:Y:S01]  /*2ff80*/  IMAD.MOV.U32 R39, RZ, RZ, R14 ;  /* 0x000000ffff277224 */ /* 0x000fe200078e000e */
[----:B------:R-:W-:Y:S06]  /*2ff90*/  BRA `(.L_x_3024) ;  /* 0xfffffe44005c7947 */ /* 0x000fec000383ffff */
.L_x_2775:
[----:B0-----:R0:W1:Y:S02]  /*2ffa0*/  SYNCS.PHASECHK.TRANS64.TRYWAIT P0, [R18+URZ+0x29800], R21 ;  /* 0x02980015120075a7 */ /* 0x001064000800017f */
[----:B-1----:R-:W-:Y:S05]  /*2ffb0*/  @!P0 NANOSLEEP.SYNCS 0x989680 ;  /* 0x009896800000895d */ /* 0x002fea0003900000 */
[----:B------:R-:W1:Y:S02]  /*2ffc0*/  @!P0 SYNCS.PHASECHK.TRANS64 P0, [R18+URZ+0x29800], R21 ;  /* 0x02980015120085a7 */ /* 0x000e64000800007f */
[----:B-1----:R-:W-:Y:S05]  /*2ffd0*/  @!P0 BRA `(.L_x_2775) ;  /* 0xfffffffc00f08947 */ /* 0x002fea000383ffff */
[----:B------:R-:W-:Y:S05]  /*2ffe0*/  BRA `(.L_x_3025) ;  /* 0xfffffe4800547947 */ /* 0x000fea000383ffff */
.L_x_2783:
[----:B-1----:R1:W2:Y:S02]  /*2fff0*/  SYNCS.PHASECHK.TRANS64.TRYWAIT P0, [R0+URZ+0x29830], R3 ;  /* 0x02983003000075a7 */ /* 0x0022a4000800017f */
[----:B--2---:R-:W-:Y:S05]  /*30000*/  @!P0 NANOSLEEP.SYNCS 0x989680 ;  /* 0x009896800000895d */ /* 0x004fea0003900000 */
[----:B------:R-:W2:Y:S02]  /*30010*/  @!P0 SYNCS.PHASECHK.TRANS64 P0, [R0+URZ+0x29830], R3 ;  /* 0x02983003000085a7 */ /* 0x000ea4000800007f */
[----:B--2---:R-:W-:Y:S05]  /*30020*/  @!P0 BRA `(.L_x_2783) ;  /* 0xfffffffc00f08947 */ /* 0x004fea000383ffff */
[----:B------:R-:W-:Y:S05]  /*30030*/  BRA `(.L_x_2782) ;  /* 0xfffffe7800987947 */ /* 0x000fea000383ffff */
.L_x_2790:
[----:B-1----:R1:W2:Y:S02]  /*30040*/  SYNCS.PHASECHK.TRANS64.TRYWAIT P3, [R11+URZ+0x29830], R10 ;  /* 0x0298300a0b0075a7 */ /* 0x0022a4000806017f */
[----:B--2---:R-:W-:Y:S05]  /*30050*/  @!P3 NANOSLEEP.SYNCS 0x989680 ;  /* 0x009896800000b95d */ /* 0x004fea0003900000 */
[----:B------:R-:W2:Y:S02]  /*30060*/  @!P3 SYNCS.PHASECHK.TRANS64 P3, [R11+URZ+0x29830], R10 ;  /* 0x0298300a0b00b5a7 */ /* 0x000ea4000806007f */
[----:B--2---:R-:W-:Y:S05]  /*30070*/  @!P3 BRA `(.L_x_2790) ;  /* 0xfffffffc00f0b947 */ /* 0x004fea000383ffff */
[----:B------:R-:W-:Y:S05]  /*30080*/  BRA `(.L_x_2789) ;  /* 0xfffffebc00207947 */ /* 0x000fea000383ffff */
.L_x_2794:
[----:B-1----:R1:W2:Y:S02]  /*30090*/  SYNCS.PHASECHK.TRANS64.TRYWAIT P2, [R10+URZ+0x29850], R7 ;  /* 0x029850070a0075a7 */ /* 0x0022a4000804017f */
[----:B--2---:R-:W-:Y:S05]  /*300a0*/  @!P2 NANOSLEEP.SYNCS 0x989680 ;  /* 0x009896800000a95d */ /* 0x004fea0003900000 */
[----:B------:R-:W2:Y:S02]  /*300b0*/  @!P2 SYNCS.PHASECHK.TRANS64 P2, [R10+URZ+0x29850], R7 ;  /* 0x029850070a00a5a7 */ /* 0x000ea4000804007f */
[----:B--2---:R-:W-:Y:S05]  /*300c0*/  @!P2 BRA `(.L_x_2794) ;  /* 0xfffffffc00f0a947 */ /* 0x004fea000383ffff */
[----:B------:R-:W-:Y:S05]  /*300d0*/  BRA `(.L_x_2791) ;  /* 0xfffffecc005c7947 */ /* 0x000fea000383ffff */
.L_x_2803:
[----:B-1----:R1:W2:Y:S02]  /*300e0*/  SYNCS.PHASECHK.TRANS64.TRYWAIT P0, [R10+URZ+0x29830], R11 ;  /* 0x0298300b0a0075a7 */ /* 0x0022a4000800017f */
[----:B--2---:R-:W-:Y:S05]  /*300f0*/  @!P0 NANOSLEEP.SYNCS 0x989680 ;  /* 0x009896800000895d */ /* 0x004fea0003900000 */
[----:B------:R-:W2:Y:S02]  /*30100*/  @!P0 SYNCS.PHASECHK.TRANS64 P0, [R10+URZ+0x29830], R11 ;  /* 0x0298300b0a0085a7 */ /* 0x000ea4000800007f */
[----:B--2---:R-:W-:Y:S05]  /*30110*/  @!P0 BRA `(.L_x_2803) ;  /* 0xfffffffc00f08947 */ /* 0x004fea000383ffff */
[----:B------:R-:W-:Y:S05]  /*30120*/  BRA `(.L_x_2802) ;  /* 0xffffff0000e87947 */ /* 0x000fea000383ffff */
.L_x_2807:
[----:B-1----:R1:W2:Y:S02]  /*30130*/  SYNCS.PHASECHK.TRANS64.TRYWAIT P0, [R10+URZ+0x29850], R7 ;  /* 0x029850070a0075a7 */ /* 0x0022a4000800017f */
[----:B--2---:R-:W-:Y:S05]  /*30140*/  @!P0 NANOSLEEP.SYNCS 0x989680 ;  /* 0x009896800000895d */ /* 0x004fea0003900000 */
[----:B------:R-:W2:Y:S02]  /*30150*/  @!P0 SYNCS.PHASECHK.TRANS64 P0, [R10+URZ+0x29850], R7 ;  /* 0x029850070a0085a7 */ /* 0x000ea4000800007f */
[----:B--2---:R-:W-:Y:S05]  /*30160*/  @!P0 BRA `(.L_x_2807) ;  /* 0xfffffffc00f08947 */ /* 0x004fea000383ffff */
[----:B------:R-:W-:Y:S05]  /*30170*/  BRA `(.L_x_2804) ;  /* 0xffffff1400187947 */ /* 0x000fea000383ffff */
.L_x_2814:
[----:B-1----:R1:W2:Y:S02]  /*30180*/  SYNCS.PHASECHK.TRANS64.TRYWAIT P0, [R11+URZ+0x29850], R2 ;  /* 0x029850020b0075a7 */ /* 0x0022a4000800017f */
[----:B--2---:R-:W-:Y:S05]  /*30190*/  @!P0 NANOSLEEP.SYNCS 0x989680 ;  /* 0x009896800000895d */ /* 0x004fea0003900000 */
[----:B------:R-:W2:Y:S02]  /*301a0*/  @!P0 SYNCS.PHASECHK.TRANS64 P0, [R11+URZ+0x29850], R2 ;  /* 0x029850020b0085a7 */ /* 0x000ea4000800007f */
[----:B--2---:R-:W-:Y:S05]  /*301b0*/  @!P0 BRA `(.L_x_2814) ;  /* 0xfffffffc00f08947 */ /* 0x004fea000383ffff */
[----:B------:R-:W-:Y:S05]  /*301c0*/  BRA `(.L_x_2813) ;  /* 0xffffff3c00b47947 */ /* 0x000fea000383ffff */
.L_x_2818:
[----:B------:R-:W-:Y:S01]  /*301d0*/  IMAD.MOV.U32 R12, RZ, RZ, R0 ;  /* 0x000000ffff0c7224 */ /* 0x000fe200078e0000 */
[----:B------:R-:W-:Y:S01]  /*301e0*/  MOV R11, 0x1c1f ;  /* 0x00001c1f000b7802 */ /* 0x000fe20000000f00 */
[----:B------:R-:W-:Y:S01]  /*301f0*/  IMAD.MOV.U32 R15, RZ, RZ, -0x1 ;  /* 0xffffffffff0f7424 */ /* 0x000fe200078e00ff */
[----:B------:R-:W-:Y:S02]  /*30200*/  SEL R5, R92, R91, P0 ;  /* 0x0000005b5c057207 */ /* 0x000fe40000000000 */
[----:B------:R-:W-:-:S07]  /*30210*/  SEL R7, R91, R92, P0 ;  /* 0x0000005c5b077207 */ /* 0x000fce0000000000 */
[----:B-----5:R-:W-:Y:S05]  /*30220*/  WARPSYNC.COLLECTIVE R15, `(.L_x_3026) ;  /* 0x000000000f087348 */ /* 0x020fea0003c00000 */
[----:B------:R0:W1:Y:S02]  /*30230*/  SHFL.IDX P6, R14, R13, R12, R11 ;  /* 0x0000000c0d0e7389 */ /* 0x00006400000c000b */
[----:B01---5:R-:W-:Y:S01]  /*30240*/  ENDCOLLECTIVE ;  /* 0x000000000000791b */ /* 0x023fe20003800000 */
.L_x_3026:
        /* <DEDUP_REMOVED lines=18> */
.L_x_3027:
        /* <DEDUP_REMOVED lines=19> */
.L_x_3028:
[----:B------:R-:W-:Y:S02]  /*304a0*/  SEL R67, R67, R62, P0 ;  /* 0x0000003e43437207 */ /* 0x000fe40000000000 */
[----:B------:R-:W-:Y:S02]  /*304b0*/  SEL R69, R70, R71, P0 ;  /* 0x0000004746457207 */ /* 0x000fe40000000000 */
[----:B------:R-:W-:Y:S02]  /*304c0*/  SEL R71, R71, R70, P0 ;  /* 0x0000004647477207 */ /* 0x000fe40000000000 */
[----:B------:R-:W-:Y:S02]  /*304d0*/  SEL R4, R6, R3, P0 ;  /* 0x0000000306047207 */ /* 0x000fe40000000000 */
[----:B------:R-:W-:Y:S01]  /*304e0*/  SEL R6, R3, R6, P0 ;  /* 0x0000000603067207 */ /* 0x000fe20000000000 */
[----:B------:R-:W-:Y:S02]  /*304f0*/  IMAD.MOV.U32 R13, RZ, RZ, R7 ;  /* 0x000000ffff0d7224 */ /* 0x000fe400078e0007 */
[----:B------:R-:W-:Y:S01]  /*30500*/  IMAD.MOV.U32 R12, RZ, RZ, R2 ;  /* 0x000000ffff0c7224 */ /* 0x000fe200078e0002 */
[----:B------:R-:W-:-:S07]  /*30510*/  MOV R10, R14 ;  /* 0x0000000e000a7202 */ /* 0x000fce0000000f00 */
[----:B------:R-:W-:Y:S05]  /*30520*/  WARPSYNC.COLLECTIVE R15, `(.L_x_3029) ;  /* 0x000000000f087348 */ /* 0x000fea0003c00000 */
[----:B------:R0:W1:Y:S02]  /*30530*/  SHFL.IDX P6, R14, R13, R12, R11 ;  /* 0x0000000c0d0e7389 */ /* 0x00006400000c000b */
[----:B01----:R-:W-:Y:S01]  /*30540*/  ENDCOLLECTIVE ;  /* 0x000000000000791b */ /* 0x003fe20003800000 */
.L_x_3029:
[----:B------:R-:W-:Y:S01]  /*30550*/  MOV R13, R9 ;  /* 0x00000009000d7202 */ /* 0x000fe20000000f00 */
[----:B------:R-:W-:Y:S02]  /*30560*/  IMAD.MOV.U32 R12, RZ, RZ, R0 ;  /* 0x000000ffff0c7224 */ /* 0x000fe400078e0000 */
[----:B------:R-:W-:-:S07]  /*30570*/  IMAD.MOV.U32 R7, RZ, RZ, R14 ;  /* 0x000000ffff077224 */ /* 0x000fce00078e000e */
[----:B------:R-:W-:Y:S05]  /*30580*/  WARPSYNC.COLLECTIVE R15, `(.L_x_3030) ;  /* 0x000000000f087348 */ /* 0x000fea0003c00000 */
[----:B------:R0:W1:Y:S02]  /*30590*/  SHFL.IDX P6, R14, R13, R12, R11 ;  /* 0x0000000c0d0e7389 */ /* 0x00006400000c000b */
[----:B01----:R-:W-:Y:S01]  /*305a0*/  ENDCOLLECTIVE ;  /* 0x000000000000791b */ /* 0x003fe20003800000 */
.L_x_3030:
        /* <DEDUP_REMOVED lines=8> */
.L_x_3031:
[----:B------:R-:W-:Y:S02]  /*30630*/  IMAD.MOV.U32 R13, RZ, RZ, R27 ;  /* 0x000000ffff0d7224 */ /* 0x000fe400078e001b */
[----:B------:R-:W-:Y:S02]  /*30640*/  IMAD.MOV.U32 R12, RZ, RZ, R0 ;  /* 0x000000ffff0c7224 */ /* 0x000fe400078e0000 */
[----:B------:R-:W-:-:S07]  /*30650*/  IMAD.MOV.U32 R20, RZ, RZ, R14 ;  /* 0x000000ffff147224 */ /* 0x000fce00078e000e */
[----:B------:R-:W-:Y:S05]  /*30660*/  WARPSYNC.COLLECTIVE R15, `(.L_x_3032) ;  /* 0x000000000f087348 */ /* 0x000fea0003c00000 */
[----:B------:R0:W1:Y:S02]  /*30670*/  SHFL.IDX P6, R14, R13, R12, R11 ;  /* 0x0000000c0d0e7389 */ /* 0x00006400000c000b */
[----:B01----:R-:W-:Y:S01]  /*30680*/  ENDCOLLECTIVE ;  /* 0x000000000000791b */ /* 0x003fe20003800000 */
.L_x_3032:
[----:B------:R-:W-:Y:S02]  /*30690*/  IMAD.MOV.U32 R13, RZ, RZ, R29 ;  /* 0x000000ffff0d7224 */ /* 0x000fe400078e001d */
[----:B------:R-:W-:Y:S01]  /*306a0*/  IMAD.MOV.U32 R12, RZ, RZ, R2 ;  /* 0x000000ffff0c7224 */ /* 0x000fe200078e0002 */
[----:B------:R-:W-:-:S07]  /*306b0*/  MOV R26, R14 ;  /* 0x0000000e001a7202 */ /* 0x000fce0000000f00 */
[----:B------:R-:W-:Y:S05]  /*306c0*/  WARPSYNC.COLLECTIVE R15, `(.L_x_3033) ;  /* 0x000000000f087348 */ /* 0x000fea0003c00000 */
[----:B------:R0:W1:Y:S02]  /*306d0*/  SHFL.IDX P6, R14, R13, R12, R11 ;  /* 0x0000000c0d0e7389 */ /* 0x00006400000c000b */
[----:B01----:R-:W-:Y:S01]  /*306e0*/  ENDCOLLECTIVE ;  /* 0x000000000000791b */ /* 0x003fe20003800000 */
.L_x_3033:
[----:B------:R-:W-:Y:S01]  /*306f0*/  MOV R13, R31 ;  /* 0x0000001f000d7202 */ /* 0x000fe20000000f00 */
[----:B------:R-:W-:Y:S02]  /*30700*/  IMAD.MOV.U32 R12, RZ, RZ, R0 ;  /* 0x000000ffff0c7224 */ /* 0x000fe400078e0000 */
[----:B------:R-:W-:-:S07]  /*30710*/  IMAD.MOV.U32 R29, RZ, RZ, R14 ;  /* 0x000000ffff1d7224 */ /* 0x000fce00078e000e */
[----:B------:R-:W-:Y:S05]  /*30720*/  WARPSYNC.COLLECTIVE R15, `(.L_x_3034) ;  /* 0x000000000f087348 */ /* 0x000fea0003c00000 */
[----:B------:R0:W1:Y:S02]  /*30730*/  SHFL.IDX P6, R14, R13, R12, R11 ;  /* 0x0000000c0d0e7389 */ /* 0x00006400000c000b */
[----:B01----:R-:W-:Y:S01]  /*30740*/  ENDCOLLECTIVE ;  /* 0x000000000000791b */ /* 0x003fe20003800000 */
.L_x_3034:
        /* <DEDUP_REMOVED lines=8> */
.L_x_3035:
[----:B------:R-:W-:Y:S02]  /*307d0*/  IMAD.MOV.U32 R13, RZ, RZ, R35 ;  /* 0x000000ffff0d7224 */ /* 0x000fe400078e0023 */
[----:B------:R-:W-:Y:S02]  /*307e0*/  IMAD.MOV.U32 R12, RZ, RZ, R0 ;  /* 0x000000ffff0c7224 */ /* 0x000fe400078e0000 */
[----:B------:R-:W-:-:S07]  /*307f0*/  IMAD.MOV.U32 R33, RZ, RZ, R14 ;  /* 0x000000ffff217224 */ /* 0x000fce00078e000e */
[----:B------:R-:W-:Y:S05]  /*30800*/  WARPSYNC.COLLECTIVE R15, `(.L_x_3036) ;  /* 0x000000000f087348 */ /* 0x000fea0003c00000 */
[----:B------:R0:W1:Y:S02]  /*30810*/  SHFL.IDX P6, R14, R13, R12, R11 ;  /* 0x0000000c0d0e7389 */ /* 0x00006400000c000b */
[----:B01----:R-:W-:Y:S01]  /*30820*/  ENDCOLLECTIVE ;  /* 0x000000000000791b */ /* 0x003fe20003800000 */
.L_x_3036:
        /* <DEDUP_REMOVED lines=8> */
.L_x_3037:
[----:B------:R-:W-:Y:S01]  /*308b0*/  MOV R13, R39 ;  /* 0x00000027000d7202 */ /* 0x000fe20000000f00 */
[----:B------:R-:W-:Y:S02]  /*308c0*/  IMAD.MOV.U32 R12, RZ, RZ, R0 ;  /* 0x000000ffff0c7224 */ /* 0x000fe400078e0000 */
[----:B------:R-:W-:-:S07]  /*308d0*/  IMAD.MOV.U32 R37, RZ, RZ, R14 ;  /* 0x000000ffff257224 */ /* 0x000fce00078e000e */
[----:B------:R-:W-:Y:S05]  /*308e0*/  WARPSYNC.COLLECTIVE R15, `(.L_x_3038) ;  /* 0x000000000f087348 */ /* 0x000fea0003c00000 */
[----:B------:R0:W1:Y:S02]  /*308f0*/  SHFL.IDX P6, R14, R13, R12, R11 ;  /* 0x0000000c0d0e7389 */ /* 0x00006400000c000b */
[----:B01----:R-:W-:Y:S01]  /*30900*/  ENDCOLLECTIVE ;  /* 0x000000000000791b */ /* 0x003fe20003800000 */
.L_x_3038:
        /* <DEDUP_REMOVED lines=8> */
.L_x_3039:
[----:B------:R-:W-:Y:S02]  /*30990*/  IMAD.MOV.U32 R13, RZ, RZ, R43 ;  /* 0x000000ffff0d7224 */ /* 0x000fe400078e002b */
[----:B------:R-:W-:Y:S02]  /*309a0*/  IMAD.MOV.U32 R12, RZ, RZ, R0 ;  /* 0x000000ffff0c7224 */ /* 0x000fe400078e0000 */
[----:B------:R-:W-:-:S07]  /*309b0*/  IMAD.MOV.U32 R41, RZ, RZ, R14 ;  /* 0x000000ffff297224 */ /* 0x000fce00078e000e */
[----:B------:R-:W-:Y:S05]  /*309c0*/  WARPSYNC.COLLECTIVE R15, `(.L_x_3040) ;  /* 0x000000000f087348 */ /* 0x000fea0003c00000 */
[----:B------:R0:W1:Y:S02]  /*309d0*/  SHFL.IDX P6, R14, R13, R12, R11 ;  /* 0x0000000c0d0e7389 */ /* 0x00006400000c000b */
[----:B01----:R-:W-:Y:S01]  /*309e0*/  ENDCOLLECTIVE ;  /* 0x000000000000791b */ /* 0x003fe20003800000 */
.L_x_3040:
        /* <DEDUP_REMOVED lines=8> */
.L_x_3041:
[----:B------:R-:W-:Y:S01]  /*30a70*/  MOV R13, R49 ;  /* 0x00000031000d7202 */ /* 0x000fe20000000f00 */
[----:B------:R-:W-:Y:S02]  /*30a80*/  IMAD.MOV.U32 R12, RZ, RZ, R0 ;  /* 0x000000ffff0c7224 */ /* 0x000fe400078e0000 */
[----:B------:R-:W-:-:S07]  /*30a90*/  IMAD.MOV.U32 R47, RZ, RZ, R14 ;  /* 0x000000ffff2f7224 */ /* 0x000fce00078e000e */
[----:B------:R-:W-:Y:S05]  /*30aa0*/  WARPSYNC.COLLECTIVE R15, `(.L_x_3042) ;  /* 0x000000000f087348 */ /* 0x000fea0003c00000 */
[----:B------:R0:W1:Y:S02]  /*30ab0*/  SHFL.IDX P6, R14, R13, R12, R11 ;  /* 0x0000000c0d0e7389 */ /* 0x00006400000c000b */
[----:B01----:R-:W-:Y:S01]  /*30ac0*/  ENDCOLLECTIVE ;  /* 0x000000000000791b */ /* 0x003fe20003800000 */
.L_x_3042:
        /* <DEDUP_REMOVED lines=8> */
.L_x_3043:
[----:B------:R-:W-:Y:S02]  /*30b50*/  IMAD.MOV.U32 R13, RZ, RZ, R53 ;  /* 0x000000ffff0d7224 */ /* 0x000fe400078e0035 */
[----:B------:R-:W-:Y:S02]  /*30b60*/  IMAD.MOV.U32 R12, RZ, RZ, R0 ;  /* 0x000000ffff0c7224 */ /* 0x000fe400078e0000 */
[----:B------:R-:W-:-:S07]  /*30b70*/  IMAD.MOV.U32 R46, RZ, RZ, R14 ;  /* 0x000000ffff2e7224 */ /* 0x000fce00078e000e */
[----:B------:R-:W-:Y:S05]  /*30b80*/  WARPSYNC.COLLECTIVE R15, `(.L_x_3044) ;  /* 0x000000000f087348 */ /* 0x000fea0003c00000 */
[----:B------:R0:W1:Y:S02]  /*30b90*/  SHFL.IDX P6, R14, R13, R12, R11 ;  /* 0x0000000c0d0e7389 */ /* 0x00006400000c000b */
[----:B01----:R-:W-:Y:S01]  /*30ba0*/  ENDCOLLECTIVE ;  /* 0x000000000000791b */ /* 0x003fe20003800000 */
.L_x_3044:
        /* <DEDUP_REMOVED lines=8> */
.L_x_3045:
[----:B------:R-:W-:Y:S01]  /*30c30*/  MOV R13, R57 ;  /* 0x00000039000d7202 */ /* 0x000fe20000000f00 */
[----:B------:R-:W-:Y:S02]  /*30c40*/  IMAD.MOV.U32 R12, RZ, RZ, R0 ;  /* 0x000000ffff0c7224 */ /* 0x000fe400078e0000 */
[----:B------:R-:W-:-:S07]  /*30c50*/  IMAD.MOV.U32 R48, RZ, RZ, R14 ;  /* 0x000000ffff307224 */ /* 0x000fce00078e000e */
[----:B------:R-:W-:Y:S05]  /*30c60*/  WARPSYNC.COLLECTIVE R15, `(.L_x_3046) ;  /* 0x000000000f087348 */ /* 0x000fea0003c00000 */
[----:B------:R0:W1:Y:S02]  /*30c70*/  SHFL.IDX P6, R14, R13, R12, R11 ;  /* 0x0000000c0d0e7389 */ /* 0x00006400000c000b */
[----:B01----:R-:W-:Y:S01]  /*30c80*/  ENDCOLLECTIVE ;  /* 0x000000000000791b */ /* 0x003fe20003800000 */
.L_x_3046:
[----:B------:R-:W-:Y:S01]  /*30c90*/  IMAD.MOV.U32 R13, RZ, RZ, R59 ;  /* 0x000000ffff0d7224 */ /* 0x000fe200078e003b */
[----:B------:R-:W-:Y:S01]  /*30ca0*/  MOV R12, R2 ;  /* 0x00000002000c7202 */ /* 0x000fe20000000f00 */
[----:B------:R-:W-:-:S07]  /*30cb0*/  IMAD.MOV.U32 R57, RZ, RZ, R14 ;  /* 0x000000ffff397224 */ /* 0x000fce00078e000e */
[----:B------:R-:W-:Y:S05]  /*30cc0*/  WARPSYNC.COLLECTIVE R15, `(.L_x_3047) ;  /* 0x000000000f087348 */ /* 0x000fea0003c00000 */
[----:B------:R0:W1:Y:S02]  /*30cd0*/  SHFL.IDX P6, R14, R13, R12, R11 ;  /* 0x0000000c0d0e7389 */ /* 0x00006400000c000b */
[----:B01----:R-:W-:Y:S01]  /*30ce0*/  ENDCOLLECTIVE ;  /* 0x000000000000791b */ /* 0x003fe20003800000 */
.L_x_3047:
[----:B------:R-:W-:Y:S02]  /*30cf0*/  IMAD.MOV.U32 R13, RZ, RZ, R61 ;  /* 0x000000ffff0d7224 */ /* 0x000fe400078e003d */
[----:B------:R-:W-:Y:S02]  /*30d00*/  IMAD.MOV.U32 R12, RZ, RZ, R0 ;  /* 0x000000ffff0c7224 */ /* 0x000fe400078e0000 */
[----:B------:R-:W-:-:S07]  /*30d10*/  IMAD.MOV.U32 R50, RZ, RZ, R14 ;  /* 0x000000ffff327224 */ /* 0x000fce00078e000e */
[----:B------:R-:W-:Y:S05]  /*30d20*/  WARPSYNC.COLLECTIVE R15, `(.L_x_3048) ;  /* 0x000000000f087348 */ /* 0x000fea0003c00000 */
[----:B------:R0:W1:Y:S02]  /*30d30*/  SHFL.IDX P6, R14, R13, R12, R11 ;  /* 0x0000000c0d0e7389 */ /* 0x00006400000c000b */
[----:B01----:R-:W-:Y:S01]  /*30d40*/  ENDCOLLECTIVE ;  /* 0x000000000000791b */ /* 0x003fe20003800000 */
.L_x_3048:
[----:B------:R-:W-:Y:S02]  /*30d50*/  IMAD.MOV.U32 R13, RZ, RZ, R63 ;  /* 0x000000ffff0d7224 */ /* 0x000fe400078e003f */
[----:B------:R-:W-:Y:S01]  /*30d60*/  IMAD.MOV.U32 R12, RZ, RZ, R2 ;  /* 0x000000ffff0c7224 */ /* 0x000fe200078e0002 */
[----:B------:R-:W-:-:S07]  /*30d70*/  MOV R27, R14 ;  /* 0x0000000e001b7202 */ /* 0x000fce0000000f00 */
[----:B------:R-:W-:Y:S05]  /*30d80*/  WARPSYNC.COLLECTIVE R15, `(.L_x_3049) ;  /* 0x000000000f087348 */ /* 0x000fea0003c00000 */
[----:B------:R0:W1:Y:S02]  /*30d90*/  SHFL.IDX P6, R14, R13, R12, R11 ;  /* 0x0000000c0d0e7389 */ /* 0x00006400000c000b */
[----:B01----:R-:W-:Y:S01]  /*30da0*/  ENDCOLLECTIVE ;  /* 0x000000000000791b */ /* 0x003fe20003800000 */
.L_x_3049:
[----:B------:R-:W-:Y:S01]  /*30db0*/  MOV R13, R65 ;  /* 0x00000041000d7202 */ /* 0x000fe20000000f00 */
[----:B------:R-:W-:Y:S02]  /*30dc0*/  IMAD.MOV.U32 R12, RZ, RZ, R0 ;  /* 0x000000ffff0c7224 */ /* 0x000fe400078e0000 */
[----:B------:R-:W-:-:S07]  /*30dd0*/  IMAD.MOV.U32 R52, RZ, RZ, R14 ;  /* 0x000000ffff347224 */ /* 0x000fce00078e000e */
[----:B------:R-:W-:Y:S05]  /*30de0*/  WARPSYNC.COLLECTIVE R15, `(.L_x_3050) ;  /* 0x000000000f087348 */ /* 0x000fea0003c00000 */
[----:B------:R0:W1:Y:S02]  /*30df0*/  SHFL.IDX P6, R14, R13, R12, R11 ;  /* 0x0000000c0d0e7389 */ /* 0x00006400000c000b */
[----:B01----:R-:W-:Y:S01]  /*30e00*/  ENDCOLLECTIVE ;  /* 0x000000000000791b */ /* 0x003fe20003800000 */
.L_x_3050:
        /* <DEDUP_REMOVED lines=8> */
.L_x_3051:
[----:B------:R-:W-:Y:S02]  /*30e90*/  IMAD.MOV.U32 R13, RZ, RZ, R69 ;  /* 0x000000ffff0d7224 */ /* 0x000fe400078e0045 */
[----:B------:R-:W-:Y:S02]  /*30ea0*/  IMAD.MOV.U32 R12, RZ, RZ, R0 ;  /* 0x000000ffff0c7224 */ /* 0x000fe400078e0000 */
[----:B------:R-:W-:-:S07]  /*30eb0*/  IMAD.MOV.U32 R54, RZ, RZ, R14 ;  /* 0x000000ffff367224 */ /* 0x000fce00078e000e */
[----:B------:R-:W-:Y:S05]  /*30ec0*/  WARPSYNC.COLLECTIVE R15, `(.L_x_3052) ;  /* 0x000000000f087348 */ /* 0x000fea0003c00000 */
[----:B------:R0:W1:Y:S02]  /*30ed0*/  SHFL.IDX P6, R14, R13, R12, R11 ;  /* 0x0000000c0d0e7389 */ /* 0x00006400000c000b */
[----:B01----:R-:W-:Y:S01]  /*30ee0*/  ENDCOLLECTIVE ;  /* 0x000000000000791b */ /* 0x003fe20003800000 */
.L_x_3052:
        /* <DEDUP_REMOVED lines=8> */
.L_x_3053:
[----:B------:R-:W-:Y:S02]  /*30f70*/  IMAD.MOV.U32 R13, RZ, RZ, R73 ;  /* 0x000000ffff0d7224 */ /* 0x000fe400078e0049 */
[----:B------:R-:W-:Y:S01]  /*30f80*/  IMAD.MOV.U32 R12, RZ, RZ, R0 ;  /* 0x000000ffff0c7224 */ /* 0x000fe200078e0000 */
[----:B------:R-:W-:-:S07]  /*30f90*/  MOV R56, R14 ;  /* 0x0000000e00387202 */ /* 0x000fce0000000f00 */
[----:B------:R-:W-:Y:S05]  /*30fa0*/  WARPSYNC.COLLECTIVE R15, `(.L_x_3054) ;  /* 0x000000000f087348 */ /* 0x000fea0003c00000 */
[----:B------:R0:W1:Y:S02]  /*30fb0*/  SHFL.IDX P6, R14, R13, R12, R11 ;  /* 0x0000000c0d0e7389 */ /* 0x00006400000c000b */
[----:B01----:R-:W-:Y:S01]  /*30fc0*/  ENDCOLLECTIVE ;  /* 0x000000000000791b */ /* 0x003fe20003800000 */
.L_x_3054:
        /* <DEDUP_REMOVED lines=8> */
.L_x_3055:
[----:B------:R-:W-:Y:S02]  /*31050*/  IMAD.MOV.U32 R13, RZ, RZ, R77 ;  /* 0x000000ffff0d7224 */ /* 0x000fe400078e004d */
[----:B------:R-:W-:Y:S01]  /*31060*/  IMAD.MOV.U32 R12, RZ, RZ, R0 ;  /* 0x000000ffff0c7224 */ /* 0x000fe200078e0000 */
[----:B------:R-:W-:-:S07]  /*31070*/  MOV R58, R14 ;  /* 0x0000000e003a7202 */ /* 0x000fce0000000f00 */
[----:B------:R-:W-:Y:S05]  /*31080*/  WARPSYNC.COLLECTIVE R15, `(.L_x_3056) ;  /* 0x000000000f087348 */ /* 0x000fea0003c00000 */
[----:B------:R0:W1:Y:S02]  /*31090*/  SHFL.IDX P6, R14, R13, R12, R11 ;  /* 0x0000000c0d0e7389 */ /* 0x00006400000c000b */
[----:B01----:R-:W-:Y:S01]  /*310a0*/  ENDCOLLECTIVE ;  /* 0x000000000000791b */ /* 0x003fe20003800000 */
.L_x_3056:
[----:B------:R-:W-:Y:S02]  /*310b0*/  SEL R37, R73, R58, P0 ;  /* 0x0000003a49257207 */ /* 0x000fe40000000000 */
[----:B------:R-:W-:Y:S01]  /*310c0*/  SEL R39, R58, R73, P0 ;  /* 0x000000493a277207 */ /* 0x000fe20000000000 */
[----:B------:R-:W-:Y:S02]  /*310d0*/  IMAD.MOV.U32 R13, RZ, RZ, R79 ;  /* 0x000000ffff0d7224 */ /* 0x000fe400078e004f */
[----:B------:R-:W-:Y:S02]  /*310e0*/  IMAD.MOV.U32 R12, RZ, RZ, R2 ;  /* 0x000000ffff0c7224 */ /* 0x000fe400078e0002 */
[----:B------:R-:W-:Y:S01]  /*310f0*/  IMAD.MOV.U32 R2, RZ, RZ, RZ ;  /* 0x000000ffff027224 */ /* 0x000fe200078e00ff */
[----:B------:R-:W-:-:S07]  /*31100*/  MOV R77, R14 ;  /* 0x0000000e004d7202 */ /* 0x000fce0000000f00 */
[----:B------:R-:W-:Y:S05]  /*31110*/  WARPSYNC.COLLECTIVE R15, `(.L_x_3057) ;  /* 0x000000000f087348 */ /* 0x000fea0003c00000 */
[----:B------:R0:W1:Y:S02]  /*31120*/  SHFL.IDX P6, R14, R13, R12, R11 ;  /* 0x0000000c0d0e7389 */ /* 0x00006400000c000b */
[----:B01----:R-:W-:Y:S01]  /*31130*/  ENDCOLLECTIVE ;  /* 0x000000000000791b */ /* 0x003fe20003800000 */
.L_x_3057:
[----:B------:R-:W-:Y:S02]  /*31140*/  SEL R12, R9, R20, P0 ;  /* 0x00000014090c7207 */ /* 0x000fe40000000000 */
[----:B------:R-:W-:Y:S02]  /*31150*/  SEL R11, R48, R53, P0 ;  /* 0x00000035300b7207 */ /* 0x000fe40000000000 */
[----:B------:R-:W-:Y:S02]  /*31160*/  SEL R13, R57, R50, P0 ;  /* 0x00000032390d7207 */ /* 0x000fe40000000000 */
[----:B------:R-:W-:Y:S02]  /*31170*/  SEL R15, R50, R57, P0 ;  /* 0x00000039320f7207 */ /* 0x000fe40000000000 */
[----:B------:R-:W-:Y:S02]  /*31180*/  MOV R60, R14 ;  /* 0x0000000e003c7202 */ /* 0x000fe40000000f00 */
[----:B------:R-:W-:-:S02]  /*31190*/  SEL R14, R20, R9, P0 ;  /* 0x00000009140e7207 */ /* 0x000fc40000000000 */
[----:B------:R-:W-:Y:S01]  /*311a0*/  SEL R9, R53, R48, P0 ;  /* 0x0000003035097207 */ /* 0x000fe20000000000 */
[----:B------:R-:W-:Y:S06]  /*311b0*/  BRA `(.L_x_3058) ;  /* 0xffffff4400647947 */ /* 0x000fec000383ffff */
.L_x_2830:
[----:B------:R-:W-:Y:S01]  /*311c0*/  IMAD.MOV.U32 R13, RZ, RZ, R3 ;  /* 0x000000ffff0d7224 */ /* 0x000fe200078e0003 */
[----:B------:R-:W-:Y:S01]  /*311d0*/  MOV R12, RZ ;  /* 0x000000ff000c7202 */ /* 0x000fe20000000f00 */
[----:B------:R-:W-:Y:S02]  /*311e0*/  IMAD.MOV.U32 R11, RZ, RZ, 0x181f ;  /* 0x0000181fff0b7424 */ /* 0x000fe400078e00ff */
[----:B------:R-:W-:-:S07]  /*311f0*/  IMAD.MOV.U32 R15, RZ, RZ, -0x1 ;  /* 0xffffffffff0f7424 */ /* 0x000fce00078e00ff */
[----:B01----:R-:W-:Y:S05]  /*31200*/  WARPSYNC.COLLECTIVE R15, `(.L_x_3059) ;  /* 0x000000000f087348 */ /* 0x003fea0003c00000 */
[----:B------:R2:W3:Y:S02]  /*31210*/  SHFL.IDX P6, R14, R13, R12, R11 ;  /* 0x0000000c0d0e7389 */ /* 0x0004e400000c000b */
[----:B0123--:R-:W-:Y:S01]  /*31220*/  ENDCOLLECTIVE ;  /* 0x000000000000791b */ /* 0x00ffe20003800000 */
.L_x_3059:
[----:B------:R-:W-:Y:S01]  /*31230*/  IMAD.MOV.U32 R13, RZ, RZ, R2 ;  /* 0x000000ffff0d7224 */ /* 0x000fe200078e0002 */
[----:B------:R-:W-:-:S07]  /*31240*/  MOV R0, R14 ;  /* 0x0000000e00007202 */ /* 0x000fce0000000f00 */
[----:B------:R-:W-:Y:S05]  /*31250*/  WARPSYNC.COLLECTIVE R15, `(.L_x_3060) ;  /* 0x000000000f087348 */ /* 0x000fea0003c00000 */
[----:B------:R0:W1:Y:S02]  /*31260*/  SHFL.IDX P6, R14, R13, R12, R11 ;  /* 0x0000000c0d0e7389 */ /* 0x00006400000c000b */
[----:B01----:R-:W-:Y:S01]  /*31270*/  ENDCOLLECTIVE ;  /* 0x000000000000791b */ /* 0x003fe20003800000 */
.L_x_3060:
[----:B------:R-:W-:Y:S05]  /*31280*/  BRA `(.L_x_3061) ;  /* 0xffffff5800d87947 */ /* 0x000fea000383ffff */
.L_x_2833:
[----:B------:R-:W-:Y:S01]  /*31290*/  BSSY B1, `(.L_x_3062) ;  /* 0x0000008000017945 */ /* 0x000fe20003800000 */
[----:B------:R-:W-:Y:S01]  /*312a0*/  IMAD.MOV.U32 R13, RZ, RZ, R3 ;  /* 0x000000ffff0d7224 */ /* 0x000fe200078e0003 */
[----:B------:R-:W-:Y:S01]  /*312b0*/  MOV R12, 0x1 ;  /* 0x00000001000c7802 */ /* 0x000fe20000000f00 */
[----:B------:R-:W-:Y:S02]  /*312c0*/  IMAD.MOV.U32 R11, RZ, RZ, 0x181f ;  /* 0x0000181fff0b7424 */ /* 0x000fe400078e00ff */
[----:B---3--:R-:W-:-:S07]  /*312d0*/  IMAD.MOV.U32 R15, RZ, RZ, -0x1 ;  /* 0xffffffffff0f7424 */ /* 0x008fce00078e00ff */
[----:B012-4-:R-:W-:Y:S05]  /*312e0*/  WARPSYNC.COLLECTIVE R15, `(.L_x_3063) ;  /* 0x000000000f087348 */ /* 0x017fea0003c00000 */
[----:B----4-:R3:W4:Y:S02]  /*312f0*/  SHFL.IDX P6, R14, R13, R12, R11 ;  /* 0x0000000c0d0e7389 */ /* 0x01072400000c000b */
[----:B01234-:R-:W-:Y:S01]  /*31300*/  ENDCOLLECTIVE ;  /* 0x000000000000791b */ /* 0x01ffe20003800000 */
.L_x_3063:
[----:B------:R-:W-:Y:S05]  /*31310*/  BSYNC B1 ;  /* 0x0000000000017941 */ /* 0x000fea0003800000 */
.L_x_3062:
        /* <DEDUP_REMOVED lines=8> */
.L_x_3064:
[----:B------:R-:W-:Y:S05]  /*313a0*/  BRA `(.L_x_3065) ;  /* 0xffffff5800e47947 */ /* 0x000fea000383ffff */
.L_x_2836:
[----:B------:R-:W-:Y:S01]  /*313b0*/  BSSY B1, `(.L_x_3066) ;  /* 0x0000008000017945 */ /* 0x000fe20003800000 */
[----:B------:R-:W-:Y:S01]  /*313c0*/  IMAD.MOV.U32 R13, RZ, RZ, R3 ;  /* 0x000000ffff0d7224 */ /* 0x000fe200078e0003 */
[----:B------:R-:W-:Y:S01]  /*313d0*/  MOV R12, 0x2 ;  /* 0x00000002000c7802 */ /* 0x000fe20000000f00 */
[----:B------:R-:W-:Y:S02]  /*313e0*/  IMAD.MOV.U32 R11, RZ, RZ, 0x181f ;  /* 0x0000181fff0b7424 */ /* 0x000fe400078e00ff */
[----:B0-----:R-:W-:-:S07]  /*313f0*/  IMAD.MOV.U32 R15, RZ, RZ, -0x1 ;  /* 0xffffffffff0f7424 */ /* 0x001fce00078e00ff */
[----:B-1234-:R-:W-:Y:S05]  /*31400*/  WARPSYNC.COLLECTIVE R15, `(.L_x_3067) ;  /* 0x000000000f087348 */ /* 0x01efea0003c00000 */
[----:B----4-:R0:W4:Y:S02]  /*31410*/  SHFL.IDX P6, R14, R13, R12, R11 ;  /* 0x0000000c0d0e7389 */ /* 0x01012400000c000b */
[----:B01234-:R-:W-:Y:S01]  /*31420*/  ENDCOLLECTIVE ;  /* 0x000000000000791b */ /* 0x01ffe20003800000 */
.L_x_3067:
[----:B------:R-:W-:Y:S05]  /*31430*/  BSYNC B1 ;  /* 0x0000000000017941 */ /* 0x000fea0003800000 */
.L_x_3066:
        /* <DEDUP_REMOVED lines=8> */
.L_x_3068:
[----:B------:R-:W-:Y:S05]  /*314c0*/  BRA `(.L_x_3069) ;  /* 0xffffff5800ec7947 */ /* 0x000fea000383ffff */
.L_x_2839:
        /* <DEDUP_REMOVED lines=8> */
.L_x_3071:
[----:B------:R-:W-:Y:S05]  /*31550*/  BSYNC B1 ;  /* 0x0000000000017941 */ /* 0x000fea0003800000 */
.L_x_3070:
        /* <DEDUP_REMOVED lines=8> */
.L_x_3072:
[----:B------:R-:W-:Y:S05]  /*315e0*/  BRA `(.L_x_3073) ;  /* 0xffffff5800f47947 */ /* 0x000fea000383ffff */
.L_x_2855:
[----:B0-----:R-:W0:Y:S01]  /*315f0*/  S2R R8, SR_TID.X ;  /* 0x0000000000087919 */ /* 0x001e220000002100 */
[----:B------:R-:W-:Y:S01]  /*31600*/  BSSY B1, `(.L_x_3074) ;  /* 0x000000a000017945 */ /* 0x000fe20003800000 */
[----:B------:R-:W-:Y:S01]  /*31610*/  MOV R12, RZ ;  /* 0x000000ff000c7202 */ /* 0x000fe20000000f00 */
        /* <DEDUP_REMOVED lines=8> */
.L_x_3075:
[----:B------:R-:W-:Y:S05]  /*316a0*/  BSYNC B1 ;  /* 0x0000000000017941 */ /* 0x000fea0003800000 */
.L_x_3074:
[----:B------:R-:W-:Y:S05]  /*316b0*/  BRA `(.L_x_3076) ;  /* 0xffffff7000b47947 */ /* 0x000fea000383ffff */
.L_x_2857:
[----:B------:R-:W-:Y:S01]  /*316c0*/  BSSY B1, `(.L_x_3077) ;  /* 0x0000006000017945 */ /* 0x000fe20003800000 */
[----:B------:R-:W-:-:S07]  /*316d0*/  MOV R15, 0xffffffff ;  /* 0xffffffff000f7802 */ /* 0x000fce0000000f00 */
[----:B01----:R-:W-:Y:S05]  /*316e0*/  WARPSYNC.COLLECTIVE R15, `(.L_x_3078) ;  /* 0x000000000f0c7348 */ /* 0x003fea0003c00000 */
[----:B------:R-:W-:Y:S02]  /*316f0*/  ELECT P6, UR62, PT ;  /* 0x00000000003e782f */ /* 0x000fe400038c0000 */
[----:B------:R-:W-:Y:S01]  /*31700*/  MOV R14, UR62 ;  /* 0x0000003e000e7c02 */ /* 0x000fe20008000f00 */
[----:B01----:R-:W-:Y:S10]  /*31710*/  ENDCOLLECTIVE ;  /* 0x000000000000791b */ /* 0x003ff40003800000 */
.L_x_3078:
[----:B------:R-:W-:Y:S05]  /*31720*/  BSYNC B1 ;  /* 0x0000000000017941 */ /* 0x000fea0003800000 */
.L_x_3077:
[----:B------:R-:W-:Y:S05]  /*31730*/  BRA `(.L_x_2856) ;  /* 0xffffff7000ac7947 */ /* 0x000fea000383ffff */
.L_x_2859:
[----:B-1----:R1:W2:Y:S02]  /*31740*/  SYNCS.PHASECHK.TRANS64.TRYWAIT P0, [R22+URZ+0x29820], R5 ;  /* 0x02982005160075a7 */ /* 0x0022a4000800017f */
[----:B--2---:R-:W-:Y:S05]  /*31750*/  @!P0 NANOSLEEP.SYNCS 0x989680 ;  /* 0x009896800000895d */ /* 0x004fea0003900000 */
[----:B------:R-:W2:Y:S02]  /*31760*/  @!P0 SYNCS.PHASECHK.TRANS64 P0, [R22+URZ+0x29820], R5 ;  /* 0x02982005160085a7 */ /* 0x000ea4000800007f */
[----:B--2---:R-:W-:Y:S05]  /*31770*/  @!P0 BRA `(.L_x_2859) ;  /* 0xfffffffc00f08947 */ /* 0x004fea000383ffff */
[----:B------:R-:W-:Y:S05]  /*31780*/  BRA `(.L_x_3079) ;  /* 0xffffff7000bc7947 */ /* 0x000fea000383ffff */
.L_x_2863:
[----:B0-----:R0:W2:Y:S02]  /*31790*/  SYNCS.PHASECHK.TRANS64.TRYWAIT P0, [R9+URZ+0x298a0], R8 ;  /* 0x0298a008090075a7 */ /* 0x0010a4000800017f */
[----:B--2---:R-:W-:Y:S05]  /*317a0*/  @!P0 NANOSLEEP.SYNCS 0x989680 ;  /* 0x009896800000895d */ /* 0x004fea0003900000 */
[----:B------:R-:W2:Y:S02]  /*317b0*/  @!P0 SYNCS.PHASECHK.TRANS64 P0, [R9+URZ+0x298a0], R8 ;  /* 0x0298a008090085a7 */ /* 0x000ea4000800007f */
[----:B--2---:R-:W-:Y:S05]  /*317c0*/  @!P0 BRA `(.L_x_2863) ;  /* 0xfffffffc00f08947 */ /* 0x004fea000383ffff */
[----:B------:R-:W-:Y:S05]  /*317d0*/  BRA `(.L_x_3080) ;  /* 0xffffff7000d47947 */ /* 0x000fea000383ffff */
.L_x_2870:
[----:B-1----:R1:W2:Y:S02]  /*317e0*/  SYNCS.PHASECHK.TRANS64.TRYWAIT P0, [R9+URZ+0x298c0], R8 ;  /* 0x0298c008090075a7 */ /* 0x0022a4000800017f */
[----:B--2---:R-:W-:Y:S05]  /*317f0*/  @!P0 NANOSLEEP.SYNCS 0x989680 ;  /* 0x009896800000895d */ /* 0x004fea0003900000 */
[----:B------:R-:W2:Y:S02]  /*31800*/  @!P0 SYNCS.PHASECHK.TRANS64 P0, [R9+URZ+0x298c0], R8 ;  /* 0x0298c008090085a7 */ /* 0x000ea4000800007f */
[----:B--2---:R-:W-:Y:S05]  /*31810*/  @!P0 BRA `(.L_x_2870) ;  /* 0xfffffffc00f08947 */ /* 0x004fea000383ffff */
[----:B------:R-:W-:Y:S05]  /*31820*/  BRA `(.L_x_3081) ;  /* 0xffffff7400c87947 */ /* 0x000fea000383ffff */
.L_x_2877:
[----:B0-----:R0:W2:Y:S02]  /*31830*/  SYNCS.PHASECHK.TRANS64.TRYWAIT P1, [R8+URZ+0x298a0], R7 ;  /* 0x0298a007080075a7 */ /* 0x0010a4000802017f */
[----:B--2---:R-:W-:Y:S05]  /*31840*/  @!P1 NANOSLEEP.SYNCS 0x989680 ;  /* 0x009896800000995d */ /* 0x004fea0003900000 */
[----:B------:R-:W2:Y:S02]  /*31850*/  @!P1 SYNCS.PHASECHK.TRANS64 P1, [R8+URZ+0x298a0], R7 ;  /* 0x0298a007080095a7 */ /* 0x000ea4000802007f */
[----:B--2---:R-:W-:Y:S05]  /*31860*/  @!P1 BRA `(.L_x_2877) ;  /* 0xfffffffc00f09947 */ /* 0x004fea000383ffff */
[----:B------:R-:W-:Y:S05]  /*31870*/  BRA `(.L_x_3082) ;  /* 0xffffff7800887947 */ /* 0x000fea000383ffff */
.L_x_2884:
[----:B-1----:R1:W2:Y:S02]  /*31880*/  SYNCS.PHASECHK.TRANS64.TRYWAIT P1, [R8+URZ+0x298c0], R7 ;  /* 0x0298c007080075a7 */ /* 0x0022a4000802017f */
[----:B--2---:R-:W-:Y:S05]  /*31890*/  @!P1 NANOSLEEP.SYNCS 0x989680 ;  /* 0x009896800000995d */ /* 0x004fea0003900000 */
[----:B------:R-:W2:Y:S02]  /*318a0*/  @!P1 SYNCS.PHASECHK.TRANS64 P1, [R8+URZ+0x298c0], R7 ;  /* 0x0298c007080095a7 */ /* 0x000ea4000802007f */
[----:B--2---:R-:W-:Y:S05]  /*318b0*/  @!P1 BRA `(.L_x_2884) ;  /* 0xfffffffc00f09947 */ /* 0x004fea000383ffff */
[----:B------:R-:W-:Y:S05]  /*318c0*/  BRA `(.L_x_3083) ;  /* 0xffffff7c00787947 */ /* 0x000fea000383ffff */
.L_x_2899:
[----:B------:R-:W-:Y:S01]  /*318d0*/  SHF.R.U32.HI R11, RZ, 0x5, R21 ;  /* 0x00000005ff0b7819 */ /* 0x000fe20000011615 */
[----:B------:R-:W-:Y:S01]  /*318e0*/  BSSY B0, `(.L_x_3084) ;  /* 0x0000009000007945 */ /* 0x000fe20003800000 */
[----:B-1----:R-:W-:Y:S02]  /*318f0*/  IMAD.MOV.U32 R12, RZ, RZ, RZ ;  /* 0x000000ffff0c7224 */ /* 0x002fe400078e00ff */
[----:B------:R-:W-:Y:S01]  /*31900*/  LOP3.LUT R11, R11, 0x3, RZ, 0xc0, !PT ;  /* 0x000000030b0b7812 */ /* 0x000fe200078ec0ff */
[----:B------:R-:W-:-:S04]  /*31910*/  IMAD.MOV.U32 R15, RZ, RZ, -0x1 ;  /* 0xffffffffff0f7424 */ /* 0x000fc800078e00ff */
[----:B------:R-:W-:Y:S01]  /*31920*/  IMAD.MOV.U32 R13, RZ, RZ, R11 ;  /* 0x000000ffff0d7224 */ /* 0x000fe200078e000b */
[----:B------:R-:W-:-:S07]  /*31930*/  MOV R11, 0x1f ;  /* 0x0000001f000b7802 */ /* 0x000fce0000000f00 */
[----:B-----5:R-:W-:Y:S05]  /*31940*/  WARPSYNC.COLLECTIVE R15, `(.L_x_3085) ;  /* 0x000000000f087348 */ /* 0x020fea0003c00000 */
[----:B------:R0:W1:Y:S02]  /*31950*/  SHFL.IDX P6, R14, R13, R12, R11 ;  /* 0x0000000c0d0e7389 */ /* 0x00006400000c000b */
[----:B01---5:R-:W-:Y:S01]  /*31960*/  ENDCOLLECTIVE ;  /* 0x000000000000791b */ /* 0x023fe20003800000 */
.L_x_3085:
[----:B------:R-:W-:Y:S05]  /*31970*/  BSYNC B0 ;  /* 0x0000000000007941 */ /* 0x000fea0003800000 */
.L_x_3084:
[----:B------:R-:W-:Y:S05]  /*31980*/  BRA `(.L_x_3086) ;  /* 0xffffff8c005c7947 */ /* 0x000fea000383ffff */
.L_x_2902:
[----:B0-----:R-:W2:Y:S02]  /*31990*/  LDL R2, [R1+0x34] ;  /* 0x0000340001027983 */ /* 0x001ea40000100800 */
[----:B--2---:R0:W1:Y:S02]  /*319a0*/  SYNCS.PHASECHK.TRANS64.TRYWAIT P0, [R0+URZ+0x29880], R2 ;  /* 0x02988002000075a7 */ /* 0x004064000800017f */
[----:B-1----:R-:W-:Y:S05]  /*319b0*/  @!P0 NANOSLEEP.SYNCS 0x989680 ;  /* 0x009896800000895d */ /* 0x002fea0003900000 */
[----:B------:R-:W1:Y:S02]  /*319c0*/  @!P0 SYNCS.PHASECHK.TRANS64 P0, [R0+URZ+0x29880], R2 ;  /* 0x02988002000085a7 */ /* 0x000e64000800007f */
[----:B-1----:R-:W-:Y:S05]  /*319d0*/  @!P0 BRA `(.L_x_2902) ;  /* 0xfffffffc00ec8947 */ /* 0x002fea000383ffff */
[----:B------:R-:W-:Y:S05]  /*319e0*/  BRA `(.L_x_3087) ;  /* 0xffffff8c00887947 */ /* 0x000fea000383ffff */
.L_x_2903:
        /* <DEDUP_REMOVED lines=8> */
.L_x_3089:
[----:B------:R-:W-:Y:S05]  /*31a70*/  BSYNC B0 ;  /* 0x0000000000007941 */ /* 0x000fea0003800000 */
.L_x_3088:
[----:B------:R-:W-:Y:S01]  /*31a80*/  IMAD.MOV.U32 R13, RZ, RZ, R2 ;  /* 0x000000ffff0d7224 */ /* 0x000fe200078e0002 */
[----:B------:R-:W-:Y:S01]  /*31a90*/  MOV R11, 0x1c1f ;  /* 0x00001c1f000b7802 */ /* 0x000fe20000000f00 */
[----:B------:R-:W-:Y:S01]  /*31aa0*/  IMAD.MOV.U32 R12, RZ, RZ, RZ ;  /* 0x000000ffff0c7224 */ /* 0x000fe200078e00ff */
[----:B------:R-:W-:Y:S01]  /*31ab0*/  MOV R4, R14 ;  /* 0x0000000e00047202 */ /* 0x000fe20000000f00 */
[----:B------:R-:W-:Y:S01]  /*31ac0*/  IMAD.MOV.U32 R15, RZ, RZ, -0x1 ;  /* 0xffffffffff0f7424 */ /* 0x000fe200078e00ff */
[----:B------:R-:W-:Y:S02]  /*31ad0*/  LOP3.LUT P2, RZ, R20, 0x2, RZ, 0xc0, !PT ;  /* 0x0000000214ff7812 */ /* 0x000fe4000784c0ff */
[----:B------:R-:W0:Y:S11]  /*31ae0*/  S2R R20, SR_TID.X ;  /* 0x0000000000147919 */ /* 0x000e360000002100 */
[----:B0-----:R-:W-:Y:S05]  /*31af0*/  WARPSYNC.COLLECTIVE R15, `(.L_x_3090) ;  /* 0x000000000f087348 */ /* 0x001fea0003c00000 */
[----:B------:R1:W2:Y:S02]  /*31b00*/  SHFL.IDX P6, R14, R13, R12, R11 ;  /* 0x0000000c0d0e7389 */ /* 0x0002a400000c000b */
[----:B012---:R-:W-:Y:S01]  /*31b10*/  ENDCOLLECTIVE ;  /* 0x000000000000791b */ /* 0x007fe20003800000 */
.L_x_3090:
[----:B------:R-:W2:Y:S01]  /*31b20*/  LDL R15, [R1+0x4] ;  /* 0x00000400010f7983 */ /* 0x000ea20000100800 */
[----:B------:R-:W-:Y:S01]  /*31b30*/  IMAD.SHL.U32 R20, R20, 0x10, RZ ;  /* 0x0000001014147824 */ /* 0x000fe200078e00ff */
[----:B------:R-:W-:-:S04]  /*31b40*/  MOV R12, R14 ;  /* 0x0000000e000c7202 */ /* 0x000fc80000000f00 */
[----:B------:R-:W-:-:S04]  /*31b50*/  LOP3.LUT R20, R20, 0x30, RZ, 0xc0, !PT ;  /* 0x0000003014147812 */ /* 0x000fc800078ec0ff */
[----:B------:R-:W-:-:S05]  /*31b60*/  IADD3 R20, P0, R20, R12, RZ ;  /* 0x0000000c14147210 */ /* 0x000fca0007f1e0ff */
[----:B------:R-:W-:Y:S01]  /*31b70*/  IMAD.X R21, RZ, RZ, R4, P0 ;  /* 0x000000ffff157224 */ /* 0x000fe200000e0604 */
[----:B------:R-:W-:Y:S02]  /*31b80*/  ISETP.LT.OR P0, PT, R8, 0x1, P2 ;  /* 0x000000010800780c */ /* 0x000fe40001701670 */
[----:B------:R-:W-:Y:S01]  /*31b90*/  IADD3 R4, R22, R5, R37 ;  /* 0x0000000516047210 */ /* 0x000fe20007ffe025 */
[----:B------:R-:W-:Y:S01]  /*31ba0*/  IMAD.MOV.U32 R12, RZ, RZ, 0x1 ;  /* 0x00000001ff0c7424 */ /* 0x000fe200078e00ff */
[----:B------:R-:W-:-:S09]  /*31bb0*/  MOV R13, R3 ;  /* 0x00000003000d7202 */ /* 0x000fd20000000f00 */
[----:B------:R-:W-:Y:S01]  /*31bc0*/  @!PT LDS RZ, [RZ] ;  /* 0x00000000fffff984 */ /* 0x000fe20000000800 */
[----:B------:R-:W-:Y:S01]  /*31bd0*/  @!PT LDS RZ, [RZ] ;  /* 0x00000000fffff984 */ /* 0x000fe20000000800 */
[----:B------:R-:W-:Y:S01]  /*31be0*/  @!PT LDS RZ, [RZ] ;  /* 0x00000000fffff984 */ /* 0x000fe20000000800 */
[----:B------:R0:W-:Y:S01]  /*31bf0*/  LDGSTS.E.BYPASS.LTC128B.128 [R4+0xa400], desc[UR52][R20.64], !P0 ;  /* 0x0a40000014047fae */ /* 0x0001e2000c101d74 */
[----:B------:R-:W-:Y:S01]  /*31c00*/  ISETP.LT.OR P0, PT, R8, 0x1, P1 ;  /* 0x000000010800780c */ /* 0x000fe20000f01670 */
[----:B--2---:R-:W-:Y:S02]  /*31c10*/  IMAD.IADD R5, R15, 0x1, R4 ;  /* 0x000000010f057824 */ /* 0x004fe400078e0204 */
[----:B------:R-:W-:-:S10]  /*31c20*/  IMAD.MOV.U32 R15, RZ, RZ, -0x1 ;  /* 0xffffffffff0f7424 */ /* 0x000fd400078e00ff */
[----:B------:R0:W-:Y:S02]  /*31c30*/  LDGSTS.E.BYPASS.LTC128B.128 [R5+0xa400], desc[UR52][R20.64+0x40], !P0 ;  /* 0x0a40004014057fae */ /* 0x0001e4000c101d74 */
[----:B0-----:R-:W-:Y:S05]  /*31c40*/  WARPSYNC.COLLECTIVE R15, `(.L_x_3091) ;  /* 0x000000000f087348 */ /* 0x001fea0003c00000 */
[----:B------:R1:W2:Y:S02]  /*31c50*/  SHFL.IDX P6, R14, R13, R12, R11 ;  /* 0x0000000c0d0e7389 */ /* 0x0002a400000c000b */
[----:B012---:R-:W-:Y:S01]  /*31c60*/  ENDCOLLECTIVE ;  /* 0x000000000000791b */ /* 0x007fe20003800000 */
.L_x_3091:
[----:B------:R-:W0:Y:S01]  /*31c70*/  S2R R20, SR_TID.X ;  /* 0x0000000000147919 */ /* 0x000e220000002100 */
[----:B------:R-:W-:Y:S01]  /*31c80*/  IMAD.MOV.U32 R13, RZ, RZ, R2 ;  /* 0x000000ffff0d7224 */ /* 0x000fe200078e0002 */
[----:B------:R-:W-:-:S07]  /*31c90*/  MOV R21, R14 ;  /* 0x0000000e00157202 */ /* 0x000fce0000000f00 */
[----:B0-----:R-:W-:Y:S05]  /*31ca0*/  WARPSYNC.COLLECTIVE R15, `(.L_x_3092) ;  /* 0x000000000f087348 */ /* 0x001fea0003c00000 */
[----:B------:R1:W2:Y:S02]  /*31cb0*/  SHFL.IDX P6, R14, R13, R12, R11 ;  /* 0x0000000c0d0e7389 */ /* 0x0002a400000c000b */
[----:B012---:R-:W-:Y:S01]  /*31cc0*/  ENDCOLLECTIVE ;  /* 0x000000000000791b */ /* 0x007fe20003800000 */
.L_x_3092:
[----:B------:R-:W-:-:S05]  /*31cd0*/  IMAD.SHL.U32 R20, R20, 0x10, RZ ;  /* 0x0000001014147824 */ /* 0x000fca00078e00ff */
[----:B------:R-:W-:Y:S02]  /*31ce0*/  LOP3.LUT R20, R20, 0x30, RZ, 0xc0, !PT ;  /* 0x0000003014147812 */ /* 0x000fe400078ec0ff */
[----:B------:R-:W-:-:S04]  /*31cf0*/  MOV R12, R14 ;  /* 0x0000000e000c7202 */ /* 0x000fc80000000f00 */
[----:B------:R-:W-:-:S05]  /*31d00*/  IADD3 R20, P0, R20, R12, RZ ;  /* 0x0000000c14147210 */ /* 0x000fca0007f1e0ff */
[----:B------:R-:W-:Y:S01]  /*31d10*/  IMAD.X R21, RZ, RZ, R21, P0 ;  /* 0x000000ffff157224 */ /* 0x000fe200000e0615 */
[----:B------:R-:W-:Y:S01]  /*31d20*/  ISETP.LT.OR P0, PT, R8, 0x21, P2 ;  /* 0x000000210800780c */ /* 0x000fe20001701670 */
[----:B------:R-:W-:Y:S01]  /*31d30*/  IMAD.MOV.U32 R13, RZ, RZ, R3 ;  /* 0x000000ffff0d7224 */ /* 0x000fe200078e0003 */
[----:B------:R-:W-:-:S11]  /*31d40*/  MOV R12, 0x2 ;  /* 0x00000002000c7802 */ /* 0x000fd60000000f00 */
[----:B------:R-:W-:Y:S05]  /*31d50*/  WARPSYNC.COLLECTIVE R15, `(.L_x_3093) ;  /* 0x000000000f087348 */ /* 0x000fea0003c00000 */
[----:B------:R0:W1:Y:S02]  /*31d60*/  SHFL.IDX P6, R14, R13, R12, R11 ;  /* 0x0000000c0d0e7389 */ /* 0x00006400000c000b */
[----:B01----:R-:W-:Y:S01]  /*31d70*/  ENDCOLLECTIVE ;  /* 0x000000000000791b */ /* 0x003fe20003800000 */
.L_x_3093:
[----:B------:R-:W-:Y:S01]  /*31d80*/  @!PT LDS RZ, [RZ] ;  /* 0x00000000fffff984 */ /* 0x000fe20000000800 */
[----:B------:R-:W-:Y:S01]  /*31d90*/  @!PT LDS RZ, [RZ] ;  /* 0x00000000fffff984 */ /* 0x000fe20000000800 */
[----:B------:R-:W-:Y:S01]  /*31da0*/  @!PT LDS RZ, [RZ] ;  /* 0x00000000fffff984 */ /* 0x000fe20000000800 */
[----:B------:R-:W-:Y:S01]  /*31db0*/  LDGSTS.E.BYPASS.LTC128B.128 [R4+0xb400], desc[UR52][R20.64], !P0 ;  /* 0x0b40000014047fae */ /* 0x000fe2000c101d74 */
[----:B------:R-:W-:-:S13]  /*31dc0*/  ISETP.LT.OR P0, PT, R8, 0x21, P1 ;  /* 0x000000210800780c */ /* 0x000fda0000f01670 */
[----:B------:R0:W-:Y:S01]  /*31dd0*/  LDGSTS.E.BYPASS.LTC128B.128 [R5+0xb400], desc[UR52][R20.64+0x40], !P0 ;  /* 0x0b40004014057fae */ /* 0x0001e2000c101d74 */
[----:B------:R-:W-:Y:S01]  /*31de0*/  IMAD.MOV.U32 R13, RZ, RZ, R2 ;  /* 0x000000ffff0d7224 */ /* 0x000fe200078e0002 */
[----:B0-----:R-:W0:Y:S01]  /*31df0*/  S2R R20, SR_TID.X ;  /* 0x0000000000147919 */ /* 0x001e220000002100 */
[----:B------:R-:W-:-:S07]  /*31e00*/  IMAD.MOV.U32 R21, RZ, RZ, R14 ;  /* 0x000000ffff157224 */ /* 0x000fce00078e000e */
[----:B0-----:R-:W-:Y:S05]  /*31e10*/  WARPSYNC.COLLECTIVE R15, `(.L_x_3094) ;  /* 0x000000000f087348 */ /* 0x001fea0003c00000 */
[----:B------:R1:W2:Y:S02]  /*31e20*/  SHFL.IDX P6, R14, R13, R12, R11 ;  /* 0x0000000c0d0e7389 */ /* 0x0002a400000c000b */
[----:B012---:R-:W-:Y:S01]  /*31e30*/  ENDCOLLECTIVE ;  /* 0x000000000000791b */ /* 0x007fe20003800000 */
.L_x_3094:
[----:B------:R-:W-:Y:S01]  /*31e40*/  IMAD.MOV.U32 R12, RZ, RZ, R14 ;  /* 0x000000ffff0c7224 */ /* 0x000fe200078e000e */
[----:B------:R-:W-:-:S04]  /*31e50*/  SHF.L.U32 R20, R20, 0x4, RZ ;  /* 0x0000000414147819 */ /* 0x000fc800000006ff */
[----:B------:R-:W-:-:S04]  /*31e60*/  LOP3.LUT R20, R20, 0x30, RZ, 0xc0, !PT ;  /* 0x0000003014147812 */ /* 0x000fc800078ec0ff */
[----:B------:R-:W-:-:S05]  /*31e70*/  IADD3 R20, P0, R20, R12, RZ ;  /* 0x0000000c14147210 */ /* 0x000fca0007f1e0ff */
[----:B------:R-:W-:Y:S01]  /*31e80*/  IMAD.X R21, RZ, RZ, R21, P0 ;  /* 0x000000ffff157224 */ /* 0x000fe200000e0615 */
        /* <DEDUP_REMOVED lines=8> */
[----:B------:R-:W-:Y:S01]  /*31f10*/  MOV R13, R3 ;  /* 0x00000003000d7202 */ /* 0x000fe20000000f00 */
[----:B------:R-:W-:-:S07]  /*31f20*/  IMAD.MOV.U32 R12, RZ, RZ, 0x3 ;  /* 0x00000003ff0c7424 */ /* 0x000fce00078e00ff */
[----:B0----5:R-:W-:Y:S05]  /*31f30*/  WARPSYNC.COLLECTIVE R15, `(.L_x_3095) ;  /* 0x000000000f087348 */ /* 0x021fea0003c00000 */
[----:B------:R1:W2:Y:S02]  /*31f40*/  SHFL.IDX P6, R14, R13, R12, R11 ;  /* 0x0000000c0d0e7389 */ /* 0x0002a400000c000b */
[----:B012--5:R-:W-:Y:S01]  /*31f50*/  ENDCOLLECTIVE ;  /* 0x000000000000791b */ /* 0x027fe20003800000 */
.L_x_3095:
[----:B------:R-:W0:Y:S01]  /*31f60*/  S2R R20, SR_TID.X ;  /* 0x0000000000147919 */ /* 0x000e220000002100 */
[----:B------:R-:W-:Y:S01]  /*31f70*/  MOV R13, R2 ;  /* 0x00000002000d7202 */ /* 0x000fe20000000f00 */
[----:B------:R-:W-:-:S07]  /*31f80*/  IMAD.MOV.U32 R3, RZ, RZ, R14 ;  /* 0x000000ffff037224 */ /* 0x000fce00078e000e */
[----:B0-----:R-:W-:Y:S05]  /*31f90*/  WARPSYNC.COLLECTIVE R15, `(.L_x_3096) ;  /* 0x000000000f087348 */ /* 0x001fea0003c00000 */
[----:B------:R1:W2:Y:S02]  /*31fa0*/  SHFL.IDX P6, R14, R13, R12, R11 ;  /* 0x0000000c0d0e7389 */ /* 0x0002a400000c000b */
[----:B012---:R-:W-:Y:S01]  /*31fb0*/  ENDCOLLECTIVE ;  /* 0x000000000000791b */ /* 0x007fe20003800000 */
.L_x_3096:
[----:B------:R-:W-:-:S05]  /*31fc0*/  IMAD.SHL.U32 R20, R20, 0x10, RZ ;  /* 0x0000001014147824 */ /* 0x000fca00078e00ff */
[----:B------:R-:W-:Y:S01]  /*31fd0*/  LOP3.LUT R20, R20, 0x30, RZ, 0xc0, !PT ;  /* 0x0000003014147812 */ /* 0x000fe200078ec0ff */
[----:B------:R-:W-:-:S05]  /*31fe0*/  IMAD.MOV.U32 R2, RZ, RZ, R14 ;  /* 0x000000ffff027224 */ /* 0x000fca00078e000e */
[----:B------:R-:W-:-:S04]  /*31ff0*/  IADD3 R2, P0, R20, R2, RZ ;  /* 0x0000000214027210 */ /* 0x000fc80007f1e0ff */
[----:B------:R-:W-:Y:S02]  /*32000*/  IADD3.X R3, RZ, R3, RZ, P0, !PT ;  /* 0x00000003ff037210 */ /* 0x000fe400007fe4ff */
[----:B------:R-:W-:Y:S01]  /*32010*/  ISETP.LT.OR P0, PT, R8, 0x61, P2 ;  /* 0x000000610800780c */ /* 0x000fe20001701670 */
[----:B------:R-:W-:Y:S02]  /*32020*/  IMAD.MOV.U32 R13, RZ, RZ, R25 ;  /* 0x000000ffff0d7224 */ /* 0x000fe400078e0019 */
[----:B------:R-:W-:-:S10]  /*32030*/  IMAD.MOV.U32 R12, RZ, RZ, RZ ;  /* 0x000000ffff0c7224 */ /* 0x000fd400078e00ff */
[----:B------:R-:W-:Y:S05]  /*32040*/  WARPSYNC.COLLECTIVE R15, `(.L_x_3097) ;  /* 0x000000000f087348 */ /* 0x000fea0003c00000 */
[----:B------:R0:W1:Y:S02]  /*32050*/  SHFL.IDX P6, R14, R13, R12, R11 ;  /* 0x0000000c0d0e7389 */ /* 0x00006400000c000b */
[----:B01----:R-:W-:Y:S01]  /*32060*/  ENDCOLLECTIVE ;  /* 0x000000000000791b */ /* 0x003fe20003800000 */
.L_x_3097:
[----:B------:R-:W-:Y:S01]  /*32070*/  @!PT LDS RZ, [RZ] ;  /* 0x00000000fffff984 */ /* 0x000fe20000000800 */
[----:B------:R-:W-:Y:S01]  /*32080*/  @!PT LDS RZ, [RZ] ;  /* 0x00000000fffff984 */ /* 0x000fe20000000800 */
[----:B------:R-:W-:Y:S01]  /*32090*/  @!PT LDS RZ, [RZ] ;  /* 0x00000000fffff984 */ /* 0x000fe20000000800 */
[----:B------:R-:W-:Y:S01]  /*320a0*/  LDGSTS.E.BYPASS.LTC128B.128 [R4+0xd400], desc[UR52][R2.64], !P0 ;  /* 0x0d40000002047fae */ /* 0x000fe2000c101d74 */
[----:B------:R-:W-:-:S13]  /*320b0*/  ISETP.LT.OR P0, PT, R8, 0x61, P1 ;  /* 0x000000610800780c */ /* 0x000fda0000f01670 */
[----:B------:R0:W-:Y:S01]  /*320c0*/  LDGSTS.E.BYPASS.LTC128B.128 [R5+0xd400], desc[UR52][R2.64+0x40], !P0 ;  /* 0x0d40004002057fae */ /* 0x0001e2000c101d74 */
[----:B------:R-:W-:Y:S01]  /*320d0*/  ISETP.GE.AND P0, PT, R8, 0x81, PT ;  /* 0x000000810800780c */ /* 0x000fe20003f06270 */
[----:B------:R-:W-:Y:S01]  /*320e0*/  IMAD.MOV.U32 R13, RZ, RZ, R26 ;  /* 0x000000ffff0d7224 */ /* 0x000fe200078e001a */
[----:B0-----:R-:W-:-:S11]  /*320f0*/  MOV R3, R14 ;  /* 0x0000000e00037202 */ /* 0x001fd60000000f00 */
[----:B------:R-:W-:Y:S05]  /*32100*/  WARPSYNC.COLLECTIVE R15, `(.L_x_3098) ;  /* 0x000000000f087348 */ /* 0x000fea0003c00000 */
[----:B------:R0:W1:Y:S02]  /*32110*/  SHFL.IDX P6, R14, R13, R12, R11 ;  /* 0x0000000c0d0e7389 */ /* 0x00006400000c000b */
[----:B01----:R-:W-:Y:S01]  /*32120*/  ENDCOLLECTIVE ;  /* 0x000000000000791b */ /* 0x003fe20003800000 */
.L_x_3098:
[C---:B------:R-:W-:Y:S02]  /*32130*/  ISETP.GE.AND P4, PT, R8.reuse, 0x21, PT ;  /* 0x000000210800780c */ /* 0x040fe40003f86270 */
[C---:B------:R-:W-:Y:S02]  /*32140*/  ISETP.GE.AND P3, PT, R8.reuse, 0x41, PT ;  /* 0x000000410800780c */ /* 0x040fe40003f66270 */
[----:B------:R-:W-:Y:S01]  /*32150*/  ISETP.GE.AND P2, PT, R8, 0x61, PT ;  /* 0x000000610800780c */ /* 0x000fe20003f46270 */
[----:B------:R-:W-:Y:S01]  /*32160*/  IMAD.MOV.U32 R2, RZ, RZ, R14 ;  /* 0x000000ffff027224 */ /* 0x000fe200078e000e */
[----:B------:R-:W-:-:S04]  /*32170*/  LOP3.LUT R21, R21, 0xffffff7f, RZ, 0xc0, !PT ;  /* 0xffffff7f15157812 */ /* 0x000fc800078ec0ff */
[----:B------:R-:W-:-:S05]  /*32180*/  @P0 LOP3.LUT R21, R21, 0x80, RZ, 0xfc, !PT ;  /* 0x0000008015150812 */ /* 0x000fca00078efcff */
[----:B------:R3:W-:Y:S01]  /*32190*/  STL [R1], R21 ;  /* 0x0000001501007387 */ /* 0x0007e20000100800 */
[----:B------:R-:W-:Y:S05]  /*321a0*/  BRA `(.L_x_3099) ;  /* 0xffffff8c00187947 */ /* 0x000fea000383ffff */
.L_x_2908:
[----:B-1----:R-:W2:Y:S02]  /*321b0*/  LDL R2, [R1+0x34] ;  /* 0x0000340001027983 */ /* 0x002ea40000100800 */
[----:B--2---:R1:W2:Y:S02]  /*321c0*/  SYNCS.PHASECHK.TRANS64.TRYWAIT P0, [R0+URZ+0x29840], R2 ;  /* 0x02984002000075a7 */ /* 0x0042a4000800017f */
[----:B--2---:R-:W-:Y:S05]  /*321d0*/  @!P0 NANOSLEEP.SYNCS 0x989680 ;  /* 0x009896800000895d */ /* 0x004fea0003900000 */
[----:B------:R-:W2:Y:S02]  /*321e0*/  @!P0 SYNCS.PHASECHK.TRANS64 P0, [R0+URZ+0x29840], R2 ;  /* 0x02984002000085a7 */ /* 0x000ea4000800007f */
[----:B--2---:R-:W-:Y:S05]  /*321f0*/  @!P0 BRA `(.L_x_2908) ;  /* 0xfffffffc00ec8947 */ /* 0x004fea000383ffff */
[----:B------:R-:W-:Y:S05]  /*32200*/  BRA `(.L_x_3100) ;  /* 0xffffff8c00887947 */ /* 0x000fea000383ffff */
.L_x_2909:
[----:B------:R-:W-:Y:S01]  /*32210*/  BSSY B0, `(.L_x_3101) ;  /* 0x0000008000007945 */ /* 0x000fe20003800000 */
[----:B------:R-:W-:Y:S01]  /*32220*/  MOV R13, R6 ;  /* 0x00000006000d7202 */ /* 0x000fe20000000f00 */
[----:B------:R-:W-:Y:S01]  /*32230*/  IMAD.MOV.U32 R12, RZ, RZ, RZ ;  /* 0x000000ffff0c7224 */ /* 0x000fe200078e00ff */
[----:B------:R-:W-:Y:S01]  /*32240*/  MOV R15, 0xffffffff ;  /* 0xffffffff000f7802 */ /* 0x000fe20000000f00 */
[----:B------:R-:W-:-:S07]  /*32250*/  IMAD.MOV.U32 R11, RZ, RZ, 0x1c1f ;  /* 0x00001c1fff0b7424 */ /* 0x000fce00078e00ff */
[----:B0----5:R-:W-:Y:S05]  /*32260*/  WARPSYNC.COLLECTIVE R15, `(.L_x_3102) ;  /* 0x000000000f087348 */ /* 0x021fea0003c00000 */
[----:B------:R1:W2:Y:S02]  /*32270*/  SHFL.IDX P6, R14, R13, R12, R11 ;  /* 0x0000000c0d0e7389 */ /* 0x0002a400000c000b */
[----:B012--5:R-:W-:Y:S01]  /*32280*/  ENDCOLLECTIVE ;  /* 0x000000000000791b */ /* 0x027fe20003800000 */
.L_x_3102:
[----:B------:R-:W-:Y:S05]  /*32290*/  BSYNC B0 ;  /* 0x0000000000007941 */ /* 0x000fea0003800000 */
.L_x_3101:
[----:B------:R-:W0:Y:S01]  /*322a0*/  S2R R9, SR_TID.X ;  /* 0x0000000000097919 */ /* 0x000e220000002100 */
[----:B------:R-:W-:Y:S01]  /*322b0*/  IMAD.MOV.U32 R13, RZ, RZ, R5 ;  /* 0x000000ffff0d7224 */ /* 0x000fe200078e0005 */
[----:B------:R-:W-:Y:S01]  /*322c0*/  MOV R12, RZ ;  /* 0x000000ff000c7202 */ /* 0x000fe20000000f00 */
[----:B------:R-:W-:Y:S01]  /*322d0*/  IMAD.MOV.U32 R11, RZ, RZ, 0x1c1f ;  /* 0x00001c1fff0b7424 */ /* 0x000fe200078e00ff */
[----:B------:R-:W-:Y:S01]  /*322e0*/  LOP3.LUT P1, RZ, R20, 0x4, RZ, 0xc0, !PT ;  /* 0x0000000414ff7812 */ /* 0x000fe2000782c0ff */
[----:B------:R-:W-:Y:S02]  /*322f0*/  IMAD.MOV.U32 R15, RZ, RZ, -0x1 ;  /* 0xffffffffff0f7424 */ /* 0x000fe400078e00ff */
[----:B------:R-:W-:Y:S02]  /*32300*/  IMAD.MOV.U32 R2, RZ, RZ, R14 ;  /* 0x000000ffff027224 */ /* 0x000fe400078e000e */
[----:B------:R-:W-:-:S08]  /*32310*/  @P4 IMAD.IADD R21, R22, 0x1, R4 ;  /* 0x0000000116154824 */ /* 0x000fd000078e0204 */
[----:B0-----:R-:W-:Y:S05]  /*32320*/  WARPSYNC.COLLECTIVE R15, `(.L_x_3103) ;  /* 0x000000000f087348 */ /* 0x001fea0003c00000 */
[----:B------:R1:W2:Y:S02]  /*32330*/  SHFL.IDX P6, R14, R13, R12, R11 ;  /* 0x0000000c0d0e7389 */ /* 0x0002a400000c000b */
[----:B012---:R-:W-:Y:S01]  /*32340*/  ENDCOLLECTIVE ;  /* 0x000000000000791b */ /* 0x007fe20003800000 */
.L_x_3103:
[----:B------:R-:W-:Y:S02]  /*32350*/  IMAD.MOV.U32 R13, RZ, RZ, R6 ;  /* 0x000000ffff0d7224 */ /* 0x000fe400078e0006 */
[----:B------:R-:W-:Y:S01]  /*32360*/  IMAD.MOV.U32 R12, RZ, RZ, 0x1 ;  /* 0x00000001ff0c7424 */ /* 0x000fe200078e00ff */
[----:B------:R-:W-:Y:S01]  /*32370*/  SHF.L.U32 R25, R9, 0x4, RZ ;  /* 0x0000000409197819 */ /* 0x000fe200000006ff */
[----:B------:R-:W-:Y:S01]  /*32380*/  IMAD.MOV.U32 R3, RZ, RZ, R14 ;  /* 0x000000ffff037224 */ /* 0x000fe200078e000e */
[----:B------:R-:W-:Y:S02]  /*32390*/  LOP3.LUT P6, RZ, R20, 0x8, RZ, 0xc0, !PT ;  /* 0x0000000814ff7812 */ /* 0x000fe400078cc0ff */
[----:B------:R-:W-:Y:S02]  /*323a0*/  LOP3.LUT R25, R25, 0x30, RZ, 0xc0, !PT ;  /* 0x0000003019197812 */ /* 0x000fe400078ec0ff */
[----:B------:R-:W-:Y:S02]  /*323b0*/  @P5 IADD3 R9, R22, R4, RZ ;  /* 0x0000000416095210 */ /* 0x000fe40007ffe0ff */
        /* <DEDUP_REMOVED lines=14> */
.L_x_3104:
[----:B------:R-:W-:Y:S01]  /*324a0*/  @!PT LDS RZ, [RZ] ;  /* 0x00000000fffff984 */ /* 0x000fe20000000800 */
[----:B------:R-:W-:Y:S01]  /*324b0*/  @!PT LDS RZ, [RZ] ;  /* 0x00000000fffff984 */ /* 0x000fe20000000800 */
[----:B------:R-:W-:Y:S01]  /*324c0*/  @!PT LDS RZ, [RZ] ;  /* 0x00000000fffff984 */ /* 0x000fe20000000800 */
[----:B------:R0:W-:Y:S01]  /*324d0*/  @P5 LDGSTS.E.BYPASS.LTC128B.128 [R9+0x1f400], desc[UR52][R2.64+0x80], !P1 ;  /* 0x1f40008002095fae */ /* 0x0001e2000c901d74 */
[----:B------:R-:W-:Y:S01]  /*324e0*/  LOP3.LUT P5, RZ, R20, 0x8, RZ, 0xc0, !PT ;  /* 0x0000000814ff7812 */ /* 0x000fe200078ac0ff */
[----:B------:R-:W-:Y:S02]  /*324f0*/  IMAD.MOV.U32 R13, RZ, RZ, R5 ;  /* 0x000000ffff0d7224 */ /* 0x000fe400078e0005 */
[----:B0-----:R-:W-:Y:S01]  /*32500*/  @P3 IMAD.IADD R9, R22, 0x1, R4 ;  /* 0x0000000116093824 */ /* 0x001fe200078e0204 */
[----:B------:R-:W-:-:S09]  /*32510*/  MOV R2, R14 ;  /* 0x0000000e00027202 */ /* 0x000fd20000000f00 */
[----:B------:R-:W-:Y:S05]  /*32520*/  WARPSYNC.COLLECTIVE R15, `(.L_x_3105) ;  /* 0x000000000f087348 */ /* 0x000fea0003c00000 */
[----:B------:R0:W1:Y:S02]  /*32530*/  SHFL.IDX P6, R14, R13, R12, R11 ;  /* 0x0000000c0d0e7389 */ /* 0x00006400000c000b */
[----:B01----:R-:W-:Y:S01]  /*32540*/  ENDCOLLECTIVE ;  /* 0x000000000000791b */ /* 0x003fe20003800000 */
.L_x_3105:
[----:B------:R-:W-:Y:S01]  /*32550*/  IMAD.MOV.U32 R13, RZ, RZ, R6 ;  /* 0x000000ffff0d7224 */ /* 0x000fe200078e0006 */
[----:B------:R-:W-:Y:S01]  /*32560*/  MOV R12, 0x2 ;  /* 0x00000002000c7802 */ /* 0x000fe20000000f00 */
[----:B------:R-:W-:Y:S01]  /*32570*/  IMAD.MOV.U32 R3, RZ, RZ, R14 ;  /* 0x000000ffff037224 */ /* 0x000fe200078e000e */
[----:B------:R-:W-:-:S04]  /*32580*/  LOP3.LUT P6, RZ, R20, 0x10, RZ, 0xc0, !PT ;  /* 0x0000001014ff7812 */ /* 0x000fc800078cc0ff */
[----:B------:R-:W-:-:S04]  /*32590*/  @P4 IADD3 R3, P0, R25, R3, RZ ;  /* 0x0000000319034210 */ /* 0x000fc80007f1e0ff */
[----:B------:R-:W-:-:S04]  /*325a0*/  @P4 IADD3.X R2, RZ, R2, RZ, P0, !PT ;  /* 0x00000002ff024210 */ /* 0x000fc800007fe4ff */
        /* <DEDUP_REMOVED lines=10> */
.L_x_3106:
[----:B------:R-:W-:Y:S01]  /*32650*/  @!PT LDS RZ, [RZ] ;  /* 0x00000000fffff984 */ /* 0x000fe20000000800 */
[----:B------:R-:W-:Y:S01]  /*32660*/  @!PT LDS RZ, [RZ] ;  /* 0x00000000fffff984 */ /* 0x000fe20000000800 */
[----:B------:R-:W-:Y:S01]  /*32670*/  @!PT LDS RZ, [RZ] ;  /* 0x00000000fffff984 */ /* 0x000fe20000000800 */
[----:B------:R-:W-:Y:S04]  /*32680*/  @P4 LDGSTS.E.BYPASS.LTC128B.128 [R21+0x1d400], desc[UR52][R2.64+0x40], !P5 ;  /* 0x1d40004002154fae */ /* 0x000fe8000e901d74 */
        /* <DEDUP_REMOVED lines=8> */
.L_x_3107:
[----:B------:R-:W-:Y:S01]  /*32710*/  MOV R13, R6 ;  /* 0x00000006000d7202 */ /* 0x000fe20000000f00 */
[----:B------:R-:W-:Y:S01]  /*32720*/  IMAD.MOV.U32 R12, RZ, RZ, 0x3 ;  /* 0x00000003ff0c7424 */ /* 0x000fe200078e00ff */
[----:B------:R-:W-:-:S07]  /*32730*/  MOV R3, R14 ;  /* 0x0000000e00037202 */ /* 0x000fce0000000f00 */
[----:B------:R-:W-:Y:S05]  /*32740*/  WARPSYNC.COLLECTIVE R15, `(.L_x_3108) ;  /* 0x000000000f087348 */ /* 0x000fea0003c00000 */
[----:B------:R0:W1:Y:S02]  /*32750*/  SHFL.IDX P6, R14, R13, R12, R11 ;  /* 0x0000000c0d0e7389 */ /* 0x00006400000c000b */
[----:B01----:R-:W-:Y:S01]  /*32760*/  ENDCOLLECTIVE ;  /* 0x000000000000791b */ /* 0x003fe20003800000 */
.L_x_3108:
[----:B------:R-:W-:-:S05]  /*32770*/  @P3 IADD3 R3, P0, R25, R3, RZ ;  /* 0x0000000319033210 */ /* 0x000fca0007f1e0ff */
[----:B------:R-:W-:-:S05]  /*32780*/  @P3 IMAD.X R2, RZ, RZ, R2, P0 ;  /* 0x000000ffff023224 */ /* 0x000fca00000e0602 */
[-C--:B------:R-:W-:Y:S02]  /*32790*/  @P3 LOP3.LUT R3, R3, R2.reuse, RZ, 0x3c, !PT ;  /* 0x0000000203033212 */ /* 0x080fe400078e3cff */
[----:B------:R-:W-:Y:S02]  /*327a0*/  MOV R13, R5 ;  /* 0x00000005000d7202 */ /* 0x000fe40000000f00 */
[----:B------:R-:W-:-:S04]  /*327b0*/  @P3 LOP3.LUT R2, R3, R2, RZ, 0x3c, !PT ;  /* 0x0000000203023212 */ /* 0x000fc800078e3cff */
[----:B------:R-:W-:Y:S01]  /*327c0*/  @P3 LOP3.LUT R3, R3, R2, RZ, 0x3c, !PT ;  /* 0x0000000203033212 */ /* 0x000fe200078e3cff */
[----:B------:R-:W-:-:S04]  /*327d0*/  IMAD.MOV.U32 R6, RZ, RZ, R14 ;  /* 0x000000ffff067224 */ /* 0x000fc800078e000e */
[----:B------:R-:W-:Y:S01]  /*327e0*/  @!PT LDS RZ, [RZ] ;  /* 0x00000000fffff984 */ /* 0x000fe20000000800 */
[----:B------:R-:W-:Y:S01]  /*327f0*/  @!PT LDS RZ, [RZ] ;  /* 0x00000000fffff984 */ /* 0x000fe20000000800 */
[----:B------:R-:W-:Y:S01]  /*32800*/  @!PT LDS RZ, [RZ] ;  /* 0x00000000fffff984 */ /* 0x000fe20000000800 */
[----:B------:R0:W-:Y:S03]  /*32810*/  @P3 LDGSTS.E.BYPASS.LTC128B.128 [R9+0x1b400], desc[UR52][R2.64], !P4 ;  /* 0x1b40000002093fae */ /* 0x0001e6000e101d74 */
[----:B0-----:R-:W-:Y:S05]  /*32820*/  WARPSYNC.COLLECTIVE R15, `(.L_x_3109) ;  /* 0x000000000f087348 */ /* 0x001fea0003c00000 */
[----:B------:R1:W2:Y:S02]  /*32830*/  SHFL.IDX P6, R14, R13, R12, R11 ;  /* 0x0000000c0d0e7389 */ /* 0x0002a400000c000b */
[----:B012---:R-:W-:Y:S01]  /*32840*/  ENDCOLLECTIVE ;  /* 0x000000000000791b */ /* 0x007fe20003800000 */
.L_x_3109:
[----:B------:R-:W-:Y:S01]  /*32850*/  @!PT LDS RZ, [RZ] ;  /* 0x00000000fffff984 */ /* 0x000fe20000000800 */
[----:B------:R-:W-:Y:S01]  /*32860*/  @!PT LDS RZ, [RZ] ;  /* 0x00000000fffff984 */ /* 0x000fe20000000800 */
[----:B------:R-:W-:Y:S01]  /*32870*/  @!PT LDS RZ, [RZ] ;  /* 0x00000000fffff984 */ /* 0x000fe20000000800 */
[----:B------:R-:W-:Y:S04]  /*32880*/  @P3 LDGSTS.E.BYPASS.LTC128B.128 [R9+0x1dc00], desc[UR52][R2.64+0x40], !P5 ;  /* 0x1dc0004002093fae */ /* 0x000fe8000e901d74 */
[----:B------:R0:W-:Y:S01]  /*32890*/  @P3 LDGSTS.E.BYPASS.LTC128B.128 [R9+0x20400], desc[UR52][R2.64+0x80], !P1 ;  /* 0x2040008002093fae */ /* 0x0001e2000c901d74 */
[----:B------:R-:W-:Y:S02]  /*328a0*/  IMAD.MOV.U32 R13, RZ, RZ, R7 ;  /* 0x000000ffff0d7224 */ /* 0x000fe400078e0007 */
[----:B------:R-:W-:Y:S02]  /*328b0*/  IMAD.MOV.U32 R12, RZ, RZ, RZ ;  /* 0x000000ffff0c7224 */ /* 0x000fe400078e00ff */
[----:B0-----:R-:W-:-:S07]  /*328c0*/  IMAD.MOV.U32 R2, RZ, RZ, R14 ;  /* 0x000000ffff027224 */ /* 0x001fce00078e000e */
[----:B------:R-:W-:Y:S05]  /*328d0*/  WARPSYNC.COLLECTIVE R15, `(.L_x_3110) ;  /* 0x000000000f087348 */ /* 0x000fea0003c00000 */
[----:B------:R0:W1:Y:S02]  /*328e0*/  SHFL.IDX P6, R14, R13, R12, R11 ;  /* 0x0000000c0d0e7389 */ /* 0x00006400000c000b */
[----:B01----:R-:W-:Y:S01]  /*328f0*/  ENDCOLLECTIVE ;  /* 0x000000000000791b */ /* 0x003fe20003800000 */
.L_x_3110:
[----:B------:R-:W-:-:S05]  /*32900*/  @P2 IADD3 R2, P0, R25, R2, RZ ;  /* 0x0000000219022210 */ /* 0x000fca0007f1e0ff */
[----:B------:R-:W-:-:S05]  /*32910*/  @P2 IMAD.X R3, RZ, RZ, R6, P0 ;  /* 0x000000ffff032224 */ /* 0x000fca00000e0606 */
[----:B------:R-:W-:Y:S01]  /*32920*/  @!PT LDS RZ, [RZ] ;  /* 0x00000000fffff984 */ /* 0x000fe20000000800 */
[----:B------:R-:W-:Y:S01]  /*32930*/  @!PT LDS RZ, [RZ] ;  /* 0x00000000fffff984 */ /* 0x000fe20000000800 */
[----:B------:R-:W-:Y:S01]  /*32940*/  @!PT LDS RZ, [RZ] ;  /* 0x00000000fffff984 */ /* 0x000fe20000000800 */
[----:B------:R-:W-:Y:S01]  /*32950*/  @P2 LDGSTS.E.BYPASS.LTC128B.128 [R21+0x1bc00], desc[UR52][R2.64], !P4 ;  /* 0x1bc0000002152fae */ /* 0x000fe2000e101d74 */
[----:B------:R-:W-:-:S03]  /*32960*/  IMAD.MOV.U32 R13, RZ, RZ, R8 ;  /* 0x000000ffff0d7224 */ /* 0x000fc600078e0008 */
[----:B------:R-:W-:Y:S04]  /*32970*/  @P2 LDGSTS.E.BYPASS.LTC128B.128 [R21+0x1e400], desc[UR52][R2.64+0x40], !P5 ;  /* 0x1e40004002152fae */ /* 0x000fe8000e901d74 */
[----:B------:R0:W-:Y:S02]  /*32980*/  @P2 LDGSTS.E.BYPASS.LTC128B.128 [R21+0x20c00], desc[UR52][R2.64+0x80], !P1 ;  /* 0x20c0008002152fae */ /* 0x0001e4000c901d74 */
[----:B0-----:R-:W-:-:S07]  /*32990*/  MOV R3, R14 ;  /* 0x0000000e00037202 */ /* 0x001fce0000000f00 */
[----:B------:R-:W-:Y:S05]  /*329a0*/  WARPSYNC.COLLECTIVE R15, `(.L_x_3111) ;  /* 0x000000000f087348 */ /* 0x000fea0003c00000 */
[----:B------:R0:W1:Y:S02]  /*329b0*/  SHFL.IDX P6, R14, R13, R12, R11 ;  /* 0x0000000c0d0e7389 */ /* 0x00006400000c000b */
[----:B01----:R-:W-:Y:S01]  /*329c0*/  ENDCOLLECTIVE ;  /* 0x000000000000791b */ /* 0x003fe20003800000 */
.L_x_3111:
[----:B------:R-:W-:Y:S01]  /*329d0*/  IMAD.MOV.U32 R2, RZ, RZ, R14 ;  /* 0x000000ffff027224 */ /* 0x000fe200078e000e */
[----:B------:R-:W-:Y:S06]  /*329e0*/  BRA `(.L_x_3112) ;  /* 0xffffff8800f07947 */ /* 0x000fec000383ffff */
.L_x_2916:
[----:B------:R-:W-:Y:S01]  /*329f0*/  MOV R13, R0 ;  /* 0x00000000000d7202 */ /* 0x000fe20000000f00 */
[----:B------:R-:W-:Y:S01]  /*32a00*/  IMAD.MOV.U32 R12, RZ, RZ, RZ ;  /* 0x000000ffff0c7224 */ /* 0x000fe200078e00ff */
[----:B------:R-:W-:Y:S01]  /*32a10*/  MOV R15, 0xffffffff ;  /* 0xffffffff000f7802 */ /* 0x000fe20000000f00 */
[----:B------:R-:W-:Y:S02]  /*32a20*/  IMAD.MOV.U32 R11, RZ, RZ, 0x1c1f ;  /* 0x00001c1fff0b7424 */ /* 0x000fe400078e00ff */
[----:B------:R-:W-:Y:S02]  /*32a30*/  IMAD R5, R30, R7, RZ ;  /* 0x000000071e057224 */ /* 0x000fe400078e02ff */
[----:B------:R-:W-:-:S07]  /*32a40*/  IMAD R17, R17, 0x80, R9 ;  /* 0x0000008011117824 */ /* 0x000fce00078e0209 */
[----:B-----5:R-:W-:Y:S05]  /*32a50*/  WARPSYNC.COLLECTIVE R15, `(.L_x_3113) ;  /* 0x000000000f087348 */ /* 0x020fea0003c00000 */
[----:B------:R0:W1:Y:S02]  /*32a60*/  SHFL.IDX P6, R14, R13, R12, R11 ;  /* 0x0000000c0d0e7389 */ /* 0x00006400000c000b */
[----:B01---5:R-:W-:Y:S01]  /*32a70*/  ENDCOLLECTIVE ;  /* 0x000000000000791b */ /* 0x023fe20003800000 */
.L_x_3113:
[C---:B------:R-:W-:Y:S02]  /*32a80*/  ISETP.GE.AND P0, PT, R17.reuse, R5, PT ;  /* 0x000000051100720c */ /* 0x040fe40003f06270 */
[----:B------:R-:W-:Y:S01]  /*32a90*/  IADD3 R6, R17, 0x20, RZ ;  /* 0x0000002011067810 */ /* 0x000fe20007ffe0ff */
[----:B------:R-:W-:Y:S02]  /*32aa0*/  IMAD.MOV.U32 R13, RZ, RZ, R4 ;  /* 0x000000ffff0d7224 */ /* 0x000fe400078e0004 */
[----:B------:R-:W-:-:S08]  /*32ab0*/  IMAD.MOV.U32 R2, RZ, RZ, R14 ;  /* 0x000000ffff027224 */ /* 0x000fd000078e000e */
[----:B------:R-:W-:Y:S05]  /*32ac0*/  WARPSYNC.COLLECTIVE R15, `(.L_x_3114) ;  /* 0x000000000f087348 */ /* 0x000fea0003c00000 */
[----:B------:R0:W1:Y:S02]  /*32ad0*/  SHFL.IDX P6, R14, R13, R12, R11 ;  /* 0x0000000c0d0e7389 */ /* 0x00006400000c000b */
[----:B01----:R-:W-:Y:S01]  /*32ae0*/  ENDCOLLECTIVE ;  /* 0x000000000000791b */ /* 0x003fe20003800000 */
.L_x_3114:
[----:B------:R-:W-:Y:S02]  /*32af0*/  IMAD.MOV.U32 R13, RZ, RZ, R0 ;  /* 0x000000ffff0d7224 */ /* 0x000fe400078e0000 */
[----:B------:R-:W-:Y:S01]  /*32b00*/  IMAD.MOV.U32 R12, RZ, RZ, 0x1 ;  /* 0x00000001ff0c7424 */ /* 0x000fe200078e00ff */
[----:B------:R-:W-:-:S07]  /*32b10*/  MOV R3, R14 ;  /* 0x0000000e00037202 */ /* 0x000fce0000000f00 */
[----:B------:R-:W-:Y:S05]  /*32b20*/  WARPSYNC.COLLECTIVE R15, `(.L_x_3115) ;  /* 0x000000000f087348 */ /* 0x000fea0003c00000 */
[----:B------:R0:W1:Y:S02]  /*32b30*/  SHFL.IDX P6, R14, R13, R12, R11 ;  /* 0x0000000c0d0e7389 */ /* 0x00006400000c000b */
[----:B01----:R-:W-:Y:S01]  /*32b40*/  ENDCOLLECTIVE ;  /* 0x000000000000791b */ /* 0x003fe20003800000 */
.L_x_3115:
        /* <DEDUP_REMOVED lines=17> */
.L_x_3116:
[----:B------:R-:W-:Y:S01]  /*32c60*/  IMAD.MOV.U32 R13, RZ, RZ, R0 ;  /* 0x000000ffff0d7224 */ /* 0x000fe200078e0000 */
[----:B------:R-:W-:Y:S01]  /*32c70*/  MOV R12, 0x2 ;  /* 0x00000002000c7802 */ /* 0x000fe20000000f00 */
[----:B------:R-:W-:-:S07]  /*32c80*/  IMAD.MOV.U32 R3, RZ, RZ, R14 ;  /* 0x000000ffff037224 */ /* 0x000fce00078e000e */
[----:B------:R-:W-:Y:S05]  /*32c90*/  WARPSYNC.COLLECTIVE R15, `(.L_x_3117) ;  /* 0x000000000f087348 */ /* 0x000fea0003c00000 */
[----:B------:R0:W1:Y:S02]  /*32ca0*/  SHFL.IDX P6, R14, R13, R12, R11 ;  /* 0x0000000c0d0e7389 */ /* 0x00006400000c000b */
[----:B01----:R-:W-:Y:S01]  /*32cb0*/  ENDCOLLECTIVE ;  /* 0x000000000000791b */ /* 0x003fe20003800000 */
.L_x_3117:
        /* <DEDUP_REMOVED lines=18> */
.L_x_3118:
[----:B------:R-:W-:Y:S01]  /*32de0*/  IMAD.MOV.U32 R13, RZ, RZ, R0 ;  /* 0x000000ffff0d7224 */ /* 0x000fe200078e0000 */
[----:B------:R-:W-:Y:S02]  /*32df0*/  MOV R12, 0x3 ;  /* 0x00000003000c7802 */ /* 0x000fe40000000f00 */
[----:B------:R-:W-:-:S07]  /*32e00*/  MOV R3, R14 ;  /* 0x0000000e00037202 */ /* 0x000fce0000000f00 */
[----:B------:R-:W-:Y:S05]  /*32e10*/  WARPSYNC.COLLECTIVE R15, `(.L_x_3119) ;  /* 0x000000000f087348 */ /* 0x000fea0003c00000 */
[----:B------:R0:W1:Y:S02]  /*32e20*/  SHFL.IDX P6, R14, R13, R12, R11 ;  /* 0x0000000c0d0e7389 */ /* 0x00006400000c000b */
[----:B01----:R-:W-:Y:S01]  /*32e30*/  ENDCOLLECTIVE ;  /* 0x000000000000791b */ /* 0x003fe20003800000 */
.L_x_3119:
        /* <DEDUP_REMOVED lines=10> */
[----:B------:R0:W-:Y:S03]  /*32ee0*/  @!P0 LDGSTS.E.BYPASS.LTC128B.128 [R8+0x15400], desc[UR52][R2.64], !P3 ;  /* 0x1540000002088fae */ /* 0x0001e6000d901d74 */
[----:B0-----:R-:W-:Y:S05]  /*32ef0*/  WARPSYNC.COLLECTIVE R15, `(.L_x_3120) ;  /* 0x000000000f087348 */ /* 0x001fea0003c00000 */
[----:B------:R1:W2:Y:S02]  /*32f00*/  SHFL.IDX P6, R14, R13, R12, R11 ;  /* 0x0000000c0d0e7389 */ /* 0x0002a400000c000b */
[----:B012---:R-:W-:Y:S01]  /*32f10*/  ENDCOLLECTIVE ;  /* 0x000000000000791b */ /* 0x007fe20003800000 */
.L_x_3120:
[----:B------:R-:W-:Y:S01]  /*32f20*/  @!PT LDS RZ, [RZ] ;  /* 0x00000000fffff984 */ /* 0x000fe20000000800 */
[----:B------:R-:W-:Y:S01]  /*32f30*/  @!PT LDS RZ, [RZ] ;  /* 0x00000000fffff984 */ /* 0x000fe20000000800 */
[----:B------:R-:W-:Y:S01]  /*32f40*/  @!PT LDS RZ, [RZ] ;  /* 0x00000000fffff984 */ /* 0x000fe20000000800 */
[----:B------:R-:W-:Y:S04]  /*32f50*/  @!P0 LDGSTS.E.BYPASS.LTC128B.128 [R8+0x17400], desc[UR52][R2.64+0x40], !P2 ;  /* 0x1740004002088fae */ /* 0x000fe8000d101d74 */
[----:B------:R0:W-:Y:S02]  /*32f60*/  @!P0 LDGSTS.E.BYPASS.LTC128B.128 [R8+0x19400], desc[UR52][R2.64+0x80], !P1 ;  /* 0x1940008002088fae */ /* 0x0001e4000c901d74 */
[----:B0-----:R-:W-:Y:S01]  /*32f70*/  MOV R2, R14 ;  /* 0x0000000e00027202 */ /* 0x001fe20000000f00 */
[----:B------:R-:W-:Y:S06]  /*32f80*/  BRA `(.L_x_3121) ;  /* 0xffffff90001c7947 */ /* 0x000fec000383ffff */
.L_x_2921:
[----:B-1----:R1:W2:Y:S02]  /*32f90*/  SYNCS.PHASECHK.TRANS64.TRYWAIT P0, [R22+URZ+0x29820], R3 ;  /* 0x02982003160075a7 */ /* 0x0022a4000800017f */
[----:B--2---:R-:W-:Y:S05]  /*32fa0*/  @!P0 NANOSLEEP.SYNCS 0x989680 ;  /* 0x009896800000895d */ /* 0x004fea0003900000 */
[----:B------:R-:W2:Y:S02]  /*32fb0*/  @!P0 SYNCS.PHASECHK.TRANS64 P0, [R22+URZ+0x29820], R3 ;  /* 0x02982003160085a7 */ /* 0x000ea4000800007f */
[----:B--2---:R-:W-:Y:S05]  /*32fc0*/  @!P0 BRA `(.L_x_2921) ;  /* 0xfffffffc00f08947 */ /* 0x004fea000383ffff */
[----:B------:R-:W-:Y:S05]  /*32fd0*/  BRA `(.L_x_3122) ;  /* 0xffffff90008c7947 */ /* 0x000fea000383ffff */
.L_x_2925:
[----:B0-----:R0:W1:Y:S02]  /*32fe0*/  SYNCS.PHASECHK.TRANS64.TRYWAIT P0, [R0+URZ+0x29880], R31 ;  /* 0x0298801f000075a7 */ /* 0x001064000800017f */
[----:B-1----:R-:W-:Y:S05]  /*32ff0*/  @!P0 NANOSLEEP.SYNCS 0x989680 ;  /* 0x009896800000895d */ /* 0x002fea0003900000 */
[----:B------:R-:W1:Y:S02]  /*33000*/  @!P0 SYNCS.PHASECHK.TRANS64 P0, [R0+URZ+0x29880], R31 ;  /* 0x0298801f000085a7 */ /* 0x000e64000800007f */
[----:B-1----:R-:W-:Y:S05]  /*33010*/  @!P0 BRA `(.L_x_2925) ;  /* 0xfffffffc00f08947 */ /* 0x002fea000383ffff */
[----:B------:R-:W-:Y:S05]  /*33020*/  BRA `(.L_x_3123) ;  /* 0xffffff9400ac7947 */ /* 0x000fea000383ffff */
.L_x_2926:
[----:B------:R-:W-:Y:S01]  /*33030*/  BSSY B0, `(.L_x_3124) ;  /* 0x0000008000007945 */ /* 0x000fe20003800000 */
[----:B------:R-:W-:Y:S01]  /*33040*/  IMAD.MOV.U32 R13, RZ, RZ, R9 ;  /* 0x000000ffff0d7224 */ /* 0x000fe200078e0009 */
[----:B------:R-:W-:Y:S01]  /*33050*/  MOV R11, 0x1c1f ;  /* 0x00001c1f000b7802 */ /* 0x000fe20000000f00 */
[----:B------:R-:W-:Y:S02]  /*33060*/  IMAD.MOV.U32 R12, RZ, RZ, RZ ;  /* 0x000000ffff0c7224 */ /* 0x000fe400078e00ff */
[----:B------:R-:W-:-:S07]  /*33070*/  IMAD.MOV.U32 R15, RZ, RZ, -0x1 ;  /* 0xffffffffff0f7424 */ /* 0x000fce00078e00ff */
[----:B0-----:R-:W-:Y:S05]  /*33080*/  WARPSYNC.COLLECTIVE R15, `(.L_x_3125) ;  /* 0x000000000f087348 */ /* 0x001fea0003c00000 */
[----:B------:R1:W2:Y:S02]  /*33090*/  SHFL.IDX P6, R14, R13, R12, R11 ;  /* 0x0000000c0d0e7389 */ /* 0x0002a400000c000b */
[----:B012---:R-:W-:Y:S01]  /*330a0*/  ENDCOLLECTIVE ;  /* 0x000000000000791b */ /* 0x007fe20003800000 */
.L_x_3125:
[----:B------:R-:W-:Y:S05]  /*330b0*/  BSYNC B0 ;  /* 0x0000000000007941 */ /* 0x000fea0003800000 */
.L_x_3124:
[----:B------:R0:W5:Y:S01]  /*330c0*/  LDL R17, [R1+0x4] ;  /* 0x0000040001117983 */ /* 0x0001620000100800 */
[----:B------:R-:W-:Y:S01]  /*330d0*/  MOV R13, R7 ;  /* 0x00000007000d7202 */ /* 0x000fe20000000f00 */
[----:B------:R-:W-:Y:S01]  /*330e0*/  IMAD.MOV.U32 R12, RZ, RZ, RZ ;  /* 0x000000ffff0c7224 */ /* 0x000fe200078e00ff */
[----:B------:R-:W-:Y:S01]  /*330f0*/  MOV R15, 0xffffffff ;  /* 0xffffffff000f7802 */ /* 0x000fe20000000f00 */
[----:B------:R-:W1:Y:S01]  /*33100*/  S2R R2, SR_TID.X ;  /* 0x0000000000027919 */ /* 0x000e620000002100 */
[----:B------:R-:W-:Y:S01]  /*33110*/  IMAD.MOV.U32 R11, RZ, RZ, 0x1c1f ;  /* 0x00001c1fff0b7424 */ /* 0x000fe200078e00ff */
[----:B------:R-:W-:Y:S01]  /*33120*/  IADD3 R10, R22, R10, R37 ;  /* 0x0000000a160a7210 */ /* 0x000fe20007ffe025 */
[----:B------:R-:W-:-:S07]  /*33130*/  IMAD.MOV.U32 R3, RZ, RZ, R14 ;  /* 0x000000ffff037224 */ /* 0x000fce00078e000e */
[----:B01---5:R-:W-:Y:S05]  /*33140*/  WARPSYNC.COLLECTIVE R15, `(.L_x_3126) ;  /* 0x000000000f087348 */ /* 0x023fea0003c00000 */
[----:B------:R2:W3:Y:S02]  /*33150*/  SHFL.IDX P6, R14, R13, R12, R11 ;  /* 0x0000000c0d0e7389 */ /* 0x0004e400000c000b */
[----:B0123-5:R-:W-:Y:S01]  /*33160*/  ENDCOLLECTIVE ;  /* 0x000000000000791b */ /* 0x02ffe20003800000 */
.L_x_3126:
[----:B------:R-:W-:Y:S01]  /*33170*/  IMAD.MOV.U32 R13, RZ, RZ, R9 ;  /* 0x000000ffff0d7224 */ /* 0x000fe200078e0009 */
[----:B------:R-:W-:Y:S01]  /*33180*/  MOV R12, 0x1 ;  /* 0x00000001000c7802 */ /* 0x000fe20000000f00 */
[----:B------:R-:W-:Y:S02]  /*33190*/  IMAD.SHL.U32 R15, R2, 0x10, RZ ;  /* 0x00000010020f7824 */ /* 0x000fe400078e00ff */
[----:B------:R-:W-:-:S03]  /*331a0*/  IMAD.MOV.U32 R2, RZ, RZ, R14 ;  /* 0x000000ffff027224 */ /* 0x000fc600078e000e */
[----:B------:R-:W-:-:S04]  /*331b0*/  LOP3.LUT R15, R15, 0x30, RZ, 0xc0, !PT ;  /* 0x000000300f0f7812 */ /* 0x000fc800078ec0ff */
[----:B------:R-:W-:Y:S01]  /*331c0*/  IADD3 R2, P0, R15, R2, RZ ;  /* 0x000000020f027210 */ /* 0x000fe20007f1e0ff */
[----:B------:R-:W-:-:S03]  /*331d0*/  IMAD.MOV.U32 R15, RZ, RZ, -0x1 ;  /* 0xffffffffff0f7424 */ /* 0x000fc600078e00ff */
[----:B------:R-:W-:-:S09]  /*331e0*/  IADD3.X R3, RZ, R3, RZ, P0, !PT ;  /* 0x00000003ff037210 */ /* 0x000fd200007fe4ff */
[----:B------:R-:W-:Y:S05]  /*331f0*/  WARPSYNC.COLLECTIVE R15, `(.L_x_3127) ;  /* 0x000000000f087348 */ /* 0x000fea0003c00000 */
[----:B------:R0:W1:Y:S02]  /*33200*/  SHFL.IDX P6, R14, R13, R12, R11 ;  /* 0x0000000c0d0e7389 */ /* 0x00006400000c000b */
[----:B01----:R-:W-:Y:S01]  /*33210*/  ENDCOLLECTIVE ;  /* 0x000000000000791b */ /* 0x003fe20003800000 */
.L_x_3127:
[----:B------:R-:W-:Y:S01]  /*33220*/  @!PT LDS RZ, [RZ] ;  /* 0x00000000fffff984 */ /* 0x000fe20000000800 */
[----:B------:R-:W-:Y:S01]  /*33230*/  @!PT LDS RZ, [RZ] ;  /* 0x00000000fffff984 */ /* 0x000fe20000000800 */
[----:B------:R-:W-:Y:S01]  /*33240*/  @!PT LDS RZ, [RZ] ;  /* 0x00000000fffff984 */ /* 0x000fe20000000800 */
[----:B------:R-:W-:Y:S01]  /*33250*/  LDGSTS.E.BYPASS.LTC128B.128 [R10+0xa400], desc[UR52][R2.64], !P3 ;  /* 0x0a400000020a7fae */ /* 0x000fe2000d901d74 */
[----:B------:R-:W-:Y:S01]  /*33260*/  MOV R13, R7 ;  /* 0x00000007000d7202 */ /* 0x000fe20000000f00 */
[----:B------:R-:W-:-:S05]  /*33270*/  IMAD.IADD R17, R17, 0x1, R10 ;  /* 0x0000000111117824 */ /* 0x000fca00078e020a */
[----:B------:R0:W-:Y:S02]  /*33280*/  LDGSTS.E.BYPASS.LTC128B.128 [R17+0xa400], desc[UR52][R2.64+0x40], !P1 ;  /* 0x0a40004002117fae */ /* 0x0001e4000c901d74 */
[----:B0-----:R-:W0:Y:S01]  /*33290*/  S2R R2, SR_TID.X ;  /* 0x0000000000027919 */ /* 0x001e220000002100 */
[----:B------:R-:W-:-:S07]  /*332a0*/  IMAD.MOV.U32 R3, RZ, RZ, R14 ;  /* 0x000000ffff037224 */ /* 0x000fce00078e000e */
[----:B0-----:R-:W-:Y:S05]  /*332b0*/  WARPSYNC.COLLECTIVE R15, `(.L_x_3128) ;  /* 0x000000000f087348 */ /* 0x001fea0003c00000 */
[----:B------:R1:W2:Y:S02]  /*332c0*/  SHFL.IDX P6, R14, R13, R12, R11 ;  /* 0x0000000c0d0e7389 */ /* 0x0002a400000c000b */
[----:B012---:R-:W-:Y:S01]  /*332d0*/  ENDCOLLECTIVE ;  /* 0x000000000000791b */ /* 0x007fe20003800000 */
.L_x_3128:
        /* <DEDUP_REMOVED lines=11> */
.L_x_3129:
        /* <DEDUP_REMOVED lines=11> */
.L_x_3130:
[----:B------:R-:W-:Y:S01]  /*33440*/  MOV R13, R9 ;  /* 0x00000009000d7202 */ /* 0x000fe20000000f00 */
[----:B------:R-:W-:Y:S01]  /*33450*/  IMAD.MOV.U32 R12, RZ, RZ, 0x3 ;  /* 0x00000003ff0c7424 */ /* 0x000fe200078e00ff */
[----:B------:R-:W-:Y:S01]  /*33460*/  SHF.L.U32 R15, R2, 0x4, RZ ;  /* 0x00000004020f7819 */ /* 0x000fe200000006ff */
[----:B------:R-:W-:-:S03]  /*33470*/  IMAD.MOV.U32 R2, RZ, RZ, R14 ;  /* 0x000000ffff027224 */ /* 0x000fc600078e000e */
[----:B------:R-:W-:-:S04]  /*33480*/  LOP3.LUT R15, R15, 0x30, RZ, 0xc0, !PT ;  /* 0x000000300f0f7812 */ /* 0x000fc800078ec0ff */
[----:B------:R-:W-:Y:S01]  /*33490*/  IADD3 R2, P0, R15, R2, RZ ;  /* 0x000000020f027210 */ /* 0x000fe20007f1e0ff */
[----:B------:R-:W-:-:S04]  /*334a0*/  IMAD.MOV.U32 R15, RZ, RZ, -0x1 ;  /* 0xffffffffff0f7424 */ /* 0x000fc800078e00ff */
[----:B------:R-:W-:-:S08]  /*334b0*/  IMAD.X R3, RZ, RZ, R3, P0 ;  /* 0x000000ffff037224 */ /* 0x000fd000000e0603 */
[----:B------:R-:W-:Y:S05]  /*334c0*/  WARPSYNC.COLLECTIVE R15, `(.L_x_3131) ;  /* 0x000000000f087348 */ /* 0x000fea0003c00000 */
[----:B------:R0:W1:Y:S02]  /*334d0*/  SHFL.IDX P6, R14, R13, R12, R11 ;  /* 0x0000000c0d0e7389 */ /* 0x00006400000c000b */
[----:B01----:R-:W-:Y:S01]  /*334e0*/  ENDCOLLECTIVE ;  /* 0x000000000000791b */ /* 0x003fe20003800000 */
.L_x_3131:
[----:B------:R-:W-:Y:S01]  /*334f0*/  @!PT LDS RZ, [RZ] ;  /* 0x00000000fffff984 */ /* 0x000fe20000000800 */
[----:B------:R-:W-:Y:S01]  /*33500*/  @!PT LDS RZ, [RZ] ;  /* 0x00000000fffff984 */ /* 0x000fe20000000800 */
[----:B------:R-:W-:Y:S01]  /*33510*/  @!PT LDS RZ, [RZ] ;  /* 0x00000000fffff984 */ /* 0x000fe20000000800 */
[----:B------:R-:W-:Y:S04]  /*33520*/  LDGSTS.E.BYPASS.LTC128B.128 [R10+0xc400], desc[UR52][R2.64], !P3 ;  /* 0x0c400000020a7fae */ /* 0x000fe8000d901d74 */
[----:B------:R0:W-:Y:S01]  /*33530*/  LDGSTS.E.BYPASS.LTC128B.128 [R17+0xc400], desc[UR52][R2.64+0x40], !P1 ;  /* 0x0c40004002117fae */ /* 0x0001e2000c901d74 */
[----:B------:R-:W-:Y:S01]  /*33540*/  IMAD.MOV.U32 R13, RZ, RZ, R7 ;  /* 0x000000ffff0d7224 */ /* 0x000fe200078e0007 */
[----:B0-----:R-:W0:Y:S01]  /*33550*/  S2R R3, SR_TID.X ;  /* 0x0000000000037919 */ /* 0x001e220000002100 */
[----:B------:R-:W-:-:S07]  /*33560*/  MOV R9, R14 ;  /* 0x0000000e00097202 */ /* 0x000fce0000000f00 */
[----:B0-----:R-:W-:Y:S05]  /*33570*/  WARPSYNC.COLLECTIVE R15, `(.L_x_3132) ;  /* 0x000000000f087348 */ /* 0x001fea0003c00000 */
[----:B------:R1:W2:Y:S02]  /*33580*/  SHFL.IDX P6, R14, R13, R12, R11 ;  /* 0x0000000c0d0e7389 */ /* 0x0002a400000c000b */
[----:B012---:R-:W-:Y:S01]  /*33590*/  ENDCOLLECTIVE ;  /* 0x000000000000791b */ /* 0x007fe20003800000 */
.L_x_3132:
[----:B------:R-:W-:Y:S01]  /*335a0*/  IMAD.MOV.U32 R13, RZ, RZ, R24 ;  /* 0x000000ffff0d7224 */ /* 0x000fe200078e0018 */
[----:B------:R-:W-:Y:S02]  /*335b0*/  MOV R12, RZ ;  /* 0x000000ff000c7202 */ /* 0x000fe40000000f00 */
[----:B------:R-:W-:-:S07]  /*335c0*/  MOV R2, R14 ;  /* 0x0000000e00027202 */ /* 0x000fce0000000f00 */
[----:B------:R-:W-:Y:S05]  /*335d0*/  WARPSYNC.COLLECTIVE R15, `(.L_x_3133) ;  /* 0x000000000f087348 */ /* 0x000fea0003c00000 */
[----:B------:R0:W1:Y:S02]  /*335e0*/  SHFL.IDX P6, R14, R13, R12, R11 ;  /* 0x0000000c0d0e7389 */ /* 0x00006400000c000b */
[----:B01----:R-:W-:Y:S01]  /*335f0*/  ENDCOLLECTIVE ;  /* 0x000000000000791b */ /* 0x003fe20003800000 */
.L_x_3133:
[----:B------:R-:W-:-:S05]  /*33600*/  IMAD.SHL.U32 R3, R3, 0x10, RZ ;  /* 0x0000001003037824 */ /* 0x000fca00078e00ff */
[----:B------:R-:W-:-:S04]  /*33610*/  LOP3.LUT R3, R3, 0x30, RZ, 0xc0, !PT ;  /* 0x0000003003037812 */ /* 0x000fc800078ec0ff */
[----:B------:R-:W-:Y:S01]  /*33620*/  IADD3 R2, P0, R3, R2, RZ ;  /* 0x0000000203027210 */ /* 0x000fe20007f1e0ff */
[----:B------:R-:W-:-:S04]  /*33630*/  IMAD.MOV.U32 R13, RZ, RZ, R25 ;  /* 0x000000ffff0d7224 */ /* 0x000fc800078e0019 */
        /* <DEDUP_REMOVED lines=10> */
.L_x_3134:
[----:B------:R-:W-:Y:S01]  /*336e0*/  MOV R2, R14 ;  /* 0x0000000e00027202 */ /* 0x000fe20000000f00 */
[----:B------:R-:W-:Y:S06]  /*336f0*/  BRA `(.L_x_3135) ;  /* 0xffffff9400207947 */ /* 0x000fec000383ffff */
.L_x_2931:
[----:B---3--:R3:W4:Y:S02]  /*33700*/  SYNCS.PHASECHK.TRANS64.TRYWAIT P0, [R0+URZ+0x29840], R31 ;  /* 0x0298401f000075a7 */ /* 0x008724000800017f */
[----:B----4-:R-:W-:Y:S05]  /*33710*/  @!P0 NANOSLEEP.SYNCS 0x989680 ;  /* 0x009896800000895d */ /* 0x010fea0003900000 */
[----:B------:R-:W4:Y:S02]  /*33720*/  @!P0 SYNCS.PHASECHK.TRANS64 P0, [R0+URZ+0x29840], R31 ;  /* 0x0298401f000085a7 */ /* 0x000f24000800007f */
[----:B----4-:R-:W-:Y:S05]  /*33730*/  @!P0 BRA `(.L_x_2931) ;  /* 0xfffffffc00f08947 */ /* 0x010fea000383ffff */
[----:B------:R-:W-:Y:S05]  /*33740*/  BRA `(.L_x_3136) ;  /* 0xffffff9400807947 */ /* 0x000fea000383ffff */
.L_x_2932:
[----:B------:R-:W-:Y:S01]  /*33750*/  BSSY B0, `(.L_x_3137) ;  /* 0x0000008000007945 */ /* 0x000fe20003800000 */
[----:B------:R-:W-:Y:S01]  /*33760*/  IMAD.MOV.U32 R13, RZ, RZ, R6 ;  /* 0x000000ffff0d7224 */ /* 0x000fe200078e0006 */
[----:B------:R-:W-:Y:S01]  /*33770*/  MOV R11, 0x1c1f ;  /* 0x00001c1f000b7802 */ /* 0x000fe20000000f00 */
[----:B------:R-:W-:Y:S02]  /*33780*/  IMAD.MOV.U32 R12, RZ, RZ, RZ ;  /* 0x000000ffff0c7224 */ /* 0x000fe400078e00ff */
[----:B------:R-:W-:-:S07]  /*33790*/  IMAD.MOV.U32 R15, RZ, RZ, -0x1 ;  /* 0xffffffffff0f7424 */ /* 0x000fce00078e00ff */
[----:B-123--:R-:W-:Y:S05]  /*337a0*/  WARPSYNC.COLLECTIVE R15, `(.L_x_3138) ;  /* 0x000000000f087348 */ /* 0x00efea0003c00000 */
[----:B------:R0:W4:Y:S02]  /*337b0*/  SHFL.IDX P6, R14, R13, R12, R11 ;  /* 0x0000000c0d0e7389 */ /* 0x00012400000c000b */
[----:B01234-:R-:W-:Y:S01]  /*337c0*/  ENDCOLLECTIVE ;  /* 0x000000000000791b */ /* 0x01ffe20003800000 */
.L_x_3138:
[----:B------:R-:W-:Y:S05]  /*337d0*/  BSYNC B0 ;  /* 0x0000000000007941 */ /* 0x000fea0003800000 */
.L_x_3137:
[----:B------:R-:W-:Y:S01]  /*337e0*/  MOV R13, R4 ;  /* 0x00000004000d7202 */ /* 0x000fe20000000f00 */
[----:B------:R-:W-:Y:S01]  /*337f0*/  IMAD.MOV.U32 R12, RZ, RZ, RZ ;  /* 0x000000ffff0c7224 */ /* 0x000fe200078e00ff */
[----:B------:R-:W-:Y:S01]  /*33800*/  MOV R15, 0xffffffff ;  /* 0xffffffff000f7802 */ /* 0x000fe20000000f00 */
[----:B------:R-:W-:Y:S01]  /*33810*/  IMAD.MOV.U32 R11, RZ, RZ, 0x1c1f ;  /* 0x00001c1fff0b7424 */ /* 0x000fe200078e00ff */
[----:B------:R-:W-:Y:S01]  /*33820*/  IADD3 R7, R22, R7, RZ ;  /* 0x0000000716077210 */ /* 0x000fe20007ffe0ff */
[----:B------:R-:W-:-:S07]  /*33830*/  IMAD.MOV.U32 R3, RZ, RZ, R14 ;  /* 0x000000ffff037224 */ /* 0x000fce00078e000e */
[----:B------:R-:W-:Y:S05]  /*33840*/  WARPSYNC.COLLECTIVE R15, `(.L_x_3139) ;  /* 0x000000000f087348 */ /* 0x000fea0003c00000 */
[----:B------:R0:W1:Y:S02]  /*33850*/  SHFL.IDX P6, R14, R13, R12, R11 ;  /* 0x0000000c0d0e7389 */ /* 0x00006400000c000b */
[----:B01----:R-:W-:Y:S01]  /*33860*/  ENDCOLLECTIVE ;  /* 0x000000000000791b */ /* 0x003fe20003800000 */
.L_x_3139:
[----:B------:R-:W-:Y:S02]  /*33870*/  IMAD.MOV.U32 R13, RZ, RZ, R6 ;  /* 0x000000ffff0d7224 */ /* 0x000fe400078e0006 */
[----:B------:R-:W-:Y:S02]  /*33880*/  IMAD.MOV.U32 R12, RZ, RZ, 0x1 ;  /* 0x00000001ff0c7424 */ /* 0x000fe400078e00ff */
[----:B------:R-:W-:-:S07]  /*33890*/  IMAD.MOV.U32 R2, RZ, RZ, R14 ;  /* 0x000000ffff027224 */ /* 0x000fce00078e000e */
[----:B------:R-:W-:Y:S05]  /*338a0*/  WARPSYNC.COLLECTIVE R15, `(.L_x_3140) ;  /* 0x000000000f087348 */ /* 0x000fea0003c00000 */
[----:B------:R0:W1:Y:S02]  /*338b0*/  SHFL.IDX P6, R14, R13, R12, R11 ;  /* 0x0000000c0d0e7389 */ /* 0x00006400000c000b */
[----:B01----:R-:W-:Y:S01]  /*338c0*/  ENDCOLLECTIVE ;  /* 0x000000000000791b */ /* 0x003fe20003800000 */
.L_x_3140:
        /* <DEDUP_REMOVED lines=13> */
.L_x_3141:
[----:B------:R-:W-:Y:S02]  /*339a0*/  IMAD.MOV.U32 R13, RZ, RZ, R6 ;  /* 0x000000ffff0d7224 */ /* 0x000fe400078e0006 */
[----:B------:R-:W-:Y:S02]  /*339b0*/  IMAD.MOV.U32 R12, RZ, RZ, 0x2 ;  /* 0x00000002ff0c7424 */ /* 0x000fe400078e00ff */
[----:B------:R-:W-:-:S07]  /*339c0*/  IMAD.MOV.U32 R2, RZ, RZ, R14 ;  /* 0x000000ffff027224 */ /* 0x000fce00078e000e */
[----:B------:R-:W-:Y:S05]  /*339d0*/  WARPSYNC.COLLECTIVE R15, `(.L_x_3142) ;  /* 0x000000000f087348 */ /* 0x000fea0003c00000 */
[----:B------:R0:W1:Y:S02]  /*339e0*/  SHFL.IDX P6, R14, R13, R12, R11 ;  /* 0x0000000c0d0e7389 */ /* 0x00006400000c000b */
[----:B01----:R-:W-:Y:S01]  /*339f0*/  ENDCOLLECTIVE ;  /* 0x000000000000791b */ /* 0x003fe20003800000 */
.L_x_3142:
        /* <DEDUP_REMOVED lines=13> */
.L_x_3143:
[----:B------:R-:W-:Y:S02]  /*33ad0*/  IMAD.MOV.U32 R13, RZ, RZ, R6 ;  /* 0x000000ffff0d7224 */ /* 0x000fe400078e0006 */
[----:B------:R-:W-:Y:S02]  /*33ae0*/  IMAD.MOV.U32 R12, RZ, RZ, 0x3 ;  /* 0x00000003ff0c7424 */ /* 0x000fe400078e00ff */
[----:B------:R-:W-:-:S07]  /*33af0*/  IMAD.MOV.U32 R2, RZ, RZ, R14 ;  /* 0x000000ffff027224 */ /* 0x000fce00078e000e */
[----:B------:R-:W-:Y:S05]  /*33b00*/  WARPSYNC.COLLECTIVE R15, `(.L_x_3144) ;  /* 0x000000000f087348 */ /* 0x000fea0003c00000 */
[----:B------:R0:W1:Y:S02]  /*33b10*/  SHFL.IDX P6, R14, R13, R12, R11 ;  /* 0x0000000c0d0e7389 */ /* 0x00006400000c000b */
[----:B01----:R-:W-:Y:S01]  /*33b20*/  ENDCOLLECTIVE ;  /* 0x000000000000791b */ /* 0x003fe20003800000 */
.L_x_3144:
        /* <DEDUP_REMOVED lines=13> */
.L_x_3145:
[----:B------:R-:W-:Y:S02]  /*33c00*/  IMAD.MOV.U32 R13, RZ, RZ, R8 ;  /* 0x000000ffff0d7224 */ /* 0x000fe400078e0008 */
[----:B------:R-:W-:Y:S02]  /*33c10*/  IMAD.MOV.U32 R12, RZ, RZ, RZ ;  /* 0x000000ffff0c7224 */ /* 0x000fe400078e00ff */
[----:B------:R-:W-:-:S07]  /*33c20*/  IMAD.MOV.U32 R2, RZ, RZ, R14 ;  /* 0x000000ffff027224 */ /* 0x000fce00078e000e */
[----:B------:R-:W-:Y:S05]  /*33c30*/  WARPSYNC.COLLECTIVE R15, `(.L_x_3146) ;  /* 0x000000000f087348 */ /* 0x000fea0003c00000 */
[----:B------:R0:W1:Y:S02]  /*33c40*/  SHFL.IDX P6, R14, R13, R12, R11 ;  /* 0x0000000c0d0e7389 */ /* 0x00006400000c000b */
[----:B01----:R-:W-:Y:S01]  /*33c50*/  ENDCOLLECTIVE ;  /* 0x000000000000791b */ /* 0x003fe20003800000 */
.L_x_3146:
        /* <DEDUP_REMOVED lines=13> */
.L_x_3147:
[----:B------:R-:W-:Y:S01]  /*33d30*/  IMAD.MOV.U32 R2, RZ, RZ, R14 ;  /* 0x000000ffff027224 */ /* 0x000fe200078e000e */
[----:B------:R-:W-:Y:S06]  /*33d40*/  BRA `(.L_x_3148) ;  /* 0xffffff9400207947 */ /* 0x000fec000383ffff */
.L_x_2937:
[----:B--2---:R2:W3:Y:S02]  /*33d50*/  SYNCS.PHASECHK.TRANS64.TRYWAIT P0, [R3+URZ+0x29870], R0 ;  /* 0x02987000030075a7 */ /* 0x0044e4000800017f */
[----:B---3--:R-:W-:Y:S05]  /*33d60*/  @!P0 NANOSLEEP.SYNCS 0x989680 ;  /* 0x009896800000895d */ /* 0x008fea0003900000 */
[----:B------:R-:W3:Y:S02]  /*33d70*/  @!P0 SYNCS.PHASECHK.TRANS64 P0, [R3+URZ+0x29870], R0 ;  /* 0x02987000030085a7 */ /* 0x000ee4000800007f */
[----:B---3--:R-:W-:Y:S05]  /*33d80*/  @!P0 BRA `(.L_x_2937) ;  /* 0xfffffffc00f08947 */ /* 0x008fea000383ffff */
[----:B------:R-:W-:Y:S05]  /*33d90*/  BRA `(.L_x_3149) ;  /* 0xffffff94008c7947 */ /* 0x000fea000383ffff */
.L_x_2939:
[----:B--2---:R2:W3:Y:S02]  /*33da0*/  SYNCS.PHASECHK.TRANS64.TRYWAIT P0, [R3+URZ+0x29860], R0 ;  /* 0x02986000030075a7 */ /* 0x0044e4000800017f */
[----:B---3--:R-:W-:Y:S05]  /*33db0*/  @!P0 NANOSLEEP.SYNCS 0x989680 ;  /* 0x009896800000895d */ /* 0x008fea0003900000 */
[----:B------:R-:W3:Y:S02]  /*33dc0*/  @!P0 SYNCS.PHASECHK.TRANS64 P0, [R3+URZ+0x29860], R0 ;  /* 0x02986000030085a7 */ /* 0x000ee4000800007f */
[----:B---3--:R-:W-:Y:S05]  /*33dd0*/  @!P0 BRA `(.L_x_2939) ;  /* 0xfffffffc00f08947 */ /* 0x008fea000383ffff */
[----:B------:R-:W-:Y:S05]  /*33de0*/  BRA `(.L_x_3150) ;  /* 0xffffff94009c7947 */ /* 0x000fea000383ffff */
.L_x_2947:
[----:B0-----:R0:W3:Y:S02]  /*33df0*/  SYNCS.PHASECHK.TRANS64.TRYWAIT P1, [R17+URZ+0x29870], R0 ;  /* 0x02987000110075a7 */ /* 0x0010e4000802017f */
[----:B---3--:R-:W-:Y:S05]  /*33e00*/  @!P1 NANOSLEEP.SYNCS 0x989680 ;  /* 0x009896800000995d */ /* 0x008fea0003900000 */
[----:B------:R-:W3:Y:S02]  /*33e10*/  @!P1 SYNCS.PHASECHK.TRANS64 P1, [R17+URZ+0x29870], R0 ;  /* 0x02987000110095a7 */ /* 0x000ee4000802007f */
[----:B---3--:R-:W-:Y:S05]  /*33e20*/  @!P1 BRA `(.L_x_2947) ;  /* 0xfffffffc00f09947 */ /* 0x008fea000383ffff */
[----:B------:R-:W-:Y:S05]  /*33e30*/  BRA `(.L_x_3151) ;  /* 0xffffff9c00607947 */ /* 0x000fea000383ffff */
.L_x_2949:
[----:B0-----:R0:W3:Y:S02]  /*33e40*/  SYNCS.PHASECHK.TRANS64.TRYWAIT P1, [R17+URZ+0x29860], R0 ;  /* 0x02986000110075a7 */ /* 0x0010e4000802017f */
[----:B---3--:R-:W-:Y:S05]  /*33e50*/  @!P1 NANOSLEEP.SYNCS 0x989680 ;  /* 0x009896800000995d */ /* 0x008fea0003900000 */
[----:B------:R-:W3:Y:S02]  /*33e60*/  @!P1 SYNCS.PHASECHK.TRANS64 P1, [R17+URZ+0x29860], R0 ;  /* 0x02986000110095a7 */ /* 0x000ee4000802007f */
[----:B---3--:R-:W-:Y:S05]  /*33e70*/  @!P1 BRA `(.L_x_2949) ;  /* 0xfffffffc00f09947 */ /* 0x008fea000383ffff */
[----:B------:R-:W-:Y:S05]  /*33e80*/  BRA `(.L_x_3152) ;  /* 0xffffff9c006c7947 */ /* 0x000fea000383ffff */
.L_x_2954:
[----:B------:R-:W-:Y:S01]  /*33e90*/  BSSY B0, `(.L_x_3153) ;  /* 0x0000008000007945 */ /* 0x000fe20003800000 */
[----:B------:R-:W-:Y:S01]  /*33ea0*/  MOV R13, R16 ;  /* 0x00000010000d7202 */ /* 0x000fe20000000f00 */
[----:B------:R-:W-:Y:S01]  /*33eb0*/  IMAD.MOV.U32 R12, RZ, RZ, RZ ;  /* 0x000000ffff0c7224 */ /* 0x000fe200078e00ff */
[----:B------:R-:W-:Y:S01]  /*33ec0*/  MOV R15, 0xffffffff ;  /* 0xffffffff000f7802 */ /* 0x000fe20000000f00 */
[----:B------:R-:W-:-:S07]  /*33ed0*/  IMAD.MOV.U32 R11, RZ, RZ, 0x1f ;  /* 0x0000001fff0b7424 */ /* 0x000fce00078e00ff */
[----:B0-----:R-:W-:Y:S05]  /*33ee0*/  WARPSYNC.COLLECTIVE R15, `(.L_x_3154) ;  /* 0x000000000f087348 */ /* 0x001fea0003c00000 */
[----:B------:R1:W2:Y:S02]  /*33ef0*/  SHFL.IDX P6, R14, R13, R12, R11 ;  /* 0x0000000c0d0e7389 */ /* 0x0002a400000c000b */
[----:B012---:R-:W-:Y:S01]  /*33f00*/  ENDCOLLECTIVE ;  /* 0x000000000000791b */ /* 0x007fe20003800000 */
.L_x_3154:
[----:B------:R-:W-:Y:S05]  /*33f10*/  BSYNC B0 ;  /* 0x0000000000007941 */ /* 0x000fea0003800000 */
.L_x_3153:
[----:B------:R-:W-:Y:S01]  /*33f20*/  IMAD.MOV.U32 R13, RZ, RZ, R16 ;  /* 0x000000ffff0d7224 */ /* 0x000fe200078e0010 */
[----:B------:R-:W-:Y:S01]  /*33f30*/  MOV R12, 0x1 ;  /* 0x00000001000c7802 */ /* 0x000fe20000000f00 */
[----:B------:R-:W-:Y:S02]  /*33f40*/  IMAD.MOV.U32 R11, RZ, RZ, 0x1f ;  /* 0x0000001fff0b7424 */ /* 0x000fe400078e00ff */
[----:B------:R-:W-:Y:S02]  /*33f50*/  IMAD.MOV.U32 R15, RZ, RZ, -0x1 ;  /* 0xffffffffff0f7424 */ /* 0x000fe400078e00ff */
[----:B------:R-:W-:Y:S02]  /*33f60*/  IMAD.IADD R5, R19, 0x1, R7 ;  /* 0x0000000113057824 */ /* 0x000fe400078e0207 */
[----:B------:R-:W-:-:S07]  /*33f70*/  IMAD.MOV.U32 R0, RZ, RZ, R14 ;  /* 0x000000ffff007224 */ /* 0x000fce00078e000e */
[----:B------:R-:W-:Y:S05]  /*33f80*/  WARPSYNC.COLLECTIVE R15, `(.L_x_3155) ;  /* 0x000000000f087348 */ /* 0x000fea0003c00000 */
[----:B------:R0:W1:Y:S02]  /*33f90*/  SHFL.IDX P6, R14, R13, R12, R11 ;  /* 0x0000000c0d0e7389 */ /* 0x00006400000c000b */
[----:B01----:R-:W-:Y:S01]  /*33fa0*/  ENDCOLLECTIVE ;  /* 0x000000000000791b */ /* 0x003fe20003800000 */
.L_x_3155:
        /* <DEDUP_REMOVED lines=11> */
[----:B0-----:R-:W-:Y:S01]  /*34060*/  IMAD.MOV.U32 R2, RZ, RZ, RZ ;  /* 0x000000ffff027224 */ /* 0x001fe200078e00ff */
[----:B--2---:R-:W-:Y:S02]  /*34070*/  @!P1 MOV R2, R3 ;  /* 0x0000000300029202 */ /* 0x004fe40000000f00 */
[----:B------:R-:W-:-:S03]  /*34080*/  ISETP.NE.AND P1, PT, R7, RZ, PT ;  /* 0x000000ff0700720c */ /* 0x000fc60003f25270 */
[----:B------:R-:W-:-:S10]  /*34090*/  IMAD.MOV.U32 R13, RZ, RZ, R2 ;  /* 0x000000ffff0d7224 */ /* 0x000fd400078e0002 */
[----:B------:R-:W-:Y:S05]  /*340a0*/  WARPSYNC.COLLECTIVE R15, `(.L_x_3156) ;  /* 0x000000000f087348 */ /* 0x000fea0003c00000 */
[----:B------:R0:W1:Y:S02]  /*340b0*/  SHFL.UP P6, R14, R13, R12, R11 ;  /* 0x0400000c0d0e7389 */ /* 0x00006400000c000b */
[----:B01----:R-:W-:Y:S01]  /*340c0*/  ENDCOLLECTIVE ;  /* 0x000000000000791b */ /* 0x003fe20003800000 */
.L_x_3156:
[----:B------:R-:W-:Y:S01]  /*340d0*/  IMAD.MOV.U32 R12, RZ, RZ, 0x2 ;  /* 0x00000002ff0c7424 */ /* 0x000fe200078e00ff */
[----:B------:R-:W-:-:S04]  /*340e0*/  SEL R5, R14, RZ, P1 ;  /* 0x000000ff0e057207 */ /* 0x000fc80000800000 */
[----:B------:R-:W-:-:S05]  /*340f0*/  IADD3 R4, R2, R5, RZ ;  /* 0x0000000502047210 */ /* 0x000fca0007ffe0ff */
[----:B------:R-:W-:-:S07]  /*34100*/  IMAD.MOV.U32 R13, RZ, RZ, R4 ;  /* 0x000000ffff0d7224 */ /* 0x000fce00078e0004 */
[----:B------:R-:W-:Y:S05]  /*34110*/  WARPSYNC.COLLECTIVE R15, `(.L_x_3157) ;  /* 0x000000000f087348 */ /* 0x000fea0003c00000 */
[----:B------:R0:W1:Y:S02]  /*34120*/  SHFL.UP P6, R14, R13, R12, R11 ;  /* 0x0400000c0d0e7389 */ /* 0x00006400000c000b */
[----:B01----:R-:W-:Y:S01]  /*34130*/  ENDCOLLECTIVE ;  /* 0x000000000000791b */ /* 0x003fe20003800000 */
.L_x_3157:
[----:B------:R-:W-:Y:S01]  /*34140*/  IMAD.MOV.U32 R12, RZ, RZ, 0x4 ;  /* 0x00000004ff0c7424 */ /* 0x000fe200078e00ff */
[----:B------:R-:W-:-:S04]  /*34150*/  SEL R5, R14, RZ, P2 ;  /* 0x000000ff0e057207 */ /* 0x000fc80001000000 */
[----:B------:R-:W-:-:S05]  /*34160*/  IADD3 R5, R4, R5, RZ ;  /* 0x0000000504057210 */ /* 0x000fca0007ffe0ff */
[----:B------:R-:W-:-:S07]  /*34170*/  IMAD.MOV.U32 R13, RZ, RZ, R5 ;  /* 0x000000ffff0d7224 */ /* 0x000fce00078e0005 */
[----:B------:R-:W-:Y:S05]  /*34180*/  WARPSYNC.COLLECTIVE R15, `(.L_x_3158) ;  /* 0x000000000f087348 */ /* 0x000fea0003c00000 */
[----:B------:R0:W1:Y:S02]  /*34190*/  SHFL.UP P6, R14, R13, R12, R11 ;  /* 0x0400000c0d0e7389 */ /* 0x00006400000c000b */
[----:B01----:R-:W-:Y:S01]  /*341a0*/  ENDCOLLECTIVE ;  /* 0x000000000000791b */ /* 0x003fe20003800000 */
.L_x_3158:
[----:B------:R-:W-:Y:S01]  /*341b0*/  IMAD.MOV.U32 R12, RZ, RZ, 0x8 ;  /* 0x00000008ff0c7424 */ /* 0x000fe200078e00ff */
[----:B------:R-:W-:-:S04]  /*341c0*/  SEL R6, R14, RZ, P3 ;  /* 0x000000ff0e067207 */ /* 0x000fc80001800000 */
[----:B------:R-:W-:-:S05]  /*341d0*/  IADD3 R6, R5, R6, RZ ;  /* 0x0000000605067210 */ /* 0x000fca0007ffe0ff */
[----:B------:R-:W-:-:S07]  /*341e0*/  IMAD.MOV.U32 R13, RZ, RZ, R6 ;  /* 0x000000ffff0d7224 */ /* 0x000fce00078e0006 */
[----:B------:R-:W-:Y:S05]  /*341f0*/  WARPSYNC.COLLECTIVE R15, `(.L_x_3159) ;  /* 0x000000000f087348 */ /* 0x000fea0003c00000 */
[----:B------:R0:W1:Y:S02]  /*34200*/  SHFL.UP P6, R14, R13, R12, R11 ;  /* 0x0400000c0d0e7389 */ /* 0x00006400000c000b */
[----:B01----:R-:W-:Y:S01]  /*34210*/  ENDCOLLECTIVE ;  /* 0x000000000000791b */ /* 0x003fe20003800000 */
.L_x_3159:
[----:B------:R-:W-:Y:S01]  /*34220*/  IMAD.MOV.U32 R12, RZ, RZ, 0x10 ;  /* 0x00000010ff0c7424 */ /* 0x000fe200078e00ff */
[----:B------:R-:W-:-:S04]  /*34230*/  SEL R3, R14, RZ, P4 ;  /* 0x000000ff0e037207 */ /* 0x000fc80002000000 */
[----:B------:R-:W-:-:S05]  /*34240*/  IADD3 R4, R6, R3, RZ ;  /* 0x0000000306047210 */ /* 0x000fca0007ffe0ff */
[----:B------:R-:W-:-:S07]  /*34250*/  IMAD.MOV.U32 R13, RZ, RZ, R4 ;  /* 0x000000ffff0d7224 */ /* 0x000fce00078e0004 */
[----:B------:R-:W-:Y:S05]  /*34260*/  WARPSYNC.COLLECTIVE R15, `(.L_x_3160) ;  /* 0x000000000f087348 */ /* 0x000fea0003c00000 */
[----:B------:R0:W1:Y:S02]  /*34270*/  SHFL.UP P6, R14, R13, R12, R11 ;  /* 0x0400000c0d0e7389 */ /* 0x00006400000c000b */
[----:B01----:R-:W-:Y:S01]  /*34280*/  ENDCOLLECTIVE ;  /* 0x000000000000791b */ /* 0x003fe20003800000 */
.L_x_3160:
[----:B------:R-:W-:Y:S01]  /*34290*/  IMAD.MOV.U32 R12, RZ, RZ, 0x1f ;  /* 0x0000001fff0c7424 */ /* 0x000fe200078e00ff */
[----:B------:R-:W-:Y:S02]  /*342a0*/  MOV R11, 0x1f ;  /* 0x0000001f000b7802 */ /* 0x000fe40000000f00 */
[----:B------:R-:W-:-:S04]  /*342b0*/  SEL R3, R14, RZ, P5 ;  /* 0x000000ff0e037207 */ /* 0x000fc80002800000 */
[----:B------:R-:W-:-:S05]  /*342c0*/  IADD3 R3, R4, R3, RZ ;  /* 0x0000000304037210 */ /* 0x000fca0007ffe0ff */
[----:B------:R-:W-:-:S07]  /*342d0*/  IMAD.MOV.U32 R13, RZ, RZ, R3 ;  /* 0x000000ffff0d7224 */ /* 0x000fce00078e0003 */
[----:B------:R-:W-:Y:S05]  /*342e0*/  WARPSYNC.COLLECTIVE R15, `(.L_x_3161) ;  /* 0x000000000f087348 */ /* 0x000fea0003c00000 */
[----:B------:R0:W1:Y:S02]  /*342f0*/  SHFL.IDX P6, R14, R13, R12, R11 ;  /* 0x0000000c0d0e7389 */ /* 0x00006400000c000b */
[----:B01----:R-:W-:Y:S01]  /*34300*/  ENDCOLLECTIVE ;  /* 0x000000000000791b */ /* 0x003fe20003800000 */
.L_x_3161:
[----:B------:R-:W-:Y:S05]  /*34310*/  BRA `(.L_x_3162) ;  /* 0xffffffa000807947 */ /* 0x000fea000383ffff */
.L_x_2959:
[----:B------:R-:W-:Y:S01]  /*34320*/  BSSY B0, `(.L_x_3163) ;  /* 0x0000008000007945 */ /* 0x000fe20003800000 */
[----:B-----5:R-:W-:Y:S01]  /*34330*/  IMAD.MOV.U32 R13, RZ, RZ, R2 ;  /* 0x000000ffff0d7224 */ /* 0x020fe200078e0002 */
[----:B------:R-:W-:Y:S01]  /*34340*/  MOV R11, RZ ;  /* 0x000000ff000b7202 */ /* 0x000fe20000000f00 */
[----:B------:R-:W-:Y:S02]  /*34350*/  IMAD.MOV.U32 R12, RZ, RZ, 0x1 ;  /* 0x00000001ff0c7424 */ /* 0x000fe400078e00ff */
[----:B------:R-:W-:-:S07]  /*34360*/  IMAD.MOV.U32 R15, RZ, RZ, -0x1 ;  /* 0xffffffffff0f7424 */ /* 0x000fce00078e00ff */
[----:B012---:R-:W-:Y:S05]  /*34370*/  WARPSYNC.COLLECTIVE R15, `(.L_x_3164) ;  /* 0x000000000f087348 */ /* 0x007fea0003c00000 */
[----:B------:R3:W4:Y:S02]  /*34380*/  SHFL.UP P6, R14, R13, R12, R11 ;  /* 0x0400000c0d0e7389 */ /* 0x00072400000c000b */
[----:B01234-:R-:W-:Y:S01]  /*34390*/  ENDCOLLECTIVE ;  /* 0x000000000000791b */ /* 0x01ffe20003800000 */
.L_x_3164:
[----:B------:R-:W-:Y:S05]  /*343a0*/  BSYNC B0 ;  /* 0x0000000000007941 */ /* 0x000fea0003800000 */
.L_x_3163:
[----:B------:R-:W-:Y:S01]  /*343b0*/  SEL R13, R14, RZ, P1 ;  /* 0x000000ff0e0d7207 */ /* 0x000fe20000800000 */
[----:B------:R-:W-:Y:S01]  /*343c0*/  IMAD.MOV.U32 R11, RZ, RZ, RZ ;  /* 0x000000ffff0b7224 */ /* 0x000fe200078e00ff */
[----:B------:R-:W-:Y:S01]  /*343d0*/  MOV R12, 0x2 ;  /* 0x00000002000c7802 */ /* 0x000fe20000000f00 */
[----:B------:R-:W-:Y:S02]  /*343e0*/  IMAD.MOV.U32 R15, RZ, RZ, -0x1 ;  /* 0xffffffffff0f7424 */ /* 0x000fe400078e00ff */
[----:B------:R-:W-:-:S07]  /*343f0*/  IMAD.IADD R13, R2, 0x1, R13 ;  /* 0x00000001020d7824 */ /* 0x000fce00078e020d */
[----:B------:R-:W-:Y:S05]  /*34400*/  WARPSYNC.COLLECTIVE R15, `(.L_x_3165) ;  /* 0x000000000f087348 */ /* 0x000fea0003c00000 */
[----:B------:R0:W1:Y:S02]  /*34410*/  SHFL.UP P6, R14, R13, R12, R11 ;  /* 0x0400000c0d0e7389 */ /* 0x00006400000c000b */
[----:B01----:R-:W-:Y:S01]  /*34420*/  ENDCOLLECTIVE ;  /* 0x000000000000791b */ /* 0x003fe20003800000 */
.L_x_3165:
[----:B------:R-:W-:Y:S01]  /*34430*/  IMAD.MOV.U32 R12, RZ, RZ, 0x4 ;  /* 0x00000004ff0c7424 */ /* 0x000fe200078e00ff */
[----:B------:R-:W-:-:S04]  /*34440*/  SEL R14, R14, RZ, P2 ;  /* 0x000000ff0e0e7207 */ /* 0x000fc80001000000 */
[----:B------:R-:W-:-:S05]  /*34450*/  IADD3 R3, R13, R14, RZ ;  /* 0x0000000e0d037210 */ /* 0x000fca0007ffe0ff */
[----:B------:R-:W-:-:S07]  /*34460*/  IMAD.MOV.U32 R13, RZ, RZ, R3 ;  /* 0x000000ffff0d7224 */ /* 0x000fce00078e0003 */
[----:B------:R-:W-:Y:S05]  /*34470*/  WARPSYNC.COLLECTIVE R15, `(.L_x_3166) ;  /* 0x000000000f087348 */ /* 0x000fea0003c00000 */
[----:B------:R0:W1:Y:S02]  /*34480*/  SHFL.UP P6, R14, R13, R12, R11 ;  /* 0x0400000c0d0e7389 */ /* 0x00006400000c000b */
[----:B01----:R-:W-:Y:S01]  /*34490*/  ENDCOLLECTIVE ;  /* 0x000000000000791b */ /* 0x003fe20003800000 */
.L_x_3166:
[----:B------:R-:W-:Y:S01]  /*344a0*/  IMAD.MOV.U32 R12, RZ, RZ, 0x8 ;  /* 0x00000008ff0c7424 */ /* 0x000fe200078e00ff */
[----:B------:R-:W-:-:S04]  /*344b0*/  SEL R4, R14, RZ, P3 ;  /* 0x000000ff0e047207 */ /* 0x000fc80001800000 */
[----:B------:R-:W-:-:S05]  /*344c0*/  IADD3 R4, R3, R4, RZ ;  /* 0x0000000403047210 */ /* 0x000fca0007ffe0ff */
[----:B------:R-:W-:-:S07]  /*344d0*/  IMAD.MOV.U32 R13, RZ, RZ, R4 ;  /* 0x000000ffff0d7224 */ /* 0x000fce00078e0004 */
[----:B------:R-:W-:Y:S05]  /*344e0*/  WARPSYNC.COLLECTIVE R15, `(.L_x_3167) ;  /* 0x000000000f087348 */ /* 0x000fea0003c00000 */
[----:B------:R0:W1:Y:S02]  /*344f0*/  SHFL.UP P6, R14, R13, R12, R11 ;  /* 0x0400000c0d0e7389 */ /* 0x00006400000c000b */
[----:B01----:R-:W-:Y:S01]  /*34500*/  ENDCOLLECTIVE ;  /* 0x000000000000791b */ /* 0x003fe20003800000 */
.L_x_3167:
[----:B------:R-:W-:Y:S01]  /*34510*/  IMAD.MOV.U32 R12, RZ, RZ, 0x10 ;  /* 0x00000010ff0c7424 */ /* 0x000fe200078e00ff */
[----:B------:R-:W-:-:S04]  /*34520*/  SEL R5, R14, RZ, P4 ;  /* 0x000000ff0e057207 */ /* 0x000fc80002000000 */
[----:B------:R-:W-:-:S05]  /*34530*/  IADD3 R5, R4, R5, RZ ;  /* 0x0000000504057210 */ /* 0x000fca0007ffe0ff */
[----:B------:R-:W-:-:S07]  /*34540*/  IMAD.MOV.U32 R13, RZ, RZ, R5 ;  /* 0x000000ffff0d7224 */ /* 0x000fce00078e0005 */
[----:B------:R-:W-:Y:S05]  /*34550*/  WARPSYNC.COLLECTIVE R15, `(.L_x_3168) ;  /* 0x000000000f087348 */ /* 0x000fea0003c00000 */
[----:B------:R0:W1:Y:S02]  /*34560*/  SHFL.UP P6, R14, R13, R12, R11 ;  /* 0x0400000c0d0e7389 */ /* 0x00006400000c000b */
[----:B01----:R-:W-:Y:S01]  /*34570*/  ENDCOLLECTIVE ;  /* 0x000000000000791b */ /* 0x003fe20003800000 */
.L_x_3168:
        /* <DEDUP_REMOVED lines=8> */
.L_x_3169:
[----:B------:R-:W-:Y:S05]  /*34600*/  BRA `(.L_x_3170) ;  /* 0xffffffa000607947 */ /* 0x000fea000383ffff */
.L_x_2961:
[----:B------:R-:W-:Y:S01]  /*34610*/  BSSY B0, `(.L_x_3171) ;  /* 0x0000006000007945 */ /* 0x000fe20003800000 */
[----:B------:R-:W-:Y:S01]  /*34620*/  PLOP3.LUT P6, PT, P6, PT, PT, 0x8, 0x0 ;  /* 0x000000000000781c */ /* 0x000fe200037ce170 */
[----:B------:R-:W-:-:S12]  /*34630*/  IMAD.MOV.U32 R15, RZ, RZ, -0x1 ;  /* 0xffffffffff0f7424 */ /* 0x000fd800078e00ff */
[----:B01----:R-:W-:Y:S05]  /*34640*/  WARPSYNC.COLLECTIVE R15, `(.L_x_3172) ;  /* 0x000000000f087348 */ /* 0x003fea0003c00000 */
[----:B------:R-:W-:Y:S01]  /*34650*/  VOTE.ANY R14, PT, P6 ;  /* 0x00000000000e7806 */ /* 0x000fe200030e0100 */
[----:B01----:R-:W-:Y:S06]  /*34660*/  ENDCOLLECTIVE ;  /* 0x000000000000791b */ /* 0x003fec0003800000 */
.L_x_3172:
[----:B------:R-:W-:Y:S05]  /*34670*/  BSYNC B0 ;  /* 0x0000000000007941 */ /* 0x000fea0003800000 */
.L_x_3171:
[----:B------:R-:W-:Y:S01]  /*34680*/  IMAD.MOV.U32 R5, RZ, RZ, R14 ;  /* 0x000000ffff057224 */ /* 0x000fe200078e000e */
[----:B------:R-:W-:Y:S01]  /*34690*/  MOV R13, R2 ;  /* 0x00000002000d7202 */ /* 0x000fe20000000f00 */
[----:B------:R-:W-:Y:S01]  /*346a0*/  IMAD.MOV.U32 R11, RZ, RZ, 0x1f ;  /* 0x0000001fff0b7424 */ /* 0x000fe200078e00ff */
[----:B------:R-:W-:Y:S01]  /*346b0*/  MOV R15, 0xffffffff ;  /* 0xffffffff000f7802 */ /* 0x000fe20000000f00 */
[----:B------:R-:W0:Y:S02]  /*346c0*/  POPC R6, R5 ;  /* 0x0000000500067309 */ /* 0x000e240000000000 */
[----:B0-----:R-:W-:-:S07]  /*346d0*/  IMAD.MOV.U32 R12, RZ, RZ, R6 ;  /* 0x000000ffff0c7224 */ /* 0x001fce00078e0006 */
[----:B------:R-:W-:Y:S05]  /*346e0*/  WARPSYNC.COLLECTIVE R15, `(.L_x_3173) ;  /* 0x000000000f087348 */ /* 0x000fea0003c00000 */
[----:B------:R0:W1:Y:S02]  /*346f0*/  SHFL.IDX P6, R14, R13, R12, R11 ;  /* 0x0000000c0d0e7389 */ /* 0x00006400000c000b */
[----:B01----:R-:W-:Y:S01]  /*34700*/  ENDCOLLECTIVE ;  /* 0x000000000000791b */ /* 0x003fe20003800000 */
.L_x_3173:
[----:B------:R-:W-:Y:S01]  /*34710*/  IMAD.MOV.U32 R17, RZ, RZ, R14 ;  /* 0x000000ffff117224 */ /* 0x000fe200078e000e */
[----:B------:R-:W-:Y:S06]  /*34720*/  BRA `(.L_x_3174) ;  /* 0xffffffa000507947 */ /* 0x000fec000383ffff */
.L_x_2963:
[----:B------:R-:W-:Y:S01]  /*34730*/  BSSY B0, `(.L_x_3175) ;  /* 0x0000007000007945 */ /* 0x000fe20003800000 */
[----:B------:R-:W-:Y:S01]  /*34740*/  IMAD.MOV.U32 R13, RZ, RZ, R3 ;  /* 0x000000ffff0d7224 */ /* 0x000fe200078e0003 */
[----:B------:R-:W-:Y:S01]  /*34750*/  MOV R11, 0x1f ;  /* 0x0000001f000b7802 */ /* 0x000fe20000000f00 */
[----:B------:R-:W-:-:S07]  /*34760*/  IMAD.MOV.U32 R15, RZ, RZ, -0x1 ;  /* 0xffffffffff0f7424 */ /* 0x000fce00078e00ff */
[----:B012---:R-:W-:Y:S05]  /*34770*/  WARPSYNC.COLLECTIVE R15, `(.L_x_3176) ;  /* 0x000000000f087348 */ /* 0x007fea0003c00000 */
[----:B------:R3:W4:Y:S02]  /*34780*/  SHFL.IDX P6, R14, R13, R12, R11 ;  /* 0x0000000c0d0e7389 */ /* 0x00072400000c000b */
[----:B01234-:R-:W-:Y:S01]  /*34790*/  ENDCOLLECTIVE ;  /* 0x000000000000791b */ /* 0x01ffe20003800000 */
.L_x_3176:
[----:B------:R-:W-:Y:S05]  /*347a0*/  BSYNC B0 ;  /* 0x0000000000007941 */ /* 0x000fea0003800000 */
.L_x_3175:
[----:B------:R-:W-:Y:S01]  /*347b0*/  IMAD.MOV.U32 R5, RZ, RZ, R14 ;  /* 0x000000ffff057224 */ /* 0x000fe200078e000e */
[----:B------:R-:W-:Y:S06]  /*347c0*/  BRA `(.L_x_2962) ;  /* 0xffffffa000447947 */ /* 0x000fec000383ffff */
.L_x_2967:
[----:B0-----:R0:W1:Y:S02]  /*347d0*/  SYNCS.PHASECHK.TRANS64.TRYWAIT P0, [R4+URZ+0x29820], R0 ;  /* 0x02982000040075a7 */ /* 0x001064000800017f */
[----:B-1----:R-:W-:Y:S05]  /*347e0*/  @!P0 NANOSLEEP.SYNCS 0x989680 ;  /* 0x009896800000895d */ /* 0x002fea0003900000 */
[----:B------:R-:W1:Y:S02]  /*347f0*/  @!P0 SYNCS.PHASECHK.TRANS64 P0, [R4+URZ+0x29820], R0 ;  /* 0x02982000040085a7 */ /* 0x000e64000800007f */
[----:B-1----:R-:W-:Y:S05]  /*34800*/  @!P0 BRA `(.L_x_2967) ;  /* 0xfffffffc00f08947 */ /* 0x002fea000383ffff */
[----:B------:R-:W-:Y:S05]  /*34810*/  BRA `(.L_x_3177) ;  /* 0xffffffa400c47947 */ /* 0x000fea000383ffff */
.L_x_2968:
        /* <DEDUP_REMOVED lines=11> */
.L_x_3179:
[----:B------:R-:W-:Y:S05]  /*348d0*/  BSYNC B0 ;  /* 0x0000000000007941 */ /* 0x000fea0003800000 */
.L_x_3178:
[----:B------:R-:W-:Y:S05]  /*348e0*/  BRA `(.L_x_3180) ;  /* 0xffffffa400ac7947 */ /* 0x000fea000383ffff */
.L_x_2969:
[----:B------:R-:W-:Y:S01]  /*348f0*/  BSSY B0, `(.L_x_3181) ;  /* 0x0000006000007945 */ /* 0x000fe20003800000 */
[----:B------:R-:W-:-:S07]  /*34900*/  IMAD.MOV.U32 R15, RZ, RZ, -0x1 ;  /* 0xffffffffff0f7424 */ /* 0x000fce00078e00ff */
[----:B0-----:R-:W-:Y:S05]  /*34910*/  WARPSYNC.COLLECTIVE R15, `(.L_x_3182) ;  /* 0x000000000f0c7348 */ /* 0x001fea0003c00000 */
[----:B------:R-:W-:Y:S02]  /*34920*/  ELECT P6, UR62, PT ;  /* 0x00000000003e782f */ /* 0x000fe400038c0000 */
[----:B------:R-:W-:Y:S01]  /*34930*/  MOV R14, UR62 ;  /* 0x0000003e000e7c02 */ /* 0x000fe20008000f00 */
[----:B0-----:R-:W-:Y:S10]  /*34940*/  ENDCOLLECTIVE ;  /* 0x000000000000791b */ /* 0x001ff40003800000 */
.L_x_3182:
[----:B------:R-:W-:Y:S05]  /*34950*/  BSYNC B0 ;  /* 0x0000000000007941 */ /* 0x000fea0003800000 */
.L_x_3181:
[----:B------:R-:W-:Y:S05]  /*34960*/  BRA `(.L_x_3183) ;  /* 0xffffffa400a07947 */ /* 0x000fea000383ffff */
.L_x_2971:
[----:B0-----:R0:W1:Y:S02]  /*34970*/  SYNCS.PHASECHK.TRANS64.TRYWAIT P1, [R5+URZ+0x29840], R0 ;  /* 0x02984000050075a7 */ /* 0x001064000802017f */
[----:B-1----:R-:W-:Y:S05]  /*34980*/  @!P1 NANOSLEEP.SYNCS 0x989680 ;  /* 0x009896800000995d */ /* 0x002fea0003900000 */
[----:B------:R-:W1:Y:S02]  /*34990*/  @!P1 SYNCS.PHASECHK.TRANS64 P1, [R5+URZ+0x29840], R0 ;  /* 0x02984000050095a7 */ /* 0x000e64000802007f */
[----:B-1----:R-:W-:Y:S05]  /*349a0*/  @!P1 BRA `(.L_x_2971) ;  /* 0xfffffffc00f09947 */ /* 0x002fea000383ffff */
[----:B------:R-:W-:Y:S05]  /*349b0*/  BRA `(.L_x_3184) ;  /* 0xffffffa400c07947 */ /* 0x000fea000383ffff */
.L_x_2973:
[----:B-1----:R1:W2:Y:S02]  /*349c0*/  SYNCS.PHASECHK.TRANS64.TRYWAIT P1, [R23+URZ+0x29840], R2 ;  /* 0x02984002170075a7 */ /* 0x0022a4000802017f */
[----:B--2---:R-:W-:Y:S05]  /*349d0*/  @!P1 NANOSLEEP.SYNCS 0x989680 ;  /* 0x009896800000995d */ /* 0x004fea0003900000 */
[----:B------:R-:W2:Y:S02]  /*349e0*/  @!P1 SYNCS.PHASECHK.TRANS64 P1, [R23+URZ+0x29840], R2 ;  /* 0x02984002170095a7 */ /* 0x000ea4000802007f */
[----:B--2---:R-:W-:Y:S05]  /*349f0*/  @!P1 BRA `(.L_x_2973) ;  /* 0xfffffffc00f09947 */ /* 0x004fea000383ffff */
[----:B------:R-:W-:Y:S05]  /*34a00*/  BRA `(.L_x_3185) ;  /* 0xffffffa400cc7947 */ /* 0x000fea000383ffff */
.L_x_2975:
[----:B--2---:R2:W3:Y:S02]  /*34a10*/  SYNCS.PHASECHK.TRANS64.TRYWAIT P1, [R5+URZ+0x29860], R0 ;  /* 0x02986000050075a7 */ /* 0x0044e4000802017f */
[----:B---3--:R-:W-:Y:S05]  /*34a20*/  @!P1 NANOSLEEP.SYNCS 0x989680 ;  /* 0x009896800000995d */ /* 0x008fea0003900000 */
[----:B------:R-:W3:Y:S02]  /*34a30*/  @!P1 SYNCS.PHASECHK.TRANS64 P1, [R5+URZ+0x29860], R0 ;  /* 0x02986000050095a7 */ /* 0x000ee4000802007f */
[----:B---3--:R-:W-:Y:S05]  /*34a40*/  @!P1 BRA `(.L_x_2975) ;  /* 0xfffffffc00f09947 */ /* 0x008fea000383ffff */
[----:B------:R-:W-:Y:S05]  /*34a50*/  BRA `(.L_x_3186) ;  /* 0xffffffa400c87947 */ /* 0x000fea000383ffff */
.L_x_2977:
[----:B---3--:R3:W4:Y:S02]  /*34a60*/  SYNCS.PHASECHK.TRANS64.TRYWAIT P1, [R23+URZ+0x29860], R2 ;  /* 0x02986002170075a7 */ /* 0x008724000802017f */
[----:B----4-:R-:W-:Y:S05]  /*34a70*/  @!P1 NANOSLEEP.SYNCS 0x989680 ;  /* 0x009896800000995d */ /* 0x010fea0003900000 */
[----:B------:R-:W4:Y:S02]  /*34a80*/  @!P1 SYNCS.PHASECHK.TRANS64 P1, [R23+URZ+0x29860], R2 ;  /* 0x02986002170095a7 */ /* 0x000f24000802007f */
[----:B----4-:R-:W-:Y:S05]  /*34a90*/  @!P1 BRA `(.L_x_2977) ;  /* 0xfffffffc00f09947 */ /* 0x010fea000383ffff */
[----:B------:R-:W-:Y:S05]  /*34aa0*/  BRA `(.L_x_3187) ;  /* 0xffffffa400c47947 */ /* 0x000fea000383ffff */
.L_x_2979:
[----:B----4-:R4:W0:Y:S02]  /*34ab0*/  SYNCS.PHASECHK.TRANS64.TRYWAIT P1, [R5+URZ+0x29880], R0 ;  /* 0x02988000050075a7 */ /* 0x010824000802017f */
[----:B0-----:R-:W-:Y:S05]  /*34ac0*/  @!P1 NANOSLEEP.SYNCS 0x989680 ;  /* 0x009896800000995d */ /* 0x001fea0003900000 */
[----:B------:R-:W0:Y:S02]  /*34ad0*/  @!P1 SYNCS.PHASECHK.TRANS64 P1, [R5+URZ+0x29880], R0 ;  /* 0x02988000050095a7 */ /* 0x000e24000802007f */
[----:B0-----:R-:W-:Y:S05]  /*34ae0*/  @!P1 BRA `(.L_x_2979) ;  /* 0xfffffffc00f09947 */ /* 0x001fea000383ffff */
[----:B------:R-:W-:Y:S05]  /*34af0*/  BRA `(.L_x_3188) ;  /* 0xffffffa400c07947 */ /* 0x000fea000383ffff */
.L_x_3189:
        /* <DEDUP_REMOVED lines=16> */
.L_x_3198:


//--------------------- .nv.global.init           --------------------------
	.section	.nv.global.init,"aw",@progbits
	.align	4
.nv.global.init:
	.type		_ZZN5flash28permute_output_fp8_VcolmajorIN4cute6TensorINS1_11ArrayEngineIN7cutlass10bfloat16_tELm64EEENS1_6LayoutINS1_5tupleIJNS8_IJNS1_1CILi2EEESA_NS9_ILi16EEEEEENS9_ILi1EEESD_EEENS8_IJNS8_IJSD_SA_NS9_ILi4EEEEEENS9_ILi0EEESH_EEEEEEEEEvRT_E9upper_map,@object
	.size		_ZZN5flash28permute_output_fp8_VcolmajorIN4cute6TensorINS1_11ArrayEngineIN7cutlass10bfloat16_tELm64EEENS1_6LayoutINS1_5tupleIJNS8_IJNS1_1CILi2EEESA_NS9_ILi16EEEEEENS9_ILi1EEESD_EEENS8_IJNS8_IJSD_SA_NS9_ILi4EEEEEENS9_ILi0EEESH_EEEEEEEEEvRT_E9upper_map,($str$23 - _ZZN5flash28permute_output_fp8_VcolmajorIN4cute6TensorINS1_11ArrayEngineIN7cutlass10bfloat16_tELm64EEENS1_6LayoutINS1_5tupleIJNS8_IJNS1_1CILi2EEESA_NS9_ILi16EEEEEENS9_ILi1EEESD_EEENS8_IJNS8_IJSD_SA_NS9_ILi4EEEEEENS9_ILi0EEESH_EEEEEEEEEvRT_E9upper_map)
_ZZN5flash28permute_output_fp8_VcolmajorIN4cute6TensorINS1_11ArrayEngineIN7cutlass10bfloat16_tELm64EEENS1_6LayoutINS1_5tupleIJNS8_IJNS1_1CILi2EEESA_NS9_ILi16EEEEEENS9_ILi1EEESD_EEENS8_IJNS8_IJSD_SA_NS9_ILi4EEEEEENS9_ILi0EEESH_EEEEEEEEEvRT_E9upper_map:
        /*0000*/ 	.byte	0x00, 0x00, 0x00, 0x00, 0x02, 0x00, 0x00, 0x00, 0x03, 0x00, 0x00, 0x00, 0x01, 0x00, 0x00, 0x00
	.type		$str$23,@object
	.size		$str$23,($str$24 - $str$23)
$str$23:
        /*0010*/ 	.byte	0x28, 0x61, 0x64, 0x64, 0x72, 0x65, 0x73, 0x73, 0x20, 0x26, 0x20, 0x6d, 0x61, 0x73, 0x6b, 0x29
        /*0020*/ 	.byte	0x20, 0x3d, 0x3d, 0x20, 0x30, 0x00
	.type		$str$24,@object
	.size		$str$24,(__unnamed_7 - $str$24)
$str$24:
        /*0026*/ 	.byte	0x2f, 0x74, 0x6d, 0x70, 0x2f, 0x6f, 0x73, 0x73, 0x5f, 0x6b, 0x65, 0x72, 0x6e, 0x65, 0x6c, 0x73
        /*0036*/ 	.byte	0x5f, 0x73, 0x72, 0x63, 0x2f, 0x66, 0x6c, 0x61, 0x73, 0x68, 0x5f, 0x61, 0x74, 0x74, 0x65, 0x6e
        /*0046*/ 	.byte	0x74, 0x69, 0x6f, 0x6e, 0x2f, 0x63, 0x73, 0x72, 0x63, 0x2f, 0x63, 0x75, 0x74, 0x6c, 0x61, 0x73
        /*0056*/ 	.byte	0x73, 0x2f, 0x69, 0x6e, 0x63, 0x6c, 0x75, 0x64, 0x65, 0x2f, 0x63, 0x75, 0x74, 0x65, 0x2f, 0x70
        /*0066*/ 	.byte	0x6f, 0x69, 0x6e, 0x74, 0x65, 0x72, 0x5f, 0x66, 0x6c, 0x61, 0x67, 0x67, 0x65, 0x64, 0x2e, 0x68
        /*0076*/ 	.byte	0x70, 0x70, 0x00
	.type		__unnamed_7,@object
	.size		__unnamed_7,(__unnamed_12 - __unnamed_7)
__unnamed_7:
        /* <DEDUP_REMOVED lines=24> */
        /*01f9*/ 	.byte	0x3e, 0x3e, 0x20, 0x26, 0x5d, 0x00
	.type		__unnamed_12,@object
	.size		__unnamed_12,(__unnamed_5 - __unnamed_12)
__unnamed_12:
        /* <DEDUP_REMOVED lines=25> */
	.type		__unnamed_5,@object
	.size		__unnamed_5,(__unnamed_10 - __unnamed_5)
__unnamed_5:
        /* <DEDUP_REMOVED lines=25> */
	.type		__unnamed_10,@object
	.size		__unnamed_10,(__unnamed_3 - __unnamed_10)
__unnamed_10:
        /* <DEDUP_REMOVED lines=29> */
        /*06db*/ 	.byte	0x5d, 0x00
	.type		__unnamed_3,@object
	.size		__unnamed_3,(__unnamed_9 - __unnamed_3)
__unnamed_3:
        /* <DEDUP_REMOVED lines=30> */
	.type		__unnamed_9,@object
	.size		__unnamed_9,(__unnamed_2 - __unnamed_9)
__unnamed_9:
        /* <DEDUP_REMOVED lines=30> */
	.type		__unnamed_2,@object
	.size		__unnamed_2,(__unnamed_11 - __unnamed_2)
__unnamed_2:
        /* <DEDUP_REMOVED lines=30> */
	.type		__unnamed_11,@object
	.size		__unnamed_11,(__unnamed_4 - __unnamed_11)
__unnamed_11:
        /* <DEDUP_REMOVED lines=30> */
	.type		__unnamed_4,@object
	.size		__unnamed_4,(__unnamed_6 - __unnamed_4)
__unnamed_4:
        /* <DEDUP_REMOVED lines=30> */
	.type		__unnamed_6,@object
	.size		__unnamed_6,(__unnamed_8 - __unnamed_6)
__unnamed_6:
        /* <DEDUP_REMOVED lines=29> */
        /*11c7*/ 	.byte	0x3e, 0x5d, 0x00
	.type		__unnamed_8,@object
	.size		__unnamed_8,(__unnamed_1 - __unnamed_8)
__unnamed_8:
        /* <DEDUP_REMOVED lines=30> */
	.type		__unnamed_1,@object
	.size		__unnamed_1,(.L_0 - __unnamed_1)
__unnamed_1:
        /* <DEDUP_REMOVED lines=29> */
        /*156e*/ 	.byte	0x3e, 0x20, 0x26, 0x5d, 0x00
.L_0:


//--------------------- .nv.shared._ZN7cutlass13device_kernelIN5flash11enable_sm90INS1_16FlashAttnFwdSm90INS1_25CollectiveMainloopFwdSm90ILi2EN4cute5tupleIJNS5_1CILi1EEES8_S8_EEENS6_IJNS7_ILi128EEENS7_ILi160EEENS7_ILi192EEEEEELi128ENS_12float_e4m3_tEfNS_4arch4Sm90ELb0ELb0ELb1ELb0ELb1ELb0ELb0ELb1ELb1ELb1ELb0ELb0EEENS1_21CollectiveEpilogueFwdINS6_IJSA_SA_SB_EEES9_NS_10bfloat16_tESG_Li256ELb0ELb1ELb0ELb1EEENS1_29StaticPersistentTileSchedulerILb0EEEEEEEEEvNT_6ParamsE --------------------------
	.section	.nv.shared._ZN7cutlass13device_kernelIN5flash11enable_sm90INS1_16FlashAttnFwdSm90INS1_25CollectiveMainloopFwdSm90ILi2EN4cute5tupleIJNS5_1CILi1EEES8_S8_EEENS6_IJNS7_ILi128EEENS7_ILi160EEENS7_ILi192EEEEEELi128ENS_12float_e4m3_tEfNS_4arch4Sm90ELb0ELb0ELb1ELb0ELb1ELb0ELb0ELb1ELb1ELb1ELb0ELb0EEENS1_21CollectiveEpilogueFwdINS6_IJSA_SA_SB_EEES9_NS_10bfloat16_tESG_Li256ELb0ELb1ELb0ELb1EEENS1_29StaticPersistentTileSchedulerILb0EEEEEEEEEvNT_6ParamsE,"aw",@nobits
	.sectionflags	@""
	.align	16
	.zero		1024


//--------------------- .nv.shared.reserved.0     --------------------------
	.section	.nv.shared.reserved.0,"aw",@nobits
	.weak		__nv_reservedSMEM_offset_0_alias
	.size		__nv_reservedSMEM_offset_0_alias, 0, 0
	.other		__nv_reservedSMEM_offset_0_alias,@"STO_CUDA_RESERVED_SHARED STV_DEFAULT"
__nv_reservedSMEM_offset_0_alias:
	.zero		0


//--------------------- .nv.global                --------------------------
	.section	.nv.global,"aw",@nobits
.nv.global:
	.type		_ZN84_INTERNAL_e8e19953_48_flash_fwd_hdim192_128_e4m3_paged_softcap_sm90_cu_ef95aea4_32104cute1_E,@object
	.size		_ZN84_INTERNAL_e8e19953_48_flash_fwd_hdim192_128_e4m3_paged_softcap_sm90_cu_ef95aea4_32104cute1_E,(_ZN84_INTERNAL_e8e19953_48_flash_fwd_hdim192_128_e4m3_paged_softcap_sm90_cu_ef95aea4_32104cuda3std3__45__cpo6cbeginE - _ZN84_INTERNAL_e8e19953_48_flash_fwd_hdim192_128_e4m3_paged_softcap_sm90_cu_ef95aea4_32104cute1_E)
_ZN84_INTERNAL_e8e19953_48_flash_fwd_hdim192_128_e4m3_paged_softcap_sm90_cu_ef95aea4_32104cute1_E:
	.zero		1
	.type		_ZN84_INTERNAL_e8e19953_48_flash_fwd_hdim192_128_e4m3_paged_softcap_sm90_cu_ef95aea4_32104cuda3std3__45__cpo6cbeginE,@object
	.size		_ZN84_INTERNAL_e8e19953_48_flash_fwd_hdim192_128_e4m3_paged_softcap_sm90_cu_ef95aea4_32104cuda3std3__45__cpo6cbeginE,(_ZN84_INTERNAL_e8e19953_48_flash_fwd_hdim192_128_e4m3_paged_softcap_sm90_cu_ef95aea4_32104cuda3std3__48in_placeE - _ZN84_INTERNAL_e8e19953_48_flash_fwd_hdim192_128_e4m3_paged_softcap_sm90_cu_ef95aea4_32104cuda3std3__45__cpo6cbeginE)
_ZN84_INTERNAL_e8e19953_48_flash_fwd_hdim192_128_e4m3_paged_softcap_sm90_cu_ef95aea4_32104cuda3std3__45__cpo6cbeginE:
	.zero		1
	.type		_ZN84_INTERNAL_e8e19953_48_flash_fwd_hdim192_128_e4m3_paged_softcap_sm90_cu_ef95aea4_32104cuda3std3__48in_placeE,@object
	.size		_ZN84_INTERNAL_e8e19953_48_flash_fwd_hdim192_128_e4m3_paged_softcap_sm90_cu_ef95aea4_32104cuda3std3__48in_placeE,(_ZN84_INTERNAL_e8e19953_48_flash_fwd_hdim192_128_e4m3_paged_softcap_sm90_cu_ef95aea4_32104cuda3std6ranges3__45__cpo9iter_moveE - _ZN84_INTERNAL_e8e19953_48_flash_fwd_hdim192_128_e4m3_paged_softcap_sm90_cu_ef95aea4_32104cuda3std3__48in_placeE)
_ZN84_INTERNAL_e8e19953_48_flash_fwd_hdim192_128_e4m3_paged_softcap_sm90_cu_ef95aea4_32104cuda3std3__48in_placeE:
	.zero		1
	.type		_ZN84_INTERNAL_e8e19953_48_flash_fwd_hdim192_128_e4m3_paged_softcap_sm90_cu_ef95aea4_32104cuda3std6ranges3__45__cpo9iter_moveE,@object
	.size		_ZN84_INTERNAL_e8e19953_48_flash_fwd_hdim192_128_e4m3_paged_softcap_sm90_cu_ef95aea4_32104cuda3std6ranges3__45__cpo9iter_moveE,(_ZN84_INTERNAL_e8e19953_48_flash_fwd_hdim192_128_e4m3_paged_softcap_sm90_cu_ef95aea4_32104cuda3std3__45__cpo5beginE - _ZN84_INTERNAL_e8e19953_48_flash_fwd_hdim192_128_e4m3_paged_softcap_sm90_cu_ef95aea4_32104cuda3std6ranges3__45__cpo9iter_moveE)
_ZN84_INTERNAL_e8e19953_48_flash_fwd_hdim192_128_e4m3_paged_softcap_sm90_cu_ef95aea4_32104cuda3std6ranges3__45__cpo9iter_moveE:
	.zero		1
	.type		_ZN84_INTERNAL_e8e19953_48_flash_fwd_hdim192_128_e4m3_paged_softcap_sm90_cu_ef95aea4_32104cuda3std3__45__cpo5beginE,@object
	.size		_ZN84_INTERNAL_e8e19953_48_flash_fwd_hdim192_128_e4m3_paged_softcap_sm90_cu_ef95aea4_32104cuda3std3__45__cpo5beginE,(_ZN84_INTERNAL_e8e19953_48_flash_fwd_hdim192_128_e4m3_paged_softcap_sm90_cu_ef95aea4_32104cuda3std3__486_GLOBAL__N__e8e19953_48_flash_fwd_hdim192_128_e4m3_paged_softcap_sm90_cu_ef95aea4_32106ignoreE - _ZN84_INTERNAL_e8e19953_48_flash_fwd_hdim192_128_e4m3_paged_softcap_sm90_cu_ef95aea4_32104cuda3std3__45__cpo5beginE)
_ZN84_INTERNAL_e8e19953_48_flash_fwd_hdim192_128_e4m3_paged_softcap_sm90_cu_ef95aea4_32104cuda3std3__45__cpo5beginE:
	.zero		1
	.type		_ZN84_INTERNAL_e8e19953_48_flash_fwd_hdim192_128_e4m3_paged_softcap_sm90_cu_ef95aea4_32104cuda3std3__486_GLOBAL__N__e8e19953_48_flash_fwd_hdim192_128_e4m3_paged_softcap_sm90_cu_ef95aea4_32106ignoreE,@object
	.size		_ZN84_INTERNAL_e8e19953_48_flash_fwd_hdim192_128_e4m3_paged_softcap_sm90_cu_ef95aea4_32104cuda3std3__486_GLOBAL__N__e8e19953_48_flash_fwd_hdim192_128_e4m3_paged_softcap_sm90_cu_ef95aea4_32106ignoreE,(_ZN84_INTERNAL_e8e19953_48_flash_fwd_hdim192_128_e4m3_paged_softcap_sm90_cu_ef95aea4_32104cute7productE - _ZN84_INTERNAL_e8e19953_48_flash_fwd_hdim192_128_e4m3_paged_softcap_sm90_cu_ef95aea4_32104cuda3std3__486_GLOBAL__N__e8e19953_48_flash_fwd_hdim192_128_e4m3_paged_softcap_sm90_cu_ef95aea4_32106ignoreE)
_ZN84_INTERNAL_e8e19953_48_flash_fwd_hdim192_128_e4m3_paged_softcap_sm90_cu_ef95aea4_32104cuda3std3__486_GLOBAL__N__e8e19953_48_flash_fwd_hdim192_128_e4m3_paged_softcap_sm90_cu_ef95aea4_32106ignoreE:
	.zero		1
	.type		_ZN84_INTERNAL_e8e19953_48_flash_fwd_hdim192_128_e4m3_paged_softcap_sm90_cu_ef95aea4_32104cute7productE,@object
	.size		_ZN84_INTERNAL_e8e19953_48_flash_fwd_hdim192_128_e4m3_paged_softcap_sm90_cu_ef95aea4_32104cute7productE,(_ZN84_INTERNAL_e8e19953_48_flash_fwd_hdim192_128_e4m3_paged_softcap_sm90_cu_ef95aea4_32104cuda3std3__45__cpo3endE - _ZN84_INTERNAL_e8e19953_48_flash_fwd_hdim192_128_e4m3_paged_softcap_sm90_cu_ef95aea4_32104cute7productE)
_ZN84_INTERNAL_e8e19953_48_flash_fwd_hdim192_128_e4m3_paged_softcap_sm90_cu_ef95aea4_32104cute7productE:
	.zero		1
	.type		_ZN84_INTERNAL_e8e19953_48_flash_fwd_hdim192_128_e4m3_paged_softcap_sm90_cu_ef95aea4_32104cuda3std3__45__cpo3endE,@object
	.size		_ZN84_INTERNAL_e8e19953_48_flash_fwd_hdim192_128_e4m3_paged_softcap_sm90_cu_ef95aea4_32104cuda3std3__45__cpo3endE,(_ZN84_INTERNAL_e8e19953_48_flash_fwd_hdim192_128_e4m3_paged_softcap_sm90_cu_ef95aea4_32104cuda3std3__419piecewise_constructE - _ZN84_INTERNAL_e8e19953_48_flash_fwd_hdim192_128_e4m3_paged_softcap_sm90_cu_ef95aea4_32104cuda3std3__45__cpo3endE)
_ZN84_INTERNAL_e8e19953_48_flash_fwd_hdim192_128_e4m3_paged_softcap_sm90_cu_ef95aea4_32104cuda3std3__45__cpo3endE:
	.zero		1
	.type		_ZN84_INTERNAL_e8e19953_48_flash_fwd_hdim192_128_e4m3_paged_softcap_sm90_cu_ef95aea4_32104cuda3std3__419piecewise_constructE,@object
	.size		_ZN84_INTERNAL_e8e19953_48_flash_fwd_hdim192_128_e4m3_paged_softcap_sm90_cu_ef95aea4_32104cuda3std3__419piecewise_constructE,(_ZN84_INTERNAL_e8e19953_48_flash_fwd_hdim192_128_e4m3_paged_softcap_sm90_cu_ef95aea4_32104cuda3std3__45__cpo4cendE - _ZN84_INTERNAL_e8e19953_48_flash_fwd_hdim192_128_e4m3_paged_softcap_sm90_cu_ef95aea4_32104cuda3std3__419piecewise_constructE)
_ZN84_INTERNAL_e8e19953_48_flash_fwd_hdim192_128_e4m3_paged_softcap_sm90_cu_ef95aea4_32104cuda3std3__419piecewise_constructE:
	.zero		1
	.type		_ZN84_INTERNAL_e8e19953_48_flash_fwd_hdim192_128_e4m3_paged_softcap_sm90_cu_ef95aea4_32104cuda3std3__45__cpo4cendE,@object
	.size		_ZN84_INTERNAL_e8e19953_48_flash_fwd_hdim192_128_e4m3_paged_softcap_sm90_cu_ef95aea4_32104cuda3std3__45__cpo4cendE,(_ZN84_INTERNAL_e8e19953_48_flash_fwd_hdim192_128_e4m3_paged_softcap_sm90_cu_ef95aea4_32104cuda3std6ranges3__45__cpo4swapE - _ZN84_INTERNAL_e8e19953_48_flash_fwd_hdim192_128_e4m3_paged_softcap_sm90_cu_ef95aea4_32104cuda3std3__45__cpo4cendE)
_ZN84_INTERNAL_e8e19953_48_flash_fwd_hdim192_128_e4m3_paged_softcap_sm90_cu_ef95aea4_32104cuda3std3__45__cpo4cendE:
	.zero		1
	.type		_ZN84_INTERNAL_e8e19953_48_flash_fwd_hdim192_128_e4m3_paged_softcap_sm90_cu_ef95aea4_32104cuda3std6ranges3__45__cpo4swapE,@object
	.size		_ZN84_INTERNAL_e8e19953_48_flash_fwd_hdim192_128_e4m3_paged_softcap_sm90_cu_ef95aea4_32104cuda3std6ranges3__45__cpo4swapE,(.L_20 - _ZN84_INTERNAL_e8e19953_48_flash_fwd_hdim192_128_e4m3_paged_softcap_sm90_cu_ef95aea4_32104cuda3std6ranges3__45__cpo4swapE)
_ZN84_INTERNAL_e8e19953_48_flash_fwd_hdim192_128_e4m3_paged_softcap_sm90_cu_ef95aea4_32104cuda3std6ranges3__45__cpo4swapE:
	.zero		1
.L_20:


//--------------------- .nv.shared._ZN7cutlass13device_kernelIN5flash11enable_sm90INS1_16FlashAttnFwdSm90INS1_25CollectiveMainloopFwdSm90ILi2EN4cute5tupleIJNS5_1CILi1EEES8_S8_EEENS6_IJNS7_ILi128EEENS7_ILi160EEENS7_ILi192EEEEEELi128ENS_12float_e4m3_tEfNS_4arch4Sm90ELb0ELb0ELb1ELb1ELb1ELb0ELb0ELb1ELb1ELb1ELb0ELb0EEENS1_21CollectiveEpilogueFwdINS6_IJSA_SA_SB_EEES9_NS_10bfloat16_tESG_Li256ELb1ELb1ELb0ELb1EEENS1_36VarlenDynamicPersistentTileSchedulerILi128ELi160ELi256ELi128ELb0ELb1ELb1ELb0ELb1ELb1EEEEEEEEEvNT_6ParamsE --------------------------
	.section	.nv.shared._ZN7cutlass13device_kernelIN5flash11enable_sm90INS1_16FlashAttnFwdSm90INS1_25CollectiveMainloopFwdSm90ILi2EN4cute5tupleIJNS5_1CILi1EEES8_S8_EEENS6_IJNS7_ILi128EEENS7_ILi160EEENS7_ILi192EEEEEELi128ENS_12float_e4m3_tEfNS_4arch4Sm90ELb0ELb0ELb1ELb1ELb1ELb0ELb0ELb1ELb1ELb1ELb0ELb0EEENS1_21CollectiveEpilogueFwdINS6_IJSA_SA_SB_EEES9_NS_10bfloat16_tESG_Li256ELb1ELb1ELb0ELb1EEENS1_36VarlenDynamicPersistentTileSchedulerILi128ELi160ELi256ELi128ELb0ELb1ELb1ELb0ELb1ELb1EEEEEEEEEvNT_6ParamsE,"aw",@nobits
	.sectionflags	@""
	.align	16
	.zero		1024


//--------------------- .nv.shared._ZN7cutlass13device_kernelIN5flash11enable_sm90INS1_16FlashAttnFwdSm90INS1_25CollectiveMainloopFwdSm90ILi2EN4cute5tupleIJNS5_1CILi1EEES8_S8_EEENS6_IJNS7_ILi128EEENS7_ILi160EEENS7_ILi192EEEEEELi128ENS_12float_e4m3_tEfNS_4arch4Sm90ELb0ELb0ELb1ELb1ELb1ELb1ELb0ELb1ELb1ELb1ELb0ELb0EEENS1_21CollectiveEpilogueFwdINS6_IJSA_SA_SB_EEES9_NS_10bfloat16_tESG_Li256ELb1ELb1ELb0ELb1EEENS1_36VarlenDynamicPersistentTileSchedulerILi128ELi160ELi256ELi128ELb0ELb1ELb1ELb0ELb1ELb1EEEEEEEEEvNT_6ParamsE --------------------------
	.section	.nv.shared._ZN7cutlass13device_kernelIN5flash11enable_sm90INS1_16FlashAttnFwdSm90INS1_25CollectiveMainloopFwdSm90ILi2EN4cute5tupleIJNS5_1CILi1EEES8_S8_EEENS6_IJNS7_ILi128EEENS7_ILi160EEENS7_ILi192EEEEEELi128ENS_12float_e4m3_tEfNS_4arch4Sm90ELb0ELb0ELb1ELb1ELb1ELb1ELb0ELb1ELb1ELb1ELb0ELb0EEENS1_21CollectiveEpilogueFwdINS6_IJSA_SA_SB_EEES9_NS_10bfloat16_tESG_Li256ELb1ELb1ELb0ELb1EEENS1_36VarlenDynamicPersistentTileSchedulerILi128ELi160ELi256ELi128ELb0ELb1ELb1ELb0ELb1ELb1EEEEEEEEEvNT_6ParamsE,"aw",@nobits
	.sectionflags	@""
	.align	16
	.zero		1024


//--------------------- .nv.shared._ZN7cutlass13device_kernelIN5flash11enable_sm90INS1_16FlashAttnFwdSm90INS1_25CollectiveMainloopFwdSm90ILi2EN4cute5tupleIJNS5_1CILi1EEES8_S8_EEENS6_IJNS7_ILi128EEESA_NS7_ILi192EEEEEELi128ENS_12float_e4m3_tEfNS_4arch4Sm90ELb0ELb1ELb1ELb0ELb1ELb0ELb0ELb1ELb1ELb1ELb0ELb0EEENS1_21CollectiveEpilogueFwdINS6_IJSA_SA_SA_EEES9_NS_10bfloat16_tESF_Li256ELb0ELb1ELb0ELb1EEENS1_30DynamicPersistentTileSchedulerILi256ELi128ELb0ELb1ELb1EEEEEEEEEvNT_6ParamsE --------------------------
	.section	.nv.shared._ZN7cutlass13device_kernelIN5flash11enable_sm90INS1_16FlashAttnFwdSm90INS1_25CollectiveMainloopFwdSm90ILi2EN4cute5tupleIJNS5_1CILi1EEES8_S8_EEENS6_IJNS7_ILi128EEESA_NS7_ILi192EEEEEELi128ENS_12float_e4m3_tEfNS_4arch4Sm90ELb0ELb1ELb1ELb0ELb1ELb0ELb0ELb1ELb1ELb1ELb0ELb0EEENS1_21CollectiveEpilogueFwdINS6_IJSA_SA_SA_EEES9_NS_10bfloat16_tESF_Li256ELb0ELb1ELb0ELb1EEENS1_30DynamicPersistentTileSchedulerILi256ELi128ELb0ELb1ELb1EEEEEEEEEvNT_6ParamsE,"aw",@nobits
	.sectionflags	@""
	.align	16
	.zero		1024


//--------------------- .nv.shared._ZN7cutlass13device_kernelIN5flash11enable_sm90INS1_16FlashAttnFwdSm90INS1_25CollectiveMainloopFwdSm90ILi2EN4cute5tupleIJNS5_1CILi1EEES8_S8_EEENS6_IJNS7_ILi128EEESA_NS7_ILi192EEEEEELi128ENS_12float_e4m3_tEfNS_4arch4Sm90ELb0ELb1ELb1ELb1ELb1ELb0ELb0ELb1ELb1ELb1ELb0ELb0EEENS1_21CollectiveEpilogueFwdINS6_IJSA_SA_SA_EEES9_NS_10bfloat16_tESF_Li256ELb1ELb1ELb0ELb1EEENS1_36VarlenDynamicPersistentTileSchedulerILi128ELi128ELi256ELi128ELb0ELb1ELb1ELb1ELb0ELb1EEEEEEEEEvNT_6ParamsE --------------------------
	.section	.nv.shared._ZN7cutlass13device_kernelIN5flash11enable_sm90INS1_16FlashAttnFwdSm90INS1_25CollectiveMainloopFwdSm90ILi2EN4cute5tupleIJNS5_1CILi1EEES8_S8_EEENS6_IJNS7_ILi128EEESA_NS7_ILi192EEEEEELi128ENS_12float_e4m3_tEfNS_4arch4Sm90ELb0ELb1ELb1ELb1ELb1ELb0ELb0ELb1ELb1ELb1ELb0ELb0EEENS1_21CollectiveEpilogueFwdINS6_IJSA_SA_SA_EEES9_NS_10bfloat16_tESF_Li256ELb1ELb1ELb0ELb1EEENS1_36VarlenDynamicPersistentTileSchedulerILi128ELi128ELi256ELi128ELb0ELb1ELb1ELb1ELb0ELb1EEEEEEEEEvNT_6ParamsE,"aw",@nobits
	.sectionflags	@""
	.align	16
	.zero		1024


//--------------------- .nv.shared._ZN7cutlass13device_kernelIN5flash11enable_sm90INS1_16FlashAttnFwdSm90INS1_25CollectiveMainloopFwdSm90ILi2EN4cute5tupleIJNS5_1CILi1EEES8_S8_EEENS6_IJNS7_ILi128EEESA_NS7_ILi192EEEEEELi128ENS_12float_e4m3_tEfNS_4arch4Sm90ELb0ELb1ELb1ELb1ELb1ELb1ELb0ELb1ELb1ELb1ELb0ELb0EEENS1_21CollectiveEpilogueFwdINS6_IJSA_SA_SA_EEES9_NS_10bfloat16_tESF_Li256ELb1ELb1ELb0ELb1EEENS1_36VarlenDynamicPersistentTileSchedulerILi128ELi128ELi256ELi128ELb0ELb1ELb1ELb1ELb0ELb1EEEEEEEEEvNT_6ParamsE --------------------------
	.section	.nv.shared._ZN7cutlass13device_kernelIN5flash11enable_sm90INS1_16FlashAttnFwdSm90INS1_25CollectiveMainloopFwdSm90ILi2EN4cute5tupleIJNS5_1CILi1EEES8_S8_EEENS6_IJNS7_ILi128EEESA_NS7_ILi192EEEEEELi128ENS_12float_e4m3_tEfNS_4arch4Sm90ELb0ELb1ELb1ELb1ELb1ELb1ELb0ELb1ELb1ELb1ELb0ELb0EEENS1_21CollectiveEpilogueFwdINS6_IJSA_SA_SA_EEES9_NS_10bfloat16_tESF_Li256ELb1ELb1ELb0ELb1EEENS1_36VarlenDynamicPersistentTileSchedulerILi128ELi128ELi256ELi128ELb0ELb1ELb1ELb1ELb0ELb1EEEEEEEEEvNT_6ParamsE,"aw",@nobits
	.sectionflags	@""
	.align	16
	.zero		1024


//--------------------- .nv.shared._ZN7cutlass13device_kernelIN5flash11enable_sm90INS1_16FlashAttnFwdSm90INS1_25CollectiveMainloopFwdSm90ILi2EN4cute5tupleIJNS5_1CILi1EEES8_S8_EEENS6_IJNS7_ILi128EEENS7_ILi160EEENS7_ILi192EEEEEELi128ENS_12float_e4m3_tEfNS_4arch4Sm90ELb1ELb0ELb1ELb0ELb1ELb0ELb0ELb1ELb1ELb1ELb0ELb0EEENS1_21CollectiveEpilogueFwdINS6_IJSA_SA_SB_EEES9_NS_10bfloat16_tESG_Li256ELb0ELb1ELb0ELb1EEENS1_30DynamicPersistentTileSchedulerILi256ELi128ELb0ELb1ELb1EEEEEEEEEvNT_6ParamsE --------------------------
	.section	.nv.shared._ZN7cutlass13device_kernelIN5flash11enable_sm90INS1_16FlashAttnFwdSm90INS1_25CollectiveMainloopFwdSm90ILi2EN4cute5tupleIJNS5_1CILi1EEES8_S8_EEENS6_IJNS7_ILi128EEENS7_ILi160EEENS7_ILi192EEEEEELi128ENS_12float_e4m3_tEfNS_4arch4Sm90ELb1ELb0ELb1ELb0ELb1ELb0ELb0ELb1ELb1ELb1ELb0ELb0EEENS1_21CollectiveEpilogueFwdINS6_IJSA_SA_SB_EEES9_NS_10bfloat16_tESG_Li256ELb0ELb1ELb0ELb1EEENS1_30DynamicPersistentTileSchedulerILi256ELi128ELb0ELb1ELb1EEEEEEEEEvNT_6ParamsE,"aw",@nobits
	.sectionflags	@""
	.align	16
	.zero		1024


//--------------------- .nv.shared._ZN7cutlass13device_kernelIN5flash11enable_sm90INS1_16FlashAttnFwdSm90INS1_25CollectiveMainloopFwdSm90ILi2EN4cute5tupleIJNS5_1CILi1EEES8_S8_EEENS6_IJNS7_ILi128EEENS7_ILi160EEENS7_ILi192EEEEEELi128ENS_12float_e4m3_tEfNS_4arch4Sm90ELb1ELb0ELb1ELb1ELb1ELb0ELb0ELb1ELb1ELb1ELb0ELb0EEENS1_21CollectiveEpilogueFwdINS6_IJSA_SA_SB_EEES9_NS_10bfloat16_tESG_Li256ELb1ELb1ELb0ELb1EEENS1_36VarlenDynamicPersistentTileSchedulerILi128ELi160ELi256ELi128ELb0ELb1ELb1ELb1ELb1ELb1EEEEEEEEEvNT_6ParamsE --------------------------
	.section	.nv.shared._ZN7cutlass13device_kernelIN5flash11enable_sm90INS1_16FlashAttnFwdSm90INS1_25CollectiveMainloopFwdSm90ILi2EN4cute5tupleIJNS5_1CILi1EEES8_S8_EEENS6_IJNS7_ILi128EEENS7_ILi160EEENS7_ILi192EEEEEELi128ENS_12float_e4m3_tEfNS_4arch4Sm90ELb1ELb0ELb1ELb1ELb1ELb0ELb0ELb1ELb1ELb1ELb0ELb0EEENS1_21CollectiveEpilogueFwdINS6_IJSA_SA_SB_EEES9_NS_10bfloat16_tESG_Li256ELb1ELb1ELb0ELb1EEENS1_36VarlenDynamicPersistentTileSchedulerILi128ELi160ELi256ELi128ELb0ELb1ELb1ELb1ELb1ELb1EEEEEEEEEvNT_6ParamsE,"aw",@nobits
	.sectionflags	@""
	.align	16
	.zero		1024


//--------------------- .nv.shared._ZN7cutlass13device_kernelIN5flash11enable_sm90INS1_16FlashAttnFwdSm90INS1_25CollectiveMainloopFwdSm90ILi2EN4cute5tupleIJNS5_1CILi1EEES8_S8_EEENS6_IJNS7_ILi128EEENS7_ILi160EEENS7_ILi192EEEEEELi128ENS_12float_e4m3_tEfNS_4arch4Sm90ELb1ELb0ELb1ELb1ELb1ELb1ELb0ELb1ELb1ELb1ELb0ELb0EEENS1_21CollectiveEpilogueFwdINS6_IJSA_SA_SB_EEES9_NS_10bfloat16_tESG_Li256ELb1ELb1ELb0ELb1EEENS1_36VarlenDynamicPersistentTileSchedulerILi128ELi160ELi256ELi128ELb0ELb1ELb1ELb1ELb1ELb1EEEEEEEEEvNT_6ParamsE --------------------------
	.section	.nv.shared._ZN7cutlass13device_kernelIN5flash11enable_sm90INS1_16FlashAttnFwdSm90INS1_25CollectiveMainloopFwdSm90ILi2EN4cute5tupleIJNS5_1CILi1EEES8_S8_EEENS6_IJNS7_ILi128EEENS7_ILi160EEENS7_ILi192EEEEEELi128ENS_12float_e4m3_tEfNS_4arch4Sm90ELb1ELb0ELb1ELb1ELb1ELb1ELb0ELb1ELb1ELb1ELb0ELb0EEENS1_21CollectiveEpilogueFwdINS6_IJSA_SA_SB_EEES9_NS_10bfloat16_tESG_Li256ELb1ELb1ELb0ELb1EEENS1_36VarlenDynamicPersistentTileSchedulerILi128ELi160ELi256ELi128ELb0ELb1ELb1ELb1ELb1ELb1EEEEEEEEEvNT_6ParamsE,"aw",@nobits
	.sectionflags	@""
	.align	16
	.zero		1024


//--------------------- .nv.constant0._ZN7cutlass13device_kernelIN5flash11enable_sm90INS1_16FlashAttnFwdSm90INS1_25CollectiveMainloopFwdSm90ILi2EN4cute5tupleIJNS5_1CILi1EEES8_S8_EEENS6_IJNS7_ILi128EEENS7_ILi160EEENS7_ILi192EEEEEELi128ENS_12float_e4m3_tEfNS_4arch4Sm90ELb0ELb0ELb1ELb0ELb1ELb0ELb0ELb1ELb1ELb1ELb0ELb0EEENS1_21CollectiveEpilogueFwdINS6_IJSA_SA_SB_EEES9_NS_10bfloat16_tESG_Li256ELb0ELb1ELb0ELb1EEENS1_29StaticPersistentTileSchedulerILb0EEEEEEEEEvNT_6ParamsE --------------------------
	.section	.nv.constant0._ZN7cutlass13device_kernelIN5flash11enable_sm90INS1_16FlashAttnFwdSm90INS1_25CollectiveMainloopFwdSm90ILi2EN4cute5tupleIJNS5_1CILi1EEES8_S8_EEENS6_IJNS7_ILi128EEENS7_ILi160EEENS7_ILi192EEEEEELi128ENS_12float_e4m3_tEfNS_4arch4Sm90ELb0ELb0ELb1ELb0ELb1ELb0ELb0ELb1ELb1ELb1ELb0ELb0EEENS1_21CollectiveEpilogueFwdINS6_IJSA_SA_SB_EEES9_NS_10bfloat16_tESG_Li256ELb0ELb1ELb0ELb1EEENS1_29StaticPersistentTileSchedulerILb0EEEEEEEEEvNT_6ParamsE,"a",@progbits
	.sectionflags	@""
	.align	4
.nv.constant0._ZN7cutlass13device_kernelIN5flash11enable_sm90INS1_16FlashAttnFwdSm90INS1_25CollectiveMainloopFwdSm90ILi2EN4cute5tupleIJNS5_1CILi1EEES8_S8_EEENS6_IJNS7_ILi128EEENS7_ILi160EEENS7_ILi192EEEEEELi128ENS_12float_e4m3_tEfNS_4arch4Sm90ELb0ELb0ELb1ELb0ELb1ELb0ELb0ELb1ELb1ELb1ELb0ELb0EEENS1_21CollectiveEpilogueFwdINS6_IJSA_SA_SB_EEES9_NS_10bfloat16_tESG_Li256ELb0ELb1ELb0ELb1EEENS1_29StaticPersistentTileSchedulerILb0EEEEEEEEEvNT_6ParamsE:
	.zero		3200


//--------------------- .nv.constant0._ZN7cutlass13device_kernelIN5flash11enable_sm90INS1_16FlashAttnFwdSm90INS1_25CollectiveMainloopFwdSm90ILi2EN4cute5tupleIJNS5_1CILi1EEES8_S8_EEENS6_IJNS7_ILi128EEENS7_ILi160EEENS7_ILi192EEEEEELi128ENS_12float_e4m3_tEfNS_4arch4Sm90ELb0ELb0ELb1ELb1ELb1ELb0ELb0ELb1ELb1ELb1ELb0ELb0EEENS1_21CollectiveEpilogueFwdINS6_IJSA_SA_SB_EEES9_NS_10bfloat16_tESG_Li256ELb1ELb1ELb0ELb1EEENS1_36VarlenDynamicPersistentTileSchedulerILi128ELi160ELi256ELi128ELb0ELb1ELb1ELb0ELb1ELb1EEEEEEEEEvNT_6ParamsE --------------------------
	.section	.nv.constant0._ZN7cutlass13device_kernelIN5flash11enable_sm90INS1_16FlashAttnFwdSm90INS1_25CollectiveMainloopFwdSm90ILi2EN4cute5tupleIJNS5_1CILi1EEES8_S8_EEENS6_IJNS7_ILi128EEENS7_ILi160EEENS7_ILi192EEEEEELi128ENS_12float_e4m3_tEfNS_4arch4Sm90ELb0ELb0ELb1ELb1ELb1ELb0ELb0ELb1ELb1ELb1ELb0ELb0EEENS1_21CollectiveEpilogueFwdINS6_IJSA_SA_SB_EEES9_NS_10bfloat16_tESG_Li256ELb1ELb1ELb0ELb1EEENS1_36VarlenDynamicPersistentTileSchedulerILi128ELi160ELi256ELi128ELb0ELb1ELb1ELb0ELb1ELb1EEEEEEEEEvNT_6ParamsE,"a",@progbits
	.sectionflags	@""
	.align	4
.nv.constant0._ZN7cutlass13device_kernelIN5flash11enable_sm90INS1_16FlashAttnFwdSm90INS1_25CollectiveMainloopFwdSm90ILi2EN4cute5tupleIJNS5_1CILi1EEES8_S8_EEENS6_IJNS7_ILi128EEENS7_ILi160EEENS7_ILi192EEEEEELi128ENS_12float_e4m3_tEfNS_4arch4Sm90ELb0ELb0ELb1ELb1ELb1ELb0ELb0ELb1ELb1ELb1ELb0ELb0EEENS1_21CollectiveEpilogueFwdINS6_IJSA_SA_SB_EEES9_NS_10bfloat16_tESG_Li256ELb1ELb1ELb0ELb1EEENS1_36VarlenDynamicPersistentTileSchedulerILi128ELi160ELi256ELi128ELb0ELb1ELb1ELb0ELb1ELb1EEEEEEEEEvNT_6ParamsE:
	.zero		3328


//--------------------- .nv.constant0._ZN7cutlass13device_kernelIN5flash11enable_sm90INS1_16FlashAttnFwdSm90INS1_25CollectiveMainloopFwdSm90ILi2EN4cute5tupleIJNS5_1CILi1EEES8_S8_EEENS6_IJNS7_ILi128EEENS7_ILi160EEENS7_ILi192EEEEEELi128ENS_12float_e4m3_tEfNS_4arch4Sm90ELb0ELb0ELb1ELb1ELb1ELb1ELb0ELb1ELb1ELb1ELb0ELb0EEENS1_21CollectiveEpilogueFwdINS6_IJSA_SA_SB_EEES9_NS_10bfloat16_tESG_Li256ELb1ELb1ELb0ELb1EEENS1_36VarlenDynamicPersistentTileSchedulerILi128ELi160ELi256ELi128ELb0ELb1ELb1ELb0ELb1ELb1EEEEEEEEEvNT_6ParamsE --------------------------
	.section	.nv.constant0._ZN7cutlass13device_kernelIN5flash11enable_sm90INS1_16FlashAttnFwdSm90INS1_25CollectiveMainloopFwdSm90ILi2EN4cute5tupleIJNS5_1CILi1EEES8_S8_EEENS6_IJNS7_ILi128EEENS7_ILi160EEENS7_ILi192EEEEEELi128ENS_12float_e4m3_tEfNS_4arch4Sm90ELb0ELb0ELb1ELb1ELb1ELb1ELb0ELb1ELb1ELb1ELb0ELb0EEENS1_21CollectiveEpilogueFwdINS6_IJSA_SA_SB_EEES9_NS_10bfloat16_tESG_Li256ELb1ELb1ELb0ELb1EEENS1_36VarlenDynamicPersistentTileSchedulerILi128ELi160ELi256ELi128ELb0ELb1ELb1ELb0ELb1ELb1EEEEEEEEEvNT_6ParamsE,"a",@progbits
	.sectionflags	@""
	.align	4
.nv.constant0._ZN7cutlass13device_kernelIN5flash11enable_sm90INS1_16FlashAttnFwdSm90INS1_25CollectiveMainloopFwdSm90ILi2EN4cute5tupleIJNS5_1CILi1EEES8_S8_EEENS6_IJNS7_ILi128EEENS7_ILi160EEENS7_ILi192EEEEEELi128ENS_12float_e4m3_tEfNS_4arch4Sm90ELb0ELb0ELb1ELb1ELb1ELb1ELb0ELb1ELb1ELb1ELb0ELb0EEENS1_21CollectiveEpilogueFwdINS6_IJSA_SA_SB_EEES9_NS_10bfloat16_tESG_Li256ELb1ELb1ELb0ELb1EEENS1_36VarlenDynamicPersistentTileSchedulerILi128ELi160ELi256ELi128ELb0ELb1ELb1ELb0ELb1ELb1EEEEEEEEEvNT_6ParamsE:
	.zero		3328


//--------------------- .nv.constant0._ZN7cutlass13device_kernelIN5flash11enable_sm90INS1_16FlashAttnFwdSm90INS1_25CollectiveMainloopFwdSm90ILi2EN4cute5tupleIJNS5_1CILi1EEES8_S8_EEENS6_IJNS7_ILi128EEESA_NS7_ILi192EEEEEELi128ENS_12float_e4m3_tEfNS_4arch4Sm90ELb0ELb1ELb1ELb0ELb1ELb0ELb0ELb1ELb1ELb1ELb0ELb0EEENS1_21CollectiveEpilogueFwdINS6_IJSA_SA_SA_EEES9_NS_10bfloat16_tESF_Li256ELb0ELb1ELb0ELb1EEENS1_30DynamicPersistentTileSchedulerILi256ELi128ELb0ELb1ELb1EEEEEEEEEvNT_6ParamsE --------------------------
	.section	.nv.constant0._ZN7cutlass13device_kernelIN5flash11enable_sm90INS1_16FlashAttnFwdSm90INS1_25CollectiveMainloopFwdSm90ILi2EN4cute5tupleIJNS5_1CILi1EEES8_S8_EEENS6_IJNS7_ILi128EEESA_NS7_ILi192EEEEEELi128ENS_12float_e4m3_tEfNS_4arch4Sm90ELb0ELb1ELb1ELb0ELb1ELb0ELb0ELb1ELb1ELb1ELb0ELb0EEENS1_21CollectiveEpilogueFwdINS6_IJSA_SA_SA_EEES9_NS_10bfloat16_tESF_Li256ELb0ELb1ELb0ELb1EEENS1_30DynamicPersistentTileSchedulerILi256ELi128ELb0ELb1ELb1EEEEEEEEEvNT_6ParamsE,"a",@progbits
	.sectionflags	@""
	.align	4
.nv.constant0._ZN7cutlass13device_kernelIN5flash11enable_sm90INS1_16FlashAttnFwdSm90INS1_25CollectiveMainloopFwdSm90ILi2EN4cute5tupleIJNS5_1CILi1EEES8_S8_EEENS6_IJNS7_ILi128EEESA_NS7_ILi192EEEEEELi128ENS_12float_e4m3_tEfNS_4arch4Sm90ELb0ELb1ELb1ELb0ELb1ELb0ELb0ELb1ELb1ELb1ELb0ELb0EEENS1_21CollectiveEpilogueFwdINS6_IJSA_SA_SA_EEES9_NS_10bfloat16_tESF_Li256ELb0ELb1ELb0ELb1EEENS1_30DynamicPersistentTileSchedulerILi256ELi128ELb0ELb1ELb1EEEEEEEEEvNT_6ParamsE:
	.zero		3328


//--------------------- .nv.constant0._ZN7cutlass13device_kernelIN5flash11enable_sm90INS1_16FlashAttnFwdSm90INS1_25CollectiveMainloopFwdSm90ILi2EN4cute5tupleIJNS5_1CILi1EEES8_S8_EEENS6_IJNS7_ILi128EEESA_NS7_ILi192EEEEEELi128ENS_12float_e4m3_tEfNS_4arch4Sm90ELb0ELb1ELb1ELb1ELb1ELb0ELb0ELb1ELb1ELb1ELb0ELb0EEENS1_21CollectiveEpilogueFwdINS6_IJSA_SA_SA_EEES9_NS_10bfloat16_tESF_Li256ELb1ELb1ELb0ELb1EEENS1_36VarlenDynamicPersistentTileSchedulerILi128ELi128ELi256ELi128ELb0ELb1ELb1ELb1ELb0ELb1EEEEEEEEEvNT_6ParamsE --------------------------
	.section	.nv.constant0._ZN7cutlass13device_kernelIN5flash11enable_sm90INS1_16FlashAttnFwdSm90INS1_25CollectiveMainloopFwdSm90ILi2EN4cute5tupleIJNS5_1CILi1EEES8_S8_EEENS6_IJNS7_ILi128EEESA_NS7_ILi192EEEEEELi128ENS_12float_e4m3_tEfNS_4arch4Sm90ELb0ELb1ELb1ELb1ELb1ELb0ELb0ELb1ELb1ELb1ELb0ELb0EEENS1_21CollectiveEpilogueFwdINS6_IJSA_SA_SA_EEES9_NS_10bfloat16_tESF_Li256ELb1ELb1ELb0ELb1EEENS1_36VarlenDynamicPersistentTileSchedulerILi128ELi128ELi256ELi128ELb0ELb1ELb1ELb1ELb0ELb1EEEEEEEEEvNT_6ParamsE,"a",@progbits
	.sectionflags	@""
	.align	4
.nv.constant0._ZN7cutlass13device_kernelIN5flash11enable_sm90INS1_16FlashAttnFwdSm90INS1_25CollectiveMainloopFwdSm90ILi2EN4cute5tupleIJNS5_1CILi1EEES8_S8_EEENS6_IJNS7_ILi128EEESA_NS7_ILi192EEEEEELi128ENS_12float_e4m3_tEfNS_4arch4Sm90ELb0ELb1ELb1ELb1ELb1ELb0ELb0ELb1ELb1ELb1ELb0ELb0EEENS1_21CollectiveEpilogueFwdINS6_IJSA_SA_SA_EEES9_NS_10bfloat16_tESF_Li256ELb1ELb1ELb0ELb1EEENS1_36VarlenDynamicPersistentTileSchedulerILi128ELi128ELi256ELi128ELb0ELb1ELb1ELb1ELb0ELb1EEEEEEEEEvNT_6ParamsE:
	.zero		3328


//--------------------- .nv.constant0._ZN7cutlass13device_kernelIN5flash11enable_sm90INS1_16FlashAttnFwdSm90INS1_25CollectiveMainloopFwdSm90ILi2EN4cute5tupleIJNS5_1CILi1EEES8_S8_EEENS6_IJNS7_ILi128EEESA_NS7_ILi192EEEEEELi128ENS_12float_e4m3_tEfNS_4arch4Sm90ELb0ELb1ELb1ELb1ELb1ELb1ELb0ELb1ELb1ELb1ELb0ELb0EEENS1_21CollectiveEpilogueFwdINS6_IJSA_SA_SA_EEES9_NS_10bfloat16_tESF_Li256ELb1ELb1ELb0ELb1EEENS1_36VarlenDynamicPersistentTileSchedulerILi128ELi128ELi256ELi128ELb0ELb1ELb1ELb1ELb0ELb1EEEEEEEEEvNT_6ParamsE --------------------------
	.section	.nv.constant0._ZN7cutlass13device_kernelIN5flash11enable_sm90INS1_16FlashAttnFwdSm90INS1_25CollectiveMainloopFwdSm90ILi2EN4cute5tupleIJNS5_1CILi1EEES8_S8_EEENS6_IJNS7_ILi128EEESA_NS7_ILi192EEEEEELi128ENS_12float_e4m3_tEfNS_4arch4Sm90ELb0ELb1ELb1ELb1ELb1ELb1ELb0ELb1ELb1ELb1ELb0ELb0EEENS1_21CollectiveEpilogueFwdINS6_IJSA_SA_SA_EEES9_NS_10bfloat16_tESF_Li256ELb1ELb1ELb0ELb1EEENS1_36VarlenDynamicPersistentTileSchedulerILi128ELi128ELi256ELi128ELb0ELb1ELb1ELb1ELb0ELb1EEEEEEEEEvNT_6ParamsE,"a",@progbits
	.sectionflags	@""
	.align	4
.nv.constant0._ZN7cutlass13device_kernelIN5flash11enable_sm90INS1_16FlashAttnFwdSm90INS1_25CollectiveMainloopFwdSm90ILi2EN4cute5tupleIJNS5_1CILi1EEES8_S8_EEENS6_IJNS7_ILi128EEESA_NS7_ILi192EEEEEELi128ENS_12float_e4m3_tEfNS_4arch4Sm90ELb0ELb1ELb1ELb1ELb1ELb1ELb0ELb1ELb1ELb1ELb0ELb0EEENS1_21CollectiveEpilogueFwdINS6_IJSA_SA_SA_EEES9_NS_10bfloat16_tESF_Li256ELb1ELb1ELb0ELb1EEENS1_36VarlenDynamicPersistentTileSchedulerILi128ELi128ELi256ELi128ELb0ELb1ELb1ELb1ELb0ELb1EEEEEEEEEvNT_6ParamsE:
	.zero		3328


//--------------------- .nv.constant0._ZN7cutlass13device_kernelIN5flash11enable_sm90INS1_16FlashAttnFwdSm90INS1_25CollectiveMainloopFwdSm90ILi2EN4cute5tupleIJNS5_1CILi1EEES8_S8_EEENS6_IJNS7_ILi128EEENS7_ILi160EEENS7_ILi192EEEEEELi128ENS_12float_e4m3_tEfNS_4arch4Sm90ELb1ELb0ELb1ELb0ELb1ELb0ELb0ELb1ELb1ELb1ELb0ELb0EEENS1_21CollectiveEpilogueFwdINS6_IJSA_SA_SB_EEES9_NS_10bfloat16_tESG_Li256ELb0ELb1ELb0ELb1EEENS1_30DynamicPersistentTileSchedulerILi256ELi128ELb0ELb1ELb1EEEEEEEEEvNT_6ParamsE --------------------------
	.section	.nv.constant0._ZN7cutlass13device_kernelIN5flash11enable_sm90INS1_16FlashAttnFwdSm90INS1_25CollectiveMainloopFwdSm90ILi2EN4cute5tupleIJNS5_1CILi1EEES8_S8_EEENS6_IJNS7_ILi128EEENS7_ILi160EEENS7_ILi192EEEEEELi128ENS_12float_e4m3_tEfNS_4arch4Sm90ELb1ELb0ELb1ELb0ELb1ELb0ELb0ELb1ELb1ELb1ELb0ELb0EEENS1_21CollectiveEpilogueFwdINS6_IJSA_SA_SB_EEES9_NS_10bfloat16_tESG_Li256ELb0ELb1ELb0ELb1EEENS1_30DynamicPersistentTileSchedulerILi256ELi128ELb0ELb1ELb1EEEEEEEEEvNT_6ParamsE,"a",@progbits
	.sectionflags	@""
	.align	4
.nv.constant0._ZN7cutlass13device_kernelIN5flash11enable_sm90INS1_16FlashAttnFwdSm90INS1_25CollectiveMainloopFwdSm90ILi2EN4cute5tupleIJNS5_1CILi1EEES8_S8_EEENS6_IJNS7_ILi128EEENS7_ILi160EEENS7_ILi192EEEEEELi128ENS_12float_e4m3_tEfNS_4arch4Sm90ELb1ELb0ELb1ELb0ELb1ELb0ELb0ELb1ELb1ELb1ELb0ELb0EEENS1_21CollectiveEpilogueFwdINS6_IJSA_SA_SB_EEES9_NS_10bfloat16_tESG_Li256ELb0ELb1ELb0ELb1EEENS1_30DynamicPersistentTileSchedulerILi256ELi128ELb0ELb1ELb1EEEEEEEEEvNT_6ParamsE:
	.zero		3328


//--------------------- .nv.constant0._ZN7cutlass13device_kernelIN5flash11enable_sm90INS1_16FlashAttnFwdSm90INS1_25CollectiveMainloopFwdSm90ILi2EN4cute5tupleIJNS5_1CILi1EEES8_S8_EEENS6_IJNS7_ILi128EEENS7_ILi160EEENS7_ILi192EEEEEELi128ENS_12float_e4m3_tEfNS_4arch4Sm90ELb1ELb0ELb1ELb1ELb1ELb0ELb0ELb1ELb1ELb1ELb0ELb0EEENS1_21CollectiveEpilogueFwdINS6_IJSA_SA_SB_EEES9_NS_10bfloat16_tESG_Li256ELb1ELb1ELb0ELb1EEENS1_36VarlenDynamicPersistentTileSchedulerILi128ELi160ELi256ELi128ELb0ELb1ELb1ELb1ELb1ELb1EEEEEEEEEvNT_6ParamsE --------------------------
	.section	.nv.constant0._ZN7cutlass13device_kernelIN5flash11enable_sm90INS1_16FlashAttnFwdSm90INS1_25CollectiveMainloopFwdSm90ILi2EN4cute5tupleIJNS5_1CILi1EEES8_S8_EEENS6_IJNS7_ILi128EEENS7_ILi160EEENS7_ILi192EEEEEELi128ENS_12float_e4m3_tEfNS_4arch4Sm90ELb1ELb0ELb1ELb1ELb1ELb0ELb0ELb1ELb1ELb1ELb0ELb0EEENS1_21CollectiveEpilogueFwdINS6_IJSA_SA_SB_EEES9_NS_10bfloat16_tESG_Li256ELb1ELb1ELb0ELb1EEENS1_36VarlenDynamicPersistentTileSchedulerILi128ELi160ELi256ELi128ELb0ELb1ELb1ELb1ELb1ELb1EEEEEEEEEvNT_6ParamsE,"a",@progbits
	.sectionflags	@""
	.align	4
.nv.constant0._ZN7cutlass13device_kernelIN5flash11enable_sm90INS1_16FlashAttnFwdSm90INS1_25CollectiveMainloopFwdSm90ILi2EN4cute5tupleIJNS5_1CILi1EEES8_S8_EEENS6_IJNS7_ILi128EEENS7_ILi160EEENS7_ILi192EEEEEELi128ENS_12float_e4m3_tEfNS_4arch4Sm90ELb1ELb0ELb1ELb1ELb1ELb0ELb0ELb1ELb1ELb1ELb0ELb0EEENS1_21CollectiveEpilogueFwdINS6_IJSA_SA_SB_EEES9_NS_10bfloat16_tESG_Li256ELb1ELb1ELb0ELb1EEENS1_36VarlenDynamicPersistentTileSchedulerILi128ELi160ELi256ELi128ELb0ELb1ELb1ELb1ELb1ELb1EEEEEEEEEvNT_6ParamsE:
	.zero		3328


//--------------------- .nv.constant0._ZN7cutlass13device_kernelIN5flash11enable_sm90INS1_16FlashAttnFwdSm90INS1_25CollectiveMainloopFwdSm90ILi2EN4cute5tupleIJNS5_1CILi1EEES8_S8_EEENS6_IJNS7_ILi128EEENS7_ILi160EEENS7_ILi192EEEEEELi128ENS_12float_e4m3_tEfNS_4arch4Sm90ELb1ELb0ELb1ELb1ELb1ELb1ELb0ELb1ELb1ELb1ELb0ELb0EEENS1_21CollectiveEpilogueFwdINS6_IJSA_SA_SB_EEES9_NS_10bfloat16_tESG_Li256ELb1ELb1ELb0ELb1EEENS1_36VarlenDynamicPersistentTileSchedulerILi128ELi160ELi256ELi128ELb0ELb1ELb1ELb1ELb1ELb1EEEEEEEEEvNT_6ParamsE --------------------------
	.section	.nv.constant0._ZN7cutlass13device_kernelIN5flash11enable_sm90INS1_16FlashAttnFwdSm90INS1_25CollectiveMainloopFwdSm90ILi2EN4cute5tupleIJNS5_1CILi1EEES8_S8_EEENS6_IJNS7_ILi128EEENS7_ILi160EEENS7_ILi192EEEEEELi128ENS_12float_e4m3_tEfNS_4arch4Sm90ELb1ELb0ELb1ELb1ELb1ELb1ELb0ELb1ELb1ELb1ELb0ELb0EEENS1_21CollectiveEpilogueFwdINS6_IJSA_SA_SB_EEES9_NS_10bfloat16_tESG_Li256ELb1ELb1ELb0ELb1EEENS1_36VarlenDynamicPersistentTileSchedulerILi128ELi160ELi256ELi128ELb0ELb1ELb1ELb1ELb1ELb1EEEEEEEEEvNT_6ParamsE,"a",@progbits
	.sectionflags	@""
	.align	4
.nv.constant0._ZN7cutlass13device_kernelIN5flash11enable_sm90INS1_16FlashAttnFwdSm90INS1_25CollectiveMainloopFwdSm90ILi2EN4cute5tupleIJNS5_1CILi1EEES8_S8_EEENS6_IJNS7_ILi128EEENS7_ILi160EEENS7_ILi192EEEEEELi128ENS_12float_e4m3_tEfNS_4arch4Sm90ELb1ELb0ELb1ELb1ELb1ELb1ELb0ELb1ELb1ELb1ELb0ELb0EEENS1_21CollectiveEpilogueFwdINS6_IJSA_SA_SB_EEES9_NS_10bfloat16_tESG_Li256ELb1ELb1ELb0ELb1EEENS1_36VarlenDynamicPersistentTileSchedulerILi128ELi160ELi256ELi128ELb0ELb1ELb1ELb1ELb1ELb1EEEEEEEEEvNT_6ParamsE:
	.zero		3328


//--------------------- SYMBOLS --------------------------

	.type		.nv.reservedSmem.offset0,@object
	.size		.nv.reservedSmem.offset0,0x4
	.type		__assertfail,@function
